// Copyright (c) 2024, Jay Shah, Ganesh Bikshandi, Ying Zhang, Vijay Thakkar, Pradeep Ramani, Tri Dao.
// Splitting the different template instantiations to different files to speed up compilation.
// This file is auto-generated. See "generate_kernels.py"

#include "flash_fwd_launch_template.h"

#ifndef FLASHATTENTION_DISABLE_HDIM128
template void run_mha_fwd_<90, cutlass::bfloat16_t, 128, 128, true, false, true, true>(Flash_fwd_params &params, cudaStream_t stream);
#endif


// ===== COMPILED SASS (sm_90a) =====

	.target	sm_90a

	.elftype	@"ET_EXEC"


//--------------------- .note.nv.tkinfo           --------------------------
	.section	.note.nv.tkinfo,"",@"SHT_NOTE"
	.sectionflags	@"SHF_NOTE_NV_TKINFO"
	.tkinfo
        /*0018*/ 	.word	0x00000002
        /*0030*/ 	.string	""
        /*0030*/ 	.string	"ptxas"
        /*0030*/ 	.string	"Cuda compilation tools, release 13.0, V13.0.88"
        /*0030*/ 	.string	"Build cuda_13.0.r13.0/compiler.36424714_0"
        /*0030*/ 	.string	"-arch sm_90a -m 64 "



//--------------------- .note.nv.cuinfo           --------------------------
	.section	.note.nv.cuinfo,"",@"SHT_NOTE"
	.sectionflags	@"SHF_NOTE_NV_CUINFO"
        /*0018*/ 	.short	0x0002
        /*001a*/ 	.short	0x005a
        /*001c*/ 	.short	0x0082
	.zero		2


//--------------------- .nv.info                  --------------------------
	.section	.nv.info,"",@"SHT_CUDA_INFO"
	.align	4


	//----- nvinfo : EIATTR_REGCOUNT
	.align		4
        /*0000*/ 	.byte	0x04, 0x2f
        /*0002*/ 	.short	(.L_22 - .L_21)
	.align		4
.L_21:
        /*0004*/ 	.word	index@(_ZN7cutlass13device_kernelIN5flash11enable_sm90INS1_16FlashAttnFwdSm90INS1_25CollectiveMainloopFwdSm90ILi2EN4cute5tupleIJNS5_1CILi1EEES8_S8_EEENS6_IJNS7_ILi128EEESA_SA_EEELi128ENS_10bfloat16_tEfNS_4arch4Sm90ELb1ELb0ELb1ELb1ELb0ELb1ELb0ELb1ELb1ELb1ELb1ELb0EEENS1_21CollectiveEpilogueFwdISB_S9_SC_SE_Li256ELb1ELb1ELb1ELb0EEENS1_36VarlenDynamicPersistentTileSchedulerILi128ELi128ELi256ELi128ELb1ELb1ELb1ELb1ELb1ELb1EEEEEEEEEvNT_6ParamsE)
        /*0008*/ 	.word	0x000000a8


	//----- nvinfo : EIATTR_FRAME_SIZE
	.align		4
.L_22:
        /*000c*/ 	.byte	0x04, 0x11
        /*000e*/ 	.short	(.L_24 - .L_23)
	.align		4
.L_23:
        /*0010*/ 	.word	index@(_ZN7cutlass13device_kernelIN5flash11enable_sm90INS1_16FlashAttnFwdSm90INS1_25CollectiveMainloopFwdSm90ILi2EN4cute5tupleIJNS5_1CILi1EEES8_S8_EEENS6_IJNS7_ILi128EEESA_SA_EEELi128ENS_10bfloat16_tEfNS_4arch4Sm90ELb1ELb0ELb1ELb1ELb0ELb1ELb0ELb1ELb1ELb1ELb1ELb0EEENS1_21CollectiveEpilogueFwdISB_S9_SC_SE_Li256ELb1ELb1ELb1ELb0EEENS1_36VarlenDynamicPersistentTileSchedulerILi128ELi128ELi256ELi128ELb1ELb1ELb1ELb1ELb1ELb1EEEEEEEEEvNT_6ParamsE)
        /*0014*/ 	.word	0x00000068


	//----- nvinfo : EIATTR_REGCOUNT
	.align		4
.L_24:
        /*0018*/ 	.byte	0x04, 0x2f
        /*001a*/ 	.short	(.L_26 - .L_25)
	.align		4
.L_25:
        /*001c*/ 	.word	index@(_ZN7cutlass13device_kernelIN5flash11enable_sm90INS1_16FlashAttnFwdSm90INS1_25CollectiveMainloopFwdSm90ILi2EN4cute5tupleIJNS5_1CILi1EEES8_S8_EEENS6_IJNS7_ILi128EEESA_SA_EEELi128ENS_10bfloat16_tEfNS_4arch4Sm90ELb1ELb0ELb1ELb1ELb0ELb0ELb0ELb1ELb1ELb1ELb1ELb0EEENS1_21CollectiveEpilogueFwdISB_S9_SC_SE_Li256ELb1ELb1ELb1ELb0EEENS1_36VarlenDynamicPersistentTileSchedulerILi128ELi128ELi256ELi128ELb1ELb1ELb1ELb1ELb1ELb1EEEEEEEEEvNT_6ParamsE)
        /*0020*/ 	.word	0x000000a8


	//----- nvinfo : EIATTR_FRAME_SIZE
	.align		4
.L_26:
        /*0024*/ 	.byte	0x04, 0x11
        /*0026*/ 	.short	(.L_28 - .L_27)
	.align		4
.L_27:
        /*0028*/ 	.word	index@(_ZN7cutlass13device_kernelIN5flash11enable_sm90INS1_16FlashAttnFwdSm90INS1_25CollectiveMainloopFwdSm90ILi2EN4cute5tupleIJNS5_1CILi1EEES8_S8_EEENS6_IJNS7_ILi128EEESA_SA_EEELi128ENS_10bfloat16_tEfNS_4arch4Sm90ELb1ELb0ELb1ELb1ELb0ELb0ELb0ELb1ELb1ELb1ELb1ELb0EEENS1_21CollectiveEpilogueFwdISB_S9_SC_SE_Li256ELb1ELb1ELb1ELb0EEENS1_36VarlenDynamicPersistentTileSchedulerILi128ELi128ELi256ELi128ELb1ELb1ELb1ELb1ELb1ELb1EEEEEEEEEvNT_6ParamsE)
        /*002c*/ 	.word	0x00000060


	//----- nvinfo : EIATTR_REGCOUNT
	.align		4
.L_28:
        /*0030*/ 	.byte	0x04, 0x2f
        /*0032*/ 	.short	(.L_30 - .L_29)
	.align		4
.L_29:
        /*0034*/ 	.word	index@(_ZN7cutlass13device_kernelIN5flash11enable_sm90INS1_16FlashAttnFwdSm90INS1_25CollectiveMainloopFwdSm90ILi2EN4cute5tupleIJNS5_1CILi1EEES8_S8_EEENS6_IJNS7_ILi128EEESA_SA_EEELi128ENS_10bfloat16_tEfNS_4arch4Sm90ELb1ELb0ELb1ELb0ELb0ELb0ELb0ELb1ELb1ELb1ELb1ELb0EEENS1_21CollectiveEpilogueFwdISB_S9_SC_SE_Li256ELb0ELb1ELb1ELb0EEENS1_19SingleTileSchedulerILb0ELb1ELb1ELi128EEEEEEEEEvNT_6ParamsE)
        /*0038*/ 	.word	0x000000a8


	//----- nvinfo : EIATTR_FRAME_SIZE
	.align		4
.L_30:
        /*003c*/ 	.byte	0x04, 0x11
        /*003e*/ 	.short	(.L_32 - .L_31)
	.align		4
.L_31:
        /*0040*/ 	.word	index@(_ZN7cutlass13device_kernelIN5flash11enable_sm90INS1_16FlashAttnFwdSm90INS1_25CollectiveMainloopFwdSm90ILi2EN4cute5tupleIJNS5_1CILi1EEES8_S8_EEENS6_IJNS7_ILi128EEESA_SA_EEELi128ENS_10bfloat16_tEfNS_4arch4Sm90ELb1ELb0ELb1ELb0ELb0ELb0ELb0ELb1ELb1ELb1ELb1ELb0EEENS1_21CollectiveEpilogueFwdISB_S9_SC_SE_Li256ELb0ELb1ELb1ELb0EEENS1_19SingleTileSchedulerILb0ELb1ELb1ELi128EEEEEEEEEvNT_6ParamsE)
        /*0044*/ 	.word	0x00000018


	//----- nvinfo : EIATTR_REGCOUNT
	.align		4
.L_32:
        /*0048*/ 	.byte	0x04, 0x2f
        /*004a*/ 	.short	(.L_34 - .L_33)
	.align		4
.L_33:
        /*004c*/ 	.word	index@(_ZN7cutlass13device_kernelIN5flash11enable_sm90INS1_16FlashAttnFwdSm90INS1_25CollectiveMainloopFwdSm90ILi2EN4cute5tupleIJNS5_1CILi1EEES8_S8_EEENS6_IJNS7_ILi128EEESA_SA_EEELi128ENS_10bfloat16_tEfNS_4arch4Sm90ELb0ELb1ELb1ELb1ELb0ELb1ELb0ELb1ELb1ELb1ELb1ELb0EEENS1_21CollectiveEpilogueFwdISB_S9_SC_SE_Li256ELb1ELb1ELb1ELb0EEENS1_36VarlenDynamicPersistentTileSchedulerILi128ELi128ELi256ELi128ELb1ELb1ELb1ELb1ELb0ELb1EEEEEEEEEvNT_6ParamsE)
        /*0050*/ 	.word	0x000000a8


	//----- nvinfo : EIATTR_FRAME_SIZE
	.align		4
.L_34:
        /*0054*/ 	.byte	0x04, 0x11
        /*0056*/ 	.short	(.L_36 - .L_35)
	.align		4
.L_35:
        /*0058*/ 	.word	index@(_ZN7cutlass13device_kernelIN5flash11enable_sm90INS1_16FlashAttnFwdSm90INS1_25CollectiveMainloopFwdSm90ILi2EN4cute5tupleIJNS5_1CILi1EEES8_S8_EEENS6_IJNS7_ILi128EEESA_SA_EEELi128ENS_10bfloat16_tEfNS_4arch4Sm90ELb0ELb1ELb1ELb1ELb0ELb1ELb0ELb1ELb1ELb1ELb1ELb0EEENS1_21CollectiveEpilogueFwdISB_S9_SC_SE_Li256ELb1ELb1ELb1ELb0EEENS1_36VarlenDynamicPersistentTileSchedulerILi128ELi128ELi256ELi128ELb1ELb1ELb1ELb1ELb0ELb1EEEEEEEEEvNT_6ParamsE)
        /*005c*/ 	.word	0x00000068


	//----- nvinfo : EIATTR_REGCOUNT
	.align		4
.L_36:
        /*0060*/ 	.byte	0x04, 0x2f
        /*0062*/ 	.short	(.L_38 - .L_37)
	.align		4
.L_37:
        /*0064*/ 	.word	index@(_ZN7cutlass13device_kernelIN5flash11enable_sm90INS1_16FlashAttnFwdSm90INS1_25CollectiveMainloopFwdSm90ILi2EN4cute5tupleIJNS5_1CILi1EEES8_S8_EEENS6_IJNS7_ILi128EEESA_SA_EEELi128ENS_10bfloat16_tEfNS_4arch4Sm90ELb0ELb1ELb1ELb1ELb0ELb0ELb0ELb1ELb1ELb1ELb1ELb0EEENS1_21CollectiveEpilogueFwdISB_S9_SC_SE_Li256ELb1ELb1ELb1ELb0EEENS1_36VarlenDynamicPersistentTileSchedulerILi128ELi128ELi256ELi128ELb1ELb1ELb1ELb1ELb0ELb1EEEEEEEEEvNT_6ParamsE)
        /*0068*/ 	.word	0x000000a8


	//----- nvinfo : EIATTR_FRAME_SIZE
	.align		4
.L_38:
        /*006c*/ 	.byte	0x04, 0x11
        /*006e*/ 	.short	(.L_40 - .L_39)
	.align		4
.L_39:
        /*0070*/ 	.word	index@(_ZN7cutlass13device_kernelIN5flash11enable_sm90INS1_16FlashAttnFwdSm90INS1_25CollectiveMainloopFwdSm90ILi2EN4cute5tupleIJNS5_1CILi1EEES8_S8_EEENS6_IJNS7_ILi128EEESA_SA_EEELi128ENS_10bfloat16_tEfNS_4arch4Sm90ELb0ELb1ELb1ELb1ELb0ELb0ELb0ELb1ELb1ELb1ELb1ELb0EEENS1_21CollectiveEpilogueFwdISB_S9_SC_SE_Li256ELb1ELb1ELb1ELb0EEENS1_36VarlenDynamicPersistentTileSchedulerILi128ELi128ELi256ELi128ELb1ELb1ELb1ELb1ELb0ELb1EEEEEEEEEvNT_6ParamsE)
        /*0074*/ 	.word	0x00000060


	//----- nvinfo : EIATTR_REGCOUNT
	.align		4
.L_40:
        /*0078*/ 	.byte	0x04, 0x2f
        /*007a*/ 	.short	(.L_42 - .L_41)
	.align		4
.L_41:
        /*007c*/ 	.word	index@(_ZN7cutlass13device_kernelIN5flash11enable_sm90INS1_16FlashAttnFwdSm90INS1_25CollectiveMainloopFwdSm90ILi2EN4cute5tupleIJNS5_1CILi1EEES8_S8_EEENS6_IJNS7_ILi128EEESA_SA_EEELi128ENS_10bfloat16_tEfNS_4arch4Sm90ELb0ELb1ELb1ELb0ELb0ELb0ELb0ELb1ELb1ELb1ELb1ELb0EEENS1_21CollectiveEpilogueFwdISB_S9_SC_SE_Li256ELb0ELb1ELb1ELb0EEENS1_19SingleTileSchedulerILb0ELb1ELb1ELi128EEEEEEEEEvNT_6ParamsE)
        /*0080*/ 	.word	0x000000a8


	//----- nvinfo : EIATTR_FRAME_SIZE
	.align		4
.L_42:
        /*0084*/ 	.byte	0x04, 0x11
        /*0086*/ 	.short	(.L_44 - .L_43)
	.align		4
.L_43:
        /*0088*/ 	.word	index@(_ZN7cutlass13device_kernelIN5flash11enable_sm90INS1_16FlashAttnFwdSm90INS1_25CollectiveMainloopFwdSm90ILi2EN4cute5tupleIJNS5_1CILi1EEES8_S8_EEENS6_IJNS7_ILi128EEESA_SA_EEELi128ENS_10bfloat16_tEfNS_4arch4Sm90ELb0ELb1ELb1ELb0ELb0ELb0ELb0ELb1ELb1ELb1ELb1ELb0EEENS1_21CollectiveEpilogueFwdISB_S9_SC_SE_Li256ELb0ELb1ELb1ELb0EEENS1_19SingleTileSchedulerILb0ELb1ELb1ELi128EEEEEEEEEvNT_6ParamsE)
        /*008c*/ 	.word	0x00000018


	//----- nvinfo : EIATTR_REGCOUNT
	.align		4
.L_44:
        /*0090*/ 	.byte	0x04, 0x2f
        /*0092*/ 	.short	(.L_46 - .L_45)
	.align		4
.L_45:
        /*0094*/ 	.word	index@(_ZN7cutlass13device_kernelIN5flash11enable_sm90INS1_16FlashAttnFwdSm90INS1_25CollectiveMainloopFwdSm90ILi2EN4cute5tupleIJNS5_1CILi1EEES8_S8_EEENS6_IJNS7_ILi128EEENS7_ILi176EEESA_EEELi128ENS_10bfloat16_tEfNS_4arch4Sm90ELb0ELb0ELb1ELb1ELb0ELb1ELb0ELb1ELb1ELb1ELb1ELb0EEENS1_21CollectiveEpilogueFwdINS6_IJSA_SA_SB_EEES9_SD_SF_Li256ELb1ELb1ELb1ELb0EEENS1_36VarlenDynamicPersistentTileSchedulerILi128ELi176ELi256ELi128ELb1ELb1ELb1ELb0ELb1ELb1EEEEEEEEEvNT_6ParamsE)
        /*0098*/ 	.word	0x000000a8


	//----- nvinfo : EIATTR_FRAME_SIZE
	.align		4
.L_46:
        /*009c*/ 	.byte	0x04, 0x11
        /*009e*/ 	.short	(.L_48 - .L_47)
	.align		4
.L_47:
        /*00a0*/ 	.word	index@(_ZN7cutlass13device_kernelIN5flash11enable_sm90INS1_16FlashAttnFwdSm90INS1_25CollectiveMainloopFwdSm90ILi2EN4cute5tupleIJNS5_1CILi1EEES8_S8_EEENS6_IJNS7_ILi128EEENS7_ILi176EEESA_EEELi128ENS_10bfloat16_tEfNS_4arch4Sm90ELb0ELb0ELb1ELb1ELb0ELb1ELb0ELb1ELb1ELb1ELb1ELb0EEENS1_21CollectiveEpilogueFwdINS6_IJSA_SA_SB_EEES9_SD_SF_Li256ELb1ELb1ELb1ELb0EEENS1_36VarlenDynamicPersistentTileSchedulerILi128ELi176ELi256ELi128ELb1ELb1ELb1ELb0ELb1ELb1EEEEEEEEEvNT_6ParamsE)
        /*00a4*/ 	.word	0x00000090


	//----- nvinfo : EIATTR_REGCOUNT
	.align		4
.L_48:
        /*00a8*/ 	.byte	0x04, 0x2f
        /*00aa*/ 	.short	(.L_50 - .L_49)
	.align		4
.L_49:
        /*00ac*/ 	.word	index@(_ZN7cutlass13device_kernelIN5flash11enable_sm90INS1_16FlashAttnFwdSm90INS1_25CollectiveMainloopFwdSm90ILi2EN4cute5tupleIJNS5_1CILi1EEES8_S8_EEENS6_IJNS7_ILi128EEENS7_ILi176EEESA_EEELi128ENS_10bfloat16_tEfNS_4arch4Sm90ELb0ELb0ELb1ELb1ELb0ELb0ELb0ELb1ELb1ELb1ELb1ELb0EEENS1_21CollectiveEpilogueFwdINS6_IJSA_SA_SB_EEES9_SD_SF_Li256ELb1ELb1ELb1ELb0EEENS1_36VarlenDynamicPersistentTileSchedulerILi128ELi176ELi256ELi128ELb1ELb1ELb1ELb0ELb1ELb1EEEEEEEEEvNT_6ParamsE)
        /*00b0*/ 	.word	0x000000a8


	//----- nvinfo : EIATTR_FRAME_SIZE
	.align		4
.L_50:
        /*00b4*/ 	.byte	0x04, 0x11
        /*00b6*/ 	.short	(.L_52 - .L_51)
	.align		4
.L_51:
        /*00b8*/ 	.word	index@(_ZN7cutlass13device_kernelIN5flash11enable_sm90INS1_16FlashAttnFwdSm90INS1_25CollectiveMainloopFwdSm90ILi2EN4cute5tupleIJNS5_1CILi1EEES8_S8_EEENS6_IJNS7_ILi128EEENS7_ILi176EEESA_EEELi128ENS_10bfloat16_tEfNS_4arch4Sm90ELb0ELb0ELb1ELb1ELb0ELb0ELb0ELb1ELb1ELb1ELb1ELb0EEENS1_21CollectiveEpilogueFwdINS6_IJSA_SA_SB_EEES9_SD_SF_Li256ELb1ELb1ELb1ELb0EEENS1_36VarlenDynamicPersistentTileSchedulerILi128ELi176ELi256ELi128ELb1ELb1ELb1ELb0ELb1ELb1EEEEEEEEEvNT_6ParamsE)
        /*00bc*/ 	.word	0x00000070


	//----- nvinfo : EIATTR_REGCOUNT
	.align		4
.L_52:
        /*00c0*/ 	.byte	0x04, 0x2f
        /*00c2*/ 	.short	(.L_54 - .L_53)
	.align		4
.L_53:
        /*00c4*/ 	.word	index@(_ZN7cutlass13device_kernelIN5flash11enable_sm90INS1_16FlashAttnFwdSm90INS1_25CollectiveMainloopFwdSm90ILi2EN4cute5tupleIJNS5_1CILi1EEES8_S8_EEENS6_IJNS7_ILi128EEENS7_ILi176EEESA_EEELi128ENS_10bfloat16_tEfNS_4arch4Sm90ELb0ELb0ELb1ELb0ELb0ELb0ELb0ELb1ELb1ELb1ELb1ELb0EEENS1_21CollectiveEpilogueFwdINS6_IJSA_SA_SB_EEES9_SD_SF_Li256ELb0ELb1ELb1ELb0EEENS1_19SingleTileSchedulerILb0ELb1ELb1ELi128EEEEEEEEEvNT_6ParamsE)
        /*00c8*/ 	.word	0x000000a8


	//----- nvinfo : EIATTR_FRAME_SIZE
	.align		4
.L_54:
        /*00cc*/ 	.byte	0x04, 0x11
        /*00ce*/ 	.short	(.L_56 - .L_55)
	.align		4
.L_55:
        /*00d0*/ 	.word	index@(_ZN7cutlass13device_kernelIN5flash11enable_sm90INS1_16FlashAttnFwdSm90INS1_25CollectiveMainloopFwdSm90ILi2EN4cute5tupleIJNS5_1CILi1EEES8_S8_EEENS6_IJNS7_ILi128EEENS7_ILi176EEESA_EEELi128ENS_10bfloat16_tEfNS_4arch4Sm90ELb0ELb0ELb1ELb0ELb0ELb0ELb0ELb1ELb1ELb1ELb1ELb0EEENS1_21CollectiveEpilogueFwdINS6_IJSA_SA_SB_EEES9_SD_SF_Li256ELb0ELb1ELb1ELb0EEENS1_19SingleTileSchedulerILb0ELb1ELb1ELi128EEEEEEEEEvNT_6ParamsE)
        /*00d4*/ 	.word	0x00000010


	//----- nvinfo : EIATTR_MIN_STACK_SIZE
	.align		4
.L_56:
        /*00d8*/ 	.byte	0x04, 0x12
        /*00da*/ 	.short	(.L_58 - .L_57)
	.align		4
.L_57:
        /*00dc*/ 	.word	index@(_ZN7cutlass13device_kernelIN5flash11enable_sm90INS1_16FlashAttnFwdSm90INS1_25CollectiveMainloopFwdSm90ILi2EN4cute5tupleIJNS5_1CILi1EEES8_S8_EEENS6_IJNS7_ILi128EEENS7_ILi176EEESA_EEELi128ENS_10bfloat16_tEfNS_4arch4Sm90ELb0ELb0ELb1ELb0ELb0ELb0ELb0ELb1ELb1ELb1ELb1ELb0EEENS1_21CollectiveEpilogueFwdINS6_IJSA_SA_SB_EEES9_SD_SF_Li256ELb0ELb1ELb1ELb0EEENS1_19SingleTileSchedulerILb0ELb1ELb1ELi128EEEEEEEEEvNT_6ParamsE)
        /*00e0*/ 	.word	0x00000010


	//----- nvinfo : EIATTR_MIN_STACK_SIZE
	.align		4
.L_58:
        /*00e4*/ 	.byte	0x04, 0x12
        /*00e6*/ 	.short	(.L_60 - .L_59)
	.align		4
.L_59:
        /*00e8*/ 	.word	index@(_ZN7cutlass13device_kernelIN5flash11enable_sm90INS1_16FlashAttnFwdSm90INS1_25CollectiveMainloopFwdSm90ILi2EN4cute5tupleIJNS5_1CILi1EEES8_S8_EEENS6_IJNS7_ILi128EEENS7_ILi176EEESA_EEELi128ENS_10bfloat16_tEfNS_4arch4Sm90ELb0ELb0ELb1ELb1ELb0ELb0ELb0ELb1ELb1ELb1ELb1ELb0EEENS1_21CollectiveEpilogueFwdINS6_IJSA_SA_SB_EEES9_SD_SF_Li256ELb1ELb1ELb1ELb0EEENS1_36VarlenDynamicPersistentTileSchedulerILi128ELi176ELi256ELi128ELb1ELb1ELb1ELb0ELb1ELb1EEEEEEEEEvNT_6ParamsE)
        /*00ec*/ 	.word	0x00000070


	//----- nvinfo : EIATTR_MIN_STACK_SIZE
	.align		4
.L_60:
        /*00f0*/ 	.byte	0x04, 0x12
        /*00f2*/ 	.short	(.L_62 - .L_61)
	.align		4
.L_61:
        /*00f4*/ 	.word	index@(_ZN7cutlass13device_kernelIN5flash11enable_sm90INS1_16FlashAttnFwdSm90INS1_25CollectiveMainloopFwdSm90ILi2EN4cute5tupleIJNS5_1CILi1EEES8_S8_EEENS6_IJNS7_ILi128EEENS7_ILi176EEESA_EEELi128ENS_10bfloat16_tEfNS_4arch4Sm90ELb0ELb0ELb1ELb1ELb0ELb1ELb0ELb1ELb1ELb1ELb1ELb0EEENS1_21CollectiveEpilogueFwdINS6_IJSA_SA_SB_EEES9_SD_SF_Li256ELb1ELb1ELb1ELb0EEENS1_36VarlenDynamicPersistentTileSchedulerILi128ELi176ELi256ELi128ELb1ELb1ELb1ELb0ELb1ELb1EEEEEEEEEvNT_6ParamsE)
        /*00f8*/ 	.word	0x00000090


	//----- nvinfo : EIATTR_MIN_STACK_SIZE
	.align		4
.L_62:
        /*00fc*/ 	.byte	0x04, 0x12
        /*00fe*/ 	.short	(.L_64 - .L_63)
	.align		4
.L_63:
        /*0100*/ 	.word	index@(_ZN7cutlass13device_kernelIN5flash11enable_sm90INS1_16FlashAttnFwdSm90INS1_25CollectiveMainloopFwdSm90ILi2EN4cute5tupleIJNS5_1CILi1EEES8_S8_EEENS6_IJNS7_ILi128EEESA_SA_EEELi128ENS_10bfloat16_tEfNS_4arch4Sm90ELb0ELb1ELb1ELb0ELb0ELb0ELb0ELb1ELb1ELb1ELb1ELb0EEENS1_21CollectiveEpilogueFwdISB_S9_SC_SE_Li256ELb0ELb1ELb1ELb0EEENS1_19SingleTileSchedulerILb0ELb1ELb1ELi128EEEEEEEEEvNT_6ParamsE)
        /*0104*/ 	.word	0x00000018


	//----- nvinfo : EIATTR_MIN_STACK_SIZE
	.align		4
.L_64:
        /*0108*/ 	.byte	0x04, 0x12
        /*010a*/ 	.short	(.L_66 - .L_65)
	.align		4
.L_65:
        /*010c*/ 	.word	index@(_ZN7cutlass13device_kernelIN5flash11enable_sm90INS1_16FlashAttnFwdSm90INS1_25CollectiveMainloopFwdSm90ILi2EN4cute5tupleIJNS5_1CILi1EEES8_S8_EEENS6_IJNS7_ILi128EEESA_SA_EEELi128ENS_10bfloat16_tEfNS_4arch4Sm90ELb0ELb1ELb1ELb1ELb0ELb0ELb0ELb1ELb1ELb1ELb1ELb0EEENS1_21CollectiveEpilogueFwdISB_S9_SC_SE_Li256ELb1ELb1ELb1ELb0EEENS1_36VarlenDynamicPersistentTileSchedulerILi128ELi128ELi256ELi128ELb1ELb1ELb1ELb1ELb0ELb1EEEEEEEEEvNT_6ParamsE)
        /*0110*/ 	.word	0x00000060


	//----- nvinfo : EIATTR_MIN_STACK_SIZE
	.align		4
.L_66:
        /*0114*/ 	.byte	0x04, 0x12
        /*0116*/ 	.short	(.L_68 - .L_67)
	.align		4
.L_67:
        /*0118*/ 	.word	index@(_ZN7cutlass13device_kernelIN5flash11enable_sm90INS1_16FlashAttnFwdSm90INS1_25CollectiveMainloopFwdSm90ILi2EN4cute5tupleIJNS5_1CILi1EEES8_S8_EEENS6_IJNS7_ILi128EEESA_SA_EEELi128ENS_10bfloat16_tEfNS_4arch4Sm90ELb0ELb1ELb1ELb1ELb0ELb1ELb0ELb1ELb1ELb1ELb1ELb0EEENS1_21CollectiveEpilogueFwdISB_S9_SC_SE_Li256ELb1ELb1ELb1ELb0EEENS1_36VarlenDynamicPersistentTileSchedulerILi128ELi128ELi256ELi128ELb1ELb1ELb1ELb1ELb0ELb1EEEEEEEEEvNT_6ParamsE)
        /*011c*/ 	.word	0x00000068


	//----- nvinfo : EIATTR_MIN_STACK_SIZE
	.align		4
.L_68:
        /*0120*/ 	.byte	0x04, 0x12
        /*0122*/ 	.short	(.L_70 - .L_69)
	.align		4
.L_69:
        /*0124*/ 	.word	index@(_ZN7cutlass13device_kernelIN5flash11enable_sm90INS1_16FlashAttnFwdSm90INS1_25CollectiveMainloopFwdSm90ILi2EN4cute5tupleIJNS5_1CILi1EEES8_S8_EEENS6_IJNS7_ILi128EEESA_SA_EEELi128ENS_10bfloat16_tEfNS_4arch4Sm90ELb1ELb0ELb1ELb0ELb0ELb0ELb0ELb1ELb1ELb1ELb1ELb0EEENS1_21CollectiveEpilogueFwdISB_S9_SC_SE_Li256ELb0ELb1ELb1ELb0EEENS1_19SingleTileSchedulerILb0ELb1ELb1ELi128EEEEEEEEEvNT_6ParamsE)
        /*0128*/ 	.word	0x00000018


	//----- nvinfo : EIATTR_MIN_STACK_SIZE
	.align		4
.L_70:
        /*012c*/ 	.byte	0x04, 0x12
        /*012e*/ 	.short	(.L_72 - .L_71)
	.align		4
.L_71:
        /*0130*/ 	.word	index@(_ZN7cutlass13device_kernelIN5flash11enable_sm90INS1_16FlashAttnFwdSm90INS1_25CollectiveMainloopFwdSm90ILi2EN4cute5tupleIJNS5_1CILi1EEES8_S8_EEENS6_IJNS7_ILi128EEESA_SA_EEELi128ENS_10bfloat16_tEfNS_4arch4Sm90ELb1ELb0ELb1ELb1ELb0ELb0ELb0ELb1ELb1ELb1ELb1ELb0EEENS1_21CollectiveEpilogueFwdISB_S9_SC_SE_Li256ELb1ELb1ELb1ELb0EEENS1_36VarlenDynamicPersistentTileSchedulerILi128ELi128ELi256ELi128ELb1ELb1ELb1ELb1ELb1ELb1EEEEEEEEEvNT_6ParamsE)
        /*0134*/ 	.word	0x00000060


	//----- nvinfo : EIATTR_MIN_STACK_SIZE
	.align		4
.L_72:
        /*0138*/ 	.byte	0x04, 0x12
        /*013a*/ 	.short	(.L_74 - .L_73)
	.align		4
.L_73:
        /*013c*/ 	.word	index@(_ZN7cutlass13device_kernelIN5flash11enable_sm90INS1_16FlashAttnFwdSm90INS1_25CollectiveMainloopFwdSm90ILi2EN4cute5tupleIJNS5_1CILi1EEES8_S8_EEENS6_IJNS7_ILi128EEESA_SA_EEELi128ENS_10bfloat16_tEfNS_4arch4Sm90ELb1ELb0ELb1ELb1ELb0ELb1ELb0ELb1ELb1ELb1ELb1ELb0EEENS1_21CollectiveEpilogueFwdISB_S9_SC_SE_Li256ELb1ELb1ELb1ELb0EEENS1_36VarlenDynamicPersistentTileSchedulerILi128ELi128ELi256ELi128ELb1ELb1ELb1ELb1ELb1ELb1EEEEEEEEEvNT_6ParamsE)
        /*0140*/ 	.word	0x00000068
.L_74:


//--------------------- .nv.compat                --------------------------
	.section	.nv.compat,"",@"SHT_CUDA_COMPAT_INFO"
	.align	4
        /*0000*/ 	.byte	0x02, 0x09, 0x01, 0x00, 0x02, 0x02, 0x04, 0x00, 0x02, 0x05, 0x05, 0x00, 0x03, 0x07, 0x01, 0x01
        /*0010*/ 	.byte	0x02, 0x03, 0x01, 0x00, 0x02, 0x06, 0x01, 0x00, 0x04, 0x0b, 0x08, 0x00, 0x00, 0x00, 0x00, 0x00
        /*0020*/ 	.byte	0x00, 0x00, 0x00, 0x00


//--------------------- .nv.info._ZN7cutlass13device_kernelIN5flash11enable_sm90INS1_16FlashAttnFwdSm90INS1_25CollectiveMainloopFwdSm90ILi2EN4cute5tupleIJNS5_1CILi1EEES8_S8_EEENS6_IJNS7_ILi128EEENS7_ILi176EEESA_EEELi128ENS_10bfloat16_tEfNS_4arch4Sm90ELb0ELb0ELb1ELb0ELb0ELb0ELb0ELb1ELb1ELb1ELb1ELb0EEENS1_21CollectiveEpilogueFwdINS6_IJSA_SA_SB_EEES9_SD_SF_Li256ELb0ELb1ELb1ELb0EEENS1_19SingleTileSchedulerILb0ELb1ELb1ELi128EEEEEEEEEvNT_6ParamsE --------------------------
	.section	.nv.info._ZN7cutlass13device_kernelIN5flash11enable_sm90INS1_16FlashAttnFwdSm90INS1_25CollectiveMainloopFwdSm90ILi2EN4cute5tupleIJNS5_1CILi1EEES8_S8_EEENS6_IJNS7_ILi128EEENS7_ILi176EEESA_EEELi128ENS_10bfloat16_tEfNS_4arch4Sm90ELb0ELb0ELb1ELb0ELb0ELb0ELb0ELb1ELb1ELb1ELb1ELb0EEENS1_21CollectiveEpilogueFwdINS6_IJSA_SA_SB_EEES9_SD_SF_Li256ELb0ELb1ELb1ELb0EEENS1_19SingleTileSchedulerILb0ELb1ELb1ELi128EEEEEEEEEvNT_6ParamsE,"",@"SHT_CUDA_INFO"
	.sectionflags	@""
	.align	4


	//----- nvinfo : EIATTR_CUDA_API_VERSION
	.align		4
        /*0000*/ 	.byte	0x04, 0x37
        /*0002*/ 	.short	(.L_76 - .L_75)
.L_75:
        /*0004*/ 	.word	0x00000082


	//----- nvinfo : EIATTR_KPARAM_INFO
	.align		4
.L_76:
        /*0008*/ 	.byte	0x04, 0x17
        /*000a*/ 	.short	(.L_78 - .L_77)
.L_77:
        /*000c*/ 	.word	0x00000000
        /*0010*/ 	.short	0x0000
        /*0012*/ 	.short	0x0070
        /*0014*/ 	.byte	0x00, 0xf0, 0x01, 0x28


	//----- nvinfo : EIATTR_SPARSE_MMA_MASK
	.align		4
.L_78:
        /*0018*/ 	.byte	0x03, 0x50
        /*001a*/ 	.short	0x0000


	//----- nvinfo : EIATTR_MAXREG_COUNT
	.align		4
        /*001c*/ 	.byte	0x03, 0x1b
        /*001e*/ 	.short	0x00a8


	//----- nvinfo : EIATTR_NUM_BARRIERS
	.align		4
        /*0020*/ 	.byte	0x02, 0x4c
        /*0022*/ 	.byte	0x10
	.zero		1


	//----- nvinfo : EIATTR_EXTERNS
	.align		4
        /*0024*/ 	.byte	0x04, 0x0f
        /*0026*/ 	.short	(.L_80 - .L_79)


	//   ....[0]....
	.align		4
.L_79:
        /*0028*/ 	.word	index@(__assertfail)


	//----- nvinfo : EIATTR_ANNOTATIONS
	.align		4
.L_80:
        /*002c*/ 	.byte	0x04, 0x55
        /*002e*/ 	.short	(.L_82 - .L_81)


	//   ....[0]....
.L_81:
        /*0030*/ 	.word	0x00000001
        /*0034*/ 	.byte	0x60, 0x09, 0x00, 0x00, 0x01, 0x00, 0x00, 0x00, 0x90, 0x13, 0x00, 0x00, 0x01, 0x00, 0x00, 0x00
        /*0044*/ 	.byte	0x50, 0xed, 0x00, 0x00, 0x01, 0x00, 0x00, 0x00, 0x10, 0xf2, 0x00, 0x00, 0x01, 0x00, 0x00, 0x00
        /*0054*/ 	.byte	0x90, 0xf2, 0x00, 0x00, 0x01, 0x00, 0x00, 0x00, 0xd0, 0xf5, 0x00, 0x00, 0x01, 0x00, 0x00, 0x00
        /*0064*/ 	.byte	0xa0, 0x01, 0x01, 0x00, 0x01, 0x00, 0x00, 0x00, 0xc0, 0x03, 0x01, 0x00, 0x01, 0x00, 0x00, 0x00
        /*0074*/ 	.byte	0x20, 0x04, 0x01, 0x00, 0x01, 0x00, 0x00, 0x00, 0xa0, 0x0b, 0x01, 0x00, 0x01, 0x00, 0x00, 0x00
        /*0084*/ 	.byte	0xf0, 0x0b, 0x01, 0x00, 0x01, 0x00, 0x00, 0x00, 0xf0, 0x13, 0x01, 0x00, 0x01, 0x00, 0x00, 0x00
        /*0094*/ 	.byte	0x30, 0x14, 0x01, 0x00, 0x01, 0x00, 0x00, 0x00, 0xb0, 0x1b, 0x01, 0x00, 0x01, 0x00, 0x00, 0x00
        /*00a4*/ 	.byte	0xc0, 0x20, 0x01, 0x00


	//----- nvinfo : EIATTR_MERCURY_ISA_VERSION
	.align		4
.L_82:
        /*00a8*/ 	.byte	0x03, 0x5f
        /*00aa*/ 	.short	0x0101


	//----- nvinfo : EIATTR_INT_WARP_WIDE_INSTR_OFFSETS
	.align		4
        /*00ac*/ 	.byte	0x04, 0x31
        /*00ae*/ 	.short	(.L_84 - .L_83)


	//   ....[0]....
.L_83:
        /*00b0*/ 	.word	0x00000130


	//   ....[1]....
        /*00b4*/ 	.word	0x00000170


	//   ....[2]....
        /*00b8*/ 	.word	0x000001e0


	//----- nvinfo : EIATTR_COOP_GROUP_MASK_REGIDS
	.align		4
.L_84:
        /*00bc*/ 	.byte	0x04, 0x29
        /*00be*/ 	.short	(.L_86 - .L_85)


	//   ....[0]....
.L_85:
        /*00c0*/ 	.word	0xffffffff


	//   ....[1]....
        /*00c4*/ 	.word	0xffffffff


	//   ....[2]....
        /*00c8*/ 	.word	0xffffffff


	//   ....[3]....
        /*00cc*/ 	.word	0xffffffff


	//   ....[4]....
        /*00d0*/ 	.word	0xffffffff


	//   ....[5]....
        /*00d4*/ 	.word	0xffffffff


	//   ....[6]....
        /*00d8*/ 	.word	0xffffffff


	//   ....[7]....
        /*00dc*/ 	.word	0xffffffff


	//   ....[8]....
        /*00e0*/ 	.word	0xffffffff


	//   ....[9]....
        /*00e4*/ 	.word	0xffffffff


	//   ....[10]....
        /*00e8*/ 	.word	0xffffffff


	//   ....[11]....
        /*00ec*/ 	.word	0xffffffff


	//   ....[12]....
        /*00f0*/ 	.word	0xffffffff


	//   ....[13]....
        /*00f4*/ 	.word	0xffffffff


	//   ....[14]....
        /*00f8*/ 	.word	0xffffffff


	//   ....[15]....
        /*00fc*/ 	.word	0xffffffff


	//   ....[16]....
        /*0100*/ 	.word	0xffffffff


	//   ....[17]....
        /*0104*/ 	.word	0xffffffff


	//   ....[18]....
        /*0108*/ 	.word	0xffffffff


	//   ....[19]....
        /*010c*/ 	.word	0xffffffff


	//   ....[20]....
        /*0110*/ 	.word	0xffffffff


	//   ....[21]....
        /*0114*/ 	.word	0xffffffff


	//   ....[22]....
        /*0118*/ 	.word	0xffffffff


	//   ....[23]....
        /*011c*/ 	.word	0xffffffff


	//   ....[24]....
        /*0120*/ 	.word	0xffffffff


	//   ....[25]....
        /*0124*/ 	.word	0xffffffff


	//   ....[26]....
        /*0128*/ 	.word	0xffffffff


	//   ....[27]....
        /*012c*/ 	.word	0xffffffff


	//   ....[28]....
        /*0130*/ 	.word	0xffffffff


	//   ....[29]....
        /*0134*/ 	.word	0xffffffff


	//   ....[30]....
        /*0138*/ 	.word	0xffffffff


	//   ....[31]....
        /*013c*/ 	.word	0xffffffff


	//   ....[32]....
        /*0140*/ 	.word	0xffffffff


	//   ....[33]....
        /*0144*/ 	.word	0xffffffff


	//   ....[34]....
        /*0148*/ 	.word	0xffffffff


	//   ....[35]....
        /*014c*/ 	.word	0xffffffff


	//   ....[36]....
        /*0150*/ 	.word	0xffffffff


	//   ....[37]....
        /*0154*/ 	.word	0xffffffff


	//   ....[38]....
        /*0158*/ 	.word	0xffffffff


	//   ....[39]....
        /*015c*/ 	.word	0xffffffff


	//   ....[40]....
        /*0160*/ 	.word	0xffffffff


	//   ....[41]....
        /*0164*/ 	.word	0xffffffff


	//   ....[42]....
        /*0168*/ 	.word	0xffffffff


	//   ....[43]....
        /*016c*/ 	.word	0xffffffff


	//   ....[44]....
        /*0170*/ 	.word	0xffffffff


	//   ....[45]....
        /*0174*/ 	.word	0xffffffff


	//   ....[46]....
        /*0178*/ 	.word	0xffffffff


	//   ....[47]....
        /*017c*/ 	.word	0x0500000f


	//   ....[48]....
        /*0180*/ 	.word	0x0500000f


	//   ....[49]....
        /*0184*/ 	.word	0x0500000f


	//   ....[50]....
        /*0188*/ 	.word	0x0500000f


	//   ....[51]....
        /*018c*/ 	.word	0x0500000f


	//   ....[52]....
        /*0190*/ 	.word	0x0500000f


	//   ....[53]....
        /*0194*/ 	.word	0x0500000f


	//   ....[54]....
        /*0198*/ 	.word	0x0500000f


	//   ....[55]....
        /*019c*/ 	.word	0x0500000f


	//   ....[56]....
        /*01a0*/ 	.word	0x0500000f


	//   ....[57]....
        /*01a4*/ 	.word	0x0500000f


	//   ....[58]....
        /*01a8*/ 	.word	0x0500000f


	//   ....[59]....
        /*01ac*/ 	.word	0x0500000f


	//   ....[60]....
        /*01b0*/ 	.word	0x0500000f


	//   ....[61]....
        /*01b4*/ 	.word	0x0500000f


	//   ....[62]....
        /*01b8*/ 	.word	0x0500000f


	//   ....[63]....
        /*01bc*/ 	.word	0x0500000f


	//   ....[64]....
        /*01c0*/ 	.word	0x0500000f


	//----- nvinfo : EIATTR_COOP_GROUP_INSTR_OFFSETS
	.align		4
.L_86:
        /*01c4*/ 	.byte	0x04, 0x28
        /*01c6*/ 	.short	(.L_88 - .L_87)


	//   ....[0]....
.L_87:
        /*01c8*/ 	.word	0x00000070


	//   ....[1]....
        /*01cc*/ 	.word	0x00000140


	//   ....[2]....
        /*01d0*/ 	.word	0x00000190


	//   ....[3]....
        /*01d4*/ 	.word	0x000003c0


	//   ....[4]....
        /*01d8*/ 	.word	0x00000520


	//   ....[5]....
        /*01dc*/ 	.word	0x00000640


	//   ....[6]....
        /*01e0*/ 	.word	0x000007a0


	//   ....[7]....
        /*01e4*/ 	.word	0x00001160


	//   ....[8]....
        /*01e8*/ 	.word	0x000050a0


	//   ....[9]....
        /*01ec*/ 	.word	0x000050e0


	//   ....[10]....
        /*01f0*/ 	.word	0x000058a0


	//   ....[11]....
        /*01f4*/ 	.word	0x000058f0


	//   ....[12]....
        /*01f8*/ 	.word	0x0000a240


	//   ....[13]....
        /*01fc*/ 	.word	0x0000a2a0


	//   ....[14]....
        /*0200*/ 	.word	0x0000ad70


	//   ....[15]....
        /*0204*/ 	.word	0x0000add0


	//   ....[16]....
        /*0208*/ 	.word	0x0000c4c0


	//   ....[17]....
        /*020c*/ 	.word	0x0000c500


	//   ....[18]....
        /*0210*/ 	.word	0x0000c580


	//   ....[19]....
        /*0214*/ 	.word	0x0000c5c0


	//   ....[20]....
        /*0218*/ 	.word	0x0000d630


	//   ....[21]....
        /*021c*/ 	.word	0x0000d670


	//   ....[22]....
        /*0220*/ 	.word	0x0000d6b0


	//   ....[23]....
        /*0224*/ 	.word	0x0000d6e0


	//   ....[24]....
        /*0228*/ 	.word	0x0000d710


	//   ....[25]....
        /*022c*/ 	.word	0x0000d720


	//   ....[26]....
        /*0230*/ 	.word	0x0000dd70


	//   ....[27]....
        /*0234*/ 	.word	0x0000dd80


	//   ....[28]....
        /*0238*/ 	.word	0x0000e7f0


	//   ....[29]....
        /*023c*/ 	.word	0x0000f250


	//   ....[30]....
        /*0240*/ 	.word	0x0000fbd0


	//   ....[31]....
        /*0244*/ 	.word	0x0000fbe0


	//   ....[32]....
        /*0248*/ 	.word	0x0000fbf0


	//   ....[33]....
        /*024c*/ 	.word	0x0000fc40


	//   ....[34]....
        /*0250*/ 	.word	0x0000fcd0


	//   ....[35]....
        /*0254*/ 	.word	0x0000fce0


	//   ....[36]....
        /*0258*/ 	.word	0x0000fd70


	//   ....[37]....
        /*025c*/ 	.word	0x0000fda0


	//   ....[38]....
        /*0260*/ 	.word	0x0000fe00


	//   ....[39]....
        /*0264*/ 	.word	0x0000fe30


	//   ....[40]....
        /*0268*/ 	.word	0x0000feb0


	//   ....[41]....
        /*026c*/ 	.word	0x0000fee0


	//   ....[42]....
        /*0270*/ 	.word	0x0000ff40


	//   ....[43]....
        /*0274*/ 	.word	0x0000ff80


	//   ....[44]....
        /*0278*/ 	.word	0x00010000


	//   ....[45]....
        /*027c*/ 	.word	0x00010040


	//   ....[46]....
        /*0280*/ 	.word	0x00012050


	//   ....[47]....
        /*0284*/ 	.word	0x00012510


	//   ....[48]....
        /*0288*/ 	.word	0x00012690


	//   ....[49]....
        /*028c*/ 	.word	0x000126e0


	//   ....[50]....
        /*0290*/ 	.word	0x00012810


	//   ....[51]....
        /*0294*/ 	.word	0x00012880


	//   ....[52]....
        /*0298*/ 	.word	0x00012970


	//   ....[53]....
        /*029c*/ 	.word	0x000129e0


	//   ....[54]....
        /*02a0*/ 	.word	0x00012ad0


	//   ....[55]....
        /*02a4*/ 	.word	0x00012b40


	//   ....[56]....
        /*02a8*/ 	.word	0x00012c30


	//   ....[57]....
        /*02ac*/ 	.word	0x00012ca0


	//   ....[58]....
        /*02b0*/ 	.word	0x00012d90


	//   ....[59]....
        /*02b4*/ 	.word	0x00012e00


	//   ....[60]....
        /*02b8*/ 	.word	0x00012ef0


	//   ....[61]....
        /*02bc*/ 	.word	0x00012f50


	//   ....[62]....
        /*02c0*/ 	.word	0x00013030


	//   ....[63]....
        /*02c4*/ 	.word	0x00013080


	//   ....[64]....
        /*02c8*/ 	.word	0x00013480


	//----- nvinfo : EIATTR_REG_RECONFIG
	.align		4
.L_88:
        /*02cc*/ 	.byte	0x01, 0x54
	.zero		2


	//----- nvinfo : EIATTR_SYSCALL_OFFSETS
	.align		4
        /*02d0*/ 	.byte	0x04, 0x46
        /*02d2*/ 	.short	(.L_90 - .L_89)


	//   ....[0]....
.L_89:
        /*02d4*/ 	.word	0x00001340


	//   ....[1]....
        /*02d8*/ 	.word	0x0000eed0


	//   ....[2]....
        /*02dc*/ 	.word	0x0000f010


	//   ....[3]....
        /*02e0*/ 	.word	0x0000f100


	//   ....[4]....
        /*02e4*/ 	.word	0x0000f7f0


	//----- nvinfo : EIATTR_MBARRIER_INSTR_OFFSETS
	.align		4
.L_90:
        /*02e8*/ 	.byte	0x04, 0x39
        /*02ea*/ 	.short	(.L_92 - .L_91)


	//   ....[0]....
.L_91:
        /*02ec*/ 	.word	0x00000270
        /*02f0*/ 	.word	0x000000ff
        /*02f4*/ 	.word	0x00034800
        /*02f8*/ 	.short	0x0100
        /*02fa*/ 	.byte	0x08
	.zero		1


	//   ....[1]....
        /*02fc*/ 	.word	0x00000280
        /*0300*/ 	.word	0x000000ff
        /*0304*/ 	.word	0x00034820
        /*0308*/ 	.short	0x0100
        /*030a*/ 	.byte	0x08
	.zero		1


	//   ....[2]....
        /*030c*/ 	.word	0x00000370
        /*0310*/ 	.word	0x000000ff
        /*0314*/ 	.word	0x00034830
        /*0318*/ 	.short	0x0100
        /*031a*/ 	.byte	0x08
	.zero		1


	//   ....[3]....
        /*031c*/ 	.word	0x00000380
        /*0320*/ 	.word	0x000000ff
        /*0324*/ 	.word	0x00034840
        /*0328*/ 	.short	0x0100
        /*032a*/ 	.byte	0x08
	.zero		1


	//   ....[4]....
        /*032c*/ 	.word	0x00000390
        /*0330*/ 	.word	0x000000ff
        /*0334*/ 	.word	0x00034838
        /*0338*/ 	.short	0x0100
        /*033a*/ 	.byte	0x08
	.zero		1


	//   ....[5]....
        /*033c*/ 	.word	0x000003a0
        /*0340*/ 	.word	0x000000ff
        /*0344*/ 	.word	0x00034848
        /*0348*/ 	.short	0x0100
        /*034a*/ 	.byte	0x08
	.zero		1


	//   ....[6]....
        /*034c*/ 	.word	0x000004d0
        /*0350*/ 	.word	0x000000ff
        /*0354*/ 	.word	0x00034850
        /*0358*/ 	.short	0x0100
        /*035a*/ 	.byte	0x08
	.zero		1


	//   ....[7]....
        /*035c*/ 	.word	0x000004e0
        /*0360*/ 	.word	0x000000ff
        /*0364*/ 	.word	0x00034860
        /*0368*/ 	.short	0x0100
        /*036a*/ 	.byte	0x08
	.zero		1


	//   ....[8]....
        /*036c*/ 	.word	0x000004f0
        /*0370*/ 	.word	0x000000ff
        /*0374*/ 	.word	0x00034858
        /*0378*/ 	.short	0x0100
        /*037a*/ 	.byte	0x08
	.zero		1


	//   ....[9]....
        /*037c*/ 	.word	0x00000500
        /*0380*/ 	.word	0x000000ff
        /*0384*/ 	.word	0x00034868
        /*0388*/ 	.short	0x0100
        /*038a*/ 	.byte	0x08
	.zero		1


	//   ....[10]....
        /*038c*/ 	.word	0x000005f0
        /*0390*/ 	.word	0x000000ff
        /*0394*/ 	.word	0x00034870
        /*0398*/ 	.short	0x0100
        /*039a*/ 	.byte	0x06
	.zero		1


	//   ....[11]....
        /*039c*/ 	.word	0x00000600
        /*03a0*/ 	.word	0x000000ff
        /*03a4*/ 	.word	0x00034880
        /*03a8*/ 	.short	0x0100
        /*03aa*/ 	.byte	0x06
	.zero		1


	//   ....[12]....
        /*03ac*/ 	.word	0x00000610
        /*03b0*/ 	.word	0x000000ff
        /*03b4*/ 	.word	0x00034878
        /*03b8*/ 	.short	0x0100
        /*03ba*/ 	.byte	0x06
	.zero		1


	//   ....[13]....
        /*03bc*/ 	.word	0x00000620
        /*03c0*/ 	.word	0x000000ff
        /*03c4*/ 	.word	0x00034888
        /*03c8*/ 	.short	0x0100
        /*03ca*/ 	.byte	0x06
	.zero		1


	//   ....[14]....
        /*03cc*/ 	.word	0x00000750
        /*03d0*/ 	.word	0x000000ff
        /*03d4*/ 	.word	0x00034890
        /*03d8*/ 	.short	0x0100
        /*03da*/ 	.byte	0x08
	.zero		1


	//   ....[15]....
        /*03dc*/ 	.word	0x00000760
        /*03e0*/ 	.word	0x000000ff
        /*03e4*/ 	.word	0x000348a0
        /*03e8*/ 	.short	0x0100
        /*03ea*/ 	.byte	0x08
	.zero		1


	//   ....[16]....
        /*03ec*/ 	.word	0x00000770
        /*03f0*/ 	.word	0x000000ff
        /*03f4*/ 	.word	0x00034898
        /*03f8*/ 	.short	0x0100
        /*03fa*/ 	.byte	0x08
	.zero		1


	//   ....[17]....
        /*03fc*/ 	.word	0x00000780
        /*0400*/ 	.word	0x000000ff
        /*0404*/ 	.word	0x000348a8
        /*0408*/ 	.short	0x0100
        /*040a*/ 	.byte	0x08
	.zero		1


	//   ....[18]....
        /*040c*/ 	.word	0x000008b0
        /*0410*/ 	.word	0x000000ff
        /*0414*/ 	.word	0x000348b0
        /*0418*/ 	.short	0x0100
        /*041a*/ 	.byte	0x08
	.zero		1


	//   ....[19]....
        /*041c*/ 	.word	0x000008c0
        /*0420*/ 	.word	0x000000ff
        /*0424*/ 	.word	0x000348c0
        /*0428*/ 	.short	0x0100
        /*042a*/ 	.byte	0x08
	.zero		1


	//   ....[20]....
        /*042c*/ 	.word	0x000008d0
        /*0430*/ 	.word	0x000000ff
        /*0434*/ 	.word	0x000348b8
        /*0438*/ 	.short	0x0100
        /*043a*/ 	.byte	0x08
	.zero		1


	//   ....[21]....
        /*043c*/ 	.word	0x000008e0
        /*0440*/ 	.word	0x000000ff
        /*0444*/ 	.word	0x000348c8
        /*0448*/ 	.short	0x0100
        /*044a*/ 	.byte	0x08
	.zero		1


	//   ....[22]....
        /*044c*/ 	.word	0x00001370
        /*0450*/ 	.word	0x000000ff
        /*0454*/ 	.word	0x00034800
        /*0458*/ 	.short	0x010a
        /*045a*/ 	.byte	0x04
	.zero		1


	//   ....[23]....
        /*045c*/ 	.word	0x00001410
        /*0460*/ 	.word	0x000000ff
        /*0464*/ 	.word	0x00034830
        /*0468*/ 	.short	0x010a
        /*046a*/ 	.byte	0x04
	.zero		1


	//   ....[24]....
        /*046c*/ 	.word	0x000014a0
        /*0470*/ 	.word	0x000000ff
        /*0474*/ 	.word	0x00034830
        /*0478*/ 	.short	0x010a
        /*047a*/ 	.byte	0x04
	.zero		1


	//   ....[25]....
        /*047c*/ 	.word	0x00006030
        /*0480*/ 	.word	0x00000005
        /*0484*/ 	.word	0x00000000
        /*0488*/ 	.short	0x0101
        /*048a*/ 	.byte	0x3f
	.zero		1


	//   ....[26]....
        /*048c*/ 	.word	0x00006f20
        /*0490*/ 	.word	0x00000009
        /*0494*/ 	.word	0x00034830
        /*0498*/ 	.short	0x010a
        /*049a*/ 	.byte	0x3f
	.zero		1


	//   ....[27]....
        /*049c*/ 	.word	0x00006f60
        /*04a0*/ 	.word	0x00000009
        /*04a4*/ 	.word	0x00034830
        /*04a8*/ 	.short	0x010a
        /*04aa*/ 	.byte	0x3f
	.zero		1


	//   ....[28]....
        /*04ac*/ 	.word	0x00009520
        /*04b0*/ 	.word	0x000000ff
        /*04b4*/ 	.word	0x00034850
        /*04b8*/ 	.short	0x010a
        /*04ba*/ 	.byte	0x06
	.zero		1


	//   ....[29]....
        /*04bc*/ 	.word	0x00009560
        /*04c0*/ 	.word	0x000000ff
        /*04c4*/ 	.word	0x00034850
        /*04c8*/ 	.short	0x010a
        /*04ca*/ 	.byte	0x06
	.zero		1


	//   ....[30]....
        /*04cc*/ 	.word	0x0000b610
        /*04d0*/ 	.word	0x00000074
        /*04d4*/ 	.word	0x00000000
        /*04d8*/ 	.short	0x0101
        /*04da*/ 	.byte	0x3f
	.zero		1


	//   ....[31]....
        /*04dc*/ 	.word	0x0000b6c0
        /*04e0*/ 	.word	0x00000076
        /*04e4*/ 	.word	0x00000000
        /*04e8*/ 	.short	0x0101
        /*04ea*/ 	.byte	0x3f
	.zero		1


	//   ....[32]....
        /*04ec*/ 	.word	0x0000c420
        /*04f0*/ 	.word	0x0000000b
        /*04f4*/ 	.word	0x00034850
        /*04f8*/ 	.short	0x010a
        /*04fa*/ 	.byte	0x3f
	.zero		1


	//   ....[33]....
        /*04fc*/ 	.word	0x0000c460
        /*0500*/ 	.word	0x0000000b
        /*0504*/ 	.word	0x00034850
        /*0508*/ 	.short	0x010a
        /*050a*/ 	.byte	0x3f
	.zero		1


	//   ....[34]....
        /*050c*/ 	.word	0x0000cb00
        /*0510*/ 	.word	0x00000005
        /*0514*/ 	.word	0x00000000
        /*0518*/ 	.short	0x0101
        /*051a*/ 	.byte	0x3f
	.zero		1


	//   ....[35]....
        /*051c*/ 	.word	0x0000d700
        /*0520*/ 	.word	0x000000ff
        /*0524*/ 	.word	0x00000000
        /*0528*/ 	.short	0x0101
        /*052a*/ 	.byte	0x04
	.zero		1


	//   ....[36]....
        /*052c*/ 	.word	0x0000f470
        /*0530*/ 	.word	0x000000ff
        /*0534*/ 	.word	0x00034840
        /*0538*/ 	.short	0x010a
        /*053a*/ 	.byte	0x26
	.zero		1


	//   ....[37]....
        /*053c*/ 	.word	0x00010140
        /*0540*/ 	.word	0x000000ff
        /*0544*/ 	.word	0x00034800
        /*0548*/ 	.short	0x0107
        /*054a*/ 	.byte	0x26
	.zero		1


	//   ....[38]....
        /*054c*/ 	.word	0x000101b0
        /*0550*/ 	.word	0x000000ff
        /*0554*/ 	.word	0x00034800
        /*0558*/ 	.short	0x0101
        /*055a*/ 	.byte	0x26
	.zero		1


	//   ....[39]....
        /*055c*/ 	.word	0x000101c0
        /*0560*/ 	.word	0x000000ff
        /*0564*/ 	.word	0x00034820
        /*0568*/ 	.short	0x010a
        /*056a*/ 	.byte	0x26
	.zero		1


	//   ....[40]....
        /*056c*/ 	.word	0x000105e0
        /*0570*/ 	.word	0x000000ff
        /*0574*/ 	.word	0x00034848
        /*0578*/ 	.short	0x010a
        /*057a*/ 	.byte	0x26
	.zero		1


	//   ....[41]....
        /*057c*/ 	.word	0x000108a0
        /*0580*/ 	.word	0x000000ff
        /*0584*/ 	.word	0x00034860
        /*0588*/ 	.short	0x010a
        /*058a*/ 	.byte	0x26
	.zero		1


	//   ....[42]....
        /*058c*/ 	.word	0x00010db0
        /*0590*/ 	.word	0x000000ff
        /*0594*/ 	.word	0x00034840
        /*0598*/ 	.short	0x010a
        /*059a*/ 	.byte	0x26
	.zero		1


	//   ....[43]....
        /*059c*/ 	.word	0x00011090
        /*05a0*/ 	.word	0x000000ff
        /*05a4*/ 	.word	0x00034868
        /*05a8*/ 	.short	0x010a
        /*05aa*/ 	.byte	0x26
	.zero		1


	//   ....[44]....
        /*05ac*/ 	.word	0x000115f0
        /*05b0*/ 	.word	0x000000ff
        /*05b4*/ 	.word	0x00034848
        /*05b8*/ 	.short	0x010a
        /*05ba*/ 	.byte	0x26
	.zero		1


	//   ....[45]....
        /*05bc*/ 	.word	0x000118b0
        /*05c0*/ 	.word	0x000000ff
        /*05c4*/ 	.word	0x00034860
        /*05c8*/ 	.short	0x010a
        /*05ca*/ 	.byte	0x26
	.zero		1


	//   ....[46]....
        /*05cc*/ 	.word	0x00011c50
        /*05d0*/ 	.word	0x00000003
        /*05d4*/ 	.word	0x00034860
        /*05d8*/ 	.short	0x010a
        /*05da*/ 	.byte	0x3f
	.zero		1


	//   ....[47]....
        /*05dc*/ 	.word	0x00011fe0
        /*05e0*/ 	.word	0x00000002
        /*05e4*/ 	.word	0x00034820
        /*05e8*/ 	.short	0x010a
        /*05ea*/ 	.byte	0x3f
	.zero		1


	//   ....[48]....
        /*05ec*/ 	.word	0x00012180
        /*05f0*/ 	.word	0x00000006
        /*05f4*/ 	.word	0x00000000
        /*05f8*/ 	.short	0x010a
        /*05fa*/ 	.byte	0x3f
	.zero		1


	//   ....[49]....
        /*05fc*/ 	.word	0x000121f0
        /*0600*/ 	.word	0x00000003
        /*0604*/ 	.word	0x00000000
        /*0608*/ 	.short	0x010a
        /*060a*/ 	.byte	0x3f
	.zero		1


	//   ....[50]....
        /*060c*/ 	.word	0x00012250
        /*0610*/ 	.word	0x00000000
        /*0614*/ 	.word	0x00000000
        /*0618*/ 	.short	0x010a
        /*061a*/ 	.byte	0x3f
	.zero		1


	//   ....[51]....
        /*061c*/ 	.word	0x00012280
        /*0620*/ 	.word	0x00000003
        /*0624*/ 	.word	0x00000000
        /*0628*/ 	.short	0x010a
        /*062a*/ 	.byte	0x3f
	.zero		1


	//   ....[52]....
        /*062c*/ 	.word	0x00012300
        /*0630*/ 	.word	0x00000003
        /*0634*/ 	.word	0x00034800
        /*0638*/ 	.short	0x010a
        /*063a*/ 	.byte	0x3f
	.zero		1


	//   ....[53]....
        /*063c*/ 	.word	0x00012370
        /*0640*/ 	.word	0x00000003
        /*0644*/ 	.word	0x00034830
        /*0648*/ 	.short	0x010a
        /*064a*/ 	.byte	0x3f
	.zero		1


	//   ....[54]....
        /*064c*/ 	.word	0x000123c0
        /*0650*/ 	.word	0x00000009
        /*0654*/ 	.word	0x00034830
        /*0658*/ 	.short	0x010a
        /*065a*/ 	.byte	0x3f
	.zero		1


	//   ....[55]....
        /*065c*/ 	.word	0x00012420
        /*0660*/ 	.word	0x00000009
        /*0664*/ 	.word	0x00034850
        /*0668*/ 	.short	0x010a
        /*066a*/ 	.byte	0x3f
	.zero		1


	//   ....[56]....
        /*066c*/ 	.word	0x00012470
        /*0670*/ 	.word	0x0000000b
        /*0674*/ 	.word	0x00034850
        /*0678*/ 	.short	0x010a
        /*067a*/ 	.byte	0x3f
	.zero		1


	//   ....[57]....
        /*067c*/ 	.word	0x000125d0
        /*0680*/ 	.word	0x00000003
        /*0684*/ 	.word	0x00034840
        /*0688*/ 	.short	0x010a
        /*068a*/ 	.byte	0x3f
	.zero		1


	//   ....[58]....
        /*068c*/ 	.word	0x000130c0
        /*0690*/ 	.word	0x00000003
        /*0694*/ 	.word	0x00034820
        /*0698*/ 	.short	0x010a
        /*069a*/ 	.byte	0x3f
	.zero		1


	//   ....[59]....
        /*069c*/ 	.word	0x00013120
        /*06a0*/ 	.word	0x00000003
        /*06a4*/ 	.word	0x00034848
        /*06a8*/ 	.short	0x010a
        /*06aa*/ 	.byte	0x3f
	.zero		1


	//   ....[60]....
        /*06ac*/ 	.word	0x00013180
        /*06b0*/ 	.word	0x00000003
        /*06b4*/ 	.word	0x00034860
        /*06b8*/ 	.short	0x010a
        /*06ba*/ 	.byte	0x3f
	.zero		1


	//   ....[61]....
        /*06bc*/ 	.word	0x000131e0
        /*06c0*/ 	.word	0x00000003
        /*06c4*/ 	.word	0x00034840
        /*06c8*/ 	.short	0x010a
        /*06ca*/ 	.byte	0x3f
	.zero		1


	//   ....[62]....
        /*06cc*/ 	.word	0x00013240
        /*06d0*/ 	.word	0x00000003
        /*06d4*/ 	.word	0x00034868
        /*06d8*/ 	.short	0x010a
        /*06da*/ 	.byte	0x3f
	.zero		1


	//   ....[63]....
        /*06dc*/ 	.word	0x000132a0
        /*06e0*/ 	.word	0x00000003
        /*06e4*/ 	.word	0x00034848
        /*06e8*/ 	.short	0x010a
        /*06ea*/ 	.byte	0x3f
	.zero		1


	//   ....[64]....
        /*06ec*/ 	.word	0x00013300
        /*06f0*/ 	.word	0x00000003
        /*06f4*/ 	.word	0x00034860
        /*06f8*/ 	.short	0x010a
        /*06fa*/ 	.byte	0x3f
	.zero		1


	//   ....[65]....
        /*06fc*/ 	.word	0x00013350
        /*0700*/ 	.word	0x00000003
        /*0704*/ 	.word	0x00034860
        /*0708*/ 	.short	0x010a
        /*070a*/ 	.byte	0x3f
	.zero		1


	//   ....[66]....
        /*070c*/ 	.word	0x000133a0
        /*0710*/ 	.word	0x00000002
        /*0714*/ 	.word	0x00034820
        /*0718*/ 	.short	0x010a
        /*071a*/ 	.byte	0x3f
	.zero		1


	//   ....[67]....
        /*071c*/ 	.word	0x00013540
        /*0720*/ 	.word	0x00000006
        /*0724*/ 	.word	0x00000000
        /*0728*/ 	.short	0x010a
        /*072a*/ 	.byte	0x3f
	.zero		1


	//   ....[68]....
        /*072c*/ 	.word	0x00013590
        /*0730*/ 	.word	0x00000003
        /*0734*/ 	.word	0x00000000
        /*0738*/ 	.short	0x010a
        /*073a*/ 	.byte	0x3f
	.zero		1


	//   ....[69]....
        /*073c*/ 	.word	0x000135e0
        /*0740*/ 	.word	0x00000000
        /*0744*/ 	.word	0x00000000
        /*0748*/ 	.short	0x010a
        /*074a*/ 	.byte	0x3f
	.zero		1


	//----- nvinfo : EIATTR_NUM_MBARRIERS
	.align		4
.L_92:
        /*074c*/ 	.byte	0x03, 0x38
        /*074e*/ 	.short	0x0016


	//----- nvinfo : EIATTR_EXIT_INSTR_OFFSETS
	.align		4
        /*0750*/ 	.byte	0x04, 0x1c
        /*0752*/ 	.short	(.L_94 - .L_93)


	//   ....[0]....
.L_93:
        /*0754*/ 	.word	0x000122d0


	//----- nvinfo : EIATTR_MAX_THREADS
	.align		4
.L_94:
        /*0758*/ 	.byte	0x04, 0x05
        /*075a*/ 	.short	(.L_96 - .L_95)
.L_95:
        /*075c*/ 	.word	0x00000180
        /*0760*/ 	.word	0x00000001
        /*0764*/ 	.word	0x00000001


	//----- nvinfo : EIATTR_CRS_STACK_SIZE
	.align		4
.L_96:
        /*0768*/ 	.byte	0x04, 0x1e
        /*076a*/ 	.short	(.L_98 - .L_97)
.L_97:
        /*076c*/ 	.word	0x00000000


	//----- nvinfo : EIATTR_CBANK_PARAM_SIZE
	.align		4
.L_98:
        /*0770*/ 	.byte	0x03, 0x19
        /*0772*/ 	.short	0x0a70


	//----- nvinfo : EIATTR_PARAM_CBANK
	.align		4
        /*0774*/ 	.byte	0x04, 0x0a
        /*0776*/ 	.short	(.L_100 - .L_99)
	.align		4
.L_99:
        /*0778*/ 	.word	index@(.nv.constant0._ZN7cutlass13device_kernelIN5flash11enable_sm90INS1_16FlashAttnFwdSm90INS1_25CollectiveMainloopFwdSm90ILi2EN4cute5tupleIJNS5_1CILi1EEES8_S8_EEENS6_IJNS7_ILi128EEENS7_ILi176EEESA_EEELi128ENS_10bfloat16_tEfNS_4arch4Sm90ELb0ELb0ELb1ELb0ELb0ELb0ELb0ELb1ELb1ELb1ELb1ELb0EEENS1_21CollectiveEpilogueFwdINS6_IJSA_SA_SB_EEES9_SD_SF_Li256ELb0ELb1ELb1ELb0EEENS1_19SingleTileSchedulerILb0ELb1ELb1ELi128EEEEEEEEEvNT_6ParamsE)
        /*077c*/ 	.short	0x0210
        /*077e*/ 	.short	0x0a70


	//----- nvinfo : EIATTR_SW_WAR
	.align		4
.L_100:
        /*0780*/ 	.byte	0x04, 0x36
        /*0782*/ 	.short	(.L_102 - .L_101)
.L_101:
        /*0784*/ 	.word	0x00000008
.L_102:


//--------------------- .nv.info._ZN7cutlass13device_kernelIN5flash11enable_sm90INS1_16FlashAttnFwdSm90INS1_25CollectiveMainloopFwdSm90ILi2EN4cute5tupleIJNS5_1CILi1EEES8_S8_EEENS6_IJNS7_ILi128EEENS7_ILi176EEESA_EEELi128ENS_10bfloat16_tEfNS_4arch4Sm90ELb0ELb0ELb1ELb1ELb0ELb0ELb0ELb1ELb1ELb1ELb1ELb0EEENS1_21CollectiveEpilogueFwdINS6_IJSA_SA_SB_EEES9_SD_SF_Li256ELb1ELb1ELb1ELb0EEENS1_36VarlenDynamicPersistentTileSchedulerILi128ELi176ELi256ELi128ELb1ELb1ELb1ELb0ELb1ELb1EEEEEEEEEvNT_6ParamsE --------------------------
	.section	.nv.info._ZN7cutlass13device_kernelIN5flash11enable_sm90INS1_16FlashAttnFwdSm90INS1_25CollectiveMainloopFwdSm90ILi2EN4cute5tupleIJNS5_1CILi1EEES8_S8_EEENS6_IJNS7_ILi128EEENS7_ILi176EEESA_EEELi128ENS_10bfloat16_tEfNS_4arch4Sm90ELb0ELb0ELb1ELb1ELb0ELb0ELb0ELb1ELb1ELb1ELb1ELb0EEENS1_21CollectiveEpilogueFwdINS6_IJSA_SA_SB_EEES9_SD_SF_Li256ELb1ELb1ELb1ELb0EEENS1_36VarlenDynamicPersistentTileSchedulerILi128ELi176ELi256ELi128ELb1ELb1ELb1ELb0ELb1ELb1EEEEEEEEEvNT_6ParamsE,"",@"SHT_CUDA_INFO"
	.sectionflags	@""
	.align	4


	//----- nvinfo : EIATTR_CUDA_API_VERSION
	.align		4
        /*0000*/ 	.byte	0x04, 0x37
        /*0002*/ 	.short	(.L_104 - .L_103)
.L_103:
        /*0004*/ 	.word	0x00000082


	//----- nvinfo : EIATTR_KPARAM_INFO
	.align		4
.L_104:
        /*0008*/ 	.byte	0x04, 0x17
        /*000a*/ 	.short	(.L_106 - .L_105)
.L_105:
        /*000c*/ 	.word	0x00000000
        /*0010*/ 	.short	0x0000
        /*0012*/ 	.short	0x0070
        /*0014*/ 	.byte	0x00, 0xf0, 0x01, 0x2a


	//----- nvinfo : EIATTR_SPARSE_MMA_MASK
	.align		4
.L_106:
        /*0018*/ 	.byte	0x03, 0x50
        /*001a*/ 	.short	0x0000


	//----- nvinfo : EIATTR_MAXREG_COUNT
	.align		4
        /*001c*/ 	.byte	0x03, 0x1b
        /*001e*/ 	.short	0x00a8


	//----- nvinfo : EIATTR_NUM_BARRIERS
	.align		4
        /*0020*/ 	.byte	0x02, 0x4c
        /*0022*/ 	.byte	0x10
	.zero		1


	//----- nvinfo : EIATTR_EXTERNS
	.align		4
        /*0024*/ 	.byte	0x04, 0x0f
        /*0026*/ 	.short	(.L_108 - .L_107)


	//   ....[0]....
	.align		4
.L_107:
        /*0028*/ 	.word	index@(__assertfail)


	//----- nvinfo : EIATTR_ANNOTATIONS
	.align		4
.L_108:
        /*002c*/ 	.byte	0x04, 0x55
        /*002e*/ 	.short	(.L_110 - .L_109)


	//   ....[0]....
.L_109:
        /* <DEDUP_REMOVED lines=82> */


	//----- nvinfo : EIATTR_MERCURY_ISA_VERSION
	.align		4
.L_110:
        /*0538*/ 	.byte	0x03, 0x5f
        /*053a*/ 	.short	0x0101


	//----- nvinfo : EIATTR_UNUSED_LOAD_BYTE_OFFSET
	.align		4
        /*053c*/ 	.byte	0x04, 0x44
        /*053e*/ 	.short	(.L_112 - .L_111)


	//   ....[0]....
.L_111:
        /*0540*/ 	.word	0x00000a50
        /*0544*/ 	.word	0x0000fff0


	//   ....[1]....
        /*0548*/ 	.word	0x0000dc30
        /*054c*/ 	.word	0x0000fff0


	//----- nvinfo : EIATTR_INT_WARP_WIDE_INSTR_OFFSETS
	.align		4
.L_112:
        /*0550*/ 	.byte	0x04, 0x31
        /*0552*/ 	.short	(.L_114 - .L_113)


	//   ....[0]....
.L_113:
        /*0554*/ 	.word	0x00000130


	//   ....[1]....
        /*0558*/ 	.word	0x00000170


	//   ....[2]....
        /*055c*/ 	.word	0x000001e0


	//   ....[3]....
        /*0560*/ 	.word	0x00012740


	//   ....[4]....
        /*0564*/ 	.word	0x000127e0


	//   ....[5]....
        /*0568*/ 	.word	0x00015ea0


	//   ....[6]....
        /*056c*/ 	.word	0x00015f10


	//----- nvinfo : EIATTR_COOP_GROUP_MASK_REGIDS
	.align		4
.L_114:
        /*0570*/ 	.byte	0x04, 0x29
        /*0572*/ 	.short	(.L_116 - .L_115)


	//   ....[0]....
.L_115:
        /*0574*/ 	.word	0xffffffff


	//   ....[1]....
        /*0578*/ 	.word	0xffffffff


	//   ....[2]....
        /*057c*/ 	.word	0xffffffff


	//   ....[3]....
        /*0580*/ 	.word	0xffffffff


	//   ....[4]....
        /*0584*/ 	.word	0xffffffff


	//   ....[5]....
        /*0588*/ 	.word	0xffffffff


	//   ....[6]....
        /*058c*/ 	.word	0xffffffff


	//   ....[7]....
        /*0590*/ 	.word	0xffffffff


	//   ....[8]....
        /*0594*/ 	.word	0xffffffff


	//   ....[9]....
        /*0598*/ 	.word	0xffffffff


	//   ....[10]....
        /*059c*/ 	.word	0xffffffff


	//   ....[11]....
        /*05a0*/ 	.word	0xffffffff


	//   ....[12]....
        /*05a4*/ 	.word	0xffffffff


	//   ....[13]....
        /*05a8*/ 	.word	0xffffffff


	//   ....[14]....
        /*05ac*/ 	.word	0xffffffff


	//   ....[15]....
        /*05b0*/ 	.word	0xffffffff


	//   ....[16]....
        /*05b4*/ 	.word	0xffffffff


	//   ....[17]....
        /*05b8*/ 	.word	0xffffffff


	//   ....[18]....
        /*05bc*/ 	.word	0xffffffff


	//   ....[19]....
        /*05c0*/ 	.word	0xffffffff


	//   ....[20]....
        /*05c4*/ 	.word	0xffffffff


	//   ....[21]....
        /*05c8*/ 	.word	0xffffffff


	//   ....[22]....
        /*05cc*/ 	.word	0xffffffff


	//   ....[23]....
        /*05d0*/ 	.word	0xffffffff


	//   ....[24]....
        /*05d4*/ 	.word	0xffffffff


	//   ....[25]....
        /*05d8*/ 	.word	0xffffffff


	//   ....[26]....
        /*05dc*/ 	.word	0xffffffff


	//   ....[27]....
        /*05e0*/ 	.word	0xffffffff


	//   ....[28]....
        /*05e4*/ 	.word	0xffffffff


	//   ....[29]....
        /*05e8*/ 	.word	0xffffffff


	//   ....[30]....
        /*05ec*/ 	.word	0xffffffff


	//   ....[31]....
        /*05f0*/ 	.word	0xffffffff


	//   ....[32]....
        /*05f4*/ 	.word	0xffffffff


	//   ....[33]....
        /*05f8*/ 	.word	0xffffffff


	//   ....[34]....
        /*05fc*/ 	.word	0xffffffff


	//   ....[35]....
        /*0600*/ 	.word	0xffffffff


	//   ....[36]....
        /*0604*/ 	.word	0xffffffff


	//   ....[37]....
        /*0608*/ 	.word	0xffffffff


	//   ....[38]....
        /*060c*/ 	.word	0xffffffff


	//   ....[39]....
        /*0610*/ 	.word	0xffffffff


	//   ....[40]....
        /*0614*/ 	.word	0xffffffff


	//   ....[41]....
        /*0618*/ 	.word	0xffffffff


	//   ....[42]....
        /*061c*/ 	.word	0xffffffff


	//   ....[43]....
        /*0620*/ 	.word	0xffffffff


	//   ....[44]....
        /*0624*/ 	.word	0xffffffff


	//   ....[45]....
        /*0628*/ 	.word	0xffffffff


	//   ....[46]....
        /*062c*/ 	.word	0xffffffff


	//   ....[47]....
        /*0630*/ 	.word	0xffffffff


	//   ....[48]....
        /*0634*/ 	.word	0xffffffff


	//   ....[49]....
        /*0638*/ 	.word	0xffffffff


	//   ....[50]....
        /*063c*/ 	.word	0xffffffff


	//   ....[51]....
        /*0640*/ 	.word	0xffffffff


	//   ....[52]....
        /*0644*/ 	.word	0xffffffff


	//   ....[53]....
        /*0648*/ 	.word	0xffffffff


	//   ....[54]....
        /*064c*/ 	.word	0xffffffff


	//   ....[55]....
        /*0650*/ 	.word	0xffffffff


	//   ....[56]....
        /*0654*/ 	.word	0xffffffff


	//   ....[57]....
        /*0658*/ 	.word	0xffffffff


	//   ....[58]....
        /*065c*/ 	.word	0xffffffff


	//   ....[59]....
        /*0660*/ 	.word	0xffffffff


	//   ....[60]....
        /*0664*/ 	.word	0xffffffff


	//   ....[61]....
        /*0668*/ 	.word	0xffffffff


	//   ....[62]....
        /*066c*/ 	.word	0xffffffff


	//   ....[63]....
        /*0670*/ 	.word	0xffffffff


	//   ....[64]....
        /*0674*/ 	.word	0xffffffff


	//   ....[65]....
        /*0678*/ 	.word	0xffffffff


	//   ....[66]....
        /*067c*/ 	.word	0xffffffff


	//   ....[67]....
        /*0680*/ 	.word	0xffffffff


	//   ....[68]....
        /*0684*/ 	.word	0xffffffff


	//   ....[69]....
        /*0688*/ 	.word	0xffffffff


	//   ....[70]....
        /*068c*/ 	.word	0xffffffff


	//   ....[71]....
        /*0690*/ 	.word	0xffffffff


	//   ....[72]....
        /*0694*/ 	.word	0xffffffff


	//   ....[73]....
        /*0698*/ 	.word	0xffffffff


	//   ....[74]....
        /*069c*/ 	.word	0xffffffff


	//   ....[75]....
        /*06a0*/ 	.word	0xffffffff


	//   ....[76]....
        /*06a4*/ 	.word	0xffffffff


	//   ....[77]....
        /*06a8*/ 	.word	0xffffffff


	//   ....[78]....
        /*06ac*/ 	.word	0xffffffff


	//   ....[79]....
        /*06b0*/ 	.word	0xffffffff


	//   ....[80]....
        /*06b4*/ 	.word	0xffffffff


	//   ....[81]....
        /*06b8*/ 	.word	0xffffffff


	//   ....[82]....
        /*06bc*/ 	.word	0xffffffff


	//   ....[83]....
        /*06c0*/ 	.word	0xffffffff


	//   ....[84]....
        /*06c4*/ 	.word	0xffffffff


	//   ....[85]....
        /*06c8*/ 	.word	0xffffffff


	//   ....[86]....
        /*06cc*/ 	.word	0xffffffff


	//   ....[87]....
        /*06d0*/ 	.word	0xffffffff


	//   ....[88]....
        /*06d4*/ 	.word	0xffffffff


	//   ....[89]....
        /*06d8*/ 	.word	0xffffffff


	//   ....[90]....
        /*06dc*/ 	.word	0xffffffff


	//   ....[91]....
        /*06e0*/ 	.word	0xffffffff


	//   ....[92]....
        /*06e4*/ 	.word	0xffffffff


	//   ....[93]....
        /*06e8*/ 	.word	0xffffffff


	//   ....[94]....
        /*06ec*/ 	.word	0xffffffff


	//   ....[95]....
        /*06f0*/ 	.word	0xffffffff


	//   ....[96]....
        /*06f4*/ 	.word	0xffffffff


	//   ....[97]....
        /*06f8*/ 	.word	0x0500000f


	//   ....[98]....
        /*06fc*/ 	.word	0x0500000f


	//   ....[99]....
        /*0700*/ 	.word	0x0500000f


	//   ....[100]....
        /*0704*/ 	.word	0x0500000f


	//   ....[101]....
        /*0708*/ 	.word	0x0500000f


	//   ....[102]....
        /*070c*/ 	.word	0x0500000f


	//   ....[103]....
        /*0710*/ 	.word	0x0500000f


	//   ....[104]....
        /*0714*/ 	.word	0x0500000f


	//   ....[105]....
        /*0718*/ 	.word	0x0500000f


	//   ....[106]....
        /*071c*/ 	.word	0x0500000f


	//   ....[107]....
        /*0720*/ 	.word	0x0500000f


	//   ....[108]....
        /*0724*/ 	.word	0x0500000f


	//   ....[109]....
        /*0728*/ 	.word	0x0500000f


	//   ....[110]....
        /*072c*/ 	.word	0x0500000f


	//   ....[111]....
        /*0730*/ 	.word	0x0500000f


	//   ....[112]....
        /*0734*/ 	.word	0x0500000f


	//   ....[113]....
        /*0738*/ 	.word	0x0500000f


	//   ....[114]....
        /*073c*/ 	.word	0x0500000f


	//   ....[115]....
        /*0740*/ 	.word	0x0500000f


	//   ....[116]....
        /*0744*/ 	.word	0x0500000f


	//   ....[117]....
        /*0748*/ 	.word	0x0500000f


	//   ....[118]....
        /*074c*/ 	.word	0x0500000f


	//   ....[119]....
        /*0750*/ 	.word	0x0500000f


	//   ....[120]....
        /*0754*/ 	.word	0x0500000f


	//   ....[121]....
        /*0758*/ 	.word	0x0500000f


	//   ....[122]....
        /*075c*/ 	.word	0x0500000f


	//   ....[123]....
        /*0760*/ 	.word	0x0500000f


	//   ....[124]....
        /*0764*/ 	.word	0x0500000f


	//   ....[125]....
        /*0768*/ 	.word	0x0500000f


	//   ....[126]....
        /*076c*/ 	.word	0x0500000f


	//   ....[127]....
        /*0770*/ 	.word	0x0500000f


	//   ....[128]....
        /*0774*/ 	.word	0x0500000f


	//   ....[129]....
        /*0778*/ 	.word	0x0500000f


	//   ....[130]....
        /*077c*/ 	.word	0x0500000f


	//   ....[131]....
        /*0780*/ 	.word	0x0500000f


	//   ....[132]....
        /*0784*/ 	.word	0x0500000f


	//----- nvinfo : EIATTR_COOP_GROUP_INSTR_OFFSETS
	.align		4
.L_116:
        /*0788*/ 	.byte	0x04, 0x28
        /*078a*/ 	.short	(.L_118 - .L_117)


	//   ....[0]....
.L_117:
        /*078c*/ 	.word	0x00000070


	//   ....[1]....
        /*0790*/ 	.word	0x00000140


	//   ....[2]....
        /*0794*/ 	.word	0x00000190


	//   ....[3]....
        /*0798*/ 	.word	0x000003c0


	//   ....[4]....
        /*079c*/ 	.word	0x00000520


	//   ....[5]....
        /*07a0*/ 	.word	0x00000640


	//   ....[6]....
        /*07a4*/ 	.word	0x000007a0


	//   ....[7]....
        /*07a8*/ 	.word	0x00001b10


	//   ....[8]....
        /*07ac*/ 	.word	0x00005b20


	//   ....[9]....
        /*07b0*/ 	.word	0x00005b90


	//   ....[10]....
        /*07b4*/ 	.word	0x00006380


	//   ....[11]....
        /*07b8*/ 	.word	0x000063e0


	//   ....[12]....
        /*07bc*/ 	.word	0x0000ae80


	//   ....[13]....
        /*07c0*/ 	.word	0x0000aee0


	//   ....[14]....
        /*07c4*/ 	.word	0x0000bad0


	//   ....[15]....
        /*07c8*/ 	.word	0x0000bb20


	//   ....[16]....
        /*07cc*/ 	.word	0x0000d0c0


	//   ....[17]....
        /*07d0*/ 	.word	0x0000d120


	//   ....[18]....
        /*07d4*/ 	.word	0x0000d600


	//   ....[19]....
        /*07d8*/ 	.word	0x0000d620


	//   ....[20]....
        /*07dc*/ 	.word	0x0000e870


	//   ....[21]....
        /*07e0*/ 	.word	0x0000e880


	//   ....[22]....
        /*07e4*/ 	.word	0x0000e8d0


	//   ....[23]....
        /*07e8*/ 	.word	0x0000e900


	//   ....[24]....
        /*07ec*/ 	.word	0x0000f0f0


	//   ....[25]....
        /*07f0*/ 	.word	0x0000f120


	//   ....[26]....
        /*07f4*/ 	.word	0x0000f1f0


	//   ....[27]....
        /*07f8*/ 	.word	0x0000f210


	//   ....[28]....
        /*07fc*/ 	.word	0x0000f2e0


	//   ....[29]....
        /*0800*/ 	.word	0x0000f300


	//   ....[30]....
        /*0804*/ 	.word	0x0000f3e0


	//   ....[31]....
        /*0808*/ 	.word	0x0000f400


	//   ....[32]....
        /*080c*/ 	.word	0x0000f900


	//   ....[33]....
        /*0810*/ 	.word	0x0000f910


	//   ....[34]....
        /*0814*/ 	.word	0x0000fd60


	//   ....[35]....
        /*0818*/ 	.word	0x0000fd70


	//   ....[36]....
        /*081c*/ 	.word	0x00010c60


	//   ....[37]....
        /*0820*/ 	.word	0x00010c80


	//   ....[38]....
        /*0824*/ 	.word	0x00010d50


	//   ....[39]....
        /*0828*/ 	.word	0x00010d70


	//   ....[40]....
        /*082c*/ 	.word	0x00010e40


	//   ....[41]....
        /*0830*/ 	.word	0x00010e60


	//   ....[42]....
        /*0834*/ 	.word	0x00010f40


	//   ....[43]....
        /*0838*/ 	.word	0x00010f60


	//   ....[44]....
        /*083c*/ 	.word	0x000110b0


	//   ....[45]....
        /*0840*/ 	.word	0x000112f0


	//   ....[46]....
        /*0844*/ 	.word	0x00011320


	//   ....[47]....
        /*0848*/ 	.word	0x00011350


	//   ....[48]....
        /*084c*/ 	.word	0x00011380


	//   ....[49]....
        /*0850*/ 	.word	0x000113b0


	//   ....[50]....
        /*0854*/ 	.word	0x000113e0


	//   ....[51]....
        /*0858*/ 	.word	0x00011590


	//   ....[52]....
        /*085c*/ 	.word	0x000115c0


	//   ....[53]....
        /*0860*/ 	.word	0x000115f0


	//   ....[54]....
        /*0864*/ 	.word	0x00011620


	//   ....[55]....
        /*0868*/ 	.word	0x00011650


	//   ....[56]....
        /*086c*/ 	.word	0x00011680


	//   ....[57]....
        /*0870*/ 	.word	0x00011710


	//   ....[58]....
        /*0874*/ 	.word	0x00011740


	//   ....[59]....
        /*0878*/ 	.word	0x00011750


	//   ....[60]....
        /*087c*/ 	.word	0x00011800


	//   ....[61]....
        /*0880*/ 	.word	0x00012d40


	//   ....[62]....
        /*0884*/ 	.word	0x000138b0


	//   ....[63]....
        /*0888*/ 	.word	0x000138e0


	//   ....[64]....
        /*088c*/ 	.word	0x00013900


	//   ....[65]....
        /*0890*/ 	.word	0x00013920


	//   ....[66]....
        /*0894*/ 	.word	0x00013a30


	//   ....[67]....
        /*0898*/ 	.word	0x00013a40


	//   ....[68]....
        /*089c*/ 	.word	0x00013ad0


	//   ....[69]....
        /*08a0*/ 	.word	0x00013ae0


	//   ....[70]....
        /*08a4*/ 	.word	0x00013b70


	//   ....[71]....
        /*08a8*/ 	.word	0x00013b80


	//   ....[72]....
        /*08ac*/ 	.word	0x00013c10


	//   ....[73]....
        /*08b0*/ 	.word	0x00013c20


	//   ....[74]....
        /*08b4*/ 	.word	0x00013cb0


	//   ....[75]....
        /*08b8*/ 	.word	0x00013cc0


	//   ....[76]....
        /*08bc*/ 	.word	0x00013d10


	//   ....[77]....
        /*08c0*/ 	.word	0x00013d40


	//   ....[78]....
        /*08c4*/ 	.word	0x00016600


	//   ....[79]....
        /*08c8*/ 	.word	0x00016630


	//   ....[80]....
        /*08cc*/ 	.word	0x00016690


	//   ....[81]....
        /*08d0*/ 	.word	0x000166c0


	//   ....[82]....
        /*08d4*/ 	.word	0x000166f0


	//   ....[83]....
        /*08d8*/ 	.word	0x00016720


	//   ....[84]....
        /*08dc*/ 	.word	0x00016750


	//   ....[85]....
        /*08e0*/ 	.word	0x00016780


	//   ....[86]....
        /*08e4*/ 	.word	0x00016950


	//   ....[87]....
        /*08e8*/ 	.word	0x00016980


	//   ....[88]....
        /*08ec*/ 	.word	0x000169b0


	//   ....[89]....
        /*08f0*/ 	.word	0x000169e0


	//   ....[90]....
        /*08f4*/ 	.word	0x00016a10


	//   ....[91]....
        /*08f8*/ 	.word	0x00016a40


	//   ....[92]....
        /*08fc*/ 	.word	0x00016b00


	//   ....[93]....
        /*0900*/ 	.word	0x00016b20


	//   ....[94]....
        /*0904*/ 	.word	0x00016b30


	//   ....[95]....
        /*0908*/ 	.word	0x00016b90


	//   ....[96]....
        /*090c*/ 	.word	0x000172b0


	//   ....[97]....
        /*0910*/ 	.word	0x00017790


	//   ....[98]....
        /*0914*/ 	.word	0x00017960


	//   ....[99]....
        /*0918*/ 	.word	0x000179b0


	//   ....[100]....
        /*091c*/ 	.word	0x00017ad0


	//   ....[101]....
        /*0920*/ 	.word	0x00017b20


	//   ....[102]....
        /*0924*/ 	.word	0x00017c50


	//   ....[103]....
        /*0928*/ 	.word	0x00017ca0


	//   ....[104]....
        /*092c*/ 	.word	0x00017dc0


	//   ....[105]....
        /*0930*/ 	.word	0x00017e10


	//   ....[106]....
        /*0934*/ 	.word	0x00017f30


	//   ....[107]....
        /*0938*/ 	.word	0x00017f80


	//   ....[108]....
        /*093c*/ 	.word	0x000180a0


	//   ....[109]....
        /*0940*/ 	.word	0x000180f0


	//   ....[110]....
        /*0944*/ 	.word	0x000181f0


	//   ....[111]....
        /*0948*/ 	.word	0x00018260


	//   ....[112]....
        /*094c*/ 	.word	0x00018360


	//   ....[113]....
        /*0950*/ 	.word	0x000183b0


	//   ....[114]....
        /*0954*/ 	.word	0x000186e0


	//   ....[115]....
        /*0958*/ 	.word	0x00018780


	//   ....[116]....
        /*095c*/ 	.word	0x00018930


	//   ....[117]....
        /*0960*/ 	.word	0x000189b0


	//   ....[118]....
        /*0964*/ 	.word	0x00018a30


	//   ....[119]....
        /*0968*/ 	.word	0x00018ab0


	//   ....[120]....
        /*096c*/ 	.word	0x00018b30


	//   ....[121]....
        /*0970*/ 	.word	0x00018bc0


	//   ....[122]....
        /*0974*/ 	.word	0x00018c60


	//   ....[123]....
        /*0978*/ 	.word	0x00018d10


	//   ....[124]....
        /*097c*/ 	.word	0x00018d90


	//   ....[125]....
        /*0980*/ 	.word	0x00018e10


	//   ....[126]....
        /*0984*/ 	.word	0x00018e90


	//   ....[127]....
        /*0988*/ 	.word	0x00018f20


	//   ....[128]....
        /*098c*/ 	.word	0x00018fa0


	//   ....[129]....
        /*0990*/ 	.word	0x00019040


	//   ....[130]....
        /*0994*/ 	.word	0x00019090


	//   ....[131]....
        /*0998*/ 	.word	0x00019120


	//   ....[132]....
        /*099c*/ 	.word	0x00019250


	//----- nvinfo : EIATTR_REG_RECONFIG
	.align		4
.L_118:
        /*09a0*/ 	.byte	0x01, 0x54
	.zero		2


	//----- nvinfo : EIATTR_SYSCALL_OFFSETS
	.align		4
        /*09a4*/ 	.byte	0x04, 0x46
        /*09a6*/ 	.short	(.L_120 - .L_119)


	//   ....[0]....
.L_119:
        /*09a8*/ 	.word	0x00001ca0


	//   ....[1]....
        /*09ac*/ 	.word	0x00012950


	//   ....[2]....
        /*09b0*/ 	.word	0x00012aa0


	//   ....[3]....
        /*09b4*/ 	.word	0x00012ba0


	//   ....[4]....
        /*09b8*/ 	.word	0x00013490


	//----- nvinfo : EIATTR_MBARRIER_INSTR_OFFSETS
	.align		4
.L_120:
        /*09bc*/ 	.byte	0x04, 0x39
        /*09be*/ 	.short	(.L_122 - .L_121)


	//   ....[0]....
.L_121:
        /*09c0*/ 	.word	0x00000270
        /*09c4*/ 	.word	0x000000ff
        /*09c8*/ 	.word	0x00034800
        /*09cc*/ 	.short	0x0100
        /*09ce*/ 	.byte	0x08
	.zero		1


	//   ....[1]....
        /*09d0*/ 	.word	0x00000280
        /*09d4*/ 	.word	0x000000ff
        /*09d8*/ 	.word	0x00034820
        /*09dc*/ 	.short	0x0100
        /*09de*/ 	.byte	0x08
	.zero		1


	//   ....[2]....
        /*09e0*/ 	.word	0x00000370
        /*09e4*/ 	.word	0x000000ff
        /*09e8*/ 	.word	0x00034830
        /*09ec*/ 	.short	0x0100
        /*09ee*/ 	.byte	0x08
	.zero		1


	//   ....[3]....
        /*09f0*/ 	.word	0x00000380
        /*09f4*/ 	.word	0x000000ff
        /*09f8*/ 	.word	0x00034840
        /*09fc*/ 	.short	0x0100
        /*09fe*/ 	.byte	0x08
	.zero		1


	//   ....[4]....
        /*0a00*/ 	.word	0x00000390
        /*0a04*/ 	.word	0x000000ff
        /*0a08*/ 	.word	0x00034838
        /*0a0c*/ 	.short	0x0100
        /*0a0e*/ 	.byte	0x08
	.zero		1


	//   ....[5]....
        /*0a10*/ 	.word	0x000003a0
        /*0a14*/ 	.word	0x000000ff
        /*0a18*/ 	.word	0x00034848
        /*0a1c*/ 	.short	0x0100
        /*0a1e*/ 	.byte	0x08
	.zero		1


	//   ....[6]....
        /*0a20*/ 	.word	0x000004d0
        /*0a24*/ 	.word	0x000000ff
        /*0a28*/ 	.word	0x00034850
        /*0a2c*/ 	.short	0x0100
        /*0a2e*/ 	.byte	0x08
	.zero		1


	//   ....[7]....
        /*0a30*/ 	.word	0x000004e0
        /*0a34*/ 	.word	0x000000ff
        /*0a38*/ 	.word	0x00034860
        /*0a3c*/ 	.short	0x0100
        /*0a3e*/ 	.byte	0x08
	.zero		1


	//   ....[8]....
        /*0a40*/ 	.word	0x000004f0
        /*0a44*/ 	.word	0x000000ff
        /*0a48*/ 	.word	0x00034858
        /*0a4c*/ 	.short	0x0100
        /*0a4e*/ 	.byte	0x08
	.zero		1


	//   ....[9]....
        /*0a50*/ 	.word	0x00000500
        /*0a54*/ 	.word	0x000000ff
        /*0a58*/ 	.word	0x00034868
        /*0a5c*/ 	.short	0x0100
        /*0a5e*/ 	.byte	0x08
	.zero		1


	//   ....[10]....
        /*0a60*/ 	.word	0x000005f0
        /*0a64*/ 	.word	0x000000ff
        /*0a68*/ 	.word	0x00034870
        /*0a6c*/ 	.short	0x0100
        /*0a6e*/ 	.byte	0x06
	.zero		1


	//   ....[11]....
        /*0a70*/ 	.word	0x00000600
        /*0a74*/ 	.word	0x000000ff
        /*0a78*/ 	.word	0x00034880
        /*0a7c*/ 	.short	0x0100
        /*0a7e*/ 	.byte	0x06
	.zero		1


	//   ....[12]....
        /*0a80*/ 	.word	0x00000610
        /*0a84*/ 	.word	0x000000ff
        /*0a88*/ 	.word	0x00034878
        /*0a8c*/ 	.short	0x0100
        /*0a8e*/ 	.byte	0x06
	.zero		1


	//   ....[13]....
        /*0a90*/ 	.word	0x00000620
        /*0a94*/ 	.word	0x000000ff
        /*0a98*/ 	.word	0x00034888
        /*0a9c*/ 	.short	0x0100
        /*0a9e*/ 	.byte	0x06
	.zero		1


	//   ....[14]....
        /*0aa0*/ 	.word	0x00000750
        /*0aa4*/ 	.word	0x000000ff
        /*0aa8*/ 	.word	0x00034890
        /*0aac*/ 	.short	0x0100
        /*0aae*/ 	.byte	0x08
	.zero		1


	//   ....[15]....
        /*0ab0*/ 	.word	0x00000760
        /*0ab4*/ 	.word	0x000000ff
        /*0ab8*/ 	.word	0x000348a0
        /*0abc*/ 	.short	0x0100
        /*0abe*/ 	.byte	0x08
	.zero		1


	//   ....[16]....
        /*0ac0*/ 	.word	0x00000770
        /*0ac4*/ 	.word	0x000000ff
        /*0ac8*/ 	.word	0x00034898
        /*0acc*/ 	.short	0x0100
        /*0ace*/ 	.byte	0x08
	.zero		1


	//   ....[17]....
        /*0ad0*/ 	.word	0x00000780
        /*0ad4*/ 	.word	0x000000ff
        /*0ad8*/ 	.word	0x000348a8
        /*0adc*/ 	.short	0x0100
        /*0ade*/ 	.byte	0x08
	.zero		1


	//   ....[18]....
        /*0ae0*/ 	.word	0x000008b0
        /*0ae4*/ 	.word	0x000000ff
        /*0ae8*/ 	.word	0x000348b0
        /*0aec*/ 	.short	0x0100
        /*0aee*/ 	.byte	0x08
	.zero		1


	//   ....[19]....
        /*0af0*/ 	.word	0x000008c0
        /*0af4*/ 	.word	0x000000ff
        /*0af8*/ 	.word	0x000348c0
        /*0afc*/ 	.short	0x0100
        /*0afe*/ 	.byte	0x08
	.zero		1


	//   ....[20]....
        /*0b00*/ 	.word	0x000008d0
        /*0b04*/ 	.word	0x000000ff
        /*0b08*/ 	.word	0x000348b8
        /*0b0c*/ 	.short	0x0100
        /*0b0e*/ 	.byte	0x08
	.zero		1


	//   ....[21]....
        /*0b10*/ 	.word	0x000008e0
        /*0b14*/ 	.word	0x000000ff
        /*0b18*/ 	.word	0x000348c8
        /*0b1c*/ 	.short	0x0100
        /*0b1e*/ 	.byte	0x08
	.zero		1


	//   ....[22]....
        /*0b20*/ 	.word	0x00001d60
        /*0b24*/ 	.word	0x00000000
        /*0b28*/ 	.word	0x00034800
        /*0b2c*/ 	.short	0x010a
        /*0b2e*/ 	.byte	0x3f
	.zero		1


	//   ....[23]....
        /*0b30*/ 	.word	0x00001e00
        /*0b34*/ 	.word	0x0000000a
        /*0b38*/ 	.word	0x00034830
        /*0b3c*/ 	.short	0x010a
        /*0b3e*/ 	.byte	0x3f
	.zero		1


	//   ....[24]....
        /*0b40*/ 	.word	0x00001e70
        /*0b44*/ 	.word	0x0000000a
        /*0b48*/ 	.word	0x00034830
        /*0b4c*/ 	.short	0x010a
        /*0b4e*/ 	.byte	0x3f
	.zero		1


	//   ....[25]....
        /*0b50*/ 	.word	0x00006b30
        /*0b54*/ 	.word	0x0000000b
        /*0b58*/ 	.word	0x00000000
        /*0b5c*/ 	.short	0x0101
        /*0b5e*/ 	.byte	0x3f
	.zero		1


	//   ....[26]....
        /*0b60*/ 	.word	0x000079e0
        /*0b64*/ 	.word	0x00000000
        /*0b68*/ 	.word	0x00034830
        /*0b6c*/ 	.short	0x010a
        /*0b6e*/ 	.byte	0x3f
	.zero		1


	//   ....[27]....
        /*0b70*/ 	.word	0x00007a20
        /*0b74*/ 	.word	0x00000000
        /*0b78*/ 	.word	0x00034830
        /*0b7c*/ 	.short	0x010a
        /*0b7e*/ 	.byte	0x3f
	.zero		1


	//   ....[28]....
        /*0b80*/ 	.word	0x0000a0f0
        /*0b84*/ 	.word	0x000000ff
        /*0b88*/ 	.word	0x00034850
        /*0b8c*/ 	.short	0x010a
        /*0b8e*/ 	.byte	0x06
	.zero		1


	//   ....[29]....
        /*0b90*/ 	.word	0x0000a130
        /*0b94*/ 	.word	0x000000ff
        /*0b98*/ 	.word	0x00034850
        /*0b9c*/ 	.short	0x010a
        /*0b9e*/ 	.byte	0x06
	.zero		1


	//   ....[30]....
        /*0ba0*/ 	.word	0x0000c2d0
        /*0ba4*/ 	.word	0x0000008d
        /*0ba8*/ 	.word	0x00000000
        /*0bac*/ 	.short	0x0101
        /*0bae*/ 	.byte	0x3f
	.zero		1


	//   ....[31]....
        /*0bb0*/ 	.word	0x0000c350
        /*0bb4*/ 	.word	0x0000007a
        /*0bb8*/ 	.word	0x00000000
        /*0bbc*/ 	.short	0x0101
        /*0bbe*/ 	.byte	0x3f
	.zero		1


	//   ....[32]....
        /*0bc0*/ 	.word	0x0000d000
        /*0bc4*/ 	.word	0x00000008
        /*0bc8*/ 	.word	0x00034850
        /*0bcc*/ 	.short	0x010a
        /*0bce*/ 	.byte	0x3f
	.zero		1


	//   ....[33]....
        /*0bd0*/ 	.word	0x0000d040
        /*0bd4*/ 	.word	0x00000008
        /*0bd8*/ 	.word	0x00034850
        /*0bdc*/ 	.short	0x010a
        /*0bde*/ 	.byte	0x3f
	.zero		1


	//   ....[34]....
        /*0be0*/ 	.word	0x0000d7c0
        /*0be4*/ 	.word	0x00000009
        /*0be8*/ 	.word	0x00000000
        /*0bec*/ 	.short	0x0101
        /*0bee*/ 	.byte	0x3f
	.zero		1


	//   ....[35]....
        /*0bf0*/ 	.word	0x0000f0e0
        /*0bf4*/ 	.word	0x00000012
        /*0bf8*/ 	.word	0x00000000
        /*0bfc*/ 	.short	0x0101
        /*0bfe*/ 	.byte	0x3f
	.zero		1


	//   ....[36]....
        /*0c00*/ 	.word	0x0000f650
        /*0c04*/ 	.word	0x00000012
        /*0c08*/ 	.word	0x00000000
        /*0c0c*/ 	.short	0x0101
        /*0c0e*/ 	.byte	0x3f
	.zero		1


	//   ....[37]....
        /*0c10*/ 	.word	0x00012fa0
        /*0c14*/ 	.word	0x00000000
        /*0c18*/ 	.word	0x00034840
        /*0c1c*/ 	.short	0x010a
        /*0c1e*/ 	.byte	0x3f
	.zero		1


	//   ....[38]....
        /*0c20*/ 	.word	0x00013e20
        /*0c24*/ 	.word	0x00000012
        /*0c28*/ 	.word	0x00034800
        /*0c2c*/ 	.short	0x0107
        /*0c2e*/ 	.byte	0x3f
	.zero		1


	//   ....[39]....
        /*0c30*/ 	.word	0x00013f30
        /*0c34*/ 	.word	0x00000012
        /*0c38*/ 	.word	0x00034800
        /*0c3c*/ 	.short	0x0101
        /*0c3e*/ 	.byte	0x3f
	.zero		1


	//   ....[40]....
        /*0c40*/ 	.word	0x00013f50
        /*0c44*/ 	.word	0x00000012
        /*0c48*/ 	.word	0x00034820
        /*0c4c*/ 	.short	0x010a
        /*0c4e*/ 	.byte	0x3f
	.zero		1


	//   ....[41]....
        /*0c50*/ 	.word	0x00014320
        /*0c54*/ 	.word	0x00000003
        /*0c58*/ 	.word	0x00034840
        /*0c5c*/ 	.short	0x010a
        /*0c5e*/ 	.byte	0x3f
	.zero		1


	//   ....[42]....
        /*0c60*/ 	.word	0x000146c0
        /*0c64*/ 	.word	0x00000003
        /*0c68*/ 	.word	0x00000060
        /*0c6c*/ 	.short	0x010a
        /*0c6e*/ 	.byte	0x3f
	.zero		1


	//   ....[43]....
        /*0c70*/ 	.word	0x00014d60
        /*0c74*/ 	.word	0x00000003
        /*0c78*/ 	.word	0x00034840
        /*0c7c*/ 	.short	0x010a
        /*0c7e*/ 	.byte	0x3f
	.zero		1


	//   ....[44]....
        /*0c80*/ 	.word	0x00015100
        /*0c84*/ 	.word	0x00000002
        /*0c88*/ 	.word	0x00000060
        /*0c8c*/ 	.short	0x010a
        /*0c8e*/ 	.byte	0x3f
	.zero		1


	//   ....[45]....
        /*0c90*/ 	.word	0x000156e0
        /*0c94*/ 	.word	0x00000002
        /*0c98*/ 	.word	0x00034840
        /*0c9c*/ 	.short	0x010a
        /*0c9e*/ 	.byte	0x3f
	.zero		1


	//   ....[46]....
        /*0ca0*/ 	.word	0x00015a80
        /*0ca4*/ 	.word	0x00000002
        /*0ca8*/ 	.word	0x00000060
        /*0cac*/ 	.short	0x010a
        /*0cae*/ 	.byte	0x3f
	.zero		1


	//   ....[47]....
        /*0cb0*/ 	.word	0x00016010
        /*0cb4*/ 	.word	0x00000000
        /*0cb8*/ 	.word	0x00034860
        /*0cbc*/ 	.short	0x010a
        /*0cbe*/ 	.byte	0x3f
	.zero		1


	//   ....[48]....
        /*0cc0*/ 	.word	0x00017230
        /*0cc4*/ 	.word	0x00000000
        /*0cc8*/ 	.word	0x00034820
        /*0ccc*/ 	.short	0x010a
        /*0cce*/ 	.byte	0x3f
	.zero		1


	//   ....[49]....
        /*0cd0*/ 	.word	0x00017440
        /*0cd4*/ 	.word	0x00000006
        /*0cd8*/ 	.word	0x00000000
        /*0cdc*/ 	.short	0x010a
        /*0cde*/ 	.byte	0x3f
	.zero		1


	//   ....[50]....
        /*0ce0*/ 	.word	0x00017470
        /*0ce4*/ 	.word	0x00000007
        /*0ce8*/ 	.word	0x00000000
        /*0cec*/ 	.short	0x010a
        /*0cee*/ 	.byte	0x3f
	.zero		1


	//   ....[51]....
        /*0cf0*/ 	.word	0x000174d0
        /*0cf4*/ 	.word	0x00000004
        /*0cf8*/ 	.word	0x00000000
        /*0cfc*/ 	.short	0x010a
        /*0cfe*/ 	.byte	0x3f
	.zero		1


	//   ....[52]....
        /*0d00*/ 	.word	0x00017500
        /*0d04*/ 	.word	0x00000003
        /*0d08*/ 	.word	0x00000000
        /*0d0c*/ 	.short	0x010a
        /*0d0e*/ 	.byte	0x3f
	.zero		1


	//   ....[53]....
        /*0d10*/ 	.word	0x00017560
        /*0d14*/ 	.word	0x00000000
        /*0d18*/ 	.word	0x00034800
        /*0d1c*/ 	.short	0x010a
        /*0d1e*/ 	.byte	0x3f
	.zero		1


	//   ....[54]....
        /*0d20*/ 	.word	0x000175b0
        /*0d24*/ 	.word	0x0000000a
        /*0d28*/ 	.word	0x00034830
        /*0d2c*/ 	.short	0x010a
        /*0d2e*/ 	.byte	0x3f
	.zero		1


	//   ....[55]....
        /*0d30*/ 	.word	0x00017600
        /*0d34*/ 	.word	0x00000000
        /*0d38*/ 	.word	0x00034830
        /*0d3c*/ 	.short	0x010a
        /*0d3e*/ 	.byte	0x3f
	.zero		1


	//   ....[56]....
        /*0d40*/ 	.word	0x00017660
        /*0d44*/ 	.word	0x0000000f
        /*0d48*/ 	.word	0x00034850
        /*0d4c*/ 	.short	0x010a
        /*0d4e*/ 	.byte	0x3f
	.zero		1


	//   ....[57]....
        /*0d50*/ 	.word	0x000176b0
        /*0d54*/ 	.word	0x00000008
        /*0d58*/ 	.word	0x00034850
        /*0d5c*/ 	.short	0x010a
        /*0d5e*/ 	.byte	0x3f
	.zero		1


	//   ....[58]....
        /*0d60*/ 	.word	0x00017850
        /*0d64*/ 	.word	0x00000000
        /*0d68*/ 	.word	0x00034840
        /*0d6c*/ 	.short	0x010a
        /*0d6e*/ 	.byte	0x3f
	.zero		1


	//   ....[59]....
        /*0d70*/ 	.word	0x000183f0
        /*0d74*/ 	.word	0x00000012
        /*0d78*/ 	.word	0x00034820
        /*0d7c*/ 	.short	0x010a
        /*0d7e*/ 	.byte	0x3f
	.zero		1


	//   ....[60]....
        /*0d80*/ 	.word	0x00018440
        /*0d84*/ 	.word	0x00000003
        /*0d88*/ 	.word	0x00034840
        /*0d8c*/ 	.short	0x010a
        /*0d8e*/ 	.byte	0x3f
	.zero		1


	//   ....[61]....
        /*0d90*/ 	.word	0x00018490
        /*0d94*/ 	.word	0x00000003
        /*0d98*/ 	.word	0x00000060
        /*0d9c*/ 	.short	0x010a
        /*0d9e*/ 	.byte	0x3f
	.zero		1


	//   ....[62]....
        /*0da0*/ 	.word	0x000184e0
        /*0da4*/ 	.word	0x00000003
        /*0da8*/ 	.word	0x00034840
        /*0dac*/ 	.short	0x010a
        /*0dae*/ 	.byte	0x3f
	.zero		1


	//   ....[63]....
        /*0db0*/ 	.word	0x00018530
        /*0db4*/ 	.word	0x00000002
        /*0db8*/ 	.word	0x00000060
        /*0dbc*/ 	.short	0x010a
        /*0dbe*/ 	.byte	0x3f
	.zero		1


	//   ....[64]....
        /*0dc0*/ 	.word	0x00018580
        /*0dc4*/ 	.word	0x00000002
        /*0dc8*/ 	.word	0x00034840
        /*0dcc*/ 	.short	0x010a
        /*0dce*/ 	.byte	0x3f
	.zero		1


	//   ....[65]....
        /*0dd0*/ 	.word	0x000185d0
        /*0dd4*/ 	.word	0x00000002
        /*0dd8*/ 	.word	0x00000060
        /*0ddc*/ 	.short	0x010a
        /*0dde*/ 	.byte	0x3f
	.zero		1


	//   ....[66]....
        /*0de0*/ 	.word	0x00018620
        /*0de4*/ 	.word	0x00000000
        /*0de8*/ 	.word	0x00034860
        /*0dec*/ 	.short	0x010a
        /*0dee*/ 	.byte	0x3f
	.zero		1


	//   ....[67]....
        /*0df0*/ 	.word	0x00019170
        /*0df4*/ 	.word	0x00000000
        /*0df8*/ 	.word	0x00034820
        /*0dfc*/ 	.short	0x010a
        /*0dfe*/ 	.byte	0x3f
	.zero		1


	//   ....[68]....
        /*0e00*/ 	.word	0x00019310
        /*0e04*/ 	.word	0x00000006
        /*0e08*/ 	.word	0x00000000
        /*0e0c*/ 	.short	0x010a
        /*0e0e*/ 	.byte	0x3f
	.zero		1


	//   ....[69]....
        /*0e10*/ 	.word	0x00019360
        /*0e14*/ 	.word	0x00000007
        /*0e18*/ 	.word	0x00000000
        /*0e1c*/ 	.short	0x010a
        /*0e1e*/ 	.byte	0x3f
	.zero		1


	//   ....[70]....
        /*0e20*/ 	.word	0x000193b0
        /*0e24*/ 	.word	0x00000004
        /*0e28*/ 	.word	0x00000000
        /*0e2c*/ 	.short	0x010a
        /*0e2e*/ 	.byte	0x3f
	.zero		1


	//----- nvinfo : EIATTR_NUM_MBARRIERS
	.align		4
.L_122:
        /*0e30*/ 	.byte	0x03, 0x38
        /*0e32*/ 	.short	0x0016


	//----- nvinfo : EIATTR_EXIT_INSTR_OFFSETS
	.align		4
        /*0e34*/ 	.byte	0x04, 0x1c
        /*0e36*/ 	.short	(.L_124 - .L_123)


	//   ....[0]....
.L_123:
        /*0e38*/ 	.word	0x00000a90


	//   ....[1]....
        /*0e3c*/ 	.word	0x00011060


	//   ....[2]....
        /*0e40*/ 	.word	0x00017550


	//----- nvinfo : EIATTR_MAX_THREADS
	.align		4
.L_124:
        /*0e44*/ 	.byte	0x04, 0x05
        /*0e46*/ 	.short	(.L_126 - .L_125)
.L_125:
        /*0e48*/ 	.word	0x00000180
        /*0e4c*/ 	.word	0x00000001
        /*0e50*/ 	.word	0x00000001


	//----- nvinfo : EIATTR_CRS_STACK_SIZE
	.align		4
.L_126:
        /*0e54*/ 	.byte	0x04, 0x1e
        /*0e56*/ 	.short	(.L_128 - .L_127)
.L_127:
        /*0e58*/ 	.word	0x00000000


	//----- nvinfo : EIATTR_CBANK_PARAM_SIZE
	.align		4
.L_128:
        /*0e5c*/ 	.byte	0x03, 0x19
        /*0e5e*/ 	.short	0x0af0


	//----- nvinfo : EIATTR_PARAM_CBANK
	.align		4
        /*0e60*/ 	.byte	0x04, 0x0a
        /*0e62*/ 	.short	(.L_130 - .L_129)
	.align		4
.L_129:
        /*0e64*/ 	.word	index@(.nv.constant0._ZN7cutlass13device_kernelIN5flash11enable_sm90INS1_16FlashAttnFwdSm90INS1_25CollectiveMainloopFwdSm90ILi2EN4cute5tupleIJNS5_1CILi1EEES8_S8_EEENS6_IJNS7_ILi128EEENS7_ILi176EEESA_EEELi128ENS_10bfloat16_tEfNS_4arch4Sm90ELb0ELb0ELb1ELb1ELb0ELb0ELb0ELb1ELb1ELb1ELb1ELb0EEENS1_21CollectiveEpilogueFwdINS6_IJSA_SA_SB_EEES9_SD_SF_Li256ELb1ELb1ELb1ELb0EEENS1_36VarlenDynamicPersistentTileSchedulerILi128ELi176ELi256ELi128ELb1ELb1ELb1ELb0ELb1ELb1EEEEEEEEEvNT_6ParamsE)
        /*0e68*/ 	.short	0x0210
        /*0e6a*/ 	.short	0x0af0


	//----- nvinfo : EIATTR_SW_WAR
	.align		4
.L_130:
        /*0e6c*/ 	.byte	0x04, 0x36
        /*0e6e*/ 	.short	(.L_132 - .L_131)
.L_131:
        /*0e70*/ 	.word	0x00000008
.L_132:


//--------------------- .nv.info._ZN7cutlass13device_kernelIN5flash11enable_sm90INS1_16FlashAttnFwdSm90INS1_25CollectiveMainloopFwdSm90ILi2EN4cute5tupleIJNS5_1CILi1EEES8_S8_EEENS6_IJNS7_ILi128EEENS7_ILi176EEESA_EEELi128ENS_10bfloat16_tEfNS_4arch4Sm90ELb0ELb0ELb1ELb1ELb0ELb1ELb0ELb1ELb1ELb1ELb1ELb0EEENS1_21CollectiveEpilogueFwdINS6_IJSA_SA_SB_EEES9_SD_SF_Li256ELb1ELb1ELb1ELb0EEENS1_36VarlenDynamicPersistentTileSchedulerILi128ELi176ELi256ELi128ELb1ELb1ELb1ELb0ELb1ELb1EEEEEEEEEvNT_6ParamsE --------------------------
	.section	.nv.info._ZN7cutlass13device_kernelIN5flash11enable_sm90INS1_16FlashAttnFwdSm90INS1_25CollectiveMainloopFwdSm90ILi2EN4cute5tupleIJNS5_1CILi1EEES8_S8_EEENS6_IJNS7_ILi128EEENS7_ILi176EEESA_EEELi128ENS_10bfloat16_tEfNS_4arch4Sm90ELb0ELb0ELb1ELb1ELb0ELb1ELb0ELb1ELb1ELb1ELb1ELb0EEENS1_21CollectiveEpilogueFwdINS6_IJSA_SA_SB_EEES9_SD_SF_Li256ELb1ELb1ELb1ELb0EEENS1_36VarlenDynamicPersistentTileSchedulerILi128ELi176ELi256ELi128ELb1ELb1ELb1ELb0ELb1ELb1EEEEEEEEEvNT_6ParamsE,"",@"SHT_CUDA_INFO"
	.sectionflags	@""
	.align	4


	//----- nvinfo : EIATTR_CUDA_API_VERSION
	.align		4
        /*0000*/ 	.byte	0x04, 0x37
        /*0002*/ 	.short	(.L_134 - .L_133)
.L_133:
        /*0004*/ 	.word	0x00000082


	//----- nvinfo : EIATTR_KPARAM_INFO
	.align		4
.L_134:
        /*0008*/ 	.byte	0x04, 0x17
        /*000a*/ 	.short	(.L_136 - .L_135)
.L_135:
        /*000c*/ 	.word	0x00000000
        /*0010*/ 	.short	0x0000
        /*0012*/ 	.short	0x0070
        /*0014*/ 	.byte	0x00, 0xf0, 0x01, 0x2a


	//----- nvinfo : EIATTR_SPARSE_MMA_MASK
	.align		4
.L_136:
        /*0018*/ 	.byte	0x03, 0x50
        /*001a*/ 	.short	0x0000


	//----- nvinfo : EIATTR_MAXREG_COUNT
	.align		4
        /*001c*/ 	.byte	0x03, 0x1b
        /*001e*/ 	.short	0x00a8


	//----- nvinfo : EIATTR_NUM_BARRIERS
	.align		4
        /*0020*/ 	.byte	0x02, 0x4c
        /*0022*/ 	.byte	0x10
	.zero		1


	//----- nvinfo : EIATTR_EXTERNS
	.align		4
        /*0024*/ 	.byte	0x04, 0x0f
        /*0026*/ 	.short	(.L_138 - .L_137)


	//   ....[0]....
	.align		4
.L_137:
        /*0028*/ 	.word	index@(__assertfail)


	//----- nvinfo : EIATTR_ANNOTATIONS
	.align		4
.L_138:
        /*002c*/ 	.byte	0x04, 0x55
        /*002e*/ 	.short	(.L_140 - .L_139)


	//   ....[0]....
.L_139:
        /* <DEDUP_REMOVED lines=134> */


	//----- nvinfo : EIATTR_MERCURY_ISA_VERSION
	.align		4
.L_140:
        /*0878*/ 	.byte	0x03, 0x5f
        /*087a*/ 	.short	0x0101


	//----- nvinfo : EIATTR_UNUSED_LOAD_BYTE_OFFSET
	.align		4
        /*087c*/ 	.byte	0x04, 0x44
        /*087e*/ 	.short	(.L_142 - .L_141)


	//   ....[0]....
.L_141:
        /*0880*/ 	.word	0x00000ab0
        /*0884*/ 	.word	0x0000fff0


	//   ....[1]....
        /*0888*/ 	.word	0x0001e970
        /*088c*/ 	.word	0x0000fff0


	//----- nvinfo : EIATTR_INT_WARP_WIDE_INSTR_OFFSETS
	.align		4
.L_142:
        /*0890*/ 	.byte	0x04, 0x31
        /*0892*/ 	.short	(.L_144 - .L_143)


	//   ....[0]....
.L_143:
        /*0894*/ 	.word	0x00000180


	//   ....[1]....
        /*0898*/ 	.word	0x00000220


	//   ....[2]....
        /*089c*/ 	.word	0x00000290


	//   ....[3]....
        /*08a0*/ 	.word	0x00024910


	//   ....[4]....
        /*08a4*/ 	.word	0x000249b0


	//   ....[5]....
        /*08a8*/ 	.word	0x000280c0


	//   ....[6]....
        /*08ac*/ 	.word	0x00028130


	//----- nvinfo : EIATTR_COOP_GROUP_MASK_REGIDS
	.align		4
.L_144:
        /*08b0*/ 	.byte	0x04, 0x29
        /*08b2*/ 	.short	(.L_146 - .L_145)


	//   ....[0]....
.L_145:
        /*08b4*/ 	.word	0xffffffff


	//   ....[1]....
        /*08b8*/ 	.word	0xffffffff


	//   ....[2]....
        /*08bc*/ 	.word	0xffffffff


	//   ....[3]....
        /*08c0*/ 	.word	0xffffffff


	//   ....[4]....
        /*08c4*/ 	.word	0xffffffff


	//   ....[5]....
        /*08c8*/ 	.word	0xffffffff


	//   ....[6]....
        /*08cc*/ 	.word	0xffffffff


	//   ....[7]....
        /*08d0*/ 	.word	0xffffffff


	//   ....[8]....
        /*08d4*/ 	.word	0xffffffff


	//   ....[9]....
        /*08d8*/ 	.word	0xffffffff


	//   ....[10]....
        /*08dc*/ 	.word	0xffffffff


	//   ....[11]....
        /*08e0*/ 	.word	0xffffffff


	//   ....[12]....
        /*08e4*/ 	.word	0xffffffff


	//   ....[13]....
        /*08e8*/ 	.word	0xffffffff


	//   ....[14]....
        /*08ec*/ 	.word	0xffffffff


	//   ....[15]....
        /*08f0*/ 	.word	0xffffffff


	//   ....[16]....
        /*08f4*/ 	.word	0xffffffff


	//   ....[17]....
        /*08f8*/ 	.word	0xffffffff


	//   ....[18]....
        /*08fc*/ 	.word	0xffffffff


	//   ....[19]....
        /*0900*/ 	.word	0xffffffff


	//   ....[20]....
        /*0904*/ 	.word	0xffffffff


	//   ....[21]....
        /*0908*/ 	.word	0xffffffff


	//   ....[22]....
        /*090c*/ 	.word	0xffffffff


	//   ....[23]....
        /*0910*/ 	.word	0xffffffff


	//   ....[24]....
        /*0914*/ 	.word	0xffffffff


	//   ....[25]....
        /*0918*/ 	.word	0xffffffff


	//   ....[26]....
        /*091c*/ 	.word	0xffffffff


	//   ....[27]....
        /*0920*/ 	.word	0xffffffff


	//   ....[28]....
        /*0924*/ 	.word	0xffffffff


	//   ....[29]....
        /*0928*/ 	.word	0xffffffff


	//   ....[30]....
        /*092c*/ 	.word	0xffffffff


	//   ....[31]....
        /*0930*/ 	.word	0xffffffff


	//   ....[32]....
        /*0934*/ 	.word	0xffffffff


	//   ....[33]....
        /*0938*/ 	.word	0xffffffff


	//   ....[34]....
        /*093c*/ 	.word	0xffffffff


	//   ....[35]....
        /*0940*/ 	.word	0xffffffff


	//   ....[36]....
        /*0944*/ 	.word	0xffffffff


	//   ....[37]....
        /*0948*/ 	.word	0xffffffff


	//   ....[38]....
        /*094c*/ 	.word	0xffffffff


	//   ....[39]....
        /*0950*/ 	.word	0xffffffff


	//   ....[40]....
        /*0954*/ 	.word	0xffffffff


	//   ....[41]....
        /*0958*/ 	.word	0xffffffff


	//   ....[42]....
        /*095c*/ 	.word	0xffffffff


	//   ....[43]....
        /*0960*/ 	.word	0xffffffff


	//   ....[44]....
        /*0964*/ 	.word	0xffffffff


	//   ....[45]....
        /*0968*/ 	.word	0xffffffff


	//   ....[46]....
        /*096c*/ 	.word	0xffffffff


	//   ....[47]....
        /*0970*/ 	.word	0xffffffff


	//   ....[48]....
        /*0974*/ 	.word	0xffffffff


	//   ....[49]....
        /*0978*/ 	.word	0xffffffff


	//   ....[50]....
        /*097c*/ 	.word	0xffffffff


	//   ....[51]....
        /*0980*/ 	.word	0xffffffff


	//   ....[52]....
        /*0984*/ 	.word	0xffffffff


	//   ....[53]....
        /*0988*/ 	.word	0xffffffff


	//   ....[54]....
        /*098c*/ 	.word	0xffffffff


	//   ....[55]....
        /*0990*/ 	.word	0xffffffff


	//   ....[56]....
        /*0994*/ 	.word	0xffffffff


	//   ....[57]....
        /*0998*/ 	.word	0xffffffff


	//   ....[58]....
        /*099c*/ 	.word	0xffffffff


	//   ....[59]....
        /*09a0*/ 	.word	0xffffffff


	//   ....[60]....
        /*09a4*/ 	.word	0xffffffff


	//   ....[61]....
        /*09a8*/ 	.word	0xffffffff


	//   ....[62]....
        /*09ac*/ 	.word	0xffffffff


	//   ....[63]....
        /*09b0*/ 	.word	0xffffffff


	//   ....[64]....
        /*09b4*/ 	.word	0xffffffff


	//   ....[65]....
        /*09b8*/ 	.word	0xffffffff


	//   ....[66]....
        /*09bc*/ 	.word	0xffffffff


	//   ....[67]....
        /*09c0*/ 	.word	0xffffffff


	//   ....[68]....
        /*09c4*/ 	.word	0xffffffff


	//   ....[69]....
        /*09c8*/ 	.word	0xffffffff


	//   ....[70]....
        /*09cc*/ 	.word	0xffffffff


	//   ....[71]....
        /*09d0*/ 	.word	0xffffffff


	//   ....[72]....
        /*09d4*/ 	.word	0xffffffff


	//   ....[73]....
        /*09d8*/ 	.word	0xffffffff


	//   ....[74]....
        /*09dc*/ 	.word	0xffffffff


	//   ....[75]....
        /*09e0*/ 	.word	0xffffffff


	//   ....[76]....
        /*09e4*/ 	.word	0xffffffff


	//   ....[77]....
        /*09e8*/ 	.word	0xffffffff


	//   ....[78]....
        /*09ec*/ 	.word	0xffffffff


	//   ....[79]....
        /*09f0*/ 	.word	0xffffffff


	//   ....[80]....
        /*09f4*/ 	.word	0xffffffff


	//   ....[81]....
        /*09f8*/ 	.word	0xffffffff


	//   ....[82]....
        /*09fc*/ 	.word	0xffffffff


	//   ....[83]....
        /*0a00*/ 	.word	0xffffffff


	//   ....[84]....
        /*0a04*/ 	.word	0xffffffff


	//   ....[85]....
        /*0a08*/ 	.word	0xffffffff


	//   ....[86]....
        /*0a0c*/ 	.word	0xffffffff


	//   ....[87]....
        /*0a10*/ 	.word	0xffffffff


	//   ....[88]....
        /*0a14*/ 	.word	0xffffffff


	//   ....[89]....
        /*0a18*/ 	.word	0xffffffff


	//   ....[90]....
        /*0a1c*/ 	.word	0xffffffff


	//   ....[91]....
        /*0a20*/ 	.word	0xffffffff


	//   ....[92]....
        /*0a24*/ 	.word	0xffffffff


	//   ....[93]....
        /*0a28*/ 	.word	0xffffffff


	//   ....[94]....
        /*0a2c*/ 	.word	0xffffffff


	//   ....[95]....
        /*0a30*/ 	.word	0xffffffff


	//   ....[96]....
        /*0a34*/ 	.word	0xffffffff


	//   ....[97]....
        /*0a38*/ 	.word	0xffffffff


	//   ....[98]....
        /*0a3c*/ 	.word	0xffffffff


	//   ....[99]....
        /*0a40*/ 	.word	0xffffffff


	//   ....[100]....
        /*0a44*/ 	.word	0xffffffff


	//   ....[101]....
        /*0a48*/ 	.word	0xffffffff


	//   ....[102]....
        /*0a4c*/ 	.word	0xffffffff


	//   ....[103]....
        /*0a50*/ 	.word	0xffffffff


	//   ....[104]....
        /*0a54*/ 	.word	0xffffffff


	//   ....[105]....
        /*0a58*/ 	.word	0xffffffff


	//   ....[106]....
        /*0a5c*/ 	.word	0x0500000f


	//   ....[107]....
        /*0a60*/ 	.word	0x0500000f


	//   ....[108]....
        /*0a64*/ 	.word	0x0500000f


	//   ....[109]....
        /*0a68*/ 	.word	0x0500000f


	//   ....[110]....
        /*0a6c*/ 	.word	0x0500000f


	//   ....[111]....
        /*0a70*/ 	.word	0x0500000f


	//   ....[112]....
        /*0a74*/ 	.word	0x0500000f


	//   ....[113]....
        /*0a78*/ 	.word	0x0500000f


	//   ....[114]....
        /*0a7c*/ 	.word	0x0500000f


	//   ....[115]....
        /*0a80*/ 	.word	0x0500000f


	//   ....[116]....
        /*0a84*/ 	.word	0x0500000f


	//   ....[117]....
        /*0a88*/ 	.word	0x0500000f


	//   ....[118]....
        /*0a8c*/ 	.word	0x0500000f


	//   ....[119]....
        /*0a90*/ 	.word	0x0500000f


	//   ....[120]....
        /*0a94*/ 	.word	0x0500000f


	//   ....[121]....
        /*0a98*/ 	.word	0x0500000f


	//   ....[122]....
        /*0a9c*/ 	.word	0x0500000f


	//   ....[123]....
        /*0aa0*/ 	.word	0x0500000f


	//   ....[124]....
        /*0aa4*/ 	.word	0x0500000f


	//   ....[125]....
        /*0aa8*/ 	.word	0x0500000f


	//   ....[126]....
        /*0aac*/ 	.word	0x0500000f


	//   ....[127]....
        /*0ab0*/ 	.word	0x0500000f


	//   ....[128]....
        /*0ab4*/ 	.word	0x0500000f


	//   ....[129]....
        /*0ab8*/ 	.word	0x0500000f


	//   ....[130]....
        /*0abc*/ 	.word	0x0500000f


	//   ....[131]....
        /*0ac0*/ 	.word	0x0500000f


	//   ....[132]....
        /*0ac4*/ 	.word	0x0500000f


	//   ....[133]....
        /*0ac8*/ 	.word	0x0500000f


	//   ....[134]....
        /*0acc*/ 	.word	0x0500000f


	//   ....[135]....
        /*0ad0*/ 	.word	0x0500000f


	//   ....[136]....
        /*0ad4*/ 	.word	0x0500000f


	//   ....[137]....
        /*0ad8*/ 	.word	0x0500000f


	//   ....[138]....
        /*0adc*/ 	.word	0x0500000f


	//   ....[139]....
        /*0ae0*/ 	.word	0x0500000f


	//   ....[140]....
        /*0ae4*/ 	.word	0x0500000f


	//   ....[141]....
        /*0ae8*/ 	.word	0x0500000f


	//   ....[142]....
        /*0aec*/ 	.word	0x0500000f


	//   ....[143]....
        /*0af0*/ 	.word	0x0500000f


	//   ....[144]....
        /*0af4*/ 	.word	0x0500000f


	//   ....[145]....
        /*0af8*/ 	.word	0x0500000f


	//   ....[146]....
        /*0afc*/ 	.word	0x0500000f


	//   ....[147]....
        /*0b00*/ 	.word	0x0500000f


	//   ....[148]....
        /*0b04*/ 	.word	0x0500000f


	//   ....[149]....
        /*0b08*/ 	.word	0x0500000f


	//   ....[150]....
        /*0b0c*/ 	.word	0x0500000f


	//   ....[151]....
        /*0b10*/ 	.word	0x0500000f


	//   ....[152]....
        /*0b14*/ 	.word	0x0500000f


	//   ....[153]....
        /*0b18*/ 	.word	0x0500000f


	//   ....[154]....
        /*0b1c*/ 	.word	0x0500000f


	//   ....[155]....
        /*0b20*/ 	.word	0x0500000f


	//   ....[156]....
        /*0b24*/ 	.word	0x0500000f


	//   ....[157]....
        /*0b28*/ 	.word	0x0500000f


	//   ....[158]....
        /*0b2c*/ 	.word	0x0500000f


	//   ....[159]....
        /*0b30*/ 	.word	0x0500000f


	//   ....[160]....
        /*0b34*/ 	.word	0x0500000f


	//   ....[161]....
        /*0b38*/ 	.word	0x0500000f


	//   ....[162]....
        /*0b3c*/ 	.word	0x0500000f


	//   ....[163]....
        /*0b40*/ 	.word	0x0500000f


	//   ....[164]....
        /*0b44*/ 	.word	0x0500000f


	//   ....[165]....
        /*0b48*/ 	.word	0x0500000f


	//   ....[166]....
        /*0b4c*/ 	.word	0x0500000f


	//   ....[167]....
        /*0b50*/ 	.word	0x0500000f


	//   ....[168]....
        /*0b54*/ 	.word	0x0500000f


	//   ....[169]....
        /*0b58*/ 	.word	0x0500000f


	//   ....[170]....
        /*0b5c*/ 	.word	0x0500000f


	//   ....[171]....
        /*0b60*/ 	.word	0x0500000f


	//----- nvinfo : EIATTR_COOP_GROUP_INSTR_OFFSETS
	.align		4
.L_146:
        /*0b64*/ 	.byte	0x04, 0x28
        /*0b66*/ 	.short	(.L_148 - .L_147)


	//   ....[0]....
.L_147:
        /*0b68*/ 	.word	0x00000060


	//   ....[1]....
        /*0b6c*/ 	.word	0x00000190


	//   ....[2]....
        /*0b70*/ 	.word	0x00000240


	//   ....[3]....
        /*0b74*/ 	.word	0x00000400


	//   ....[4]....
        /*0b78*/ 	.word	0x00000560


	//   ....[5]....
        /*0b7c*/ 	.word	0x00000680


	//   ....[6]....
        /*0b80*/ 	.word	0x000007e0


	//   ....[7]....
        /*0b84*/ 	.word	0x0000d010


	//   ....[8]....
        /*0b88*/ 	.word	0x0000d5d0


	//   ....[9]....
        /*0b8c*/ 	.word	0x0000d5e0


	//   ....[10]....
        /*0b90*/ 	.word	0x0000d5f0


	//   ....[11]....
        /*0b94*/ 	.word	0x0000d600


	//   ....[12]....
        /*0b98*/ 	.word	0x0000f080


	//   ....[13]....
        /*0b9c*/ 	.word	0x0000f090


	//   ....[14]....
        /*0ba0*/ 	.word	0x0000f0a0


	//   ....[15]....
        /*0ba4*/ 	.word	0x0000f0b0


	//   ....[16]....
        /*0ba8*/ 	.word	0x00015830


	//   ....[17]....
        /*0bac*/ 	.word	0x00015850


	//   ....[18]....
        /*0bb0*/ 	.word	0x00015cd0


	//   ....[19]....
        /*0bb4*/ 	.word	0x00015d10


	//   ....[20]....
        /*0bb8*/ 	.word	0x0001bdc0


	//   ....[21]....
        /*0bbc*/ 	.word	0x0001be20


	//   ....[22]....
        /*0bc0*/ 	.word	0x0001c770


	//   ....[23]....
        /*0bc4*/ 	.word	0x0001c7d0


	//   ....[24]....
        /*0bc8*/ 	.word	0x0001de40


	//   ....[25]....
        /*0bcc*/ 	.word	0x0001e2a0


	//   ....[26]....
        /*0bd0*/ 	.word	0x0001e2d0


	//   ....[27]....
        /*0bd4*/ 	.word	0x0001e2f0


	//   ....[28]....
        /*0bd8*/ 	.word	0x0001f520


	//   ....[29]....
        /*0bdc*/ 	.word	0x0001f540


	//   ....[30]....
        /*0be0*/ 	.word	0x0001f560


	//   ....[31]....
        /*0be4*/ 	.word	0x0001f570


	//   ....[32]....
        /*0be8*/ 	.word	0x0001fca0


	//   ....[33]....
        /*0bec*/ 	.word	0x0001fcb0


	//   ....[34]....
        /*0bf0*/ 	.word	0x0001fdc0


	//   ....[35]....
        /*0bf4*/ 	.word	0x0001fdd0


	//   ....[36]....
        /*0bf8*/ 	.word	0x0001fef0


	//   ....[37]....
        /*0bfc*/ 	.word	0x0001ff00


	//   ....[38]....
        /*0c00*/ 	.word	0x00020020


	//   ....[39]....
        /*0c04*/ 	.word	0x00020030


	//   ....[40]....
        /*0c08*/ 	.word	0x000205f0


	//   ....[41]....
        /*0c0c*/ 	.word	0x00020600


	//   ....[42]....
        /*0c10*/ 	.word	0x00020a90


	//   ....[43]....
        /*0c14*/ 	.word	0x00020aa0


	//   ....[44]....
        /*0c18*/ 	.word	0x00021820


	//   ....[45]....
        /*0c1c*/ 	.word	0x00021830


	//   ....[46]....
        /*0c20*/ 	.word	0x00021950


	//   ....[47]....
        /*0c24*/ 	.word	0x00021960


	//   ....[48]....
        /*0c28*/ 	.word	0x00021a80


	//   ....[49]....
        /*0c2c*/ 	.word	0x00021a90


	//   ....[50]....
        /*0c30*/ 	.word	0x00021bb0


	//   ....[51]....
        /*0c34*/ 	.word	0x00021bc0


	//   ....[52]....
        /*0c38*/ 	.word	0x00021d40


	//   ....[53]....
        /*0c3c*/ 	.word	0x00021f80


	//   ....[54]....
        /*0c40*/ 	.word	0x00021fb0


	//   ....[55]....
        /*0c44*/ 	.word	0x00021fe0


	//   ....[56]....
        /*0c48*/ 	.word	0x00022010


	//   ....[57]....
        /*0c4c*/ 	.word	0x00022040


	//   ....[58]....
        /*0c50*/ 	.word	0x00022070


	//   ....[59]....
        /*0c54*/ 	.word	0x00022220


	//   ....[60]....
        /*0c58*/ 	.word	0x00022250


	//   ....[61]....
        /*0c5c*/ 	.word	0x00022280


	//   ....[62]....
        /*0c60*/ 	.word	0x000222b0


	//   ....[63]....
        /*0c64*/ 	.word	0x000222e0


	//   ....[64]....
        /*0c68*/ 	.word	0x00022310


	//   ....[65]....
        /*0c6c*/ 	.word	0x000223a0


	//   ....[66]....
        /*0c70*/ 	.word	0x000223d0


	//   ....[67]....
        /*0c74*/ 	.word	0x000223e0


	//   ....[68]....
        /*0c78*/ 	.word	0x00022490


	//   ....[69]....
        /*0c7c*/ 	.word	0x00023540


	//   ....[70]....
        /*0c80*/ 	.word	0x00024f10


	//   ....[71]....
        /*0c84*/ 	.word	0x00025ad0


	//   ....[72]....
        /*0c88*/ 	.word	0x00025b00


	//   ....[73]....
        /*0c8c*/ 	.word	0x00025b20


	//   ....[74]....
        /*0c90*/ 	.word	0x00025b40


	//   ....[75]....
        /*0c94*/ 	.word	0x00025c50


	//   ....[76]....
        /*0c98*/ 	.word	0x00025c60


	//   ....[77]....
        /*0c9c*/ 	.word	0x00025cf0


	//   ....[78]....
        /*0ca0*/ 	.word	0x00025d00


	//   ....[79]....
        /*0ca4*/ 	.word	0x00025d90


	//   ....[80]....
        /*0ca8*/ 	.word	0x00025da0


	//   ....[81]....
        /*0cac*/ 	.word	0x00025e30


	//   ....[82]....
        /*0cb0*/ 	.word	0x00025e40


	//   ....[83]....
        /*0cb4*/ 	.word	0x00025ed0


	//   ....[84]....
        /*0cb8*/ 	.word	0x00025ee0


	//   ....[85]....
        /*0cbc*/ 	.word	0x00025f30


	//   ....[86]....
        /*0cc0*/ 	.word	0x00025f60


	//   ....[87]....
        /*0cc4*/ 	.word	0x00028810


	//   ....[88]....
        /*0cc8*/ 	.word	0x00028840


	//   ....[89]....
        /*0ccc*/ 	.word	0x000288b0


	//   ....[90]....
        /*0cd0*/ 	.word	0x000288e0


	//   ....[91]....
        /*0cd4*/ 	.word	0x00028910


	//   ....[92]....
        /*0cd8*/ 	.word	0x00028940


	//   ....[93]....
        /*0cdc*/ 	.word	0x00028970


	//   ....[94]....
        /*0ce0*/ 	.word	0x000289a0


	//   ....[95]....
        /*0ce4*/ 	.word	0x00028b70


	//   ....[96]....
        /*0ce8*/ 	.word	0x00028ba0


	//   ....[97]....
        /*0cec*/ 	.word	0x00028bd0


	//   ....[98]....
        /*0cf0*/ 	.word	0x00028c00


	//   ....[99]....
        /*0cf4*/ 	.word	0x00028c30


	//   ....[100]....
        /*0cf8*/ 	.word	0x00028c60


	//   ....[101]....
        /*0cfc*/ 	.word	0x00028d20


	//   ....[102]....
        /*0d00*/ 	.word	0x00028d40


	//   ....[103]....
        /*0d04*/ 	.word	0x00028d50


	//   ....[104]....
        /*0d08*/ 	.word	0x00028db0


	//   ....[105]....
        /*0d0c*/ 	.word	0x000294d0


	//   ....[106]....
        /*0d10*/ 	.word	0x000298e0


	//   ....[107]....
        /*0d14*/ 	.word	0x00029990


	//   ....[108]....
        /*0d18*/ 	.word	0x00029a20


	//   ....[109]....
        /*0d1c*/ 	.word	0x00029a70


	//   ....[110]....
        /*0d20*/ 	.word	0x00029ac0


	//   ....[111]....
        /*0d24*/ 	.word	0x00029ba0


	//   ....[112]....
        /*0d28*/ 	.word	0x00029c30


	//   ....[113]....
        /*0d2c*/ 	.word	0x00029c80


	//   ....[114]....
        /*0d30*/ 	.word	0x00029cd0


	//   ....[115]....
        /*0d34*/ 	.word	0x00029ee0


	//   ....[116]....
        /*0d38*/ 	.word	0x00029f30


	//   ....[117]....
        /*0d3c*/ 	.word	0x00029fc0


	//   ....[118]....
        /*0d40*/ 	.word	0x0002a050


	//   ....[119]....
        /*0d44*/ 	.word	0x0002a0e0


	//   ....[120]....
        /*0d48*/ 	.word	0x0002a170


	//   ....[121]....
        /*0d4c*/ 	.word	0x0002a200


	//   ....[122]....
        /*0d50*/ 	.word	0x0002a290


	//   ....[123]....
        /*0d54*/ 	.word	0x0002a310


	//   ....[124]....
        /*0d58*/ 	.word	0x0002a360


	//   ....[125]....
        /*0d5c*/ 	.word	0x0002a3f0


	//   ....[126]....
        /*0d60*/ 	.word	0x0002a480


	//   ....[127]....
        /*0d64*/ 	.word	0x0002a500


	//   ....[128]....
        /*0d68*/ 	.word	0x0002a550


	//   ....[129]....
        /*0d6c*/ 	.word	0x0002a5e0


	//   ....[130]....
        /*0d70*/ 	.word	0x0002a670


	//   ....[131]....
        /*0d74*/ 	.word	0x0002a700


	//   ....[132]....
        /*0d78*/ 	.word	0x0002a790


	//   ....[133]....
        /*0d7c*/ 	.word	0x0002a820


	//   ....[134]....
        /*0d80*/ 	.word	0x0002a8b0


	//   ....[135]....
        /*0d84*/ 	.word	0x0002a970


	//   ....[136]....
        /*0d88*/ 	.word	0x0002ac50


	//   ....[137]....
        /*0d8c*/ 	.word	0x0002ae30


	//   ....[138]....
        /*0d90*/ 	.word	0x0002ae80


	//   ....[139]....
        /*0d94*/ 	.word	0x0002afa0


	//   ....[140]....
        /*0d98*/ 	.word	0x0002aff0


	//   ....[141]....
        /*0d9c*/ 	.word	0x0002b120


	//   ....[142]....
        /*0da0*/ 	.word	0x0002b170


	//   ....[143]....
        /*0da4*/ 	.word	0x0002b290


	//   ....[144]....
        /*0da8*/ 	.word	0x0002b2e0


	//   ....[145]....
        /*0dac*/ 	.word	0x0002b400


	//   ....[146]....
        /*0db0*/ 	.word	0x0002b450


	//   ....[147]....
        /*0db4*/ 	.word	0x0002b570


	//   ....[148]....
        /*0db8*/ 	.word	0x0002b5c0


	//   ....[149]....
        /*0dbc*/ 	.word	0x0002b6c0


	//   ....[150]....
        /*0dc0*/ 	.word	0x0002b730


	//   ....[151]....
        /*0dc4*/ 	.word	0x0002b830


	//   ....[152]....
        /*0dc8*/ 	.word	0x0002b880


	//   ....[153]....
        /*0dcc*/ 	.word	0x0002bbb0


	//   ....[154]....
        /*0dd0*/ 	.word	0x0002bc50


	//   ....[155]....
        /*0dd4*/ 	.word	0x0002be00


	//   ....[156]....
        /*0dd8*/ 	.word	0x0002be80


	//   ....[157]....
        /*0ddc*/ 	.word	0x0002bf00


	//   ....[158]....
        /*0de0*/ 	.word	0x0002bf80


	//   ....[159]....
        /*0de4*/ 	.word	0x0002c000


	//   ....[160]....
        /*0de8*/ 	.word	0x0002c090


	//   ....[161]....
        /*0dec*/ 	.word	0x0002c130


	//   ....[162]....
        /*0df0*/ 	.word	0x0002c1e0


	//   ....[163]....
        /*0df4*/ 	.word	0x0002c260


	//   ....[164]....
        /*0df8*/ 	.word	0x0002c2e0


	//   ....[165]....
        /*0dfc*/ 	.word	0x0002c360


	//   ....[166]....
        /*0e00*/ 	.word	0x0002c3f0


	//   ....[167]....
        /*0e04*/ 	.word	0x0002c470


	//   ....[168]....
        /*0e08*/ 	.word	0x0002c510


	//   ....[169]....
        /*0e0c*/ 	.word	0x0002c560


	//   ....[170]....
        /*0e10*/ 	.word	0x0002c5f0


	//   ....[171]....
        /*0e14*/ 	.word	0x0002c720


	//----- nvinfo : EIATTR_REG_RECONFIG
	.align		4
.L_148:
        /*0e18*/ 	.byte	0x01, 0x54
	.zero		2


	//----- nvinfo : EIATTR_SYSCALL_OFFSETS
	.align		4
        /*0e1c*/ 	.byte	0x04, 0x46
        /*0e1e*/ 	.short	(.L_150 - .L_149)


	//   ....[0]....
.L_149:
        /*0e20*/ 	.word	0x00001dc0


	//   ....[1]....
        /*0e24*/ 	.word	0x00001f10


	//   ....[2]....
        /*0e28*/ 	.word	0x0000d1c0


	//   ....[3]....
        /*0e2c*/ 	.word	0x0000d530


	//   ....[4]....
        /*0e30*/ 	.word	0x00024b20


	//   ....[5]....
        /*0e34*/ 	.word	0x00024c70


	//   ....[6]....
        /*0e38*/ 	.word	0x00024d60


	//   ....[7]....
        /*0e3c*/ 	.word	0x000256a0


	//----- nvinfo : EIATTR_MBARRIER_INSTR_OFFSETS
	.align		4
.L_150:
        /*0e40*/ 	.byte	0x04, 0x39
        /*0e42*/ 	.short	(.L_152 - .L_151)


	//   ....[0]....
.L_151:
        /*0e44*/ 	.word	0x000002b0
        /*0e48*/ 	.word	0x000000ff
        /*0e4c*/ 	.word	0x00034800
        /*0e50*/ 	.short	0x0100
        /*0e52*/ 	.byte	0x08
	.zero		1


	//   ....[1]....
        /*0e54*/ 	.word	0x000002c0
        /*0e58*/ 	.word	0x000000ff
        /*0e5c*/ 	.word	0x00034820
        /*0e60*/ 	.short	0x0100
        /*0e62*/ 	.byte	0x08
	.zero		1


	//   ....[2]....
        /*0e64*/ 	.word	0x000003b0
        /*0e68*/ 	.word	0x000000ff
        /*0e6c*/ 	.word	0x00034830
        /*0e70*/ 	.short	0x0100
        /*0e72*/ 	.byte	0x08
	.zero		1


	//   ....[3]....
        /*0e74*/ 	.word	0x000003c0
        /*0e78*/ 	.word	0x000000ff
        /*0e7c*/ 	.word	0x00034840
        /*0e80*/ 	.short	0x0100
        /*0e82*/ 	.byte	0x08
	.zero		1


	//   ....[4]....
        /*0e84*/ 	.word	0x000003d0
        /*0e88*/ 	.word	0x000000ff
        /*0e8c*/ 	.word	0x00034838
        /*0e90*/ 	.short	0x0100
        /*0e92*/ 	.byte	0x08
	.zero		1


	//   ....[5]....
        /*0e94*/ 	.word	0x000003e0
        /*0e98*/ 	.word	0x000000ff
        /*0e9c*/ 	.word	0x00034848
        /*0ea0*/ 	.short	0x0100
        /*0ea2*/ 	.byte	0x08
	.zero		1


	//   ....[6]....
        /*0ea4*/ 	.word	0x00000510
        /*0ea8*/ 	.word	0x000000ff
        /*0eac*/ 	.word	0x00034850
        /*0eb0*/ 	.short	0x0100
        /*0eb2*/ 	.byte	0x08
	.zero		1


	//   ....[7]....
        /*0eb4*/ 	.word	0x00000520
        /*0eb8*/ 	.word	0x000000ff
        /*0ebc*/ 	.word	0x00034860
        /*0ec0*/ 	.short	0x0100
        /*0ec2*/ 	.byte	0x08
	.zero		1


	//   ....[8]....
        /*0ec4*/ 	.word	0x00000530
        /*0ec8*/ 	.word	0x000000ff
        /*0ecc*/ 	.word	0x00034858
        /*0ed0*/ 	.short	0x0100
        /*0ed2*/ 	.byte	0x08
	.zero		1


	//   ....[9]....
        /*0ed4*/ 	.word	0x00000540
        /*0ed8*/ 	.word	0x000000ff
        /*0edc*/ 	.word	0x00034868
        /*0ee0*/ 	.short	0x0100
        /*0ee2*/ 	.byte	0x08
	.zero		1


	//   ....[10]....
        /*0ee4*/ 	.word	0x00000630
        /*0ee8*/ 	.word	0x000000ff
        /*0eec*/ 	.word	0x00034870
        /*0ef0*/ 	.short	0x0100
        /*0ef2*/ 	.byte	0x06
	.zero		1


	//   ....[11]....
        /*0ef4*/ 	.word	0x00000640
        /*0ef8*/ 	.word	0x000000ff
        /*0efc*/ 	.word	0x00034880
        /*0f00*/ 	.short	0x0100
        /*0f02*/ 	.byte	0x06
	.zero		1


	//   ....[12]....
        /*0f04*/ 	.word	0x00000650
        /*0f08*/ 	.word	0x000000ff
        /*0f0c*/ 	.word	0x00034878
        /*0f10*/ 	.short	0x0100
        /*0f12*/ 	.byte	0x06
	.zero		1


	//   ....[13]....
        /*0f14*/ 	.word	0x00000660
        /*0f18*/ 	.word	0x000000ff
        /*0f1c*/ 	.word	0x00034888
        /*0f20*/ 	.short	0x0100
        /*0f22*/ 	.byte	0x06
	.zero		1


	//   ....[14]....
        /*0f24*/ 	.word	0x00000790
        /*0f28*/ 	.word	0x000000ff
        /*0f2c*/ 	.word	0x00034890
        /*0f30*/ 	.short	0x0100
        /*0f32*/ 	.byte	0x08
	.zero		1


	//   ....[15]....
        /*0f34*/ 	.word	0x000007a0
        /*0f38*/ 	.word	0x000000ff
        /*0f3c*/ 	.word	0x000348a0
        /*0f40*/ 	.short	0x0100
        /*0f42*/ 	.byte	0x08
	.zero		1


	//   ....[16]....
        /*0f44*/ 	.word	0x000007b0
        /*0f48*/ 	.word	0x000000ff
        /*0f4c*/ 	.word	0x00034898
        /*0f50*/ 	.short	0x0100
        /*0f52*/ 	.byte	0x08
	.zero		1


	//   ....[17]....
        /*0f54*/ 	.word	0x000007c0
        /*0f58*/ 	.word	0x000000ff
        /*0f5c*/ 	.word	0x000348a8
        /*0f60*/ 	.short	0x0100
        /*0f62*/ 	.byte	0x08
	.zero		1


	//   ....[18]....
        /*0f64*/ 	.word	0x000008f0
        /*0f68*/ 	.word	0x000000ff
        /*0f6c*/ 	.word	0x000348b0
        /*0f70*/ 	.short	0x0100
        /*0f72*/ 	.byte	0x08
	.zero		1


	//   ....[19]....
        /*0f74*/ 	.word	0x00000900
        /*0f78*/ 	.word	0x000000ff
        /*0f7c*/ 	.word	0x000348c0
        /*0f80*/ 	.short	0x0100
        /*0f82*/ 	.byte	0x08
	.zero		1


	//   ....[20]....
        /*0f84*/ 	.word	0x00000910
        /*0f88*/ 	.word	0x000000ff
        /*0f8c*/ 	.word	0x000348b8
        /*0f90*/ 	.short	0x0100
        /*0f92*/ 	.byte	0x08
	.zero		1


	//   ....[21]....
        /*0f94*/ 	.word	0x00000920
        /*0f98*/ 	.word	0x000000ff
        /*0f9c*/ 	.word	0x000348c8
        /*0fa0*/ 	.short	0x0100
        /*0fa2*/ 	.byte	0x08
	.zero		1


	//   ....[22]....
        /*0fa4*/ 	.word	0x00004210
        /*0fa8*/ 	.word	0x00000003
        /*0fac*/ 	.word	0x00034890
        /*0fb0*/ 	.short	0x010a
        /*0fb2*/ 	.byte	0x3f
	.zero		1


	//   ....[23]....
        /*0fb4*/ 	.word	0x00007f30
        /*0fb8*/ 	.word	0x00000003
        /*0fbc*/ 	.word	0x00034890
        /*0fc0*/ 	.short	0x010a
        /*0fc2*/ 	.byte	0x3f
	.zero		1


	//   ....[24]....
        /*0fc4*/ 	.word	0x0000b6c0
        /*0fc8*/ 	.word	0x00000003
        /*0fcc*/ 	.word	0x00034890
        /*0fd0*/ 	.short	0x010a
        /*0fd2*/ 	.byte	0x3f
	.zero		1


	//   ....[25]....
        /*0fd4*/ 	.word	0x0000c050
        /*0fd8*/ 	.word	0x0000002c
        /*0fdc*/ 	.word	0x00000000
        /*0fe0*/ 	.short	0x0101
        /*0fe2*/ 	.byte	0x3f
	.zero		1


	//   ....[26]....
        /*0fe4*/ 	.word	0x0000c090
        /*0fe8*/ 	.word	0x00000003
        /*0fec*/ 	.word	0x000348b0
        /*0ff0*/ 	.short	0x010a
        /*0ff2*/ 	.byte	0x3f
	.zero		1


	//   ....[27]....
        /*0ff4*/ 	.word	0x0000c9f0
        /*0ff8*/ 	.word	0x00000003
        /*0ffc*/ 	.word	0x00000000
        /*1000*/ 	.short	0x0101
        /*1002*/ 	.byte	0x3f
	.zero		1


	//   ....[28]....
        /*1004*/ 	.word	0x0000d250
        /*1008*/ 	.word	0x00000002
        /*100c*/ 	.word	0x00034800
        /*1010*/ 	.short	0x010a
        /*1012*/ 	.byte	0x3f
	.zero		1


	//   ....[29]....
        /*1014*/ 	.word	0x0000d2a0
        /*1018*/ 	.word	0x00000002
        /*101c*/ 	.word	0x00034800
        /*1020*/ 	.short	0x010a
        /*1022*/ 	.byte	0x3f
	.zero		1


	//   ....[30]....
        /*1024*/ 	.word	0x0000d8a0
        /*1028*/ 	.word	0x00000002
        /*102c*/ 	.word	0x00034800
        /*1030*/ 	.short	0x010a
        /*1032*/ 	.byte	0x3f
	.zero		1


	//   ....[31]....
        /*1034*/ 	.word	0x0000f290
        /*1038*/ 	.word	0x00000002
        /*103c*/ 	.word	0x00034800
        /*1040*/ 	.short	0x010a
        /*1042*/ 	.byte	0x3f
	.zero		1


	//   ....[32]....
        /*1044*/ 	.word	0x00011010
        /*1048*/ 	.word	0x00000000
        /*104c*/ 	.word	0x00034830
        /*1050*/ 	.short	0x010a
        /*1052*/ 	.byte	0x3f
	.zero		1


	//   ....[33]....
        /*1054*/ 	.word	0x00011090
        /*1058*/ 	.word	0x00000000
        /*105c*/ 	.word	0x00034830
        /*1060*/ 	.short	0x010a
        /*1062*/ 	.byte	0x3f
	.zero		1


	//   ....[34]....
        /*1064*/ 	.word	0x00016480
        /*1068*/ 	.word	0x00000003
        /*106c*/ 	.word	0x00000000
        /*1070*/ 	.short	0x0101
        /*1072*/ 	.byte	0x3f
	.zero		1


	//   ....[35]....
        /*1074*/ 	.word	0x000177a0
        /*1078*/ 	.word	0x00000007
        /*107c*/ 	.word	0x00034830
        /*1080*/ 	.short	0x010a
        /*1082*/ 	.byte	0x3f
	.zero		1


	//   ....[36]....
        /*1084*/ 	.word	0x000177f0
        /*1088*/ 	.word	0x00000007
        /*108c*/ 	.word	0x00034830
        /*1090*/ 	.short	0x010a
        /*1092*/ 	.byte	0x3f
	.zero		1


	//   ....[37]....
        /*1094*/ 	.word	0x0001ad10
        /*1098*/ 	.word	0x00000007
        /*109c*/ 	.word	0x00034850
        /*10a0*/ 	.short	0x010a
        /*10a2*/ 	.byte	0x3f
	.zero		1


	//   ....[38]....
        /*10a4*/ 	.word	0x0001ad50
        /*10a8*/ 	.word	0x00000007
        /*10ac*/ 	.word	0x00034850
        /*10b0*/ 	.short	0x010a
        /*10b2*/ 	.byte	0x3f
	.zero		1


	//   ....[39]....
        /*10b4*/ 	.word	0x0001ce90
        /*10b8*/ 	.word	0x00000083
        /*10bc*/ 	.word	0x00000000
        /*10c0*/ 	.short	0x0101
        /*10c2*/ 	.byte	0x3f
	.zero		1


	//   ....[40]....
        /*10c4*/ 	.word	0x0001d610
        /*10c8*/ 	.word	0x00000086
        /*10cc*/ 	.word	0x00000000
        /*10d0*/ 	.short	0x0101
        /*10d2*/ 	.byte	0x3f
	.zero		1


	//   ....[41]....
        /*10d4*/ 	.word	0x0001dd20
        /*10d8*/ 	.word	0x00000009
        /*10dc*/ 	.word	0x00034850
        /*10e0*/ 	.short	0x010a
        /*10e2*/ 	.byte	0x3f
	.zero		1


	//   ....[42]....
        /*10e4*/ 	.word	0x0001dda0
        /*10e8*/ 	.word	0x00000009
        /*10ec*/ 	.word	0x00034850
        /*10f0*/ 	.short	0x010a
        /*10f2*/ 	.byte	0x3f
	.zero		1


	//   ....[43]....
        /*10f4*/ 	.word	0x0001e4d0
        /*10f8*/ 	.word	0x00000008
        /*10fc*/ 	.word	0x00000000
        /*1100*/ 	.short	0x0101
        /*1102*/ 	.byte	0x3f
	.zero		1


	//   ....[44]....
        /*1104*/ 	.word	0x0001fbd0
        /*1108*/ 	.word	0x00000000
        /*110c*/ 	.word	0x00000000
        /*1110*/ 	.short	0x0101
        /*1112*/ 	.byte	0x3f
	.zero		1


	//   ....[45]....
        /*1114*/ 	.word	0x000203e0
        /*1118*/ 	.word	0x00000008
        /*111c*/ 	.word	0x00000000
        /*1120*/ 	.short	0x0101
        /*1122*/ 	.byte	0x3f
	.zero		1


	//   ....[46]....
        /*1124*/ 	.word	0x00023620
        /*1128*/ 	.word	0x00000012
        /*112c*/ 	.word	0x00034820
        /*1130*/ 	.short	0x010a
        /*1132*/ 	.byte	0x3f
	.zero		1


	//   ....[47]....
        /*1134*/ 	.word	0x000236f0
        /*1138*/ 	.word	0x00000005
        /*113c*/ 	.word	0x000348a0
        /*1140*/ 	.short	0x010a
        /*1142*/ 	.byte	0x3f
	.zero		1


	//   ....[48]....
        /*1144*/ 	.word	0x00023a30
        /*1148*/ 	.word	0x00000005
        /*114c*/ 	.word	0x000348c0
        /*1150*/ 	.short	0x010a
        /*1152*/ 	.byte	0x3f
	.zero		1


	//   ....[49]....
        /*1154*/ 	.word	0x00023ed0
        /*1158*/ 	.word	0x00000007
        /*115c*/ 	.word	0x000348a0
        /*1160*/ 	.short	0x010a
        /*1162*/ 	.byte	0x3f
	.zero		1


	//   ....[50]....
        /*1164*/ 	.word	0x00024200
        /*1168*/ 	.word	0x00000007
        /*116c*/ 	.word	0x000348c0
        /*1170*/ 	.short	0x010a
        /*1172*/ 	.byte	0x3f
	.zero		1


	//   ....[51]....
        /*1174*/ 	.word	0x00025190
        /*1178*/ 	.word	0x00000000
        /*117c*/ 	.word	0x00034840
        /*1180*/ 	.short	0x010a
        /*1182*/ 	.byte	0x3f
	.zero		1


	//   ....[52]....
        /*1184*/ 	.word	0x00026040
        /*1188*/ 	.word	0x00000012
        /*118c*/ 	.word	0x00034800
        /*1190*/ 	.short	0x0107
        /*1192*/ 	.byte	0x3f
	.zero		1


	//   ....[53]....
        /*1194*/ 	.word	0x00026150
        /*1198*/ 	.word	0x00000012
        /*119c*/ 	.word	0x00034800
        /*11a0*/ 	.short	0x0101
        /*11a2*/ 	.byte	0x3f
	.zero		1


	//   ....[54]....
        /*11a4*/ 	.word	0x00026170
        /*11a8*/ 	.word	0x00000012
        /*11ac*/ 	.word	0x00034820
        /*11b0*/ 	.short	0x010a
        /*11b2*/ 	.byte	0x3f
	.zero		1


	//   ....[55]....
        /*11b4*/ 	.word	0x00026540
        /*11b8*/ 	.word	0x00000003
        /*11bc*/ 	.word	0x00034840
        /*11c0*/ 	.short	0x010a
        /*11c2*/ 	.byte	0x3f
	.zero		1


	//   ....[56]....
        /*11c4*/ 	.word	0x000268e0
        /*11c8*/ 	.word	0x00000003
        /*11cc*/ 	.word	0x00000060
        /*11d0*/ 	.short	0x010a
        /*11d2*/ 	.byte	0x3f
	.zero		1


	//   ....[57]....
        /*11d4*/ 	.word	0x00026f80
        /*11d8*/ 	.word	0x00000003
        /*11dc*/ 	.word	0x00034840
        /*11e0*/ 	.short	0x010a
        /*11e2*/ 	.byte	0x3f
	.zero		1


	//   ....[58]....
        /*11e4*/ 	.word	0x00027320
        /*11e8*/ 	.word	0x00000002
        /*11ec*/ 	.word	0x00000060
        /*11f0*/ 	.short	0x010a
        /*11f2*/ 	.byte	0x3f
	.zero		1


	//   ....[59]....
        /*11f4*/ 	.word	0x00027900
        /*11f8*/ 	.word	0x00000002
        /*11fc*/ 	.word	0x00034840
        /*1200*/ 	.short	0x010a
        /*1202*/ 	.byte	0x3f
	.zero		1


	//   ....[60]....
        /*1204*/ 	.word	0x00027ca0
        /*1208*/ 	.word	0x00000002
        /*120c*/ 	.word	0x00000060
        /*1210*/ 	.short	0x010a
        /*1212*/ 	.byte	0x3f
	.zero		1


	//   ....[61]....
        /*1214*/ 	.word	0x00028230
        /*1218*/ 	.word	0x00000000
        /*121c*/ 	.word	0x00034860
        /*1220*/ 	.short	0x010a
        /*1222*/ 	.byte	0x3f
	.zero		1


	//   ....[62]....
        /*1224*/ 	.word	0x00029450
        /*1228*/ 	.word	0x00000000
        /*122c*/ 	.word	0x00034820
        /*1230*/ 	.short	0x010a
        /*1232*/ 	.byte	0x3f
	.zero		1


	//   ....[63]....
        /*1234*/ 	.word	0x00029630
        /*1238*/ 	.word	0x00000006
        /*123c*/ 	.word	0x00000000
        /*1240*/ 	.short	0x010a
        /*1242*/ 	.byte	0x3f
	.zero		1


	//   ....[64]....
        /*1244*/ 	.word	0x00029660
        /*1248*/ 	.word	0x00000007
        /*124c*/ 	.word	0x00000000
        /*1250*/ 	.short	0x010a
        /*1252*/ 	.byte	0x3f
	.zero		1


	//   ....[65]....
        /*1254*/ 	.word	0x000296c0
        /*1258*/ 	.word	0x00000004
        /*125c*/ 	.word	0x00000000
        /*1260*/ 	.short	0x010a
        /*1262*/ 	.byte	0x3f
	.zero		1


	//   ....[66]....
        /*1264*/ 	.word	0x000296f0
        /*1268*/ 	.word	0x00000003
        /*126c*/ 	.word	0x00000000
        /*1270*/ 	.short	0x010a
        /*1272*/ 	.byte	0x3f
	.zero		1


	//   ....[67]....
        /*1274*/ 	.word	0x00029750
        /*1278*/ 	.word	0x00000003
        /*127c*/ 	.word	0x00034890
        /*1280*/ 	.short	0x010a
        /*1282*/ 	.byte	0x3f
	.zero		1


	//   ....[68]....
        /*1284*/ 	.word	0x000297a0
        /*1288*/ 	.word	0x00000003
        /*128c*/ 	.word	0x00034890
        /*1290*/ 	.short	0x010a
        /*1292*/ 	.byte	0x3f
	.zero		1


	//   ....[69]....
        /*1294*/ 	.word	0x000297f0
        /*1298*/ 	.word	0x00000003
        /*129c*/ 	.word	0x00034890
        /*12a0*/ 	.short	0x010a
        /*12a2*/ 	.byte	0x3f
	.zero		1


	//   ....[70]....
        /*12a4*/ 	.word	0x00029840
        /*12a8*/ 	.word	0x00000003
        /*12ac*/ 	.word	0x000348b0
        /*12b0*/ 	.short	0x010a
        /*12b2*/ 	.byte	0x3f
	.zero		1


	//   ....[71]....
        /*12b4*/ 	.word	0x00029af0
        /*12b8*/ 	.word	0x00000002
        /*12bc*/ 	.word	0x00034800
        /*12c0*/ 	.short	0x010a
        /*12c2*/ 	.byte	0x3f
	.zero		1


	//   ....[72]....
        /*12c4*/ 	.word	0x00029d00
        /*12c8*/ 	.word	0x00000002
        /*12cc*/ 	.word	0x00034800
        /*12d0*/ 	.short	0x010a
        /*12d2*/ 	.byte	0x3f
	.zero		1


	//   ....[73]....
        /*12d4*/ 	.word	0x00029d50
        /*12d8*/ 	.word	0x00000000
        /*12dc*/ 	.word	0x00034830
        /*12e0*/ 	.short	0x010a
        /*12e2*/ 	.byte	0x3f
	.zero		1


	//   ....[74]....
        /*12e4*/ 	.word	0x00029da0
        /*12e8*/ 	.word	0x00000007
        /*12ec*/ 	.word	0x00034830
        /*12f0*/ 	.short	0x010a
        /*12f2*/ 	.byte	0x3f
	.zero		1


	//   ....[75]....
        /*12f4*/ 	.word	0x00029df0
        /*12f8*/ 	.word	0x00000007
        /*12fc*/ 	.word	0x00034850
        /*1300*/ 	.short	0x010a
        /*1302*/ 	.byte	0x3f
	.zero		1


	//   ....[76]....
        /*1304*/ 	.word	0x00029e40
        /*1308*/ 	.word	0x00000009
        /*130c*/ 	.word	0x00034850
        /*1310*/ 	.short	0x010a
        /*1312*/ 	.byte	0x3f
	.zero		1


	//   ....[77]....
        /*1314*/ 	.word	0x0002aa30
        /*1318*/ 	.word	0x00000012
        /*131c*/ 	.word	0x00034820
        /*1320*/ 	.short	0x010a
        /*1322*/ 	.byte	0x3f
	.zero		1


	//   ....[78]....
        /*1324*/ 	.word	0x0002aa80
        /*1328*/ 	.word	0x00000005
        /*132c*/ 	.word	0x000348a0
        /*1330*/ 	.short	0x010a
        /*1332*/ 	.byte	0x3f
	.zero		1


	//   ....[79]....
        /*1334*/ 	.word	0x0002aad0
        /*1338*/ 	.word	0x00000005
        /*133c*/ 	.word	0x000348c0
        /*1340*/ 	.short	0x010a
        /*1342*/ 	.byte	0x3f
	.zero		1


	//   ....[80]....
        /*1344*/ 	.word	0x0002ab20
        /*1348*/ 	.word	0x00000007
        /*134c*/ 	.word	0x000348a0
        /*1350*/ 	.short	0x010a
        /*1352*/ 	.byte	0x3f
	.zero		1


	//   ....[81]....
        /*1354*/ 	.word	0x0002ab70
        /*1358*/ 	.word	0x00000007
        /*135c*/ 	.word	0x000348c0
        /*1360*/ 	.short	0x010a
        /*1362*/ 	.byte	0x3f
	.zero		1


	//   ....[82]....
        /*1364*/ 	.word	0x0002ad10
        /*1368*/ 	.word	0x00000000
        /*136c*/ 	.word	0x00034840
        /*1370*/ 	.short	0x010a
        /*1372*/ 	.byte	0x3f
	.zero		1


	//   ....[83]....
        /*1374*/ 	.word	0x0002b8c0
        /*1378*/ 	.word	0x00000012
        /*137c*/ 	.word	0x00034820
        /*1380*/ 	.short	0x010a
        /*1382*/ 	.byte	0x3f
	.zero		1


	//   ....[84]....
        /*1384*/ 	.word	0x0002b910
        /*1388*/ 	.word	0x00000003
        /*138c*/ 	.word	0x00034840
        /*1390*/ 	.short	0x010a
        /*1392*/ 	.byte	0x3f
	.zero		1


	//   ....[85]....
        /*1394*/ 	.word	0x0002b960
        /*1398*/ 	.word	0x00000003
        /*139c*/ 	.word	0x00000060
        /*13a0*/ 	.short	0x010a
        /*13a2*/ 	.byte	0x3f
	.zero		1


	//   ....[86]....
        /*13a4*/ 	.word	0x0002b9b0
        /*13a8*/ 	.word	0x00000003
        /*13ac*/ 	.word	0x00034840
        /*13b0*/ 	.short	0x010a
        /*13b2*/ 	.byte	0x3f
	.zero		1


	//   ....[87]....
        /*13b4*/ 	.word	0x0002ba00
        /*13b8*/ 	.word	0x00000002
        /*13bc*/ 	.word	0x00000060
        /*13c0*/ 	.short	0x010a
        /*13c2*/ 	.byte	0x3f
	.zero		1


	//   ....[88]....
        /*13c4*/ 	.word	0x0002ba50
        /*13c8*/ 	.word	0x00000002
        /*13cc*/ 	.word	0x00034840
        /*13d0*/ 	.short	0x010a
        /*13d2*/ 	.byte	0x3f
	.zero		1


	//   ....[89]....
        /*13d4*/ 	.word	0x0002baa0
        /*13d8*/ 	.word	0x00000002
        /*13dc*/ 	.word	0x00000060
        /*13e0*/ 	.short	0x010a
        /*13e2*/ 	.byte	0x3f
	.zero		1


	//   ....[90]....
        /*13e4*/ 	.word	0x0002baf0
        /*13e8*/ 	.word	0x00000000
        /*13ec*/ 	.word	0x00034860
        /*13f0*/ 	.short	0x010a
        /*13f2*/ 	.byte	0x3f
	.zero		1


	//   ....[91]....
        /*13f4*/ 	.word	0x0002c640
        /*13f8*/ 	.word	0x00000000
        /*13fc*/ 	.word	0x00034820
        /*1400*/ 	.short	0x010a
        /*1402*/ 	.byte	0x3f
	.zero		1


	//   ....[92]....
        /*1404*/ 	.word	0x0002c7e0
        /*1408*/ 	.word	0x00000006
        /*140c*/ 	.word	0x00000000
        /*1410*/ 	.short	0x010a
        /*1412*/ 	.byte	0x3f
	.zero		1


	//   ....[93]....
        /*1414*/ 	.word	0x0002c830
        /*1418*/ 	.word	0x00000007
        /*141c*/ 	.word	0x00000000
        /*1420*/ 	.short	0x010a
        /*1422*/ 	.byte	0x3f
	.zero		1


	//   ....[94]....
        /*1424*/ 	.word	0x0002c880
        /*1428*/ 	.word	0x00000004
        /*142c*/ 	.word	0x00000000
        /*1430*/ 	.short	0x010a
        /*1432*/ 	.byte	0x3f
	.zero		1


	//----- nvinfo : EIATTR_NUM_MBARRIERS
	.align		4
.L_152:
        /*1434*/ 	.byte	0x03, 0x38
        /*1436*/ 	.short	0x0016


	//----- nvinfo : EIATTR_EXIT_INSTR_OFFSETS
	.align		4
        /*1438*/ 	.byte	0x04, 0x1c
        /*143a*/ 	.short	(.L_154 - .L_153)


	//   ....[0]....
.L_153:
        /*143c*/ 	.word	0x00029740


	//----- nvinfo : EIATTR_MAX_THREADS
	.align		4
.L_154:
        /*1440*/ 	.byte	0x04, 0x05
        /*1442*/ 	.short	(.L_156 - .L_155)
.L_155:
        /*1444*/ 	.word	0x00000180
        /*1448*/ 	.word	0x00000001
        /*144c*/ 	.word	0x00000001


	//----- nvinfo : EIATTR_CRS_STACK_SIZE
	.align		4
.L_156:
        /*1450*/ 	.byte	0x04, 0x1e
        /*1452*/ 	.short	(.L_158 - .L_157)
.L_157:
        /*1454*/ 	.word	0x00000000


	//----- nvinfo : EIATTR_CBANK_PARAM_SIZE
	.align		4
.L_158:
        /*1458*/ 	.byte	0x03, 0x19
        /*145a*/ 	.short	0x0af0


	//----- nvinfo : EIATTR_PARAM_CBANK
	.align		4
        /*145c*/ 	.byte	0x04, 0x0a
        /*145e*/ 	.short	(.L_160 - .L_159)
	.align		4
.L_159:
        /*1460*/ 	.word	index@(.nv.constant0._ZN7cutlass13device_kernelIN5flash11enable_sm90INS1_16FlashAttnFwdSm90INS1_25CollectiveMainloopFwdSm90ILi2EN4cute5tupleIJNS5_1CILi1EEES8_S8_EEENS6_IJNS7_ILi128EEENS7_ILi176EEESA_EEELi128ENS_10bfloat16_tEfNS_4arch4Sm90ELb0ELb0ELb1ELb1ELb0ELb1ELb0ELb1ELb1ELb1ELb1ELb0EEENS1_21CollectiveEpilogueFwdINS6_IJSA_SA_SB_EEES9_SD_SF_Li256ELb1ELb1ELb1ELb0EEENS1_36VarlenDynamicPersistentTileSchedulerILi128ELi176ELi256ELi128ELb1ELb1ELb1ELb0ELb1ELb1EEEEEEEEEvNT_6ParamsE)
        /*1464*/ 	.short	0x0210
        /*1466*/ 	.short	0x0af0


	//----- nvinfo : EIATTR_SW_WAR
	.align		4
.L_160:
        /*1468*/ 	.byte	0x04, 0x36
        /*146a*/ 	.short	(.L_162 - .L_161)
.L_161:
        /*146c*/ 	.word	0x00000008
.L_162:


//--------------------- .nv.info._ZN7cutlass13device_kernelIN5flash11enable_sm90INS1_16FlashAttnFwdSm90INS1_25CollectiveMainloopFwdSm90ILi2EN4cute5tupleIJNS5_1CILi1EEES8_S8_EEENS6_IJNS7_ILi128EEESA_SA_EEELi128ENS_10bfloat16_tEfNS_4arch4Sm90ELb0ELb1ELb1ELb0ELb0ELb0ELb0ELb1ELb1ELb1ELb1ELb0EEENS1_21CollectiveEpilogueFwdISB_S9_SC_SE_Li256ELb0ELb1ELb1ELb0EEENS1_19SingleTileSchedulerILb0ELb1ELb1ELi128EEEEEEEEEvNT_6ParamsE --------------------------
	.section	.nv.info._ZN7cutlass13device_kernelIN5flash11enable_sm90INS1_16FlashAttnFwdSm90INS1_25CollectiveMainloopFwdSm90ILi2EN4cute5tupleIJNS5_1CILi1EEES8_S8_EEENS6_IJNS7_ILi128EEESA_SA_EEELi128ENS_10bfloat16_tEfNS_4arch4Sm90ELb0ELb1ELb1ELb0ELb0ELb0ELb0ELb1ELb1ELb1ELb1ELb0EEENS1_21CollectiveEpilogueFwdISB_S9_SC_SE_Li256ELb0ELb1ELb1ELb0EEENS1_19SingleTileSchedulerILb0ELb1ELb1ELi128EEEEEEEEEvNT_6ParamsE,"",@"SHT_CUDA_INFO"
	.sectionflags	@""
	.align	4


	//----- nvinfo : EIATTR_CUDA_API_VERSION
	.align		4
        /*0000*/ 	.byte	0x04, 0x37
        /*0002*/ 	.short	(.L_164 - .L_163)
.L_163:
        /*0004*/ 	.word	0x00000082


	//----- nvinfo : EIATTR_KPARAM_INFO
	.align		4
.L_164:
        /*0008*/ 	.byte	0x04, 0x17
        /*000a*/ 	.short	(.L_166 - .L_165)
.L_165:
        /*000c*/ 	.word	0x00000000
        /*0010*/ 	.short	0x0000
        /*0012*/ 	.short	0x0070
        /*0014*/ 	.byte	0x00, 0xf0, 0x01, 0x28


	//----- nvinfo : EIATTR_SPARSE_MMA_MASK
	.align		4
.L_166:
        /*0018*/ 	.byte	0x03, 0x50
        /*001a*/ 	.short	0x0000


	//----- nvinfo : EIATTR_MAXREG_COUNT
	.align		4
        /*001c*/ 	.byte	0x03, 0x1b
        /*001e*/ 	.short	0x00a8


	//----- nvinfo : EIATTR_NUM_BARRIERS
	.align		4
        /*0020*/ 	.byte	0x02, 0x4c
        /*0022*/ 	.byte	0x10
	.zero		1


	//----- nvinfo : EIATTR_EXTERNS
	.align		4
        /*0024*/ 	.byte	0x04, 0x0f
        /*0026*/ 	.short	(.L_168 - .L_167)


	//   ....[0]....
	.align		4
.L_167:
        /*0028*/ 	.word	index@(__assertfail)


	//----- nvinfo : EIATTR_ANNOTATIONS
	.align		4
.L_168:
        /*002c*/ 	.byte	0x04, 0x55
        /*002e*/ 	.short	(.L_170 - .L_169)


	//   ....[0]....
.L_169:
        /* <DEDUP_REMOVED lines=9> */
        /*00b4*/ 	.byte	0x80, 0x40, 0x01, 0x00, 0x01, 0x00, 0x00, 0x00, 0xd0, 0x4c, 0x01, 0x00


	//----- nvinfo : EIATTR_MERCURY_ISA_VERSION
	.align		4
.L_170:
        /*00c0*/ 	.byte	0x03, 0x5f
        /*00c2*/ 	.short	0x0101


	//----- nvinfo : EIATTR_INT_WARP_WIDE_INSTR_OFFSETS
	.align		4
        /*00c4*/ 	.byte	0x04, 0x31
        /*00c6*/ 	.short	(.L_172 - .L_171)


	//   ....[0]....
.L_171:
        /*00c8*/ 	.word	0x00000120


	//   ....[1]....
        /*00cc*/ 	.word	0x000001c0


	//   ....[2]....
        /*00d0*/ 	.word	0x00000230


	//----- nvinfo : EIATTR_COOP_GROUP_MASK_REGIDS
	.align		4
.L_172:
        /*00d4*/ 	.byte	0x04, 0x29
        /*00d6*/ 	.short	(.L_174 - .L_173)


	//   ....[0]....
.L_173:
        /*00d8*/ 	.word	0xffffffff


	//   ....[1]....
        /*00dc*/ 	.word	0xffffffff


	//   ....[2]....
        /*00e0*/ 	.word	0xffffffff


	//   ....[3]....
        /*00e4*/ 	.word	0xffffffff


	//   ....[4]....
        /*00e8*/ 	.word	0xffffffff


	//   ....[5]....
        /*00ec*/ 	.word	0xffffffff


	//   ....[6]....
        /*00f0*/ 	.word	0xffffffff


	//   ....[7]....
        /*00f4*/ 	.word	0xffffffff


	//   ....[8]....
        /*00f8*/ 	.word	0xffffffff


	//   ....[9]....
        /*00fc*/ 	.word	0xffffffff


	//   ....[10]....
        /*0100*/ 	.word	0xffffffff


	//   ....[11]....
        /*0104*/ 	.word	0xffffffff


	//   ....[12]....
        /*0108*/ 	.word	0xffffffff


	//   ....[13]....
        /*010c*/ 	.word	0xffffffff


	//   ....[14]....
        /*0110*/ 	.word	0xffffffff


	//   ....[15]....
        /*0114*/ 	.word	0xffffffff


	//   ....[16]....
        /*0118*/ 	.word	0xffffffff


	//   ....[17]....
        /*011c*/ 	.word	0xffffffff


	//   ....[18]....
        /*0120*/ 	.word	0xffffffff


	//   ....[19]....
        /*0124*/ 	.word	0xffffffff


	//   ....[20]....
        /*0128*/ 	.word	0xffffffff


	//   ....[21]....
        /*012c*/ 	.word	0xffffffff


	//   ....[22]....
        /*0130*/ 	.word	0xffffffff


	//   ....[23]....
        /*0134*/ 	.word	0xffffffff


	//   ....[24]....
        /*0138*/ 	.word	0xffffffff


	//   ....[25]....
        /*013c*/ 	.word	0xffffffff


	//   ....[26]....
        /*0140*/ 	.word	0xffffffff


	//   ....[27]....
        /*0144*/ 	.word	0xffffffff


	//   ....[28]....
        /*0148*/ 	.word	0xffffffff


	//   ....[29]....
        /*014c*/ 	.word	0xffffffff


	//   ....[30]....
        /*0150*/ 	.word	0xffffffff


	//   ....[31]....
        /*0154*/ 	.word	0xffffffff


	//   ....[32]....
        /*0158*/ 	.word	0xffffffff


	//   ....[33]....
        /*015c*/ 	.word	0xffffffff


	//   ....[34]....
        /*0160*/ 	.word	0xffffffff


	//   ....[35]....
        /*0164*/ 	.word	0xffffffff


	//   ....[36]....
        /*0168*/ 	.word	0xffffffff


	//   ....[37]....
        /*016c*/ 	.word	0xffffffff


	//   ....[38]....
        /*0170*/ 	.word	0xffffffff


	//   ....[39]....
        /*0174*/ 	.word	0xffffffff


	//   ....[40]....
        /*0178*/ 	.word	0xffffffff


	//   ....[41]....
        /*017c*/ 	.word	0xffffffff


	//   ....[42]....
        /*0180*/ 	.word	0xffffffff


	//   ....[43]....
        /*0184*/ 	.word	0xffffffff


	//   ....[44]....
        /*0188*/ 	.word	0xffffffff


	//   ....[45]....
        /*018c*/ 	.word	0xffffffff


	//   ....[46]....
        /*0190*/ 	.word	0xffffffff


	//   ....[47]....
        /*0194*/ 	.word	0xffffffff


	//   ....[48]....
        /*0198*/ 	.word	0xffffffff


	//   ....[49]....
        /*019c*/ 	.word	0xffffffff


	//   ....[50]....
        /*01a0*/ 	.word	0xffffffff


	//   ....[51]....
        /*01a4*/ 	.word	0xffffffff


	//   ....[52]....
        /*01a8*/ 	.word	0xffffffff


	//   ....[53]....
        /*01ac*/ 	.word	0xffffffff


	//   ....[54]....
        /*01b0*/ 	.word	0xffffffff


	//   ....[55]....
        /*01b4*/ 	.word	0xffffffff


	//   ....[56]....
        /*01b8*/ 	.word	0xffffffff


	//   ....[57]....
        /*01bc*/ 	.word	0xffffffff


	//   ....[58]....
        /*01c0*/ 	.word	0xffffffff


	//   ....[59]....
        /*01c4*/ 	.word	0xffffffff


	//   ....[60]....
        /*01c8*/ 	.word	0xffffffff


	//   ....[61]....
        /*01cc*/ 	.word	0x0500000f


	//   ....[62]....
        /*01d0*/ 	.word	0x0500000f


	//   ....[63]....
        /*01d4*/ 	.word	0x0500000f


	//   ....[64]....
        /*01d8*/ 	.word	0x0500000f


	//   ....[65]....
        /*01dc*/ 	.word	0x0500000f


	//   ....[66]....
        /*01e0*/ 	.word	0x0500000f


	//   ....[67]....
        /*01e4*/ 	.word	0x0500000f


	//   ....[68]....
        /*01e8*/ 	.word	0x0500000f


	//   ....[69]....
        /*01ec*/ 	.word	0x0500000f


	//   ....[70]....
        /*01f0*/ 	.word	0x0500000f


	//   ....[71]....
        /*01f4*/ 	.word	0x0500000f


	//   ....[72]....
        /*01f8*/ 	.word	0x0500000f


	//   ....[73]....
        /*01fc*/ 	.word	0x0500000f


	//   ....[74]....
        /*0200*/ 	.word	0x0500000f


	//   ....[75]....
        /*0204*/ 	.word	0x0500000f


	//   ....[76]....
        /*0208*/ 	.word	0x0500000f


	//   ....[77]....
        /*020c*/ 	.word	0x0500000f


	//   ....[78]....
        /*0210*/ 	.word	0x0500000f


	//----- nvinfo : EIATTR_COOP_GROUP_INSTR_OFFSETS
	.align		4
.L_174:
        /*0214*/ 	.byte	0x04, 0x28
        /*0216*/ 	.short	(.L_176 - .L_175)


	//   ....[0]....
.L_175:
        /*0218*/ 	.word	0x00000060


	//   ....[1]....
        /*021c*/ 	.word	0x00000130


	//   ....[2]....
        /*0220*/ 	.word	0x000001e0


	//   ....[3]....
        /*0224*/ 	.word	0x000003a0


	//   ....[4]....
        /*0228*/ 	.word	0x00000500


	//   ....[5]....
        /*022c*/ 	.word	0x00000620


	//   ....[6]....
        /*0230*/ 	.word	0x00000780


	//   ....[7]....
        /*0234*/ 	.word	0x000014b0


	//   ....[8]....
        /*0238*/ 	.word	0x00001fb0


	//   ....[9]....
        /*023c*/ 	.word	0x000028b0


	//   ....[10]....
        /*0240*/ 	.word	0x00003940


	//   ....[11]....
        /*0244*/ 	.word	0x00003a00


	//   ....[12]....
        /*0248*/ 	.word	0x00004460


	//   ....[13]....
        /*024c*/ 	.word	0x000044f0


	//   ....[14]....
        /*0250*/ 	.word	0x00006170


	//   ....[15]....
        /*0254*/ 	.word	0x00006560


	//   ....[16]....
        /*0258*/ 	.word	0x00007130


	//   ....[17]....
        /*025c*/ 	.word	0x000071f0


	//   ....[18]....
        /*0260*/ 	.word	0x00007ad0


	//   ....[19]....
        /*0264*/ 	.word	0x00007b30


	//   ....[20]....
        /*0268*/ 	.word	0x00009e30


	//   ....[21]....
        /*026c*/ 	.word	0x00009e50


	//   ....[22]....
        /*0270*/ 	.word	0x0000a570


	//   ....[23]....
        /*0274*/ 	.word	0x0000a600


	//   ....[24]....
        /*0278*/ 	.word	0x0000c5f0


	//   ....[25]....
        /*027c*/ 	.word	0x0000c880


	//   ....[26]....
        /*0280*/ 	.word	0x0000d450


	//   ....[27]....
        /*0284*/ 	.word	0x0000d550


	//   ....[28]....
        /*0288*/ 	.word	0x0000de30


	//   ....[29]....
        /*028c*/ 	.word	0x0000ded0


	//   ....[30]....
        /*0290*/ 	.word	0x0000ef40


	//   ....[31]....
        /*0294*/ 	.word	0x0000ef70


	//   ....[32]....
        /*0298*/ 	.word	0x0000f050


	//   ....[33]....
        /*029c*/ 	.word	0x0000f060


	//   ....[34]....
        /*02a0*/ 	.word	0x0000ff40


	//   ....[35]....
        /*02a4*/ 	.word	0x0000ff80


	//   ....[36]....
        /*02a8*/ 	.word	0x0000ffc0


	//   ....[37]....
        /*02ac*/ 	.word	0x00010000


	//   ....[38]....
        /*02b0*/ 	.word	0x00010010


	//   ....[39]....
        /*02b4*/ 	.word	0x00010030


	//   ....[40]....
        /*02b8*/ 	.word	0x00010670


	//   ....[41]....
        /*02bc*/ 	.word	0x00010680


	//   ....[42]....
        /*02c0*/ 	.word	0x00011080


	//   ....[43]....
        /*02c4*/ 	.word	0x00011f10


	//   ....[44]....
        /*02c8*/ 	.word	0x00012810


	//   ....[45]....
        /*02cc*/ 	.word	0x00012840


	//   ....[46]....
        /*02d0*/ 	.word	0x00012870


	//   ....[47]....
        /*02d4*/ 	.word	0x00012920


	//   ....[48]....
        /*02d8*/ 	.word	0x00012940


	//   ....[49]....
        /*02dc*/ 	.word	0x00012970


	//   ....[50]....
        /*02e0*/ 	.word	0x000129f0


	//   ....[51]....
        /*02e4*/ 	.word	0x00012a20


	//   ....[52]....
        /*02e8*/ 	.word	0x00012a80


	//   ....[53]....
        /*02ec*/ 	.word	0x00012ab0


	//   ....[54]....
        /*02f0*/ 	.word	0x00012b20


	//   ....[55]....
        /*02f4*/ 	.word	0x00012b50


	//   ....[56]....
        /*02f8*/ 	.word	0x00012bc0


	//   ....[57]....
        /*02fc*/ 	.word	0x00012bf0


	//   ....[58]....
        /*0300*/ 	.word	0x00012c70


	//   ....[59]....
        /*0304*/ 	.word	0x00012cb0


	//   ....[60]....
        /*0308*/ 	.word	0x00014c60


	//   ....[61]....
        /*030c*/ 	.word	0x00015280


	//   ....[62]....
        /*0310*/ 	.word	0x000153f0


	//   ....[63]....
        /*0314*/ 	.word	0x00015440


	//   ....[64]....
        /*0318*/ 	.word	0x00015590


	//   ....[65]....
        /*031c*/ 	.word	0x00015600


	//   ....[66]....
        /*0320*/ 	.word	0x00015670


	//   ....[67]....
        /*0324*/ 	.word	0x00015750


	//   ....[68]....
        /*0328*/ 	.word	0x000157c0


	//   ....[69]....
        /*032c*/ 	.word	0x000158a0


	//   ....[70]....
        /*0330*/ 	.word	0x00015910


	//   ....[71]....
        /*0334*/ 	.word	0x000159f0


	//   ....[72]....
        /*0338*/ 	.word	0x00015a60


	//   ....[73]....
        /*033c*/ 	.word	0x00015b40


	//   ....[74]....
        /*0340*/ 	.word	0x00015bb0


	//   ....[75]....
        /*0344*/ 	.word	0x00015c80


	//   ....[76]....
        /*0348*/ 	.word	0x00015cf0


	//   ....[77]....
        /*034c*/ 	.word	0x00015da0


	//   ....[78]....
        /*0350*/ 	.word	0x000161a0


	//----- nvinfo : EIATTR_REG_RECONFIG
	.align		4
.L_176:
        /*0354*/ 	.byte	0x01, 0x54
	.zero		2


	//----- nvinfo : EIATTR_SYSCALL_OFFSETS
	.align		4
        /*0358*/ 	.byte	0x04, 0x46
        /*035a*/ 	.short	(.L_178 - .L_177)


	//   ....[0]....
.L_177:
        /*035c*/ 	.word	0x00001670


	//   ....[1]....
        /*0360*/ 	.word	0x00011b90


	//   ....[2]....
        /*0364*/ 	.word	0x00011cd0


	//   ....[3]....
        /*0368*/ 	.word	0x00011dc0


	//   ....[4]....
        /*036c*/ 	.word	0x00012480


	//----- nvinfo : EIATTR_MBARRIER_INSTR_OFFSETS
	.align		4
.L_178:
        /*0370*/ 	.byte	0x04, 0x39
        /*0372*/ 	.short	(.L_180 - .L_179)


	//   ....[0]....
.L_179:
        /*0374*/ 	.word	0x00000250
        /*0378*/ 	.word	0x000000ff
        /*037c*/ 	.word	0x00028800
        /*0380*/ 	.short	0x0100
        /*0382*/ 	.byte	0x08
	.zero		1


	//   ....[1]....
        /*0384*/ 	.word	0x00000260
        /*0388*/ 	.word	0x000000ff
        /*038c*/ 	.word	0x00028820
        /*0390*/ 	.short	0x0100
        /*0392*/ 	.byte	0x08
	.zero		1


	//   ....[2]....
        /*0394*/ 	.word	0x00000350
        /*0398*/ 	.word	0x000000ff
        /*039c*/ 	.word	0x00028830
        /*03a0*/ 	.short	0x0100
        /*03a2*/ 	.byte	0x08
	.zero		1


	//   ....[3]....
        /*03a4*/ 	.word	0x00000360
        /*03a8*/ 	.word	0x000000ff
        /*03ac*/ 	.word	0x00028840
        /*03b0*/ 	.short	0x0100
        /*03b2*/ 	.byte	0x08
	.zero		1


	//   ....[4]....
        /*03b4*/ 	.word	0x00000370
        /*03b8*/ 	.word	0x000000ff
        /*03bc*/ 	.word	0x00028838
        /*03c0*/ 	.short	0x0100
        /*03c2*/ 	.byte	0x08
	.zero		1


	//   ....[5]....
        /*03c4*/ 	.word	0x00000380
        /*03c8*/ 	.word	0x000000ff
        /*03cc*/ 	.word	0x00028848
        /*03d0*/ 	.short	0x0100
        /*03d2*/ 	.byte	0x08
	.zero		1


	//   ....[6]....
        /*03d4*/ 	.word	0x000004b0
        /*03d8*/ 	.word	0x000000ff
        /*03dc*/ 	.word	0x00028850
        /*03e0*/ 	.short	0x0100
        /*03e2*/ 	.byte	0x08
	.zero		1


	//   ....[7]....
        /*03e4*/ 	.word	0x000004c0
        /*03e8*/ 	.word	0x000000ff
        /*03ec*/ 	.word	0x00028860
        /*03f0*/ 	.short	0x0100
        /*03f2*/ 	.byte	0x08
	.zero		1


	//   ....[8]....
        /*03f4*/ 	.word	0x000004d0
        /*03f8*/ 	.word	0x000000ff
        /*03fc*/ 	.word	0x00028858
        /*0400*/ 	.short	0x0100
        /*0402*/ 	.byte	0x08
	.zero		1


	//   ....[9]....
        /*0404*/ 	.word	0x000004e0
        /*0408*/ 	.word	0x000000ff
        /*040c*/ 	.word	0x00028868
        /*0410*/ 	.short	0x0100
        /*0412*/ 	.byte	0x08
	.zero		1


	//   ....[10]....
        /*0414*/ 	.word	0x000005d0
        /*0418*/ 	.word	0x000000ff
        /*041c*/ 	.word	0x00028870
        /*0420*/ 	.short	0x0100
        /*0422*/ 	.byte	0x06
	.zero		1


	//   ....[11]....
        /*0424*/ 	.word	0x000005e0
        /*0428*/ 	.word	0x000000ff
        /*042c*/ 	.word	0x00028880
        /*0430*/ 	.short	0x0100
        /*0432*/ 	.byte	0x06
	.zero		1


	//   ....[12]....
        /*0434*/ 	.word	0x000005f0
        /*0438*/ 	.word	0x000000ff
        /*043c*/ 	.word	0x00028878
        /*0440*/ 	.short	0x0100
        /*0442*/ 	.byte	0x06
	.zero		1


	//   ....[13]....
        /*0444*/ 	.word	0x00000600
        /*0448*/ 	.word	0x000000ff
        /*044c*/ 	.word	0x00028888
        /*0450*/ 	.short	0x0100
        /*0452*/ 	.byte	0x06
	.zero		1


	//   ....[14]....
        /*0454*/ 	.word	0x00000730
        /*0458*/ 	.word	0x000000ff
        /*045c*/ 	.word	0x00028890
        /*0460*/ 	.short	0x0100
        /*0462*/ 	.byte	0x08
	.zero		1


	//   ....[15]....
        /*0464*/ 	.word	0x00000740
        /*0468*/ 	.word	0x000000ff
        /*046c*/ 	.word	0x000288a0
        /*0470*/ 	.short	0x0100
        /*0472*/ 	.byte	0x08
	.zero		1


	//   ....[16]....
        /*0474*/ 	.word	0x00000750
        /*0478*/ 	.word	0x000000ff
        /*047c*/ 	.word	0x00028898
        /*0480*/ 	.short	0x0100
        /*0482*/ 	.byte	0x08
	.zero		1


	//   ....[17]....
        /*0484*/ 	.word	0x00000760
        /*0488*/ 	.word	0x000000ff
        /*048c*/ 	.word	0x000288a8
        /*0490*/ 	.short	0x0100
        /*0492*/ 	.byte	0x08
	.zero		1


	//   ....[18]....
        /*0494*/ 	.word	0x00000890
        /*0498*/ 	.word	0x000000ff
        /*049c*/ 	.word	0x000288b0
        /*04a0*/ 	.short	0x0100
        /*04a2*/ 	.byte	0x08
	.zero		1


	//   ....[19]....
        /*04a4*/ 	.word	0x000008a0
        /*04a8*/ 	.word	0x000000ff
        /*04ac*/ 	.word	0x000288c0
        /*04b0*/ 	.short	0x0100
        /*04b2*/ 	.byte	0x08
	.zero		1


	//   ....[20]....
        /*04b4*/ 	.word	0x000008b0
        /*04b8*/ 	.word	0x000000ff
        /*04bc*/ 	.word	0x000288b8
        /*04c0*/ 	.short	0x0100
        /*04c2*/ 	.byte	0x08
	.zero		1


	//   ....[21]....
        /*04c4*/ 	.word	0x000008c0
        /*04c8*/ 	.word	0x000000ff
        /*04cc*/ 	.word	0x000288c8
        /*04d0*/ 	.short	0x0100
        /*04d2*/ 	.byte	0x08
	.zero		1


	//   ....[22]....
        /*04d4*/ 	.word	0x000016a0
        /*04d8*/ 	.word	0x000000ff
        /*04dc*/ 	.word	0x00028800
        /*04e0*/ 	.short	0x010a
        /*04e2*/ 	.byte	0x24
	.zero		1


	//   ....[23]....
        /*04e4*/ 	.word	0x00001700
        /*04e8*/ 	.word	0x000000ff
        /*04ec*/ 	.word	0x00028830
        /*04f0*/ 	.short	0x010a
        /*04f2*/ 	.byte	0x24
	.zero		1


	//   ....[24]....
        /*04f4*/ 	.word	0x00001790
        /*04f8*/ 	.word	0x000000ff
        /*04fc*/ 	.word	0x00028830
        /*0500*/ 	.short	0x010a
        /*0502*/ 	.byte	0x24
	.zero		1


	//   ....[25]....
        /*0504*/ 	.word	0x000022d0
        /*0508*/ 	.word	0x0000000b
        /*050c*/ 	.word	0x00000000
        /*0510*/ 	.short	0x0101
        /*0512*/ 	.byte	0x3f
	.zero		1


	//   ....[26]....
        /*0514*/ 	.word	0x000053d0
        /*0518*/ 	.word	0x000000ff
        /*051c*/ 	.word	0x00028830
        /*0520*/ 	.short	0x010a
        /*0522*/ 	.byte	0x0a
	.zero		1


	//   ....[27]....
        /*0524*/ 	.word	0x00005410
        /*0528*/ 	.word	0x000000ff
        /*052c*/ 	.word	0x00028830
        /*0530*/ 	.short	0x010a
        /*0532*/ 	.byte	0x0a
	.zero		1


	//   ....[28]....
        /*0534*/ 	.word	0x00005740
        /*0538*/ 	.word	0x000000ff
        /*053c*/ 	.word	0x00028850
        /*0540*/ 	.short	0x010a
        /*0542*/ 	.byte	0x0a
	.zero		1


	//   ....[29]....
        /*0544*/ 	.word	0x00005780
        /*0548*/ 	.word	0x000000ff
        /*054c*/ 	.word	0x00028850
        /*0550*/ 	.short	0x010a
        /*0552*/ 	.byte	0x0a
	.zero		1


	//   ....[30]....
        /*0554*/ 	.word	0x00006330
        /*0558*/ 	.word	0x00000037
        /*055c*/ 	.word	0x00000000
        /*0560*/ 	.short	0x0101
        /*0562*/ 	.byte	0x3f
	.zero		1


	//   ....[31]....
        /*0564*/ 	.word	0x00008000
        /*0568*/ 	.word	0x0000001b
        /*056c*/ 	.word	0x00000000
        /*0570*/ 	.short	0x0101
        /*0572*/ 	.byte	0x3f
	.zero		1


	//   ....[32]....
        /*0574*/ 	.word	0x00008ed0
        /*0578*/ 	.word	0x000000ff
        /*057c*/ 	.word	0x00028830
        /*0580*/ 	.short	0x010a
        /*0582*/ 	.byte	0x0a
	.zero		1


	//   ....[33]....
        /*0584*/ 	.word	0x00008f10
        /*0588*/ 	.word	0x000000ff
        /*058c*/ 	.word	0x00028830
        /*0590*/ 	.short	0x010a
        /*0592*/ 	.byte	0x0a
	.zero		1


	//   ....[34]....
        /*0594*/ 	.word	0x00009240
        /*0598*/ 	.word	0x000000ff
        /*059c*/ 	.word	0x00028850
        /*05a0*/ 	.short	0x010a
        /*05a2*/ 	.byte	0x0a
	.zero		1


	//   ....[35]....
        /*05a4*/ 	.word	0x00009280
        /*05a8*/ 	.word	0x000000ff
        /*05ac*/ 	.word	0x00028850
        /*05b0*/ 	.short	0x010a
        /*05b2*/ 	.byte	0x0a
	.zero		1


	//   ....[36]....
        /*05b4*/ 	.word	0x0000ac00
        /*05b8*/ 	.word	0x0000001d
        /*05bc*/ 	.word	0x00000000
        /*05c0*/ 	.short	0x0101
        /*05c2*/ 	.byte	0x3f
	.zero		1


	//   ....[37]....
        /*05c4*/ 	.word	0x0000acb0
        /*05c8*/ 	.word	0x00000021
        /*05cc*/ 	.word	0x00000000
        /*05d0*/ 	.short	0x0101
        /*05d2*/ 	.byte	0x3f
	.zero		1


	//   ....[38]....
        /*05d4*/ 	.word	0x0000b720
        /*05d8*/ 	.word	0x000000ff
        /*05dc*/ 	.word	0x00028830
        /*05e0*/ 	.short	0x010a
        /*05e2*/ 	.byte	0x0a
	.zero		1


	//   ....[39]....
        /*05e4*/ 	.word	0x0000b760
        /*05e8*/ 	.word	0x000000ff
        /*05ec*/ 	.word	0x00028830
        /*05f0*/ 	.short	0x010a
        /*05f2*/ 	.byte	0x0a
	.zero		1


	//   ....[40]....
        /*05f4*/ 	.word	0x0000ba80
        /*05f8*/ 	.word	0x000000ff
        /*05fc*/ 	.word	0x00028850
        /*0600*/ 	.short	0x010a
        /*0602*/ 	.byte	0x0a
	.zero		1


	//   ....[41]....
        /*0604*/ 	.word	0x0000bac0
        /*0608*/ 	.word	0x000000ff
        /*060c*/ 	.word	0x00028850
        /*0610*/ 	.short	0x010a
        /*0612*/ 	.byte	0x0a
	.zero		1


	//   ....[42]....
        /*0614*/ 	.word	0x0000c650
        /*0618*/ 	.word	0x0000003c
        /*061c*/ 	.word	0x00000000
        /*0620*/ 	.short	0x0101
        /*0622*/ 	.byte	0x3f
	.zero		1


	//   ....[43]....
        /*0624*/ 	.word	0x0000d5e0
        /*0628*/ 	.word	0x00000026
        /*062c*/ 	.word	0x00000000
        /*0630*/ 	.short	0x0101
        /*0632*/ 	.byte	0x3f
	.zero		1


	//   ....[44]....
        /*0634*/ 	.word	0x0000eeb0
        /*0638*/ 	.word	0x000000ff
        /*063c*/ 	.word	0x00028850
        /*0640*/ 	.short	0x010a
        /*0642*/ 	.byte	0x05
	.zero		1


	//   ....[45]....
        /*0644*/ 	.word	0x0000eef0
        /*0648*/ 	.word	0x000000ff
        /*064c*/ 	.word	0x00028850
        /*0650*/ 	.short	0x010a
        /*0652*/ 	.byte	0x05
	.zero		1


	//   ....[46]....
        /*0654*/ 	.word	0x0000f3b0
        /*0658*/ 	.word	0x0000000b
        /*065c*/ 	.word	0x00000000
        /*0660*/ 	.short	0x0101
        /*0662*/ 	.byte	0x3f
	.zero		1


	//   ....[47]....
        /*0664*/ 	.word	0x00010020
        /*0668*/ 	.word	0x000000ff
        /*066c*/ 	.word	0x00000000
        /*0670*/ 	.short	0x0101
        /*0672*/ 	.byte	0x04
	.zero		1


	//   ....[48]....
        /*0674*/ 	.word	0x00012110
        /*0678*/ 	.word	0x000000ff
        /*067c*/ 	.word	0x00028840
        /*0680*/ 	.short	0x010a
        /*0682*/ 	.byte	0x26
	.zero		1


	//   ....[49]....
        /*0684*/ 	.word	0x00012da0
        /*0688*/ 	.word	0x000000ff
        /*068c*/ 	.word	0x00028800
        /*0690*/ 	.short	0x0107
        /*0692*/ 	.byte	0x26
	.zero		1


	//   ....[50]....
        /*0694*/ 	.word	0x00012e10
        /*0698*/ 	.word	0x000000ff
        /*069c*/ 	.word	0x00028800
        /*06a0*/ 	.short	0x0101
        /*06a2*/ 	.byte	0x26
	.zero		1


	//   ....[51]....
        /*06a4*/ 	.word	0x00012e30
        /*06a8*/ 	.word	0x000000ff
        /*06ac*/ 	.word	0x00028820
        /*06b0*/ 	.short	0x010a
        /*06b2*/ 	.byte	0x26
	.zero		1


	//   ....[52]....
        /*06b4*/ 	.word	0x00013240
        /*06b8*/ 	.word	0x000000ff
        /*06bc*/ 	.word	0x00028848
        /*06c0*/ 	.short	0x010a
        /*06c2*/ 	.byte	0x26
	.zero		1


	//   ....[53]....
        /*06c4*/ 	.word	0x00013500
        /*06c8*/ 	.word	0x000000ff
        /*06cc*/ 	.word	0x00028860
        /*06d0*/ 	.short	0x010a
        /*06d2*/ 	.byte	0x26
	.zero		1


	//   ....[54]....
        /*06d4*/ 	.word	0x000139f0
        /*06d8*/ 	.word	0x000000ff
        /*06dc*/ 	.word	0x00028840
        /*06e0*/ 	.short	0x010a
        /*06e2*/ 	.byte	0x26
	.zero		1


	//   ....[55]....
        /*06e4*/ 	.word	0x00013cd0
        /*06e8*/ 	.word	0x000000ff
        /*06ec*/ 	.word	0x00028868
        /*06f0*/ 	.short	0x010a
        /*06f2*/ 	.byte	0x26
	.zero		1


	//   ....[56]....
        /*06f4*/ 	.word	0x00014210
        /*06f8*/ 	.word	0x000000ff
        /*06fc*/ 	.word	0x00028848
        /*0700*/ 	.short	0x010a
        /*0702*/ 	.byte	0x26
	.zero		1


	//   ....[57]....
        /*0704*/ 	.word	0x000144d0
        /*0708*/ 	.word	0x000000ff
        /*070c*/ 	.word	0x00028860
        /*0710*/ 	.short	0x010a
        /*0712*/ 	.byte	0x26
	.zero		1


	//   ....[58]....
        /*0714*/ 	.word	0x00014860
        /*0718*/ 	.word	0x00000003
        /*071c*/ 	.word	0x00028860
        /*0720*/ 	.short	0x010a
        /*0722*/ 	.byte	0x3f
	.zero		1


	//   ....[59]....
        /*0724*/ 	.word	0x00014bf0
        /*0728*/ 	.word	0x00000002
        /*072c*/ 	.word	0x00028820
        /*0730*/ 	.short	0x010a
        /*0732*/ 	.byte	0x3f
	.zero		1


	//   ....[60]....
        /*0734*/ 	.word	0x00014d70
        /*0738*/ 	.word	0x00000006
        /*073c*/ 	.word	0x00000000
        /*0740*/ 	.short	0x010a
        /*0742*/ 	.byte	0x3f
	.zero		1


	//   ....[61]....
        /*0744*/ 	.word	0x00014de0
        /*0748*/ 	.word	0x00000003
        /*074c*/ 	.word	0x00000000
        /*0750*/ 	.short	0x010a
        /*0752*/ 	.byte	0x3f
	.zero		1


	//   ....[62]....
        /*0754*/ 	.word	0x00014e40
        /*0758*/ 	.word	0x00000000
        /*075c*/ 	.word	0x00000000
        /*0760*/ 	.short	0x010a
        /*0762*/ 	.byte	0x3f
	.zero		1


	//   ....[63]....
        /*0764*/ 	.word	0x00014e70
        /*0768*/ 	.word	0x00000003
        /*076c*/ 	.word	0x00000000
        /*0770*/ 	.short	0x010a
        /*0772*/ 	.byte	0x3f
	.zero		1


	//   ....[64]....
        /*0774*/ 	.word	0x00014ee0
        /*0778*/ 	.word	0x00000003
        /*077c*/ 	.word	0x00028800
        /*0780*/ 	.short	0x010a
        /*0782*/ 	.byte	0x3f
	.zero		1


	//   ....[65]....
        /*0784*/ 	.word	0x00014f40
        /*0788*/ 	.word	0x00000003
        /*078c*/ 	.word	0x00028830
        /*0790*/ 	.short	0x010a
        /*0792*/ 	.byte	0x3f
	.zero		1


	//   ....[66]....
        /*0794*/ 	.word	0x00014fa0
        /*0798*/ 	.word	0x0000000c
        /*079c*/ 	.word	0x00028830
        /*07a0*/ 	.short	0x010a
        /*07a2*/ 	.byte	0x3f
	.zero		1


	//   ....[67]....
        /*07a4*/ 	.word	0x00015000
        /*07a8*/ 	.word	0x0000000c
        /*07ac*/ 	.word	0x00028850
        /*07b0*/ 	.short	0x010a
        /*07b2*/ 	.byte	0x3f
	.zero		1


	//   ....[68]....
        /*07b4*/ 	.word	0x00015060
        /*07b8*/ 	.word	0x0000000a
        /*07bc*/ 	.word	0x00028830
        /*07c0*/ 	.short	0x010a
        /*07c2*/ 	.byte	0x3f
	.zero		1


	//   ....[69]....
        /*07c4*/ 	.word	0x000150c0
        /*07c8*/ 	.word	0x0000000a
        /*07cc*/ 	.word	0x00028850
        /*07d0*/ 	.short	0x010a
        /*07d2*/ 	.byte	0x3f
	.zero		1


	//   ....[70]....
        /*07d4*/ 	.word	0x00015120
        /*07d8*/ 	.word	0x0000000a
        /*07dc*/ 	.word	0x00028830
        /*07e0*/ 	.short	0x010a
        /*07e2*/ 	.byte	0x3f
	.zero		1


	//   ....[71]....
        /*07e4*/ 	.word	0x00015180
        /*07e8*/ 	.word	0x0000000a
        /*07ec*/ 	.word	0x00028850
        /*07f0*/ 	.short	0x010a
        /*07f2*/ 	.byte	0x3f
	.zero		1


	//   ....[72]....
        /*07f4*/ 	.word	0x000151e0
        /*07f8*/ 	.word	0x00000005
        /*07fc*/ 	.word	0x00028850
        /*0800*/ 	.short	0x010a
        /*0802*/ 	.byte	0x3f
	.zero		1


	//   ....[73]....
        /*0804*/ 	.word	0x00015340
        /*0808*/ 	.word	0x00000003
        /*080c*/ 	.word	0x00028840
        /*0810*/ 	.short	0x010a
        /*0812*/ 	.byte	0x3f
	.zero		1


	//   ....[74]....
        /*0814*/ 	.word	0x00015de0
        /*0818*/ 	.word	0x00000003
        /*081c*/ 	.word	0x00028820
        /*0820*/ 	.short	0x010a
        /*0822*/ 	.byte	0x3f
	.zero		1


	//   ....[75]....
        /*0824*/ 	.word	0x00015e40
        /*0828*/ 	.word	0x00000003
        /*082c*/ 	.word	0x00028848
        /*0830*/ 	.short	0x010a
        /*0832*/ 	.byte	0x3f
	.zero		1


	//   ....[76]....
        /*0834*/ 	.word	0x00015ea0
        /*0838*/ 	.word	0x00000003
        /*083c*/ 	.word	0x00028860
        /*0840*/ 	.short	0x010a
        /*0842*/ 	.byte	0x3f
	.zero		1


	//   ....[77]....
        /*0844*/ 	.word	0x00015f00
        /*0848*/ 	.word	0x00000003
        /*084c*/ 	.word	0x00028840
        /*0850*/ 	.short	0x010a
        /*0852*/ 	.byte	0x3f
	.zero		1


	//   ....[78]....
        /*0854*/ 	.word	0x00015f60
        /*0858*/ 	.word	0x00000003
        /*085c*/ 	.word	0x00028868
        /*0860*/ 	.short	0x010a
        /*0862*/ 	.byte	0x3f
	.zero		1


	//   ....[79]....
        /*0864*/ 	.word	0x00015fc0
        /*0868*/ 	.word	0x00000003
        /*086c*/ 	.word	0x00028848
        /*0870*/ 	.short	0x010a
        /*0872*/ 	.byte	0x3f
	.zero		1


	//   ....[80]....
        /*0874*/ 	.word	0x00016020
        /*0878*/ 	.word	0x00000003
        /*087c*/ 	.word	0x00028860
        /*0880*/ 	.short	0x010a
        /*0882*/ 	.byte	0x3f
	.zero		1


	//   ....[81]....
        /*0884*/ 	.word	0x00016070
        /*0888*/ 	.word	0x00000003
        /*088c*/ 	.word	0x00028860
        /*0890*/ 	.short	0x010a
        /*0892*/ 	.byte	0x3f
	.zero		1


	//   ....[82]....
        /*0894*/ 	.word	0x000160c0
        /*0898*/ 	.word	0x00000002
        /*089c*/ 	.word	0x00028820
        /*08a0*/ 	.short	0x010a
        /*08a2*/ 	.byte	0x3f
	.zero		1


	//   ....[83]....
        /*08a4*/ 	.word	0x00016260
        /*08a8*/ 	.word	0x00000006
        /*08ac*/ 	.word	0x00000000
        /*08b0*/ 	.short	0x010a
        /*08b2*/ 	.byte	0x3f
	.zero		1


	//   ....[84]....
        /*08b4*/ 	.word	0x000162b0
        /*08b8*/ 	.word	0x00000003
        /*08bc*/ 	.word	0x00000000
        /*08c0*/ 	.short	0x010a
        /*08c2*/ 	.byte	0x3f
	.zero		1


	//   ....[85]....
        /*08c4*/ 	.word	0x00016300
        /*08c8*/ 	.word	0x00000000
        /*08cc*/ 	.word	0x00000000
        /*08d0*/ 	.short	0x010a
        /*08d2*/ 	.byte	0x3f
	.zero		1


	//----- nvinfo : EIATTR_NUM_MBARRIERS
	.align		4
.L_180:
        /*08d4*/ 	.byte	0x03, 0x38
        /*08d6*/ 	.short	0x0016


	//----- nvinfo : EIATTR_EXIT_INSTR_OFFSETS
	.align		4
        /*08d8*/ 	.byte	0x04, 0x1c
        /*08da*/ 	.short	(.L_182 - .L_181)


	//   ....[0]....
.L_181:
        /*08dc*/ 	.word	0x00014ec0


	//----- nvinfo : EIATTR_MAX_THREADS
	.align		4
.L_182:
        /*08e0*/ 	.byte	0x04, 0x05
        /*08e2*/ 	.short	(.L_184 - .L_183)
.L_183:
        /*08e4*/ 	.word	0x00000180
        /*08e8*/ 	.word	0x00000001
        /*08ec*/ 	.word	0x00000001


	//----- nvinfo : EIATTR_CRS_STACK_SIZE
	.align		4
.L_184:
        /*08f0*/ 	.byte	0x04, 0x1e
        /*08f2*/ 	.short	(.L_186 - .L_185)
.L_185:
        /*08f4*/ 	.word	0x00000000


	//----- nvinfo : EIATTR_CBANK_PARAM_SIZE
	.align		4
.L_186:
        /*08f8*/ 	.byte	0x03, 0x19
        /*08fa*/ 	.short	0x0a70


	//----- nvinfo : EIATTR_PARAM_CBANK
	.align		4
        /*08fc*/ 	.byte	0x04, 0x0a
        /*08fe*/ 	.short	(.L_188 - .L_187)
	.align		4
.L_187:
        /*0900*/ 	.word	index@(.nv.constant0._ZN7cutlass13device_kernelIN5flash11enable_sm90INS1_16FlashAttnFwdSm90INS1_25CollectiveMainloopFwdSm90ILi2EN4cute5tupleIJNS5_1CILi1EEES8_S8_EEENS6_IJNS7_ILi128EEESA_SA_EEELi128ENS_10bfloat16_tEfNS_4arch4Sm90ELb0ELb1ELb1ELb0ELb0ELb0ELb0ELb1ELb1ELb1ELb1ELb0EEENS1_21CollectiveEpilogueFwdISB_S9_SC_SE_Li256ELb0ELb1ELb1ELb0EEENS1_19SingleTileSchedulerILb0ELb1ELb1ELi128EEEEEEEEEvNT_6ParamsE)
        /*0904*/ 	.short	0x0210
        /*0906*/ 	.short	0x0a70


	//----- nvinfo : EIATTR_SW_WAR
	.align		4
.L_188:
        /*0908*/ 	.byte	0x04, 0x36
        /*090a*/ 	.short	(.L_190 - .L_189)
.L_189:
        /*090c*/ 	.word	0x00000008
.L_190:


//--------------------- .nv.info._ZN7cutlass13device_kernelIN5flash11enable_sm90INS1_16FlashAttnFwdSm90INS1_25CollectiveMainloopFwdSm90ILi2EN4cute5tupleIJNS5_1CILi1EEES8_S8_EEENS6_IJNS7_ILi128EEESA_SA_EEELi128ENS_10bfloat16_tEfNS_4arch4Sm90ELb0ELb1ELb1ELb1ELb0ELb0ELb0ELb1ELb1ELb1ELb1ELb0EEENS1_21CollectiveEpilogueFwdISB_S9_SC_SE_Li256ELb1ELb1ELb1ELb0EEENS1_36VarlenDynamicPersistentTileSchedulerILi128ELi128ELi256ELi128ELb1ELb1ELb1ELb1ELb0ELb1EEEEEEEEEvNT_6ParamsE --------------------------
	.section	.nv.info._ZN7cutlass13device_kernelIN5flash11enable_sm90INS1_16FlashAttnFwdSm90INS1_25CollectiveMainloopFwdSm90ILi2EN4cute5tupleIJNS5_1CILi1EEES8_S8_EEENS6_IJNS7_ILi128EEESA_SA_EEELi128ENS_10bfloat16_tEfNS_4arch4Sm90ELb0ELb1ELb1ELb1ELb0ELb0ELb0ELb1ELb1ELb1ELb1ELb0EEENS1_21CollectiveEpilogueFwdISB_S9_SC_SE_Li256ELb1ELb1ELb1ELb0EEENS1_36VarlenDynamicPersistentTileSchedulerILi128ELi128ELi256ELi128ELb1ELb1ELb1ELb1ELb0ELb1EEEEEEEEEvNT_6ParamsE,"",@"SHT_CUDA_INFO"
	.sectionflags	@""
	.align	4


	//----- nvinfo : EIATTR_CUDA_API_VERSION
	.align		4
        /*0000*/ 	.byte	0x04, 0x37
        /*0002*/ 	.short	(.L_192 - .L_191)
.L_191:
        /*0004*/ 	.word	0x00000082


	//----- nvinfo : EIATTR_KPARAM_INFO
	.align		4
.L_192:
        /*0008*/ 	.byte	0x04, 0x17
        /*000a*/ 	.short	(.L_194 - .L_193)
.L_193:
        /*000c*/ 	.word	0x00000000
        /*0010*/ 	.short	0x0000
        /*0012*/ 	.short	0x0070
        /*0014*/ 	.byte	0x00, 0xf0, 0x01, 0x2a


	//----- nvinfo : EIATTR_SPARSE_MMA_MASK
	.align		4
.L_194:
        /*0018*/ 	.byte	0x03, 0x50
        /*001a*/ 	.short	0x0000


	//----- nvinfo : EIATTR_MAXREG_COUNT
	.align		4
        /*001c*/ 	.byte	0x03, 0x1b
        /*001e*/ 	.short	0x00a8


	//----- nvinfo : EIATTR_NUM_BARRIERS
	.align		4
        /*0020*/ 	.byte	0x02, 0x4c
        /*0022*/ 	.byte	0x10
	.zero		1


	//----- nvinfo : EIATTR_EXTERNS
	.align		4
        /*0024*/ 	.byte	0x04, 0x0f
        /*0026*/ 	.short	(.L_196 - .L_195)


	//   ....[0]....
	.align		4
.L_195:
        /*0028*/ 	.word	index@(__assertfail)


	//----- nvinfo : EIATTR_ANNOTATIONS
	.align		4
.L_196:
        /*002c*/ 	.byte	0x04, 0x55
        /*002e*/ 	.short	(.L_198 - .L_197)


	//   ....[0]....
.L_197:
        /* <DEDUP_REMOVED lines=70> */


	//----- nvinfo : EIATTR_MERCURY_ISA_VERSION
	.align		4
.L_198:
        /*0480*/ 	.byte	0x03, 0x5f
        /*0482*/ 	.short	0x0101


	//----- nvinfo : EIATTR_UNUSED_LOAD_BYTE_OFFSET
	.align		4
        /*0484*/ 	.byte	0x04, 0x44
        /*0486*/ 	.short	(.L_200 - .L_199)


	//   ....[0]....
.L_199:
        /*0488*/ 	.word	0x00000a30
        /*048c*/ 	.word	0x0000fff0


	//   ....[1]....
        /*0490*/ 	.word	0x00010280
        /*0494*/ 	.word	0x0000fff0


	//----- nvinfo : EIATTR_INT_WARP_WIDE_INSTR_OFFSETS
	.align		4
.L_200:
        /*0498*/ 	.byte	0x04, 0x31
        /*049a*/ 	.short	(.L_202 - .L_201)


	//   ....[0]....
.L_201:
        /*049c*/ 	.word	0x00000130


	//   ....[1]....
        /*04a0*/ 	.word	0x00000170


	//   ....[2]....
        /*04a4*/ 	.word	0x000001e0


	//   ....[3]....
        /*04a8*/ 	.word	0x00014f90


	//   ....[4]....
        /*04ac*/ 	.word	0x00015020


	//   ....[5]....
        /*04b0*/ 	.word	0x000186c0


	//   ....[6]....
        /*04b4*/ 	.word	0x00018750


	//----- nvinfo : EIATTR_COOP_GROUP_MASK_REGIDS
	.align		4
.L_202:
        /*04b8*/ 	.byte	0x04, 0x29
        /*04ba*/ 	.short	(.L_204 - .L_203)


	//   ....[0]....
.L_203:
        /*04bc*/ 	.word	0xffffffff


	//   ....[1]....
        /*04c0*/ 	.word	0xffffffff


	//   ....[2]....
        /*04c4*/ 	.word	0xffffffff


	//   ....[3]....
        /*04c8*/ 	.word	0xffffffff


	//   ....[4]....
        /*04cc*/ 	.word	0xffffffff


	//   ....[5]....
        /*04d0*/ 	.word	0xffffffff


	//   ....[6]....
        /*04d4*/ 	.word	0xffffffff


	//   ....[7]....
        /*04d8*/ 	.word	0xffffffff


	//   ....[8]....
        /*04dc*/ 	.word	0xffffffff


	//   ....[9]....
        /*04e0*/ 	.word	0xffffffff


	//   ....[10]....
        /*04e4*/ 	.word	0xffffffff


	//   ....[11]....
        /*04e8*/ 	.word	0xffffffff


	//   ....[12]....
        /*04ec*/ 	.word	0xffffffff


	//   ....[13]....
        /*04f0*/ 	.word	0xffffffff


	//   ....[14]....
        /*04f4*/ 	.word	0xffffffff


	//   ....[15]....
        /*04f8*/ 	.word	0xffffffff


	//   ....[16]....
        /*04fc*/ 	.word	0xffffffff


	//   ....[17]....
        /*0500*/ 	.word	0xffffffff


	//   ....[18]....
        /*0504*/ 	.word	0xffffffff


	//   ....[19]....
        /*0508*/ 	.word	0xffffffff


	//   ....[20]....
        /*050c*/ 	.word	0xffffffff


	//   ....[21]....
        /*0510*/ 	.word	0xffffffff


	//   ....[22]....
        /*0514*/ 	.word	0xffffffff


	//   ....[23]....
        /*0518*/ 	.word	0xffffffff


	//   ....[24]....
        /*051c*/ 	.word	0xffffffff


	//   ....[25]....
        /*0520*/ 	.word	0xffffffff


	//   ....[26]....
        /*0524*/ 	.word	0xffffffff


	//   ....[27]....
        /*0528*/ 	.word	0xffffffff


	//   ....[28]....
        /*052c*/ 	.word	0xffffffff


	//   ....[29]....
        /*0530*/ 	.word	0xffffffff


	//   ....[30]....
        /*0534*/ 	.word	0xffffffff


	//   ....[31]....
        /*0538*/ 	.word	0xffffffff


	//   ....[32]....
        /*053c*/ 	.word	0xffffffff


	//   ....[33]....
        /*0540*/ 	.word	0xffffffff


	//   ....[34]....
        /*0544*/ 	.word	0xffffffff


	//   ....[35]....
        /*0548*/ 	.word	0xffffffff


	//   ....[36]....
        /*054c*/ 	.word	0xffffffff


	//   ....[37]....
        /*0550*/ 	.word	0xffffffff


	//   ....[38]....
        /*0554*/ 	.word	0xffffffff


	//   ....[39]....
        /*0558*/ 	.word	0xffffffff


	//   ....[40]....
        /*055c*/ 	.word	0xffffffff


	//   ....[41]....
        /*0560*/ 	.word	0xffffffff


	//   ....[42]....
        /*0564*/ 	.word	0xffffffff


	//   ....[43]....
        /*0568*/ 	.word	0xffffffff


	//   ....[44]....
        /*056c*/ 	.word	0xffffffff


	//   ....[45]....
        /*0570*/ 	.word	0xffffffff


	//   ....[46]....
        /*0574*/ 	.word	0xffffffff


	//   ....[47]....
        /*0578*/ 	.word	0xffffffff


	//   ....[48]....
        /*057c*/ 	.word	0xffffffff


	//   ....[49]....
        /*0580*/ 	.word	0xffffffff


	//   ....[50]....
        /*0584*/ 	.word	0xffffffff


	//   ....[51]....
        /*0588*/ 	.word	0xffffffff


	//   ....[52]....
        /*058c*/ 	.word	0xffffffff


	//   ....[53]....
        /*0590*/ 	.word	0xffffffff


	//   ....[54]....
        /*0594*/ 	.word	0xffffffff


	//   ....[55]....
        /*0598*/ 	.word	0xffffffff


	//   ....[56]....
        /*059c*/ 	.word	0xffffffff


	//   ....[57]....
        /*05a0*/ 	.word	0xffffffff


	//   ....[58]....
        /*05a4*/ 	.word	0xffffffff


	//   ....[59]....
        /*05a8*/ 	.word	0xffffffff


	//   ....[60]....
        /*05ac*/ 	.word	0xffffffff


	//   ....[61]....
        /*05b0*/ 	.word	0xffffffff


	//   ....[62]....
        /*05b4*/ 	.word	0xffffffff


	//   ....[63]....
        /*05b8*/ 	.word	0xffffffff


	//   ....[64]....
        /*05bc*/ 	.word	0xffffffff


	//   ....[65]....
        /*05c0*/ 	.word	0xffffffff


	//   ....[66]....
        /*05c4*/ 	.word	0xffffffff


	//   ....[67]....
        /*05c8*/ 	.word	0xffffffff


	//   ....[68]....
        /*05cc*/ 	.word	0xffffffff


	//   ....[69]....
        /*05d0*/ 	.word	0xffffffff


	//   ....[70]....
        /*05d4*/ 	.word	0xffffffff


	//   ....[71]....
        /*05d8*/ 	.word	0xffffffff


	//   ....[72]....
        /*05dc*/ 	.word	0xffffffff


	//   ....[73]....
        /*05e0*/ 	.word	0xffffffff


	//   ....[74]....
        /*05e4*/ 	.word	0xffffffff


	//   ....[75]....
        /*05e8*/ 	.word	0xffffffff


	//   ....[76]....
        /*05ec*/ 	.word	0xffffffff


	//   ....[77]....
        /*05f0*/ 	.word	0xffffffff


	//   ....[78]....
        /*05f4*/ 	.word	0xffffffff


	//   ....[79]....
        /*05f8*/ 	.word	0xffffffff


	//   ....[80]....
        /*05fc*/ 	.word	0xffffffff


	//   ....[81]....
        /*0600*/ 	.word	0xffffffff


	//   ....[82]....
        /*0604*/ 	.word	0xffffffff


	//   ....[83]....
        /*0608*/ 	.word	0xffffffff


	//   ....[84]....
        /*060c*/ 	.word	0xffffffff


	//   ....[85]....
        /*0610*/ 	.word	0xffffffff


	//   ....[86]....
        /*0614*/ 	.word	0xffffffff


	//   ....[87]....
        /*0618*/ 	.word	0xffffffff


	//   ....[88]....
        /*061c*/ 	.word	0xffffffff


	//   ....[89]....
        /*0620*/ 	.word	0xffffffff


	//   ....[90]....
        /*0624*/ 	.word	0xffffffff


	//   ....[91]....
        /*0628*/ 	.word	0xffffffff


	//   ....[92]....
        /*062c*/ 	.word	0xffffffff


	//   ....[93]....
        /*0630*/ 	.word	0xffffffff


	//   ....[94]....
        /*0634*/ 	.word	0xffffffff


	//   ....[95]....
        /*0638*/ 	.word	0xffffffff


	//   ....[96]....
        /*063c*/ 	.word	0xffffffff


	//   ....[97]....
        /*0640*/ 	.word	0xffffffff


	//   ....[98]....
        /*0644*/ 	.word	0xffffffff


	//   ....[99]....
        /*0648*/ 	.word	0xffffffff


	//   ....[100]....
        /*064c*/ 	.word	0xffffffff


	//   ....[101]....
        /*0650*/ 	.word	0xffffffff


	//   ....[102]....
        /*0654*/ 	.word	0xffffffff


	//   ....[103]....
        /*0658*/ 	.word	0xffffffff


	//   ....[104]....
        /*065c*/ 	.word	0xffffffff


	//   ....[105]....
        /*0660*/ 	.word	0xffffffff


	//   ....[106]....
        /*0664*/ 	.word	0xffffffff


	//   ....[107]....
        /*0668*/ 	.word	0xffffffff


	//   ....[108]....
        /*066c*/ 	.word	0xffffffff


	//   ....[109]....
        /*0670*/ 	.word	0xffffffff


	//   ....[110]....
        /*0674*/ 	.word	0xffffffff


	//   ....[111]....
        /*0678*/ 	.word	0x0500000f


	//   ....[112]....
        /*067c*/ 	.word	0x0500000f


	//   ....[113]....
        /*0680*/ 	.word	0x0500000f


	//   ....[114]....
        /*0684*/ 	.word	0x0500000f


	//   ....[115]....
        /*0688*/ 	.word	0x0500000f


	//   ....[116]....
        /*068c*/ 	.word	0x0500000f


	//   ....[117]....
        /*0690*/ 	.word	0x0500000f


	//   ....[118]....
        /*0694*/ 	.word	0x0500000f


	//   ....[119]....
        /*0698*/ 	.word	0x0500000f


	//   ....[120]....
        /*069c*/ 	.word	0x0500000f


	//   ....[121]....
        /*06a0*/ 	.word	0x0500000f


	//   ....[122]....
        /*06a4*/ 	.word	0x0500000f


	//   ....[123]....
        /*06a8*/ 	.word	0x0500000f


	//   ....[124]....
        /*06ac*/ 	.word	0x0500000f


	//   ....[125]....
        /*06b0*/ 	.word	0x0500000f


	//   ....[126]....
        /*06b4*/ 	.word	0x0500000f


	//   ....[127]....
        /*06b8*/ 	.word	0x0500000f


	//   ....[128]....
        /*06bc*/ 	.word	0x0500000f


	//   ....[129]....
        /*06c0*/ 	.word	0x0500000f


	//   ....[130]....
        /*06c4*/ 	.word	0x0500000f


	//   ....[131]....
        /*06c8*/ 	.word	0x0500000f


	//   ....[132]....
        /*06cc*/ 	.word	0x0500000f


	//   ....[133]....
        /*06d0*/ 	.word	0x0500000f


	//   ....[134]....
        /*06d4*/ 	.word	0x0500000f


	//   ....[135]....
        /*06d8*/ 	.word	0x0500000f


	//   ....[136]....
        /*06dc*/ 	.word	0x0500000f


	//   ....[137]....
        /*06e0*/ 	.word	0x0500000f


	//   ....[138]....
        /*06e4*/ 	.word	0x0500000f


	//   ....[139]....
        /*06e8*/ 	.word	0x0500000f


	//   ....[140]....
        /*06ec*/ 	.word	0x0500000f


	//   ....[141]....
        /*06f0*/ 	.word	0x0500000f


	//   ....[142]....
        /*06f4*/ 	.word	0x0500000f


	//   ....[143]....
        /*06f8*/ 	.word	0x0500000f


	//   ....[144]....
        /*06fc*/ 	.word	0x0500000f


	//   ....[145]....
        /*0700*/ 	.word	0x0500000f


	//   ....[146]....
        /*0704*/ 	.word	0x0500000f


	//----- nvinfo : EIATTR_COOP_GROUP_INSTR_OFFSETS
	.align		4
.L_204:
        /*0708*/ 	.byte	0x04, 0x28
        /*070a*/ 	.short	(.L_206 - .L_205)


	//   ....[0]....
.L_205:
        /*070c*/ 	.word	0x00000070


	//   ....[1]....
        /*0710*/ 	.word	0x00000140


	//   ....[2]....
        /*0714*/ 	.word	0x00000190


	//   ....[3]....
        /*0718*/ 	.word	0x000003c0


	//   ....[4]....
        /*071c*/ 	.word	0x00000520


	//   ....[5]....
        /*0720*/ 	.word	0x00000640


	//   ....[6]....
        /*0724*/ 	.word	0x000007a0


	//   ....[7]....
        /*0728*/ 	.word	0x00001e80


	//   ....[8]....
        /*072c*/ 	.word	0x00002ae0


	//   ....[9]....
        /*0730*/ 	.word	0x00003400


	//   ....[10]....
        /*0734*/ 	.word	0x000042d0


	//   ....[11]....
        /*0738*/ 	.word	0x000043c0


	//   ....[12]....
        /*073c*/ 	.word	0x00004c60


	//   ....[13]....
        /*0740*/ 	.word	0x00004cc0


	//   ....[14]....
        /*0744*/ 	.word	0x00006c20


	//   ....[15]....
        /*0748*/ 	.word	0x00006e50


	//   ....[16]....
        /*074c*/ 	.word	0x00007a40


	//   ....[17]....
        /*0750*/ 	.word	0x00007b40


	//   ....[18]....
        /*0754*/ 	.word	0x000083b0


	//   ....[19]....
        /*0758*/ 	.word	0x00008410


	//   ....[20]....
        /*075c*/ 	.word	0x0000a580


	//   ....[21]....
        /*0760*/ 	.word	0x0000a5f0


	//   ....[22]....
        /*0764*/ 	.word	0x0000ad00


	//   ....[23]....
        /*0768*/ 	.word	0x0000aea0


	//   ....[24]....
        /*076c*/ 	.word	0x0000d030


	//   ....[25]....
        /*0770*/ 	.word	0x0000d2d0


	//   ....[26]....
        /*0774*/ 	.word	0x0000de20


	//   ....[27]....
        /*0778*/ 	.word	0x0000de40


	//   ....[28]....
        /*077c*/ 	.word	0x0000e800


	//   ....[29]....
        /*0780*/ 	.word	0x0000e870


	//   ....[30]....
        /*0784*/ 	.word	0x0000f930


	//   ....[31]....
        /*0788*/ 	.word	0x0000f970


	//   ....[32]....
        /*078c*/ 	.word	0x0000faa0


	//   ....[33]....
        /*0790*/ 	.word	0x0000fac0


	//   ....[34]....
        /*0794*/ 	.word	0x00010db0


	//   ....[35]....
        /*0798*/ 	.word	0x00010df0


	//   ....[36]....
        /*079c*/ 	.word	0x00010e10


	//   ....[37]....
        /*07a0*/ 	.word	0x00010e40


	//   ....[38]....
        /*07a4*/ 	.word	0x00011510


	//   ....[39]....
        /*07a8*/ 	.word	0x00011540


	//   ....[40]....
        /*07ac*/ 	.word	0x00011600


	//   ....[41]....
        /*07b0*/ 	.word	0x00011620


	//   ....[42]....
        /*07b4*/ 	.word	0x000116e0


	//   ....[43]....
        /*07b8*/ 	.word	0x00011700


	//   ....[44]....
        /*07bc*/ 	.word	0x000117d0


	//   ....[45]....
        /*07c0*/ 	.word	0x000117f0


	//   ....[46]....
        /*07c4*/ 	.word	0x00011bb0


	//   ....[47]....
        /*07c8*/ 	.word	0x00011bc0


	//   ....[48]....
        /*07cc*/ 	.word	0x00012010


	//   ....[49]....
        /*07d0*/ 	.word	0x00012020


	//   ....[50]....
        /*07d4*/ 	.word	0x00012d50


	//   ....[51]....
        /*07d8*/ 	.word	0x00012d70


	//   ....[52]....
        /*07dc*/ 	.word	0x00012e30


	//   ....[53]....
        /*07e0*/ 	.word	0x00012e50


	//   ....[54]....
        /*07e4*/ 	.word	0x00012f10


	//   ....[55]....
        /*07e8*/ 	.word	0x00012f30


	//   ....[56]....
        /*07ec*/ 	.word	0x00013000


	//   ....[57]....
        /*07f0*/ 	.word	0x00013020


	//   ....[58]....
        /*07f4*/ 	.word	0x00013180


	//   ....[59]....
        /*07f8*/ 	.word	0x000133b0


	//   ....[60]....
        /*07fc*/ 	.word	0x000133e0


	//   ....[61]....
        /*0800*/ 	.word	0x00013410


	//   ....[62]....
        /*0804*/ 	.word	0x00013440


	//   ....[63]....
        /*0808*/ 	.word	0x00013470


	//   ....[64]....
        /*080c*/ 	.word	0x000134a0


	//   ....[65]....
        /*0810*/ 	.word	0x00013640


	//   ....[66]....
        /*0814*/ 	.word	0x00013670


	//   ....[67]....
        /*0818*/ 	.word	0x000136a0


	//   ....[68]....
        /*081c*/ 	.word	0x000136d0


	//   ....[69]....
        /*0820*/ 	.word	0x00013700


	//   ....[70]....
        /*0824*/ 	.word	0x00013730


	//   ....[71]....
        /*0828*/ 	.word	0x000137d0


	//   ....[72]....
        /*082c*/ 	.word	0x00013800


	//   ....[73]....
        /*0830*/ 	.word	0x00013810


	//   ....[74]....
        /*0834*/ 	.word	0x00013840


	//   ....[75]....
        /*0838*/ 	.word	0x00015560


	//   ....[76]....
        /*083c*/ 	.word	0x000160e0


	//   ....[77]....
        /*0840*/ 	.word	0x000160f0


	//   ....[78]....
        /*0844*/ 	.word	0x00016120


	//   ....[79]....
        /*0848*/ 	.word	0x00016130


	//   ....[80]....
        /*084c*/ 	.word	0x00016240


	//   ....[81]....
        /*0850*/ 	.word	0x00016250


	//   ....[82]....
        /*0854*/ 	.word	0x000162e0


	//   ....[83]....
        /*0858*/ 	.word	0x000162f0


	//   ....[84]....
        /*085c*/ 	.word	0x00016380


	//   ....[85]....
        /*0860*/ 	.word	0x00016390


	//   ....[86]....
        /*0864*/ 	.word	0x00016420


	//   ....[87]....
        /*0868*/ 	.word	0x00016430


	//   ....[88]....
        /*086c*/ 	.word	0x000164c0


	//   ....[89]....
        /*0870*/ 	.word	0x000164d0


	//   ....[90]....
        /*0874*/ 	.word	0x00016520


	//   ....[91]....
        /*0878*/ 	.word	0x00016550


	//   ....[92]....
        /*087c*/ 	.word	0x00018df0


	//   ....[93]....
        /*0880*/ 	.word	0x00018e70


	//   ....[94]....
        /*0884*/ 	.word	0x00018ea0


	//   ....[95]....
        /*0888*/ 	.word	0x00018eb0


	//   ....[96]....
        /*088c*/ 	.word	0x00018ee0


	//   ....[97]....
        /*0890*/ 	.word	0x00018f10


	//   ....[98]....
        /*0894*/ 	.word	0x00018f40


	//   ....[99]....
        /*0898*/ 	.word	0x00018f70


	//   ....[100]....
        /*089c*/ 	.word	0x00019130


	//   ....[101]....
        /*08a0*/ 	.word	0x00019160


	//   ....[102]....
        /*08a4*/ 	.word	0x00019190


	//   ....[103]....
        /*08a8*/ 	.word	0x000191c0


	//   ....[104]....
        /*08ac*/ 	.word	0x000191f0


	//   ....[105]....
        /*08b0*/ 	.word	0x00019220


	//   ....[106]....
        /*08b4*/ 	.word	0x000192f0


	//   ....[107]....
        /*08b8*/ 	.word	0x00019310


	//   ....[108]....
        /*08bc*/ 	.word	0x00019320


	//   ....[109]....
        /*08c0*/ 	.word	0x000193a0


	//   ....[110]....
        /*08c4*/ 	.word	0x00019ed0


	//   ....[111]....
        /*08c8*/ 	.word	0x0001a540


	//   ....[112]....
        /*08cc*/ 	.word	0x0001a720


	//   ....[113]....
        /*08d0*/ 	.word	0x0001a770


	//   ....[114]....
        /*08d4*/ 	.word	0x0001a7d0


	//   ....[115]....
        /*08d8*/ 	.word	0x0001a870


	//   ....[116]....
        /*08dc*/ 	.word	0x0001a930


	//   ....[117]....
        /*08e0*/ 	.word	0x0001aa40


	//   ....[118]....
        /*08e4*/ 	.word	0x0001aaa0


	//   ....[119]....
        /*08e8*/ 	.word	0x0001aba0


	//   ....[120]....
        /*08ec*/ 	.word	0x0001ac00


	//   ....[121]....
        /*08f0*/ 	.word	0x0001ad00


	//   ....[122]....
        /*08f4*/ 	.word	0x0001ad60


	//   ....[123]....
        /*08f8*/ 	.word	0x0001ae60


	//   ....[124]....
        /*08fc*/ 	.word	0x0001aec0


	//   ....[125]....
        /*0900*/ 	.word	0x0001afa0


	//   ....[126]....
        /*0904*/ 	.word	0x0001b020


	//   ....[127]....
        /*0908*/ 	.word	0x0001b100


	//   ....[128]....
        /*090c*/ 	.word	0x0001b430


	//   ....[129]....
        /*0910*/ 	.word	0x0001b4d0


	//   ....[130]....
        /*0914*/ 	.word	0x0001b660


	//   ....[131]....
        /*0918*/ 	.word	0x0001b6d0


	//   ....[132]....
        /*091c*/ 	.word	0x0001b740


	//   ....[133]....
        /*0920*/ 	.word	0x0001b7b0


	//   ....[134]....
        /*0924*/ 	.word	0x0001b820


	//   ....[135]....
        /*0928*/ 	.word	0x0001b8a0


	//   ....[136]....
        /*092c*/ 	.word	0x0001b940


	//   ....[137]....
        /*0930*/ 	.word	0x0001b9e0


	//   ....[138]....
        /*0934*/ 	.word	0x0001ba50


	//   ....[139]....
        /*0938*/ 	.word	0x0001bac0


	//   ....[140]....
        /*093c*/ 	.word	0x0001bb30


	//   ....[141]....
        /*0940*/ 	.word	0x0001bbb0


	//   ....[142]....
        /*0944*/ 	.word	0x0001bc30


	//   ....[143]....
        /*0948*/ 	.word	0x0001bce0


	//   ....[144]....
        /*094c*/ 	.word	0x0001bd30


	//   ....[145]....
        /*0950*/ 	.word	0x0001bdf0


	//   ....[146]....
        /*0954*/ 	.word	0x0001bf20


	//----- nvinfo : EIATTR_REG_RECONFIG
	.align		4
.L_206:
        /*0958*/ 	.byte	0x01, 0x54
	.zero		2


	//----- nvinfo : EIATTR_SYSCALL_OFFSETS
	.align		4
        /*095c*/ 	.byte	0x04, 0x46
        /*095e*/ 	.short	(.L_208 - .L_207)


	//   ....[0]....
.L_207:
        /*0960*/ 	.word	0x00002060


	//   ....[1]....
        /*0964*/ 	.word	0x00015190


	//   ....[2]....
        /*0968*/ 	.word	0x000152e0


	//   ....[3]....
        /*096c*/ 	.word	0x000153d0


	//   ....[4]....
        /*0970*/ 	.word	0x00015c50


	//----- nvinfo : EIATTR_MBARRIER_INSTR_OFFSETS
	.align		4
.L_208:
        /*0974*/ 	.byte	0x04, 0x39
        /*0976*/ 	.short	(.L_210 - .L_209)


	//   ....[0]....
.L_209:
        /*0978*/ 	.word	0x00000270
        /*097c*/ 	.word	0x000000ff
        /*0980*/ 	.word	0x00028800
        /*0984*/ 	.short	0x0100
        /*0986*/ 	.byte	0x08
	.zero		1


	//   ....[1]....
        /*0988*/ 	.word	0x00000280
        /*098c*/ 	.word	0x000000ff
        /*0990*/ 	.word	0x00028820
        /*0994*/ 	.short	0x0100
        /*0996*/ 	.byte	0x08
	.zero		1


	//   ....[2]....
        /*0998*/ 	.word	0x00000370
        /*099c*/ 	.word	0x000000ff
        /*09a0*/ 	.word	0x00028830
        /*09a4*/ 	.short	0x0100
        /*09a6*/ 	.byte	0x08
	.zero		1


	//   ....[3]....
        /*09a8*/ 	.word	0x00000380
        /*09ac*/ 	.word	0x000000ff
        /*09b0*/ 	.word	0x00028840
        /*09b4*/ 	.short	0x0100
        /*09b6*/ 	.byte	0x08
	.zero		1


	//   ....[4]....
        /*09b8*/ 	.word	0x00000390
        /*09bc*/ 	.word	0x000000ff
        /*09c0*/ 	.word	0x00028838
        /*09c4*/ 	.short	0x0100
        /*09c6*/ 	.byte	0x08
	.zero		1


	//   ....[5]....
        /*09c8*/ 	.word	0x000003a0
        /*09cc*/ 	.word	0x000000ff
        /*09d0*/ 	.word	0x00028848
        /*09d4*/ 	.short	0x0100
        /*09d6*/ 	.byte	0x08
	.zero		1


	//   ....[6]....
        /*09d8*/ 	.word	0x000004d0
        /*09dc*/ 	.word	0x000000ff
        /*09e0*/ 	.word	0x00028850
        /*09e4*/ 	.short	0x0100
        /*09e6*/ 	.byte	0x08
	.zero		1


	//   ....[7]....
        /*09e8*/ 	.word	0x000004e0
        /*09ec*/ 	.word	0x000000ff
        /*09f0*/ 	.word	0x00028860
        /*09f4*/ 	.short	0x0100
        /*09f6*/ 	.byte	0x08
	.zero		1


	//   ....[8]....
        /*09f8*/ 	.word	0x000004f0
        /*09fc*/ 	.word	0x000000ff
        /*0a00*/ 	.word	0x00028858
        /*0a04*/ 	.short	0x0100
        /*0a06*/ 	.byte	0x08
	.zero		1


	//   ....[9]....
        /*0a08*/ 	.word	0x00000500
        /*0a0c*/ 	.word	0x000000ff
        /*0a10*/ 	.word	0x00028868
        /*0a14*/ 	.short	0x0100
        /*0a16*/ 	.byte	0x08
	.zero		1


	//   ....[10]....
        /*0a18*/ 	.word	0x000005f0
        /*0a1c*/ 	.word	0x000000ff
        /*0a20*/ 	.word	0x00028870
        /*0a24*/ 	.short	0x0100
        /*0a26*/ 	.byte	0x06
	.zero		1


	//   ....[11]....
        /*0a28*/ 	.word	0x00000600
        /*0a2c*/ 	.word	0x000000ff
        /*0a30*/ 	.word	0x00028880
        /*0a34*/ 	.short	0x0100
        /*0a36*/ 	.byte	0x06
	.zero		1


	//   ....[12]....
        /*0a38*/ 	.word	0x00000610
        /*0a3c*/ 	.word	0x000000ff
        /*0a40*/ 	.word	0x00028878
        /*0a44*/ 	.short	0x0100
        /*0a46*/ 	.byte	0x06
	.zero		1


	//   ....[13]....
        /*0a48*/ 	.word	0x00000620
        /*0a4c*/ 	.word	0x000000ff
        /*0a50*/ 	.word	0x00028888
        /*0a54*/ 	.short	0x0100
        /*0a56*/ 	.byte	0x06
	.zero		1


	//   ....[14]....
        /*0a58*/ 	.word	0x00000750
        /*0a5c*/ 	.word	0x000000ff
        /*0a60*/ 	.word	0x00028890
        /*0a64*/ 	.short	0x0100
        /*0a66*/ 	.byte	0x08
	.zero		1


	//   ....[15]....
        /*0a68*/ 	.word	0x00000760
        /*0a6c*/ 	.word	0x000000ff
        /*0a70*/ 	.word	0x000288a0
        /*0a74*/ 	.short	0x0100
        /*0a76*/ 	.byte	0x08
	.zero		1


	//   ....[16]....
        /*0a78*/ 	.word	0x00000770
        /*0a7c*/ 	.word	0x000000ff
        /*0a80*/ 	.word	0x00028898
        /*0a84*/ 	.short	0x0100
        /*0a86*/ 	.byte	0x08
	.zero		1


	//   ....[17]....
        /*0a88*/ 	.word	0x00000780
        /*0a8c*/ 	.word	0x000000ff
        /*0a90*/ 	.word	0x000288a8
        /*0a94*/ 	.short	0x0100
        /*0a96*/ 	.byte	0x08
	.zero		1


	//   ....[18]....
        /*0a98*/ 	.word	0x000008b0
        /*0a9c*/ 	.word	0x000000ff
        /*0aa0*/ 	.word	0x000288b0
        /*0aa4*/ 	.short	0x0100
        /*0aa6*/ 	.byte	0x08
	.zero		1


	//   ....[19]....
        /*0aa8*/ 	.word	0x000008c0
        /*0aac*/ 	.word	0x000000ff
        /*0ab0*/ 	.word	0x000288c0
        /*0ab4*/ 	.short	0x0100
        /*0ab6*/ 	.byte	0x08
	.zero		1


	//   ....[20]....
        /*0ab8*/ 	.word	0x000008d0
        /*0abc*/ 	.word	0x000000ff
        /*0ac0*/ 	.word	0x000288b8
        /*0ac4*/ 	.short	0x0100
        /*0ac6*/ 	.byte	0x08
	.zero		1


	//   ....[21]....
        /*0ac8*/ 	.word	0x000008e0
        /*0acc*/ 	.word	0x000000ff
        /*0ad0*/ 	.word	0x000288c8
        /*0ad4*/ 	.short	0x0100
        /*0ad6*/ 	.byte	0x08
	.zero		1


	//   ....[22]....
        /*0ad8*/ 	.word	0x000020e0
        /*0adc*/ 	.word	0x000000ff
        /*0ae0*/ 	.word	0x00028800
        /*0ae4*/ 	.short	0x010a
        /*0ae6*/ 	.byte	0x29
	.zero		1


	//   ....[23]....
        /*0ae8*/ 	.word	0x00002160
        /*0aec*/ 	.word	0x0000000f
        /*0af0*/ 	.word	0x00028830
        /*0af4*/ 	.short	0x010a
        /*0af6*/ 	.byte	0x3f
	.zero		1


	//   ....[24]....
        /*0af8*/ 	.word	0x000021d0
        /*0afc*/ 	.word	0x0000000f
        /*0b00*/ 	.word	0x00028830
        /*0b04*/ 	.short	0x010a
        /*0b06*/ 	.byte	0x3f
	.zero		1


	//   ....[25]....
        /*0b08*/ 	.word	0x000028c0
        /*0b0c*/ 	.word	0x0000000f
        /*0b10*/ 	.word	0x00000000
        /*0b14*/ 	.short	0x0101
        /*0b16*/ 	.byte	0x3f
	.zero		1


	//   ....[26]....
        /*0b18*/ 	.word	0x00005c70
        /*0b1c*/ 	.word	0x000000ff
        /*0b20*/ 	.word	0x00028830
        /*0b24*/ 	.short	0x010a
        /*0b26*/ 	.byte	0x06
	.zero		1


	//   ....[27]....
        /*0b28*/ 	.word	0x00005cb0
        /*0b2c*/ 	.word	0x000000ff
        /*0b30*/ 	.word	0x00028830
        /*0b34*/ 	.short	0x010a
        /*0b36*/ 	.byte	0x06
	.zero		1


	//   ....[28]....
        /*0b38*/ 	.word	0x00005ff0
        /*0b3c*/ 	.word	0x000000ff
        /*0b40*/ 	.word	0x00028850
        /*0b44*/ 	.short	0x010a
        /*0b46*/ 	.byte	0x06
	.zero		1


	//   ....[29]....
        /*0b48*/ 	.word	0x00006030
        /*0b4c*/ 	.word	0x000000ff
        /*0b50*/ 	.word	0x00028850
        /*0b54*/ 	.short	0x010a
        /*0b56*/ 	.byte	0x06
	.zero		1


	//   ....[30]....
        /*0b58*/ 	.word	0x00006c50
        /*0b5c*/ 	.word	0x00000009
        /*0b60*/ 	.word	0x00000000
        /*0b64*/ 	.short	0x0101
        /*0b66*/ 	.byte	0x3f
	.zero		1


	//   ....[31]....
        /*0b68*/ 	.word	0x00008b80
        /*0b6c*/ 	.word	0x0000000d
        /*0b70*/ 	.word	0x00000000
        /*0b74*/ 	.short	0x0101
        /*0b76*/ 	.byte	0x3f
	.zero		1


	//   ....[32]....
        /*0b78*/ 	.word	0x00009830
        /*0b7c*/ 	.word	0x000000ff
        /*0b80*/ 	.word	0x00028830
        /*0b84*/ 	.short	0x010a
        /*0b86*/ 	.byte	0x06
	.zero		1


	//   ....[33]....
        /*0b88*/ 	.word	0x00009870
        /*0b8c*/ 	.word	0x000000ff
        /*0b90*/ 	.word	0x00028830
        /*0b94*/ 	.short	0x010a
        /*0b96*/ 	.byte	0x06
	.zero		1


	//   ....[34]....
        /*0b98*/ 	.word	0x00009bb0
        /*0b9c*/ 	.word	0x000000ff
        /*0ba0*/ 	.word	0x00028850
        /*0ba4*/ 	.short	0x010a
        /*0ba6*/ 	.byte	0x06
	.zero		1


	//   ....[35]....
        /*0ba8*/ 	.word	0x00009bf0
        /*0bac*/ 	.word	0x000000ff
        /*0bb0*/ 	.word	0x00028850
        /*0bb4*/ 	.short	0x010a
        /*0bb6*/ 	.byte	0x06
	.zero		1


	//   ....[36]....
        /*0bb8*/ 	.word	0x0000b4b0
        /*0bbc*/ 	.word	0x00000009
        /*0bc0*/ 	.word	0x00000000
        /*0bc4*/ 	.short	0x0101
        /*0bc6*/ 	.byte	0x3f
	.zero		1


	//   ....[37]....
        /*0bc8*/ 	.word	0x0000b560
        /*0bcc*/ 	.word	0x00000026
        /*0bd0*/ 	.word	0x00000000
        /*0bd4*/ 	.short	0x0101
        /*0bd6*/ 	.byte	0x3f
	.zero		1


	//   ....[38]....
        /*0bd8*/ 	.word	0x0000c0a0
        /*0bdc*/ 	.word	0x000000ff
        /*0be0*/ 	.word	0x00028830
        /*0be4*/ 	.short	0x010a
        /*0be6*/ 	.byte	0x06
	.zero		1


	//   ....[39]....
        /*0be8*/ 	.word	0x0000c0e0
        /*0bec*/ 	.word	0x000000ff
        /*0bf0*/ 	.word	0x00028830
        /*0bf4*/ 	.short	0x010a
        /*0bf6*/ 	.byte	0x06
	.zero		1


	//   ....[40]....
        /*0bf8*/ 	.word	0x0000c420
        /*0bfc*/ 	.word	0x000000ff
        /*0c00*/ 	.word	0x00028850
        /*0c04*/ 	.short	0x010a
        /*0c06*/ 	.byte	0x06
	.zero		1


	//   ....[41]....
        /*0c08*/ 	.word	0x0000c460
        /*0c0c*/ 	.word	0x000000ff
        /*0c10*/ 	.word	0x00028850
        /*0c14*/ 	.short	0x010a
        /*0c16*/ 	.byte	0x06
	.zero		1


	//   ....[42]....
        /*0c18*/ 	.word	0x0000d060
        /*0c1c*/ 	.word	0x00000008
        /*0c20*/ 	.word	0x00000000
        /*0c24*/ 	.short	0x0101
        /*0c26*/ 	.byte	0x3f
	.zero		1


	//   ....[43]....
        /*0c28*/ 	.word	0x0000edb0
        /*0c2c*/ 	.word	0x0000000d
        /*0c30*/ 	.word	0x00000000
        /*0c34*/ 	.short	0x0101
        /*0c36*/ 	.byte	0x3f
	.zero		1


	//   ....[44]....
        /*0c38*/ 	.word	0x0000f8a0
        /*0c3c*/ 	.word	0x000000ff
        /*0c40*/ 	.word	0x00028850
        /*0c44*/ 	.short	0x010a
        /*0c46*/ 	.byte	0x05
	.zero		1


	//   ....[45]....
        /*0c48*/ 	.word	0x0000f8e0
        /*0c4c*/ 	.word	0x000000ff
        /*0c50*/ 	.word	0x00028850
        /*0c54*/ 	.short	0x010a
        /*0c56*/ 	.byte	0x05
	.zero		1


	//   ....[46]....
        /*0c58*/ 	.word	0x0000fe20
        /*0c5c*/ 	.word	0x0000000b
        /*0c60*/ 	.word	0x00000000
        /*0c64*/ 	.short	0x0101
        /*0c66*/ 	.byte	0x3f
	.zero		1


	//   ....[47]....
        /*0c68*/ 	.word	0x00011500
        /*0c6c*/ 	.word	0x00000015
        /*0c70*/ 	.word	0x00000000
        /*0c74*/ 	.short	0x0101
        /*0c76*/ 	.byte	0x3f
	.zero		1


	//   ....[48]....
        /*0c78*/ 	.word	0x000119b0
        /*0c7c*/ 	.word	0x00000015
        /*0c80*/ 	.word	0x00000000
        /*0c84*/ 	.short	0x0101
        /*0c86*/ 	.byte	0x3f
	.zero		1


	//   ....[49]....
        /*0c88*/ 	.word	0x000157d0
        /*0c8c*/ 	.word	0x00000000
        /*0c90*/ 	.word	0x00028840
        /*0c94*/ 	.short	0x010a
        /*0c96*/ 	.byte	0x3f
	.zero		1


	//   ....[50]....
        /*0c98*/ 	.word	0x00016620
        /*0c9c*/ 	.word	0x00000012
        /*0ca0*/ 	.word	0x00028800
        /*0ca4*/ 	.short	0x0107
        /*0ca6*/ 	.byte	0x3f
	.zero		1


	//   ....[51]....
        /*0ca8*/ 	.word	0x00016730
        /*0cac*/ 	.word	0x00000012
        /*0cb0*/ 	.word	0x00028800
        /*0cb4*/ 	.short	0x0101
        /*0cb6*/ 	.byte	0x3f
	.zero		1


	//   ....[52]....
        /*0cb8*/ 	.word	0x00016750
        /*0cbc*/ 	.word	0x00000012
        /*0cc0*/ 	.word	0x00028820
        /*0cc4*/ 	.short	0x010a
        /*0cc6*/ 	.byte	0x3f
	.zero		1


	//   ....[53]....
        /*0cc8*/ 	.word	0x00016b70
        /*0ccc*/ 	.word	0x00000003
        /*0cd0*/ 	.word	0x00028840
        /*0cd4*/ 	.short	0x010a
        /*0cd6*/ 	.byte	0x3f
	.zero		1


	//   ....[54]....
        /*0cd8*/ 	.word	0x00016f10
        /*0cdc*/ 	.word	0x00000003
        /*0ce0*/ 	.word	0x00000060
        /*0ce4*/ 	.short	0x010a
        /*0ce6*/ 	.byte	0x3f
	.zero		1


	//   ....[55]....
        /*0ce8*/ 	.word	0x00017590
        /*0cec*/ 	.word	0x00000003
        /*0cf0*/ 	.word	0x00028840
        /*0cf4*/ 	.short	0x010a
        /*0cf6*/ 	.byte	0x3f
	.zero		1


	//   ....[56]....
        /*0cf8*/ 	.word	0x00017930
        /*0cfc*/ 	.word	0x00000002
        /*0d00*/ 	.word	0x00000060
        /*0d04*/ 	.short	0x010a
        /*0d06*/ 	.byte	0x3f
	.zero		1


	//   ....[57]....
        /*0d08*/ 	.word	0x00017f00
        /*0d0c*/ 	.word	0x00000002
        /*0d10*/ 	.word	0x00028840
        /*0d14*/ 	.short	0x010a
        /*0d16*/ 	.byte	0x3f
	.zero		1


	//   ....[58]....
        /*0d18*/ 	.word	0x000182a0
        /*0d1c*/ 	.word	0x00000002
        /*0d20*/ 	.word	0x00000060
        /*0d24*/ 	.short	0x010a
        /*0d26*/ 	.byte	0x3f
	.zero		1


	//   ....[59]....
        /*0d28*/ 	.word	0x00018820
        /*0d2c*/ 	.word	0x00000000
        /*0d30*/ 	.word	0x00028860
        /*0d34*/ 	.short	0x010a
        /*0d36*/ 	.byte	0x3f
	.zero		1


	//   ....[60]....
        /*0d38*/ 	.word	0x00019e50
        /*0d3c*/ 	.word	0x00000000
        /*0d40*/ 	.word	0x00028820
        /*0d44*/ 	.short	0x010a
        /*0d46*/ 	.byte	0x3f
	.zero		1


	//   ....[61]....
        /*0d48*/ 	.word	0x0001a040
        /*0d4c*/ 	.word	0x00000006
        /*0d50*/ 	.word	0x00000000
        /*0d54*/ 	.short	0x010a
        /*0d56*/ 	.byte	0x3f
	.zero		1


	//   ....[62]....
        /*0d58*/ 	.word	0x0001a070
        /*0d5c*/ 	.word	0x00000007
        /*0d60*/ 	.word	0x00000000
        /*0d64*/ 	.short	0x010a
        /*0d66*/ 	.byte	0x3f
	.zero		1


	//   ....[63]....
        /*0d68*/ 	.word	0x0001a0d0
        /*0d6c*/ 	.word	0x00000004
        /*0d70*/ 	.word	0x00000000
        /*0d74*/ 	.short	0x010a
        /*0d76*/ 	.byte	0x3f
	.zero		1


	//   ....[64]....
        /*0d78*/ 	.word	0x0001a100
        /*0d7c*/ 	.word	0x00000003
        /*0d80*/ 	.word	0x00000000
        /*0d84*/ 	.short	0x010a
        /*0d86*/ 	.byte	0x3f
	.zero		1


	//   ....[65]....
        /*0d88*/ 	.word	0x0001a170
        /*0d8c*/ 	.word	0x00000003
        /*0d90*/ 	.word	0x00028800
        /*0d94*/ 	.short	0x010a
        /*0d96*/ 	.byte	0x3f
	.zero		1


	//   ....[66]....
        /*0d98*/ 	.word	0x0001a1c0
        /*0d9c*/ 	.word	0x0000000f
        /*0da0*/ 	.word	0x00028830
        /*0da4*/ 	.short	0x010a
        /*0da6*/ 	.byte	0x3f
	.zero		1


	//   ....[67]....
        /*0da8*/ 	.word	0x0001a220
        /*0dac*/ 	.word	0x00000008
        /*0db0*/ 	.word	0x00028830
        /*0db4*/ 	.short	0x010a
        /*0db6*/ 	.byte	0x3f
	.zero		1


	//   ....[68]....
        /*0db8*/ 	.word	0x0001a280
        /*0dbc*/ 	.word	0x00000008
        /*0dc0*/ 	.word	0x00028850
        /*0dc4*/ 	.short	0x010a
        /*0dc6*/ 	.byte	0x3f
	.zero		1


	//   ....[69]....
        /*0dc8*/ 	.word	0x0001a2e0
        /*0dcc*/ 	.word	0x00000009
        /*0dd0*/ 	.word	0x00028830
        /*0dd4*/ 	.short	0x010a
        /*0dd6*/ 	.byte	0x3f
	.zero		1


	//   ....[70]....
        /*0dd8*/ 	.word	0x0001a340
        /*0ddc*/ 	.word	0x00000009
        /*0de0*/ 	.word	0x00028850
        /*0de4*/ 	.short	0x010a
        /*0de6*/ 	.byte	0x3f
	.zero		1


	//   ....[71]....
        /*0de8*/ 	.word	0x0001a3a0
        /*0dec*/ 	.word	0x00000009
        /*0df0*/ 	.word	0x00028830
        /*0df4*/ 	.short	0x010a
        /*0df6*/ 	.byte	0x3f
	.zero		1


	//   ....[72]....
        /*0df8*/ 	.word	0x0001a400
        /*0dfc*/ 	.word	0x00000009
        /*0e00*/ 	.word	0x00028850
        /*0e04*/ 	.short	0x010a
        /*0e06*/ 	.byte	0x3f
	.zero		1


	//   ....[73]....
        /*0e08*/ 	.word	0x0001a460
        /*0e0c*/ 	.word	0x00000008
        /*0e10*/ 	.word	0x00028850
        /*0e14*/ 	.short	0x010a
        /*0e16*/ 	.byte	0x3f
	.zero		1


	//   ....[74]....
        /*0e18*/ 	.word	0x0001a600
        /*0e1c*/ 	.word	0x00000000
        /*0e20*/ 	.word	0x00028840
        /*0e24*/ 	.short	0x010a
        /*0e26*/ 	.byte	0x3f
	.zero		1


	//   ....[75]....
        /*0e28*/ 	.word	0x0001b140
        /*0e2c*/ 	.word	0x00000012
        /*0e30*/ 	.word	0x00028820
        /*0e34*/ 	.short	0x010a
        /*0e36*/ 	.byte	0x3f
	.zero		1


	//   ....[76]....
        /*0e38*/ 	.word	0x0001b190
        /*0e3c*/ 	.word	0x00000003
        /*0e40*/ 	.word	0x00028840
        /*0e44*/ 	.short	0x010a
        /*0e46*/ 	.byte	0x3f
	.zero		1


	//   ....[77]....
        /*0e48*/ 	.word	0x0001b1e0
        /*0e4c*/ 	.word	0x00000003
        /*0e50*/ 	.word	0x00000060
        /*0e54*/ 	.short	0x010a
        /*0e56*/ 	.byte	0x3f
	.zero		1


	//   ....[78]....
        /*0e58*/ 	.word	0x0001b230
        /*0e5c*/ 	.word	0x00000003
        /*0e60*/ 	.word	0x00028840
        /*0e64*/ 	.short	0x010a
        /*0e66*/ 	.byte	0x3f
	.zero		1


	//   ....[79]....
        /*0e68*/ 	.word	0x0001b280
        /*0e6c*/ 	.word	0x00000002
        /*0e70*/ 	.word	0x00000060
        /*0e74*/ 	.short	0x010a
        /*0e76*/ 	.byte	0x3f
	.zero		1


	//   ....[80]....
        /*0e78*/ 	.word	0x0001b2d0
        /*0e7c*/ 	.word	0x00000002
        /*0e80*/ 	.word	0x00028840
        /*0e84*/ 	.short	0x010a
        /*0e86*/ 	.byte	0x3f
	.zero		1


	//   ....[81]....
        /*0e88*/ 	.word	0x0001b320
        /*0e8c*/ 	.word	0x00000002
        /*0e90*/ 	.word	0x00000060
        /*0e94*/ 	.short	0x010a
        /*0e96*/ 	.byte	0x3f
	.zero		1


	//   ....[82]....
        /*0e98*/ 	.word	0x0001b370
        /*0e9c*/ 	.word	0x00000000
        /*0ea0*/ 	.word	0x00028860
        /*0ea4*/ 	.short	0x010a
        /*0ea6*/ 	.byte	0x3f
	.zero		1


	//   ....[83]....
        /*0ea8*/ 	.word	0x0001be40
        /*0eac*/ 	.word	0x00000000
        /*0eb0*/ 	.word	0x00028820
        /*0eb4*/ 	.short	0x010a
        /*0eb6*/ 	.byte	0x3f
	.zero		1


	//   ....[84]....
        /*0eb8*/ 	.word	0x0001bfe0
        /*0ebc*/ 	.word	0x00000006
        /*0ec0*/ 	.word	0x00000000
        /*0ec4*/ 	.short	0x010a
        /*0ec6*/ 	.byte	0x3f
	.zero		1


	//   ....[85]....
        /*0ec8*/ 	.word	0x0001c030
        /*0ecc*/ 	.word	0x00000007
        /*0ed0*/ 	.word	0x00000000
        /*0ed4*/ 	.short	0x010a
        /*0ed6*/ 	.byte	0x3f
	.zero		1


	//   ....[86]....
        /*0ed8*/ 	.word	0x0001c080
        /*0edc*/ 	.word	0x00000004
        /*0ee0*/ 	.word	0x00000000
        /*0ee4*/ 	.short	0x010a
        /*0ee6*/ 	.byte	0x3f
	.zero		1


	//----- nvinfo : EIATTR_NUM_MBARRIERS
	.align		4
.L_210:
        /*0ee8*/ 	.byte	0x03, 0x38
        /*0eea*/ 	.short	0x0016


	//----- nvinfo : EIATTR_EXIT_INSTR_OFFSETS
	.align		4
        /*0eec*/ 	.byte	0x04, 0x1c
        /*0eee*/ 	.short	(.L_212 - .L_211)


	//   ....[0]....
.L_211:
        /*0ef0*/ 	.word	0x00000a70


	//   ....[1]....
        /*0ef4*/ 	.word	0x00013120


	//   ....[2]....
        /*0ef8*/ 	.word	0x0001a150


	//----- nvinfo : EIATTR_MAX_THREADS
	.align		4
.L_212:
        /*0efc*/ 	.byte	0x04, 0x05
        /*0efe*/ 	.short	(.L_214 - .L_213)
.L_213:
        /*0f00*/ 	.word	0x00000180
        /*0f04*/ 	.word	0x00000001
        /*0f08*/ 	.word	0x00000001


	//----- nvinfo : EIATTR_CRS_STACK_SIZE
	.align		4
.L_214:
        /*0f0c*/ 	.byte	0x04, 0x1e
        /*0f0e*/ 	.short	(.L_216 - .L_215)
.L_215:
        /*0f10*/ 	.word	0x00000000


	//----- nvinfo : EIATTR_CBANK_PARAM_SIZE
	.align		4
.L_216:
        /*0f14*/ 	.byte	0x03, 0x19
        /*0f16*/ 	.short	0x0af0


	//----- nvinfo : EIATTR_PARAM_CBANK
	.align		4
        /*0f18*/ 	.byte	0x04, 0x0a
        /*0f1a*/ 	.short	(.L_218 - .L_217)
	.align		4
.L_217:
        /*0f1c*/ 	.word	index@(.nv.constant0._ZN7cutlass13device_kernelIN5flash11enable_sm90INS1_16FlashAttnFwdSm90INS1_25CollectiveMainloopFwdSm90ILi2EN4cute5tupleIJNS5_1CILi1EEES8_S8_EEENS6_IJNS7_ILi128EEESA_SA_EEELi128ENS_10bfloat16_tEfNS_4arch4Sm90ELb0ELb1ELb1ELb1ELb0ELb0ELb0ELb1ELb1ELb1ELb1ELb0EEENS1_21CollectiveEpilogueFwdISB_S9_SC_SE_Li256ELb1ELb1ELb1ELb0EEENS1_36VarlenDynamicPersistentTileSchedulerILi128ELi128ELi256ELi128ELb1ELb1ELb1ELb1ELb0ELb1EEEEEEEEEvNT_6ParamsE)
        /*0f20*/ 	.short	0x0210
        /*0f22*/ 	.short	0x0af0


	//----- nvinfo : EIATTR_SW_WAR
	.align		4
.L_218:
        /*0f24*/ 	.byte	0x04, 0x36
        /*0f26*/ 	.short	(.L_220 - .L_219)
.L_219:
        /*0f28*/ 	.word	0x00000008
.L_220:


//--------------------- .nv.info._ZN7cutlass13device_kernelIN5flash11enable_sm90INS1_16FlashAttnFwdSm90INS1_25CollectiveMainloopFwdSm90ILi2EN4cute5tupleIJNS5_1CILi1EEES8_S8_EEENS6_IJNS7_ILi128EEESA_SA_EEELi128ENS_10bfloat16_tEfNS_4arch4Sm90ELb0ELb1ELb1ELb1ELb0ELb1ELb0ELb1ELb1ELb1ELb1ELb0EEENS1_21CollectiveEpilogueFwdISB_S9_SC_SE_Li256ELb1ELb1ELb1ELb0EEENS1_36VarlenDynamicPersistentTileSchedulerILi128ELi128ELi256ELi128ELb1ELb1ELb1ELb1ELb0ELb1EEEEEEEEEvNT_6ParamsE --------------------------
	.section	.nv.info._ZN7cutlass13device_kernelIN5flash11enable_sm90INS1_16FlashAttnFwdSm90INS1_25CollectiveMainloopFwdSm90ILi2EN4cute5tupleIJNS5_1CILi1EEES8_S8_EEENS6_IJNS7_ILi128EEESA_SA_EEELi128ENS_10bfloat16_tEfNS_4arch4Sm90ELb0ELb1ELb1ELb1ELb0ELb1ELb0ELb1ELb1ELb1ELb1ELb0EEENS1_21CollectiveEpilogueFwdISB_S9_SC_SE_Li256ELb1ELb1ELb1ELb0EEENS1_36VarlenDynamicPersistentTileSchedulerILi128ELi128ELi256ELi128ELb1ELb1ELb1ELb1ELb0ELb1EEEEEEEEEvNT_6ParamsE,"",@"SHT_CUDA_INFO"
	.sectionflags	@""
	.align	4


	//----- nvinfo : EIATTR_CUDA_API_VERSION
	.align		4
        /*0000*/ 	.byte	0x04, 0x37
        /*0002*/ 	.short	(.L_222 - .L_221)
.L_221:
        /*0004*/ 	.word	0x00000082


	//----- nvinfo : EIATTR_KPARAM_INFO
	.align		4
.L_222:
        /*0008*/ 	.byte	0x04, 0x17
        /*000a*/ 	.short	(.L_224 - .L_223)
.L_223:
        /*000c*/ 	.word	0x00000000
        /*0010*/ 	.short	0x0000
        /*0012*/ 	.short	0x0070
        /*0014*/ 	.byte	0x00, 0xf0, 0x01, 0x2a


	//----- nvinfo : EIATTR_SPARSE_MMA_MASK
	.align		4
.L_224:
        /*0018*/ 	.byte	0x03, 0x50
        /*001a*/ 	.short	0x0000


	//----- nvinfo : EIATTR_MAXREG_COUNT
	.align		4
        /*001c*/ 	.byte	0x03, 0x1b
        /*001e*/ 	.short	0x00a8


	//----- nvinfo : EIATTR_NUM_BARRIERS
	.align		4
        /*0020*/ 	.byte	0x02, 0x4c
        /*0022*/ 	.byte	0x10
	.zero		1


	//----- nvinfo : EIATTR_EXTERNS
	.align		4
        /*0024*/ 	.byte	0x04, 0x0f
        /*0026*/ 	.short	(.L_226 - .L_225)


	//   ....[0]....
	.align		4
.L_225:
        /*0028*/ 	.word	index@(__assertfail)


	//----- nvinfo : EIATTR_ANNOTATIONS
	.align		4
.L_226:
        /*002c*/ 	.byte	0x04, 0x55
        /*002e*/ 	.short	(.L_228 - .L_227)


	//   ....[0]....
.L_227:
        /* <DEDUP_REMOVED lines=93> */


	//----- nvinfo : EIATTR_MERCURY_ISA_VERSION
	.align		4
.L_228:
        /*05f0*/ 	.byte	0x03, 0x5f
        /*05f2*/ 	.short	0x0101


	//----- nvinfo : EIATTR_UNUSED_LOAD_BYTE_OFFSET
	.align		4
        /*05f4*/ 	.byte	0x04, 0x44
        /*05f6*/ 	.short	(.L_230 - .L_229)


	//   ....[0]....
.L_229:
        /*05f8*/ 	.word	0x00000ac0
        /*05fc*/ 	.word	0x0000fff0


	//   ....[1]....
        /*0600*/ 	.word	0x0001da70
        /*0604*/ 	.word	0x0000fff0


	//----- nvinfo : EIATTR_INT_WARP_WIDE_INSTR_OFFSETS
	.align		4
.L_230:
        /*0608*/ 	.byte	0x04, 0x31
        /*060a*/ 	.short	(.L_232 - .L_231)


	//   ....[0]....
.L_231:
        /*060c*/ 	.word	0x00000180


	//   ....[1]....
        /*0610*/ 	.word	0x00000220


	//   ....[2]....
        /*0614*/ 	.word	0x00000290


	//   ....[3]....
        /*0618*/ 	.word	0x00024230


	//   ....[4]....
        /*061c*/ 	.word	0x000242c0


	//   ....[5]....
        /*0620*/ 	.word	0x00027960


	//   ....[6]....
        /*0624*/ 	.word	0x000279c0


	//----- nvinfo : EIATTR_COOP_GROUP_MASK_REGIDS
	.align		4
.L_232:
        /*0628*/ 	.byte	0x04, 0x29
        /*062a*/ 	.short	(.L_234 - .L_233)


	//   ....[0]....
.L_233:
        /*062c*/ 	.word	0xffffffff


	//   ....[1]....
        /*0630*/ 	.word	0xffffffff


	//   ....[2]....
        /*0634*/ 	.word	0xffffffff


	//   ....[3]....
        /*0638*/ 	.word	0xffffffff


	//   ....[4]....
        /*063c*/ 	.word	0xffffffff


	//   ....[5]....
        /*0640*/ 	.word	0xffffffff


	//   ....[6]....
        /*0644*/ 	.word	0xffffffff


	//   ....[7]....
        /*0648*/ 	.word	0xffffffff


	//   ....[8]....
        /*064c*/ 	.word	0xffffffff


	//   ....[9]....
        /*0650*/ 	.word	0xffffffff


	//   ....[10]....
        /*0654*/ 	.word	0xffffffff


	//   ....[11]....
        /*0658*/ 	.word	0xffffffff


	//   ....[12]....
        /*065c*/ 	.word	0xffffffff


	//   ....[13]....
        /*0660*/ 	.word	0xffffffff


	//   ....[14]....
        /*0664*/ 	.word	0xffffffff


	//   ....[15]....
        /*0668*/ 	.word	0xffffffff


	//   ....[16]....
        /*066c*/ 	.word	0xffffffff


	//   ....[17]....
        /*0670*/ 	.word	0xffffffff


	//   ....[18]....
        /*0674*/ 	.word	0xffffffff


	//   ....[19]....
        /*0678*/ 	.word	0xffffffff


	//   ....[20]....
        /*067c*/ 	.word	0xffffffff


	//   ....[21]....
        /*0680*/ 	.word	0xffffffff


	//   ....[22]....
        /*0684*/ 	.word	0xffffffff


	//   ....[23]....
        /*0688*/ 	.word	0xffffffff


	//   ....[24]....
        /*068c*/ 	.word	0xffffffff


	//   ....[25]....
        /*0690*/ 	.word	0xffffffff


	//   ....[26]....
        /*0694*/ 	.word	0xffffffff


	//   ....[27]....
        /*0698*/ 	.word	0xffffffff


	//   ....[28]....
        /*069c*/ 	.word	0xffffffff


	//   ....[29]....
        /*06a0*/ 	.word	0xffffffff


	//   ....[30]....
        /*06a4*/ 	.word	0xffffffff


	//   ....[31]....
        /*06a8*/ 	.word	0xffffffff


	//   ....[32]....
        /*06ac*/ 	.word	0xffffffff


	//   ....[33]....
        /*06b0*/ 	.word	0xffffffff


	//   ....[34]....
        /*06b4*/ 	.word	0xffffffff


	//   ....[35]....
        /*06b8*/ 	.word	0xffffffff


	//   ....[36]....
        /*06bc*/ 	.word	0xffffffff


	//   ....[37]....
        /*06c0*/ 	.word	0xffffffff


	//   ....[38]....
        /*06c4*/ 	.word	0xffffffff


	//   ....[39]....
        /*06c8*/ 	.word	0xffffffff


	//   ....[40]....
        /*06cc*/ 	.word	0xffffffff


	//   ....[41]....
        /*06d0*/ 	.word	0xffffffff


	//   ....[42]....
        /*06d4*/ 	.word	0xffffffff


	//   ....[43]....
        /*06d8*/ 	.word	0xffffffff


	//   ....[44]....
        /*06dc*/ 	.word	0xffffffff


	//   ....[45]....
        /*06e0*/ 	.word	0xffffffff


	//   ....[46]....
        /*06e4*/ 	.word	0xffffffff


	//   ....[47]....
        /*06e8*/ 	.word	0xffffffff


	//   ....[48]....
        /*06ec*/ 	.word	0xffffffff


	//   ....[49]....
        /*06f0*/ 	.word	0xffffffff


	//   ....[50]....
        /*06f4*/ 	.word	0xffffffff


	//   ....[51]....
        /*06f8*/ 	.word	0xffffffff


	//   ....[52]....
        /*06fc*/ 	.word	0xffffffff


	//   ....[53]....
        /*0700*/ 	.word	0xffffffff


	//   ....[54]....
        /*0704*/ 	.word	0xffffffff


	//   ....[55]....
        /*0708*/ 	.word	0xffffffff


	//   ....[56]....
        /*070c*/ 	.word	0xffffffff


	//   ....[57]....
        /*0710*/ 	.word	0xffffffff


	//   ....[58]....
        /*0714*/ 	.word	0xffffffff


	//   ....[59]....
        /*0718*/ 	.word	0xffffffff


	//   ....[60]....
        /*071c*/ 	.word	0xffffffff


	//   ....[61]....
        /*0720*/ 	.word	0xffffffff


	//   ....[62]....
        /*0724*/ 	.word	0xffffffff


	//   ....[63]....
        /*0728*/ 	.word	0xffffffff


	//   ....[64]....
        /*072c*/ 	.word	0xffffffff


	//   ....[65]....
        /*0730*/ 	.word	0xffffffff


	//   ....[66]....
        /*0734*/ 	.word	0xffffffff


	//   ....[67]....
        /*0738*/ 	.word	0xffffffff


	//   ....[68]....
        /*073c*/ 	.word	0xffffffff


	//   ....[69]....
        /*0740*/ 	.word	0xffffffff


	//   ....[70]....
        /*0744*/ 	.word	0xffffffff


	//   ....[71]....
        /*0748*/ 	.word	0xffffffff


	//   ....[72]....
        /*074c*/ 	.word	0xffffffff


	//   ....[73]....
        /*0750*/ 	.word	0xffffffff


	//   ....[74]....
        /*0754*/ 	.word	0xffffffff


	//   ....[75]....
        /*0758*/ 	.word	0xffffffff


	//   ....[76]....
        /*075c*/ 	.word	0xffffffff


	//   ....[77]....
        /*0760*/ 	.word	0xffffffff


	//   ....[78]....
        /*0764*/ 	.word	0xffffffff


	//   ....[79]....
        /*0768*/ 	.word	0xffffffff


	//   ....[80]....
        /*076c*/ 	.word	0xffffffff


	//   ....[81]....
        /*0770*/ 	.word	0xffffffff


	//   ....[82]....
        /*0774*/ 	.word	0xffffffff


	//   ....[83]....
        /*0778*/ 	.word	0xffffffff


	//   ....[84]....
        /*077c*/ 	.word	0xffffffff


	//   ....[85]....
        /*0780*/ 	.word	0xffffffff


	//   ....[86]....
        /*0784*/ 	.word	0xffffffff


	//   ....[87]....
        /*0788*/ 	.word	0xffffffff


	//   ....[88]....
        /*078c*/ 	.word	0xffffffff


	//   ....[89]....
        /*0790*/ 	.word	0xffffffff


	//   ....[90]....
        /*0794*/ 	.word	0xffffffff


	//   ....[91]....
        /*0798*/ 	.word	0xffffffff


	//   ....[92]....
        /*079c*/ 	.word	0xffffffff


	//   ....[93]....
        /*07a0*/ 	.word	0xffffffff


	//   ....[94]....
        /*07a4*/ 	.word	0xffffffff


	//   ....[95]....
        /*07a8*/ 	.word	0xffffffff


	//   ....[96]....
        /*07ac*/ 	.word	0xffffffff


	//   ....[97]....
        /*07b0*/ 	.word	0xffffffff


	//   ....[98]....
        /*07b4*/ 	.word	0xffffffff


	//   ....[99]....
        /*07b8*/ 	.word	0xffffffff


	//   ....[100]....
        /*07bc*/ 	.word	0xffffffff


	//   ....[101]....
        /*07c0*/ 	.word	0xffffffff


	//   ....[102]....
        /*07c4*/ 	.word	0xffffffff


	//   ....[103]....
        /*07c8*/ 	.word	0xffffffff


	//   ....[104]....
        /*07cc*/ 	.word	0xffffffff


	//   ....[105]....
        /*07d0*/ 	.word	0xffffffff


	//   ....[106]....
        /*07d4*/ 	.word	0xffffffff


	//   ....[107]....
        /*07d8*/ 	.word	0xffffffff


	//   ....[108]....
        /*07dc*/ 	.word	0xffffffff


	//   ....[109]....
        /*07e0*/ 	.word	0xffffffff


	//   ....[110]....
        /*07e4*/ 	.word	0xffffffff


	//   ....[111]....
        /*07e8*/ 	.word	0xffffffff


	//   ....[112]....
        /*07ec*/ 	.word	0xffffffff


	//   ....[113]....
        /*07f0*/ 	.word	0xffffffff


	//   ....[114]....
        /*07f4*/ 	.word	0xffffffff


	//   ....[115]....
        /*07f8*/ 	.word	0xffffffff


	//   ....[116]....
        /*07fc*/ 	.word	0xffffffff


	//   ....[117]....
        /*0800*/ 	.word	0xffffffff


	//   ....[118]....
        /*0804*/ 	.word	0xffffffff


	//   ....[119]....
        /*0808*/ 	.word	0xffffffff


	//   ....[120]....
        /*080c*/ 	.word	0xffffffff


	//   ....[121]....
        /*0810*/ 	.word	0xffffffff


	//   ....[122]....
        /*0814*/ 	.word	0xffffffff


	//   ....[123]....
        /*0818*/ 	.word	0xffffffff


	//   ....[124]....
        /*081c*/ 	.word	0xffffffff


	//   ....[125]....
        /*0820*/ 	.word	0xffffffff


	//   ....[126]....
        /*0824*/ 	.word	0xffffffff


	//   ....[127]....
        /*0828*/ 	.word	0xffffffff


	//   ....[128]....
        /*082c*/ 	.word	0xffffffff


	//   ....[129]....
        /*0830*/ 	.word	0xffffffff


	//   ....[130]....
        /*0834*/ 	.word	0xffffffff


	//   ....[131]....
        /*0838*/ 	.word	0xffffffff


	//   ....[132]....
        /*083c*/ 	.word	0xffffffff


	//   ....[133]....
        /*0840*/ 	.word	0xffffffff


	//   ....[134]....
        /*0844*/ 	.word	0xffffffff


	//   ....[135]....
        /*0848*/ 	.word	0xffffffff


	//   ....[136]....
        /*084c*/ 	.word	0xffffffff


	//   ....[137]....
        /*0850*/ 	.word	0xffffffff


	//   ....[138]....
        /*0854*/ 	.word	0xffffffff


	//   ....[139]....
        /*0858*/ 	.word	0xffffffff


	//   ....[140]....
        /*085c*/ 	.word	0xffffffff


	//   ....[141]....
        /*0860*/ 	.word	0xffffffff


	//   ....[142]....
        /*0864*/ 	.word	0xffffffff


	//   ....[143]....
        /*0868*/ 	.word	0xffffffff


	//   ....[144]....
        /*086c*/ 	.word	0x0500000f


	//   ....[145]....
        /*0870*/ 	.word	0x0500000f


	//   ....[146]....
        /*0874*/ 	.word	0x0500000f


	//   ....[147]....
        /*0878*/ 	.word	0x0500000f


	//   ....[148]....
        /*087c*/ 	.word	0x0500000f


	//   ....[149]....
        /*0880*/ 	.word	0x0500000f


	//   ....[150]....
        /*0884*/ 	.word	0x0500000f


	//   ....[151]....
        /*0888*/ 	.word	0x0500000f


	//   ....[152]....
        /*088c*/ 	.word	0x0500000f


	//   ....[153]....
        /*0890*/ 	.word	0x0500000f


	//   ....[154]....
        /*0894*/ 	.word	0x0500000f


	//   ....[155]....
        /*0898*/ 	.word	0x0500000f


	//   ....[156]....
        /*089c*/ 	.word	0x0500000f


	//   ....[157]....
        /*08a0*/ 	.word	0x0500000f


	//   ....[158]....
        /*08a4*/ 	.word	0x0500000f


	//   ....[159]....
        /*08a8*/ 	.word	0x0500000f


	//   ....[160]....
        /*08ac*/ 	.word	0x0500000f


	//   ....[161]....
        /*08b0*/ 	.word	0x0500000f


	//   ....[162]....
        /*08b4*/ 	.word	0x0500000f


	//   ....[163]....
        /*08b8*/ 	.word	0x0500000f


	//   ....[164]....
        /*08bc*/ 	.word	0x0500000f


	//   ....[165]....
        /*08c0*/ 	.word	0x0500000f


	//   ....[166]....
        /*08c4*/ 	.word	0x0500000f


	//   ....[167]....
        /*08c8*/ 	.word	0x0500000f


	//   ....[168]....
        /*08cc*/ 	.word	0x0500000f


	//   ....[169]....
        /*08d0*/ 	.word	0x0500000f


	//   ....[170]....
        /*08d4*/ 	.word	0x0500000f


	//   ....[171]....
        /*08d8*/ 	.word	0x0500000f


	//   ....[172]....
        /*08dc*/ 	.word	0x0500000f


	//   ....[173]....
        /*08e0*/ 	.word	0x0500000f


	//   ....[174]....
        /*08e4*/ 	.word	0x0500000f


	//   ....[175]....
        /*08e8*/ 	.word	0x0500000f


	//   ....[176]....
        /*08ec*/ 	.word	0x0500000f


	//   ....[177]....
        /*08f0*/ 	.word	0x0500000f


	//   ....[178]....
        /*08f4*/ 	.word	0x0500000f


	//   ....[179]....
        /*08f8*/ 	.word	0x0500000f


	//   ....[180]....
        /*08fc*/ 	.word	0x0500000f


	//   ....[181]....
        /*0900*/ 	.word	0x0500000f


	//   ....[182]....
        /*0904*/ 	.word	0x0500000f


	//   ....[183]....
        /*0908*/ 	.word	0x0500000f


	//   ....[184]....
        /*090c*/ 	.word	0x0500000f


	//   ....[185]....
        /*0910*/ 	.word	0x0500000f


	//   ....[186]....
        /*0914*/ 	.word	0x0500000f


	//   ....[187]....
        /*0918*/ 	.word	0x0500000f


	//   ....[188]....
        /*091c*/ 	.word	0x0500000f


	//   ....[189]....
        /*0920*/ 	.word	0x0500000f


	//   ....[190]....
        /*0924*/ 	.word	0x0500000f


	//   ....[191]....
        /*0928*/ 	.word	0x0500000f


	//   ....[192]....
        /*092c*/ 	.word	0x0500000f


	//   ....[193]....
        /*0930*/ 	.word	0x0500000f


	//   ....[194]....
        /*0934*/ 	.word	0x0500000f


	//   ....[195]....
        /*0938*/ 	.word	0x0500000f


	//   ....[196]....
        /*093c*/ 	.word	0x0500000f


	//   ....[197]....
        /*0940*/ 	.word	0x0500000f


	//   ....[198]....
        /*0944*/ 	.word	0x0500000f


	//   ....[199]....
        /*0948*/ 	.word	0x0500000f


	//   ....[200]....
        /*094c*/ 	.word	0x0500000f


	//   ....[201]....
        /*0950*/ 	.word	0x0500000f


	//   ....[202]....
        /*0954*/ 	.word	0x0500000f


	//   ....[203]....
        /*0958*/ 	.word	0x0500000f


	//   ....[204]....
        /*095c*/ 	.word	0x0500000f


	//   ....[205]....
        /*0960*/ 	.word	0x0500000f


	//   ....[206]....
        /*0964*/ 	.word	0x0500000f


	//   ....[207]....
        /*0968*/ 	.word	0x0500000f


	//   ....[208]....
        /*096c*/ 	.word	0x0500000f


	//   ....[209]....
        /*0970*/ 	.word	0x0500000f


	//   ....[210]....
        /*0974*/ 	.word	0x0500000f


	//   ....[211]....
        /*0978*/ 	.word	0x0500000f


	//   ....[212]....
        /*097c*/ 	.word	0x0500000f


	//   ....[213]....
        /*0980*/ 	.word	0x0500000f


	//   ....[214]....
        /*0984*/ 	.word	0x0500000f


	//   ....[215]....
        /*0988*/ 	.word	0x0500000f


	//   ....[216]....
        /*098c*/ 	.word	0x0500000f


	//   ....[217]....
        /*0990*/ 	.word	0x0500000f


	//   ....[218]....
        /*0994*/ 	.word	0x0500000f


	//   ....[219]....
        /*0998*/ 	.word	0x0500000f


	//   ....[220]....
        /*099c*/ 	.word	0x0500000f


	//   ....[221]....
        /*09a0*/ 	.word	0x0500000f


	//   ....[222]....
        /*09a4*/ 	.word	0x0500000f


	//   ....[223]....
        /*09a8*/ 	.word	0x0500000f


	//   ....[224]....
        /*09ac*/ 	.word	0x0500000f


	//   ....[225]....
        /*09b0*/ 	.word	0x0500000f


	//   ....[226]....
        /*09b4*/ 	.word	0x0500000f


	//   ....[227]....
        /*09b8*/ 	.word	0x0500000f


	//   ....[228]....
        /*09bc*/ 	.word	0x0500000f


	//   ....[229]....
        /*09c0*/ 	.word	0x0500000f


	//   ....[230]....
        /*09c4*/ 	.word	0x0500000f


	//   ....[231]....
        /*09c8*/ 	.word	0x0500000f


	//   ....[232]....
        /*09cc*/ 	.word	0x0500000f


	//   ....[233]....
        /*09d0*/ 	.word	0x0500000f


	//----- nvinfo : EIATTR_COOP_GROUP_INSTR_OFFSETS
	.align		4
.L_234:
        /*09d4*/ 	.byte	0x04, 0x28
        /*09d6*/ 	.short	(.L_236 - .L_235)


	//   ....[0]....
.L_235:
        /*09d8*/ 	.word	0x00000060


	//   ....[1]....
        /*09dc*/ 	.word	0x00000190


	//   ....[2]....
        /*09e0*/ 	.word	0x00000240


	//   ....[3]....
        /*09e4*/ 	.word	0x00000400


	//   ....[4]....
        /*09e8*/ 	.word	0x00000560


	//   ....[5]....
        /*09ec*/ 	.word	0x00000680


	//   ....[6]....
        /*09f0*/ 	.word	0x000007e0


	//   ....[7]....
        /*09f4*/ 	.word	0x00009ca0


	//   ....[8]....
        /*09f8*/ 	.word	0x0000a370


	//   ....[9]....
        /*09fc*/ 	.word	0x0000a380


	//   ....[10]....
        /*0a00*/ 	.word	0x0000a390


	//   ....[11]....
        /*0a04*/ 	.word	0x0000a3a0


	//   ....[12]....
        /*0a08*/ 	.word	0x0000a6e0


	//   ....[13]....
        /*0a0c*/ 	.word	0x0000a6f0


	//   ....[14]....
        /*0a10*/ 	.word	0x0000a700


	//   ....[15]....
        /*0a14*/ 	.word	0x0000a710


	//   ....[16]....
        /*0a18*/ 	.word	0x0000aa30


	//   ....[17]....
        /*0a1c*/ 	.word	0x0000aa40


	//   ....[18]....
        /*0a20*/ 	.word	0x0000aa50


	//   ....[19]....
        /*0a24*/ 	.word	0x0000aa60


	//   ....[20]....
        /*0a28*/ 	.word	0x0000ada0


	//   ....[21]....
        /*0a2c*/ 	.word	0x0000adb0


	//   ....[22]....
        /*0a30*/ 	.word	0x0000adc0


	//   ....[23]....
        /*0a34*/ 	.word	0x0000add0


	//   ....[24]....
        /*0a38*/ 	.word	0x0000ccc0


	//   ....[25]....
        /*0a3c*/ 	.word	0x0000cce0


	//   ....[26]....
        /*0a40*/ 	.word	0x0000ccf0


	//   ....[27]....
        /*0a44*/ 	.word	0x0000cd00


	//   ....[28]....
        /*0a48*/ 	.word	0x0000ce10


	//   ....[29]....
        /*0a4c*/ 	.word	0x0000ce60


	//   ....[30]....
        /*0a50*/ 	.word	0x0000ce90


	//   ....[31]....
        /*0a54*/ 	.word	0x0000ced0


	//   ....[32]....
        /*0a58*/ 	.word	0x0000d250


	//   ....[33]....
        /*0a5c*/ 	.word	0x0000d270


	//   ....[34]....
        /*0a60*/ 	.word	0x0000d290


	//   ....[35]....
        /*0a64*/ 	.word	0x0000d2a0


	//   ....[36]....
        /*0a68*/ 	.word	0x0000d360


	//   ....[37]....
        /*0a6c*/ 	.word	0x0000d380


	//   ....[38]....
        /*0a70*/ 	.word	0x0000d390


	//   ....[39]....
        /*0a74*/ 	.word	0x0000d410


	//   ....[40]....
        /*0a78*/ 	.word	0x0000fb10


	//   ....[41]....
        /*0a7c*/ 	.word	0x00010430


	//   ....[42]....
        /*0a80*/ 	.word	0x00011480


	//   ....[43]....
        /*0a84*/ 	.word	0x00011530


	//   ....[44]....
        /*0a88*/ 	.word	0x00011f00


	//   ....[45]....
        /*0a8c*/ 	.word	0x00011f60


	//   ....[46]....
        /*0a90*/ 	.word	0x00014060


	//   ....[47]....
        /*0a94*/ 	.word	0x000142d0


	//   ....[48]....
        /*0a98*/ 	.word	0x00014f90


	//   ....[49]....
        /*0a9c*/ 	.word	0x00015050


	//   ....[50]....
        /*0aa0*/ 	.word	0x000157d0


	//   ....[51]....
        /*0aa4*/ 	.word	0x00015840


	//   ....[52]....
        /*0aa8*/ 	.word	0x00017d10


	//   ....[53]....
        /*0aac*/ 	.word	0x00017d80


	//   ....[54]....
        /*0ab0*/ 	.word	0x000183a0


	//   ....[55]....
        /*0ab4*/ 	.word	0x00018400


	//   ....[56]....
        /*0ab8*/ 	.word	0x0001a740


	//   ....[57]....
        /*0abc*/ 	.word	0x0001a9d0


	//   ....[58]....
        /*0ac0*/ 	.word	0x0001b640


	//   ....[59]....
        /*0ac4*/ 	.word	0x0001b700


	//   ....[60]....
        /*0ac8*/ 	.word	0x0001be70


	//   ....[61]....
        /*0acc*/ 	.word	0x0001bed0


	//   ....[62]....
        /*0ad0*/ 	.word	0x0001d0b0


	//   ....[63]....
        /*0ad4*/ 	.word	0x0001d430


	//   ....[64]....
        /*0ad8*/ 	.word	0x0001d460


	//   ....[65]....
        /*0adc*/ 	.word	0x0001d470


	//   ....[66]....
        /*0ae0*/ 	.word	0x0001e510


	//   ....[67]....
        /*0ae4*/ 	.word	0x0001e530


	//   ....[68]....
        /*0ae8*/ 	.word	0x0001e550


	//   ....[69]....
        /*0aec*/ 	.word	0x0001e560


	//   ....[70]....
        /*0af0*/ 	.word	0x0001ec20


	//   ....[71]....
        /*0af4*/ 	.word	0x0001ec30


	//   ....[72]....
        /*0af8*/ 	.word	0x0001ed30


	//   ....[73]....
        /*0afc*/ 	.word	0x0001ed40


	//   ....[74]....
        /*0b00*/ 	.word	0x0001ee50


	//   ....[75]....
        /*0b04*/ 	.word	0x0001ee60


	//   ....[76]....
        /*0b08*/ 	.word	0x0001ef70


	//   ....[77]....
        /*0b0c*/ 	.word	0x0001ef80


	//   ....[78]....
        /*0b10*/ 	.word	0x0001f330


	//   ....[79]....
        /*0b14*/ 	.word	0x0001f340


	//   ....[80]....
        /*0b18*/ 	.word	0x0001f890


	//   ....[81]....
        /*0b1c*/ 	.word	0x0001f8a0


	//   ....[82]....
        /*0b20*/ 	.word	0x000205a0


	//   ....[83]....
        /*0b24*/ 	.word	0x000205b0


	//   ....[84]....
        /*0b28*/ 	.word	0x000206c0


	//   ....[85]....
        /*0b2c*/ 	.word	0x000206d0


	//   ....[86]....
        /*0b30*/ 	.word	0x000207e0


	//   ....[87]....
        /*0b34*/ 	.word	0x000207f0


	//   ....[88]....
        /*0b38*/ 	.word	0x00020900


	//   ....[89]....
        /*0b3c*/ 	.word	0x00020910


	//   ....[90]....
        /*0b40*/ 	.word	0x00020a80


	//   ....[91]....
        /*0b44*/ 	.word	0x00020cb0


	//   ....[92]....
        /*0b48*/ 	.word	0x00020ce0


	//   ....[93]....
        /*0b4c*/ 	.word	0x00020d10


	//   ....[94]....
        /*0b50*/ 	.word	0x00020d40


	//   ....[95]....
        /*0b54*/ 	.word	0x00020d70


	//   ....[96]....
        /*0b58*/ 	.word	0x00020da0


	//   ....[97]....
        /*0b5c*/ 	.word	0x00020f40


	//   ....[98]....
        /*0b60*/ 	.word	0x00020f70


	//   ....[99]....
        /*0b64*/ 	.word	0x00020fa0


	//   ....[100]....
        /*0b68*/ 	.word	0x00020fd0


	//   ....[101]....
        /*0b6c*/ 	.word	0x00021000


	//   ....[102]....
        /*0b70*/ 	.word	0x00021030


	//   ....[103]....
        /*0b74*/ 	.word	0x000210d0


	//   ....[104]....
        /*0b78*/ 	.word	0x00021100


	//   ....[105]....
        /*0b7c*/ 	.word	0x00021110


	//   ....[106]....
        /*0b80*/ 	.word	0x00021140


	//   ....[107]....
        /*0b84*/ 	.word	0x000229e0


	//   ....[108]....
        /*0b88*/ 	.word	0x00024800


	//   ....[109]....
        /*0b8c*/ 	.word	0x00025380


	//   ....[110]....
        /*0b90*/ 	.word	0x00025390


	//   ....[111]....
        /*0b94*/ 	.word	0x000253c0


	//   ....[112]....
        /*0b98*/ 	.word	0x000253d0


	//   ....[113]....
        /*0b9c*/ 	.word	0x000254e0


	//   ....[114]....
        /*0ba0*/ 	.word	0x000254f0


	//   ....[115]....
        /*0ba4*/ 	.word	0x00025580


	//   ....[116]....
        /*0ba8*/ 	.word	0x00025590


	//   ....[117]....
        /*0bac*/ 	.word	0x00025620


	//   ....[118]....
        /*0bb0*/ 	.word	0x00025630


	//   ....[119]....
        /*0bb4*/ 	.word	0x000256c0


	//   ....[120]....
        /*0bb8*/ 	.word	0x000256d0


	//   ....[121]....
        /*0bbc*/ 	.word	0x00025760


	//   ....[122]....
        /*0bc0*/ 	.word	0x00025770


	//   ....[123]....
        /*0bc4*/ 	.word	0x000257c0


	//   ....[124]....
        /*0bc8*/ 	.word	0x000257f0


	//   ....[125]....
        /*0bcc*/ 	.word	0x000280a0


	//   ....[126]....
        /*0bd0*/ 	.word	0x000280d0


	//   ....[127]....
        /*0bd4*/ 	.word	0x00028130


	//   ....[128]....
        /*0bd8*/ 	.word	0x00028160


	//   ....[129]....
        /*0bdc*/ 	.word	0x00028190


	//   ....[130]....
        /*0be0*/ 	.word	0x000281c0


	//   ....[131]....
        /*0be4*/ 	.word	0x000281f0


	//   ....[132]....
        /*0be8*/ 	.word	0x00028220


	//   ....[133]....
        /*0bec*/ 	.word	0x000283e0


	//   ....[134]....
        /*0bf0*/ 	.word	0x00028410


	//   ....[135]....
        /*0bf4*/ 	.word	0x00028440


	//   ....[136]....
        /*0bf8*/ 	.word	0x00028470


	//   ....[137]....
        /*0bfc*/ 	.word	0x000284a0


	//   ....[138]....
        /*0c00*/ 	.word	0x000284d0


	//   ....[139]....
        /*0c04*/ 	.word	0x000285a0


	//   ....[140]....
        /*0c08*/ 	.word	0x000285c0


	//   ....[141]....
        /*0c0c*/ 	.word	0x000285d0


	//   ....[142]....
        /*0c10*/ 	.word	0x00028650


	//   ....[143]....
        /*0c14*/ 	.word	0x00029190


	//   ....[144]....
        /*0c18*/ 	.word	0x00029600


	//   ....[145]....
        /*0c1c*/ 	.word	0x000296b0


	//   ....[146]....
        /*0c20*/ 	.word	0x00029740


	//   ....[147]....
        /*0c24*/ 	.word	0x00029790


	//   ....[148]....
        /*0c28*/ 	.word	0x000297e0


	//   ....[149]....
        /*0c2c*/ 	.word	0x00029870


	//   ....[150]....
        /*0c30*/ 	.word	0x00029900


	//   ....[151]....
        /*0c34*/ 	.word	0x00029950


	//   ....[152]....
        /*0c38*/ 	.word	0x000299a0


	//   ....[153]....
        /*0c3c*/ 	.word	0x00029a30


	//   ....[154]....
        /*0c40*/ 	.word	0x00029ac0


	//   ....[155]....
        /*0c44*/ 	.word	0x00029b10


	//   ....[156]....
        /*0c48*/ 	.word	0x00029b60


	//   ....[157]....
        /*0c4c*/ 	.word	0x00029bf0


	//   ....[158]....
        /*0c50*/ 	.word	0x00029c80


	//   ....[159]....
        /*0c54*/ 	.word	0x00029cd0


	//   ....[160]....
        /*0c58*/ 	.word	0x00029d20


	//   ....[161]....
        /*0c5c*/ 	.word	0x00029e20


	//   ....[162]....
        /*0c60*/ 	.word	0x00029ed0


	//   ....[163]....
        /*0c64*/ 	.word	0x00029f50


	//   ....[164]....
        /*0c68*/ 	.word	0x00029fe0


	//   ....[165]....
        /*0c6c*/ 	.word	0x0002a150


	//   ....[166]....
        /*0c70*/ 	.word	0x0002a280


	//   ....[167]....
        /*0c74*/ 	.word	0x0002a300


	//   ....[168]....
        /*0c78*/ 	.word	0x0002a350


	//   ....[169]....
        /*0c7c*/ 	.word	0x0002a3e0


	//   ....[170]....
        /*0c80*/ 	.word	0x0002a480


	//   ....[171]....
        /*0c84*/ 	.word	0x0002a500


	//   ....[172]....
        /*0c88*/ 	.word	0x0002a570


	//   ....[173]....
        /*0c8c*/ 	.word	0x0002a6c0


	//   ....[174]....
        /*0c90*/ 	.word	0x0002a800


	//   ....[175]....
        /*0c94*/ 	.word	0x0002a860


	//   ....[176]....
        /*0c98*/ 	.word	0x0002a8b0


	//   ....[177]....
        /*0c9c*/ 	.word	0x0002ac30


	//   ....[178]....
        /*0ca0*/ 	.word	0x0002ac80


	//   ....[179]....
        /*0ca4*/ 	.word	0x0002ad10


	//   ....[180]....
        /*0ca8*/ 	.word	0x0002ada0


	//   ....[181]....
        /*0cac*/ 	.word	0x0002ae30


	//   ....[182]....
        /*0cb0*/ 	.word	0x0002aec0


	//   ....[183]....
        /*0cb4*/ 	.word	0x0002af50


	//   ....[184]....
        /*0cb8*/ 	.word	0x0002afe0


	//   ....[185]....
        /*0cbc*/ 	.word	0x0002b060


	//   ....[186]....
        /*0cc0*/ 	.word	0x0002b0b0


	//   ....[187]....
        /*0cc4*/ 	.word	0x0002b140


	//   ....[188]....
        /*0cc8*/ 	.word	0x0002b1d0


	//   ....[189]....
        /*0ccc*/ 	.word	0x0002b250


	//   ....[190]....
        /*0cd0*/ 	.word	0x0002b2a0


	//   ....[191]....
        /*0cd4*/ 	.word	0x0002b330


	//   ....[192]....
        /*0cd8*/ 	.word	0x0002b3c0


	//   ....[193]....
        /*0cdc*/ 	.word	0x0002b450


	//   ....[194]....
        /*0ce0*/ 	.word	0x0002b4e0


	//   ....[195]....
        /*0ce4*/ 	.word	0x0002b570


	//   ....[196]....
        /*0ce8*/ 	.word	0x0002b600


	//   ....[197]....
        /*0cec*/ 	.word	0x0002b6c0


	//   ....[198]....
        /*0cf0*/ 	.word	0x0002b9a0


	//   ....[199]....
        /*0cf4*/ 	.word	0x0002bb80


	//   ....[200]....
        /*0cf8*/ 	.word	0x0002bbd0


	//   ....[201]....
        /*0cfc*/ 	.word	0x0002bc30


	//   ....[202]....
        /*0d00*/ 	.word	0x0002bcd0


	//   ....[203]....
        /*0d04*/ 	.word	0x0002bd90


	//   ....[204]....
        /*0d08*/ 	.word	0x0002bea0


	//   ....[205]....
        /*0d0c*/ 	.word	0x0002bf00


	//   ....[206]....
        /*0d10*/ 	.word	0x0002c000


	//   ....[207]....
        /*0d14*/ 	.word	0x0002c060


	//   ....[208]....
        /*0d18*/ 	.word	0x0002c160


	//   ....[209]....
        /*0d1c*/ 	.word	0x0002c1c0


	//   ....[210]....
        /*0d20*/ 	.word	0x0002c2c0


	//   ....[211]....
        /*0d24*/ 	.word	0x0002c320


	//   ....[212]....
        /*0d28*/ 	.word	0x0002c400


	//   ....[213]....
        /*0d2c*/ 	.word	0x0002c480


	//   ....[214]....
        /*0d30*/ 	.word	0x0002c560


	//   ....[215]....
        /*0d34*/ 	.word	0x0002c890


	//   ....[216]....
        /*0d38*/ 	.word	0x0002c930


	//   ....[217]....
        /*0d3c*/ 	.word	0x0002cad0


	//   ....[218]....
        /*0d40*/ 	.word	0x0002cb50


	//   ....[219]....
        /*0d44*/ 	.word	0x0002cbd0


	//   ....[220]....
        /*0d48*/ 	.word	0x0002cc50


	//   ....[221]....
        /*0d4c*/ 	.word	0x0002ccd0


	//   ....[222]....
        /*0d50*/ 	.word	0x0002cd60


	//   ....[223]....
        /*0d54*/ 	.word	0x0002ce00


	//   ....[224]....
        /*0d58*/ 	.word	0x0002ceb0


	//   ....[225]....
        /*0d5c*/ 	.word	0x0002cf30


	//   ....[226]....
        /*0d60*/ 	.word	0x0002cfb0


	//   ....[227]....
        /*0d64*/ 	.word	0x0002d030


	//   ....[228]....
        /*0d68*/ 	.word	0x0002d0c0


	//   ....[229]....
        /*0d6c*/ 	.word	0x0002d140


	//   ....[230]....
        /*0d70*/ 	.word	0x0002d1f0


	//   ....[231]....
        /*0d74*/ 	.word	0x0002d240


	//   ....[232]....
        /*0d78*/ 	.word	0x0002d300


	//   ....[233]....
        /*0d7c*/ 	.word	0x0002d430


	//----- nvinfo : EIATTR_REG_RECONFIG
	.align		4
.L_236:
        /*0d80*/ 	.byte	0x01, 0x54
	.zero		2


	//----- nvinfo : EIATTR_SYSCALL_OFFSETS
	.align		4
        /*0d84*/ 	.byte	0x04, 0x46
        /*0d86*/ 	.short	(.L_238 - .L_237)


	//   ....[0]....
.L_237:
        /*0d88*/ 	.word	0x000021f0


	//   ....[1]....
        /*0d8c*/ 	.word	0x00002340


	//   ....[2]....
        /*0d90*/ 	.word	0x00009e30


	//   ....[3]....
        /*0d94*/ 	.word	0x0000a120


	//   ....[4]....
        /*0d98*/ 	.word	0x00024430


	//   ....[5]....
        /*0d9c*/ 	.word	0x00024580


	//   ....[6]....
        /*0da0*/ 	.word	0x00024670


	//   ....[7]....
        /*0da4*/ 	.word	0x00024ef0


	//----- nvinfo : EIATTR_MBARRIER_INSTR_OFFSETS
	.align		4
.L_238:
        /*0da8*/ 	.byte	0x04, 0x39
        /*0daa*/ 	.short	(.L_240 - .L_239)


	//   ....[0]....
.L_239:
        /*0dac*/ 	.word	0x000002b0
        /*0db0*/ 	.word	0x000000ff
        /*0db4*/ 	.word	0x00028800
        /*0db8*/ 	.short	0x0100
        /*0dba*/ 	.byte	0x08
	.zero		1


	//   ....[1]....
        /*0dbc*/ 	.word	0x000002c0
        /*0dc0*/ 	.word	0x000000ff
        /*0dc4*/ 	.word	0x00028820
        /*0dc8*/ 	.short	0x0100
        /*0dca*/ 	.byte	0x08
	.zero		1


	//   ....[2]....
        /*0dcc*/ 	.word	0x000003b0
        /*0dd0*/ 	.word	0x000000ff
        /*0dd4*/ 	.word	0x00028830
        /*0dd8*/ 	.short	0x0100
        /*0dda*/ 	.byte	0x08
	.zero		1


	//   ....[3]....
        /*0ddc*/ 	.word	0x000003c0
        /*0de0*/ 	.word	0x000000ff
        /*0de4*/ 	.word	0x00028840
        /*0de8*/ 	.short	0x0100
        /*0dea*/ 	.byte	0x08
	.zero		1


	//   ....[4]....
        /*0dec*/ 	.word	0x000003d0
        /*0df0*/ 	.word	0x000000ff
        /*0df4*/ 	.word	0x00028838
        /*0df8*/ 	.short	0x0100
        /*0dfa*/ 	.byte	0x08
	.zero		1


	//   ....[5]....
        /*0dfc*/ 	.word	0x000003e0
        /*0e00*/ 	.word	0x000000ff
        /*0e04*/ 	.word	0x00028848
        /*0e08*/ 	.short	0x0100
        /*0e0a*/ 	.byte	0x08
	.zero		1


	//   ....[6]....
        /*0e0c*/ 	.word	0x00000510
        /*0e10*/ 	.word	0x000000ff
        /*0e14*/ 	.word	0x00028850
        /*0e18*/ 	.short	0x0100
        /*0e1a*/ 	.byte	0x08
	.zero		1


	//   ....[7]....
        /*0e1c*/ 	.word	0x00000520
        /*0e20*/ 	.word	0x000000ff
        /*0e24*/ 	.word	0x00028860
        /*0e28*/ 	.short	0x0100
        /*0e2a*/ 	.byte	0x08
	.zero		1


	//   ....[8]....
        /*0e2c*/ 	.word	0x00000530
        /*0e30*/ 	.word	0x000000ff
        /*0e34*/ 	.word	0x00028858
        /*0e38*/ 	.short	0x0100
        /*0e3a*/ 	.byte	0x08
	.zero		1


	//   ....[9]....
        /*0e3c*/ 	.word	0x00000540
        /*0e40*/ 	.word	0x000000ff
        /*0e44*/ 	.word	0x00028868
        /*0e48*/ 	.short	0x0100
        /*0e4a*/ 	.byte	0x08
	.zero		1


	//   ....[10]....
        /*0e4c*/ 	.word	0x00000630
        /*0e50*/ 	.word	0x000000ff
        /*0e54*/ 	.word	0x00028870
        /*0e58*/ 	.short	0x0100
        /*0e5a*/ 	.byte	0x06
	.zero		1


	//   ....[11]....
        /*0e5c*/ 	.word	0x00000640
        /*0e60*/ 	.word	0x000000ff
        /*0e64*/ 	.word	0x00028880
        /*0e68*/ 	.short	0x0100
        /*0e6a*/ 	.byte	0x06
	.zero		1


	//   ....[12]....
        /*0e6c*/ 	.word	0x00000650
        /*0e70*/ 	.word	0x000000ff
        /*0e74*/ 	.word	0x00028878
        /*0e78*/ 	.short	0x0100
        /*0e7a*/ 	.byte	0x06
	.zero		1


	//   ....[13]....
        /*0e7c*/ 	.word	0x00000660
        /*0e80*/ 	.word	0x000000ff
        /*0e84*/ 	.word	0x00028888
        /*0e88*/ 	.short	0x0100
        /*0e8a*/ 	.byte	0x06
	.zero		1


	//   ....[14]....
        /*0e8c*/ 	.word	0x00000790
        /*0e90*/ 	.word	0x000000ff
        /*0e94*/ 	.word	0x00028890
        /*0e98*/ 	.short	0x0100
        /*0e9a*/ 	.byte	0x08
	.zero		1


	//   ....[15]....
        /*0e9c*/ 	.word	0x000007a0
        /*0ea0*/ 	.word	0x000000ff
        /*0ea4*/ 	.word	0x000288a0
        /*0ea8*/ 	.short	0x0100
        /*0eaa*/ 	.byte	0x08
	.zero		1


	//   ....[16]....
        /*0eac*/ 	.word	0x000007b0
        /*0eb0*/ 	.word	0x000000ff
        /*0eb4*/ 	.word	0x00028898
        /*0eb8*/ 	.short	0x0100
        /*0eba*/ 	.byte	0x08
	.zero		1


	//   ....[17]....
        /*0ebc*/ 	.word	0x000007c0
        /*0ec0*/ 	.word	0x000000ff
        /*0ec4*/ 	.word	0x000288a8
        /*0ec8*/ 	.short	0x0100
        /*0eca*/ 	.byte	0x08
	.zero		1


	//   ....[18]....
        /*0ecc*/ 	.word	0x000008f0
        /*0ed0*/ 	.word	0x000000ff
        /*0ed4*/ 	.word	0x000288b0
        /*0ed8*/ 	.short	0x0100
        /*0eda*/ 	.byte	0x08
	.zero		1


	//   ....[19]....
        /*0edc*/ 	.word	0x00000900
        /*0ee0*/ 	.word	0x000000ff
        /*0ee4*/ 	.word	0x000288c0
        /*0ee8*/ 	.short	0x0100
        /*0eea*/ 	.byte	0x08
	.zero		1


	//   ....[20]....
        /*0eec*/ 	.word	0x00000910
        /*0ef0*/ 	.word	0x000000ff
        /*0ef4*/ 	.word	0x000288b8
        /*0ef8*/ 	.short	0x0100
        /*0efa*/ 	.byte	0x08
	.zero		1


	//   ....[21]....
        /*0efc*/ 	.word	0x00000920
        /*0f00*/ 	.word	0x000000ff
        /*0f04*/ 	.word	0x000288c8
        /*0f08*/ 	.short	0x0100
        /*0f0a*/ 	.byte	0x08
	.zero		1


	//   ....[22]....
        /*0f0c*/ 	.word	0x00003a30
        /*0f10*/ 	.word	0x0000006a
        /*0f14*/ 	.word	0x00028890
        /*0f18*/ 	.short	0x010a
        /*0f1a*/ 	.byte	0x3f
	.zero		1


	//   ....[23]....
        /*0f1c*/ 	.word	0x00006290
        /*0f20*/ 	.word	0x0000006a
        /*0f24*/ 	.word	0x00028890
        /*0f28*/ 	.short	0x010a
        /*0f2a*/ 	.byte	0x3f
	.zero		1


	//   ....[24]....
        /*0f2c*/ 	.word	0x000085b0
        /*0f30*/ 	.word	0x0000006a
        /*0f34*/ 	.word	0x00028890
        /*0f38*/ 	.short	0x010a
        /*0f3a*/ 	.byte	0x3f
	.zero		1


	//   ....[25]....
        /*0f3c*/ 	.word	0x00008c10
        /*0f40*/ 	.word	0x0000002c
        /*0f44*/ 	.word	0x00000000
        /*0f48*/ 	.short	0x0101
        /*0f4a*/ 	.byte	0x3f
	.zero		1


	//   ....[26]....
        /*0f4c*/ 	.word	0x00008c50
        /*0f50*/ 	.word	0x0000006a
        /*0f54*/ 	.word	0x000288b0
        /*0f58*/ 	.short	0x010a
        /*0f5a*/ 	.byte	0x3f
	.zero		1


	//   ....[27]....
        /*0f5c*/ 	.word	0x000092a0
        /*0f60*/ 	.word	0x0000006a
        /*0f64*/ 	.word	0x00000000
        /*0f68*/ 	.short	0x0101
        /*0f6a*/ 	.byte	0x3f
	.zero		1


	//   ....[28]....
        /*0f6c*/ 	.word	0x00009eb0
        /*0f70*/ 	.word	0x00000002
        /*0f74*/ 	.word	0x00028800
        /*0f78*/ 	.short	0x010a
        /*0f7a*/ 	.byte	0x3f
	.zero		1


	//   ....[29]....
        /*0f7c*/ 	.word	0x00009f00
        /*0f80*/ 	.word	0x00000002
        /*0f84*/ 	.word	0x00028800
        /*0f88*/ 	.short	0x010a
        /*0f8a*/ 	.byte	0x3f
	.zero		1


	//   ....[30]....
        /*0f8c*/ 	.word	0x0000b010
        /*0f90*/ 	.word	0x00000002
        /*0f94*/ 	.word	0x00028800
        /*0f98*/ 	.short	0x010a
        /*0f9a*/ 	.byte	0x3f
	.zero		1


	//   ....[31]....
        /*0f9c*/ 	.word	0x0000d6c0
        /*0fa0*/ 	.word	0x00000002
        /*0fa4*/ 	.word	0x00028800
        /*0fa8*/ 	.short	0x010a
        /*0faa*/ 	.byte	0x3f
	.zero		1


	//   ....[32]....
        /*0fac*/ 	.word	0x0000f3c0
        /*0fb0*/ 	.word	0x00000059
        /*0fb4*/ 	.word	0x00028830
        /*0fb8*/ 	.short	0x010a
        /*0fba*/ 	.byte	0x3f
	.zero		1


	//   ....[33]....
        /*0fbc*/ 	.word	0x0000f430
        /*0fc0*/ 	.word	0x00000059
        /*0fc4*/ 	.word	0x00028830
        /*0fc8*/ 	.short	0x010a
        /*0fca*/ 	.byte	0x3f
	.zero		1


	//   ....[34]....
        /*0fcc*/ 	.word	0x0000fea0
        /*0fd0*/ 	.word	0x00000059
        /*0fd4*/ 	.word	0x00000000
        /*0fd8*/ 	.short	0x0101
        /*0fda*/ 	.byte	0x3f
	.zero		1


	//   ....[35]....
        /*0fdc*/ 	.word	0x00012f70
        /*0fe0*/ 	.word	0x00000007
        /*0fe4*/ 	.word	0x00028830
        /*0fe8*/ 	.short	0x010a
        /*0fea*/ 	.byte	0x3f
	.zero		1


	//   ....[36]....
        /*0fec*/ 	.word	0x00012fc0
        /*0ff0*/ 	.word	0x00000007
        /*0ff4*/ 	.word	0x00028830
        /*0ff8*/ 	.short	0x010a
        /*0ffa*/ 	.byte	0x3f
	.zero		1


	//   ....[37]....
        /*0ffc*/ 	.word	0x000133d0
        /*1000*/ 	.word	0x00000007
        /*1004*/ 	.word	0x00028850
        /*1008*/ 	.short	0x010a
        /*100a*/ 	.byte	0x3f
	.zero		1


	//   ....[38]....
        /*100c*/ 	.word	0x00013410
        /*1010*/ 	.word	0x00000007
        /*1014*/ 	.word	0x00028850
        /*1018*/ 	.short	0x010a
        /*101a*/ 	.byte	0x3f
	.zero		1


	//   ....[39]....
        /*101c*/ 	.word	0x000140d0
        /*1020*/ 	.word	0x0000004e
        /*1024*/ 	.word	0x00000000
        /*1028*/ 	.short	0x0101
        /*102a*/ 	.byte	0x3f
	.zero		1


	//   ....[40]....
        /*102c*/ 	.word	0x00015a50
        /*1030*/ 	.word	0x0000001b
        /*1034*/ 	.word	0x00000000
        /*1038*/ 	.short	0x0101
        /*103a*/ 	.byte	0x3f
	.zero		1


	//   ....[41]....
        /*103c*/ 	.word	0x00016c40
        /*1040*/ 	.word	0x00000007
        /*1044*/ 	.word	0x00028830
        /*1048*/ 	.short	0x010a
        /*104a*/ 	.byte	0x3f
	.zero		1


	//   ....[42]....
        /*104c*/ 	.word	0x00016c90
        /*1050*/ 	.word	0x00000007
        /*1054*/ 	.word	0x00028830
        /*1058*/ 	.short	0x010a
        /*105a*/ 	.byte	0x3f
	.zero		1


	//   ....[43]....
        /*105c*/ 	.word	0x000170a0
        /*1060*/ 	.word	0x00000007
        /*1064*/ 	.word	0x00028850
        /*1068*/ 	.short	0x010a
        /*106a*/ 	.byte	0x3f
	.zero		1


	//   ....[44]....
        /*106c*/ 	.word	0x000170e0
        /*1070*/ 	.word	0x00000007
        /*1074*/ 	.word	0x00028850
        /*1078*/ 	.short	0x010a
        /*107a*/ 	.byte	0x3f
	.zero		1


	//   ....[45]....
        /*107c*/ 	.word	0x00018a60
        /*1080*/ 	.word	0x00000023
        /*1084*/ 	.word	0x00000000
        /*1088*/ 	.short	0x0101
        /*108a*/ 	.byte	0x3f
	.zero		1


	//   ....[46]....
        /*108c*/ 	.word	0x00018bd0
        /*1090*/ 	.word	0x00000023
        /*1094*/ 	.word	0x00000000
        /*1098*/ 	.short	0x0101
        /*109a*/ 	.byte	0x3f
	.zero		1


	//   ....[47]....
        /*109c*/ 	.word	0x00019630
        /*10a0*/ 	.word	0x00000007
        /*10a4*/ 	.word	0x00028830
        /*10a8*/ 	.short	0x010a
        /*10aa*/ 	.byte	0x3f
	.zero		1


	//   ....[48]....
        /*10ac*/ 	.word	0x00019680
        /*10b0*/ 	.word	0x00000007
        /*10b4*/ 	.word	0x00028830
        /*10b8*/ 	.short	0x010a
        /*10ba*/ 	.byte	0x3f
	.zero		1


	//   ....[49]....
        /*10bc*/ 	.word	0x00019a90
        /*10c0*/ 	.word	0x00000007
        /*10c4*/ 	.word	0x00028850
        /*10c8*/ 	.short	0x010a
        /*10ca*/ 	.byte	0x3f
	.zero		1


	//   ....[50]....
        /*10cc*/ 	.word	0x00019ad0
        /*10d0*/ 	.word	0x00000007
        /*10d4*/ 	.word	0x00028850
        /*10d8*/ 	.short	0x010a
        /*10da*/ 	.byte	0x3f
	.zero		1


	//   ....[51]....
        /*10dc*/ 	.word	0x0001a7b0
        /*10e0*/ 	.word	0x0000004c
        /*10e4*/ 	.word	0x00000000
        /*10e8*/ 	.short	0x0101
        /*10ea*/ 	.byte	0x3f
	.zero		1


	//   ....[52]....
        /*10ec*/ 	.word	0x0001c0f0
        /*10f0*/ 	.word	0x0000001a
        /*10f4*/ 	.word	0x00000000
        /*10f8*/ 	.short	0x0101
        /*10fa*/ 	.byte	0x3f
	.zero		1


	//   ....[53]....
        /*10fc*/ 	.word	0x0001cfb0
        /*1100*/ 	.word	0x00000009
        /*1104*/ 	.word	0x00028850
        /*1108*/ 	.short	0x010a
        /*110a*/ 	.byte	0x3f
	.zero		1


	//   ....[54]....
        /*110c*/ 	.word	0x0001d030
        /*1110*/ 	.word	0x00000009
        /*1114*/ 	.word	0x00028850
        /*1118*/ 	.short	0x010a
        /*111a*/ 	.byte	0x3f
	.zero		1


	//   ....[55]....
        /*111c*/ 	.word	0x0001d5f0
        /*1120*/ 	.word	0x00000004
        /*1124*/ 	.word	0x00000000
        /*1128*/ 	.short	0x0101
        /*112a*/ 	.byte	0x3f
	.zero		1


	//   ....[56]....
        /*112c*/ 	.word	0x0001eb20
        /*1130*/ 	.word	0x00000000
        /*1134*/ 	.word	0x00000000
        /*1138*/ 	.short	0x0101
        /*113a*/ 	.byte	0x3f
	.zero		1


	//   ....[57]....
        /*113c*/ 	.word	0x0001f230
        /*1140*/ 	.word	0x00000006
        /*1144*/ 	.word	0x00000000
        /*1148*/ 	.short	0x0101
        /*114a*/ 	.byte	0x3f
	.zero		1


	//   ....[58]....
        /*114c*/ 	.word	0x00022ac0
        /*1150*/ 	.word	0x00000012
        /*1154*/ 	.word	0x00028820
        /*1158*/ 	.short	0x010a
        /*115a*/ 	.byte	0x3f
	.zero		1


	//   ....[59]....
        /*115c*/ 	.word	0x00022b90
        /*1160*/ 	.word	0x00000007
        /*1164*/ 	.word	0x000288a0
        /*1168*/ 	.short	0x010a
        /*116a*/ 	.byte	0x3f
	.zero		1


	//   ....[60]....
        /*116c*/ 	.word	0x00022ee0
        /*1170*/ 	.word	0x00000007
        /*1174*/ 	.word	0x000288c0
        /*1178*/ 	.short	0x010a
        /*117a*/ 	.byte	0x3f
	.zero		1


	//   ....[61]....
        /*117c*/ 	.word	0x00023390
        /*1180*/ 	.word	0x00000009
        /*1184*/ 	.word	0x000288a0
        /*1188*/ 	.short	0x010a
        /*118a*/ 	.byte	0x3f
	.zero		1


	//   ....[62]....
        /*118c*/ 	.word	0x000236c0
        /*1190*/ 	.word	0x00000009
        /*1194*/ 	.word	0x000288c0
        /*1198*/ 	.short	0x010a
        /*119a*/ 	.byte	0x3f
	.zero		1


	//   ....[63]....
        /*119c*/ 	.word	0x00024a70
        /*11a0*/ 	.word	0x00000000
        /*11a4*/ 	.word	0x00028840
        /*11a8*/ 	.short	0x010a
        /*11aa*/ 	.byte	0x3f
	.zero		1


	//   ....[64]....
        /*11ac*/ 	.word	0x000258c0
        /*11b0*/ 	.word	0x00000012
        /*11b4*/ 	.word	0x00028800
        /*11b8*/ 	.short	0x0107
        /*11ba*/ 	.byte	0x3f
	.zero		1


	//   ....[65]....
        /*11bc*/ 	.word	0x000259d0
        /*11c0*/ 	.word	0x00000012
        /*11c4*/ 	.word	0x00028800
        /*11c8*/ 	.short	0x0101
        /*11ca*/ 	.byte	0x3f
	.zero		1


	//   ....[66]....
        /*11cc*/ 	.word	0x000259f0
        /*11d0*/ 	.word	0x00000012
        /*11d4*/ 	.word	0x00028820
        /*11d8*/ 	.short	0x010a
        /*11da*/ 	.byte	0x3f
	.zero		1


	//   ....[67]....
        /*11dc*/ 	.word	0x00025e10
        /*11e0*/ 	.word	0x00000003
        /*11e4*/ 	.word	0x00028840
        /*11e8*/ 	.short	0x010a
        /*11ea*/ 	.byte	0x3f
	.zero		1


	//   ....[68]....
        /*11ec*/ 	.word	0x000261b0
        /*11f0*/ 	.word	0x00000003
        /*11f4*/ 	.word	0x00000060
        /*11f8*/ 	.short	0x010a
        /*11fa*/ 	.byte	0x3f
	.zero		1


	//   ....[69]....
        /*11fc*/ 	.word	0x00026830
        /*1200*/ 	.word	0x00000003
        /*1204*/ 	.word	0x00028840
        /*1208*/ 	.short	0x010a
        /*120a*/ 	.byte	0x3f
	.zero		1


	//   ....[70]....
        /*120c*/ 	.word	0x00026bd0
        /*1210*/ 	.word	0x00000002
        /*1214*/ 	.word	0x00000060
        /*1218*/ 	.short	0x010a
        /*121a*/ 	.byte	0x3f
	.zero		1


	//   ....[71]....
        /*121c*/ 	.word	0x000271a0
        /*1220*/ 	.word	0x00000002
        /*1224*/ 	.word	0x00028840
        /*1228*/ 	.short	0x010a
        /*122a*/ 	.byte	0x3f
	.zero		1


	//   ....[72]....
        /*122c*/ 	.word	0x00027540
        /*1230*/ 	.word	0x00000002
        /*1234*/ 	.word	0x00000060
        /*1238*/ 	.short	0x010a
        /*123a*/ 	.byte	0x3f
	.zero		1


	//   ....[73]....
        /*123c*/ 	.word	0x00027ac0
        /*1240*/ 	.word	0x00000000
        /*1244*/ 	.word	0x00028860
        /*1248*/ 	.short	0x010a
        /*124a*/ 	.byte	0x3f
	.zero		1


	//   ....[74]....
        /*124c*/ 	.word	0x00029110
        /*1250*/ 	.word	0x00000000
        /*1254*/ 	.word	0x00028820
        /*1258*/ 	.short	0x010a
        /*125a*/ 	.byte	0x3f
	.zero		1


	//   ....[75]....
        /*125c*/ 	.word	0x000292f0
        /*1260*/ 	.word	0x00000006
        /*1264*/ 	.word	0x00000000
        /*1268*/ 	.short	0x010a
        /*126a*/ 	.byte	0x3f
	.zero		1


	//   ....[76]....
        /*126c*/ 	.word	0x00029320
        /*1270*/ 	.word	0x00000007
        /*1274*/ 	.word	0x00000000
        /*1278*/ 	.short	0x010a
        /*127a*/ 	.byte	0x3f
	.zero		1


	//   ....[77]....
        /*127c*/ 	.word	0x00029380
        /*1280*/ 	.word	0x00000004
        /*1284*/ 	.word	0x00000000
        /*1288*/ 	.short	0x010a
        /*128a*/ 	.byte	0x3f
	.zero		1


	//   ....[78]....
        /*128c*/ 	.word	0x000293b0
        /*1290*/ 	.word	0x00000003
        /*1294*/ 	.word	0x00000000
        /*1298*/ 	.short	0x010a
        /*129a*/ 	.byte	0x3f
	.zero		1


	//   ....[79]....
        /*129c*/ 	.word	0x00029410
        /*12a0*/ 	.word	0x0000006a
        /*12a4*/ 	.word	0x00028890
        /*12a8*/ 	.short	0x010a
        /*12aa*/ 	.byte	0x3f
	.zero		1


	//   ....[80]....
        /*12ac*/ 	.word	0x00029460
        /*12b0*/ 	.word	0x0000006a
        /*12b4*/ 	.word	0x00028890
        /*12b8*/ 	.short	0x010a
        /*12ba*/ 	.byte	0x3f
	.zero		1


	//   ....[81]....
        /*12bc*/ 	.word	0x000294b0
        /*12c0*/ 	.word	0x0000006a
        /*12c4*/ 	.word	0x00028890
        /*12c8*/ 	.short	0x010a
        /*12ca*/ 	.byte	0x3f
	.zero		1


	//   ....[82]....
        /*12cc*/ 	.word	0x00029500
        /*12d0*/ 	.word	0x0000006a
        /*12d4*/ 	.word	0x000288b0
        /*12d8*/ 	.short	0x010a
        /*12da*/ 	.byte	0x3f
	.zero		1


	//   ....[83]....
        /*12dc*/ 	.word	0x00029d60
        /*12e0*/ 	.word	0x00000002
        /*12e4*/ 	.word	0x00028800
        /*12e8*/ 	.short	0x010a
        /*12ea*/ 	.byte	0x3f
	.zero		1


	//   ....[84]....
        /*12ec*/ 	.word	0x0002a910
        /*12f0*/ 	.word	0x00000002
        /*12f4*/ 	.word	0x00028800
        /*12f8*/ 	.short	0x010a
        /*12fa*/ 	.byte	0x3f
	.zero		1


	//   ....[85]....
        /*12fc*/ 	.word	0x0002a960
        /*1300*/ 	.word	0x00000059
        /*1304*/ 	.word	0x00028830
        /*1308*/ 	.short	0x010a
        /*130a*/ 	.byte	0x3f
	.zero		1


	//   ....[86]....
        /*130c*/ 	.word	0x0002a9b0
        /*1310*/ 	.word	0x00000007
        /*1314*/ 	.word	0x00028830
        /*1318*/ 	.short	0x010a
        /*131a*/ 	.byte	0x3f
	.zero		1


	//   ....[87]....
        /*131c*/ 	.word	0x0002aa00
        /*1320*/ 	.word	0x00000007
        /*1324*/ 	.word	0x00028850
        /*1328*/ 	.short	0x010a
        /*132a*/ 	.byte	0x3f
	.zero		1


	//   ....[88]....
        /*132c*/ 	.word	0x0002aa50
        /*1330*/ 	.word	0x00000007
        /*1334*/ 	.word	0x00028830
        /*1338*/ 	.short	0x010a
        /*133a*/ 	.byte	0x3f
	.zero		1


	//   ....[89]....
        /*133c*/ 	.word	0x0002aaa0
        /*1340*/ 	.word	0x00000007
        /*1344*/ 	.word	0x00028850
        /*1348*/ 	.short	0x010a
        /*134a*/ 	.byte	0x3f
	.zero		1


	//   ....[90]....
        /*134c*/ 	.word	0x0002aaf0
        /*1350*/ 	.word	0x00000007
        /*1354*/ 	.word	0x00028830
        /*1358*/ 	.short	0x010a
        /*135a*/ 	.byte	0x3f
	.zero		1


	//   ....[91]....
        /*135c*/ 	.word	0x0002ab40
        /*1360*/ 	.word	0x00000007
        /*1364*/ 	.word	0x00028850
        /*1368*/ 	.short	0x010a
        /*136a*/ 	.byte	0x3f
	.zero		1


	//   ....[92]....
        /*136c*/ 	.word	0x0002ab90
        /*1370*/ 	.word	0x00000009
        /*1374*/ 	.word	0x00028850
        /*1378*/ 	.short	0x010a
        /*137a*/ 	.byte	0x3f
	.zero		1


	//   ....[93]....
        /*137c*/ 	.word	0x0002b780
        /*1380*/ 	.word	0x00000012
        /*1384*/ 	.word	0x00028820
        /*1388*/ 	.short	0x010a
        /*138a*/ 	.byte	0x3f
	.zero		1


	//   ....[94]....
        /*138c*/ 	.word	0x0002b7d0
        /*1390*/ 	.word	0x00000007
        /*1394*/ 	.word	0x000288a0
        /*1398*/ 	.short	0x010a
        /*139a*/ 	.byte	0x3f
	.zero		1


	//   ....[95]....
        /*139c*/ 	.word	0x0002b820
        /*13a0*/ 	.word	0x00000007
        /*13a4*/ 	.word	0x000288c0
        /*13a8*/ 	.short	0x010a
        /*13aa*/ 	.byte	0x3f
	.zero		1


	//   ....[96]....
        /*13ac*/ 	.word	0x0002b870
        /*13b0*/ 	.word	0x00000009
        /*13b4*/ 	.word	0x000288a0
        /*13b8*/ 	.short	0x010a
        /*13ba*/ 	.byte	0x3f
	.zero		1


	//   ....[97]....
        /*13bc*/ 	.word	0x0002b8c0
        /*13c0*/ 	.word	0x00000009
        /*13c4*/ 	.word	0x000288c0
        /*13c8*/ 	.short	0x010a
        /*13ca*/ 	.byte	0x3f
	.zero		1


	//   ....[98]....
        /*13cc*/ 	.word	0x0002ba60
        /*13d0*/ 	.word	0x00000000
        /*13d4*/ 	.word	0x00028840
        /*13d8*/ 	.short	0x010a
        /*13da*/ 	.byte	0x3f
	.zero		1


	//   ....[99]....
        /*13dc*/ 	.word	0x0002c5a0
        /*13e0*/ 	.word	0x00000012
        /*13e4*/ 	.word	0x00028820
        /*13e8*/ 	.short	0x010a
        /*13ea*/ 	.byte	0x3f
	.zero		1


	//   ....[100]....
        /*13ec*/ 	.word	0x0002c5f0
        /*13f0*/ 	.word	0x00000003
        /*13f4*/ 	.word	0x00028840
        /*13f8*/ 	.short	0x010a
        /*13fa*/ 	.byte	0x3f
	.zero		1


	//   ....[101]....
        /*13fc*/ 	.word	0x0002c640
        /*1400*/ 	.word	0x00000003
        /*1404*/ 	.word	0x00000060
        /*1408*/ 	.short	0x010a
        /*140a*/ 	.byte	0x3f
	.zero		1


	//   ....[102]....
        /*140c*/ 	.word	0x0002c690
        /*1410*/ 	.word	0x00000003
        /*1414*/ 	.word	0x00028840
        /*1418*/ 	.short	0x010a
        /*141a*/ 	.byte	0x3f
	.zero		1


	//   ....[103]....
        /*141c*/ 	.word	0x0002c6e0
        /*1420*/ 	.word	0x00000002
        /*1424*/ 	.word	0x00000060
        /*1428*/ 	.short	0x010a
        /*142a*/ 	.byte	0x3f
	.zero		1


	//   ....[104]....
        /*142c*/ 	.word	0x0002c730
        /*1430*/ 	.word	0x00000002
        /*1434*/ 	.word	0x00028840
        /*1438*/ 	.short	0x010a
        /*143a*/ 	.byte	0x3f
	.zero		1


	//   ....[105]....
        /*143c*/ 	.word	0x0002c780
        /*1440*/ 	.word	0x00000002
        /*1444*/ 	.word	0x00000060
        /*1448*/ 	.short	0x010a
        /*144a*/ 	.byte	0x3f
	.zero		1


	//   ....[106]....
        /*144c*/ 	.word	0x0002c7d0
        /*1450*/ 	.word	0x00000000
        /*1454*/ 	.word	0x00028860
        /*1458*/ 	.short	0x010a
        /*145a*/ 	.byte	0x3f
	.zero		1


	//   ....[107]....
        /*145c*/ 	.word	0x0002d350
        /*1460*/ 	.word	0x00000000
        /*1464*/ 	.word	0x00028820
        /*1468*/ 	.short	0x010a
        /*146a*/ 	.byte	0x3f
	.zero		1


	//   ....[108]....
        /*146c*/ 	.word	0x0002d4f0
        /*1470*/ 	.word	0x00000006
        /*1474*/ 	.word	0x00000000
        /*1478*/ 	.short	0x010a
        /*147a*/ 	.byte	0x3f
	.zero		1


	//   ....[109]....
        /*147c*/ 	.word	0x0002d540
        /*1480*/ 	.word	0x00000007
        /*1484*/ 	.word	0x00000000
        /*1488*/ 	.short	0x010a
        /*148a*/ 	.byte	0x3f
	.zero		1


	//   ....[110]....
        /*148c*/ 	.word	0x0002d590
        /*1490*/ 	.word	0x00000004
        /*1494*/ 	.word	0x00000000
        /*1498*/ 	.short	0x010a
        /*149a*/ 	.byte	0x3f
	.zero		1


	//----- nvinfo : EIATTR_NUM_MBARRIERS
	.align		4
.L_240:
        /*149c*/ 	.byte	0x03, 0x38
        /*149e*/ 	.short	0x0016


	//----- nvinfo : EIATTR_EXIT_INSTR_OFFSETS
	.align		4
        /*14a0*/ 	.byte	0x04, 0x1c
        /*14a2*/ 	.short	(.L_242 - .L_241)


	//   ....[0]....
.L_241:
        /*14a4*/ 	.word	0x00029400


	//----- nvinfo : EIATTR_MAX_THREADS
	.align		4
.L_242:
        /*14a8*/ 	.byte	0x04, 0x05
        /*14aa*/ 	.short	(.L_244 - .L_243)
.L_243:
        /*14ac*/ 	.word	0x00000180
        /*14b0*/ 	.word	0x00000001
        /*14b4*/ 	.word	0x00000001


	//----- nvinfo : EIATTR_CRS_STACK_SIZE
	.align		4
.L_244:
        /*14b8*/ 	.byte	0x04, 0x1e
        /*14ba*/ 	.short	(.L_246 - .L_245)
.L_245:
        /*14bc*/ 	.word	0x00000000


	//----- nvinfo : EIATTR_CBANK_PARAM_SIZE
	.align		4
.L_246:
        /*14c0*/ 	.byte	0x03, 0x19
        /*14c2*/ 	.short	0x0af0


	//----- nvinfo : EIATTR_PARAM_CBANK
	.align		4
        /*14c4*/ 	.byte	0x04, 0x0a
        /*14c6*/ 	.short	(.L_248 - .L_247)
	.align		4
.L_247:
        /*14c8*/ 	.word	index@(.nv.constant0._ZN7cutlass13device_kernelIN5flash11enable_sm90INS1_16FlashAttnFwdSm90INS1_25CollectiveMainloopFwdSm90ILi2EN4cute5tupleIJNS5_1CILi1EEES8_S8_EEENS6_IJNS7_ILi128EEESA_SA_EEELi128ENS_10bfloat16_tEfNS_4arch4Sm90ELb0ELb1ELb1ELb1ELb0ELb1ELb0ELb1ELb1ELb1ELb1ELb0EEENS1_21CollectiveEpilogueFwdISB_S9_SC_SE_Li256ELb1ELb1ELb1ELb0EEENS1_36VarlenDynamicPersistentTileSchedulerILi128ELi128ELi256ELi128ELb1ELb1ELb1ELb1ELb0ELb1EEEEEEEEEvNT_6ParamsE)
        /*14cc*/ 	.short	0x0210
        /*14ce*/ 	.short	0x0af0


	//----- nvinfo : EIATTR_SW_WAR
	.align		4
.L_248:
        /*14d0*/ 	.byte	0x04, 0x36
        /*14d2*/ 	.short	(.L_250 - .L_249)
.L_249:
        /*14d4*/ 	.word	0x00000008
.L_250:


//--------------------- .nv.info._ZN7cutlass13device_kernelIN5flash11enable_sm90INS1_16FlashAttnFwdSm90INS1_25CollectiveMainloopFwdSm90ILi2EN4cute5tupleIJNS5_1CILi1EEES8_S8_EEENS6_IJNS7_ILi128EEESA_SA_EEELi128ENS_10bfloat16_tEfNS_4arch4Sm90ELb1ELb0ELb1ELb0ELb0ELb0ELb0ELb1ELb1ELb1ELb1ELb0EEENS1_21CollectiveEpilogueFwdISB_S9_SC_SE_Li256ELb0ELb1ELb1ELb0EEENS1_19SingleTileSchedulerILb0ELb1ELb1ELi128EEEEEEEEEvNT_6ParamsE --------------------------
	.section	.nv.info._ZN7cutlass13device_kernelIN5flash11enable_sm90INS1_16FlashAttnFwdSm90INS1_25CollectiveMainloopFwdSm90ILi2EN4cute5tupleIJNS5_1CILi1EEES8_S8_EEENS6_IJNS7_ILi128EEESA_SA_EEELi128ENS_10bfloat16_tEfNS_4arch4Sm90ELb1ELb0ELb1ELb0ELb0ELb0ELb0ELb1ELb1ELb1ELb1ELb0EEENS1_21CollectiveEpilogueFwdISB_S9_SC_SE_Li256ELb0ELb1ELb1ELb0EEENS1_19SingleTileSchedulerILb0ELb1ELb1ELi128EEEEEEEEEvNT_6ParamsE,"",@"SHT_CUDA_INFO"
	.sectionflags	@""
	.align	4


	//----- nvinfo : EIATTR_CUDA_API_VERSION
	.align		4
        /*0000*/ 	.byte	0x04, 0x37
        /*0002*/ 	.short	(.L_252 - .L_251)
.L_251:
        /*0004*/ 	.word	0x00000082


	//----- nvinfo : EIATTR_KPARAM_INFO
	.align		4
.L_252:
        /*0008*/ 	.byte	0x04, 0x17
        /*000a*/ 	.short	(.L_254 - .L_253)
.L_253:
        /*000c*/ 	.word	0x00000000
        /*0010*/ 	.short	0x0000
        /*0012*/ 	.short	0x0070
        /*0014*/ 	.byte	0x00, 0xf0, 0x01, 0x28


	//----- nvinfo : EIATTR_SPARSE_MMA_MASK
	.align		4
.L_254:
        /*0018*/ 	.byte	0x03, 0x50
        /*001a*/ 	.short	0x0000


	//----- nvinfo : EIATTR_MAXREG_COUNT
	.align		4
        /*001c*/ 	.byte	0x03, 0x1b
        /*001e*/ 	.short	0x00a8


	//----- nvinfo : EIATTR_NUM_BARRIERS
	.align		4
        /*0020*/ 	.byte	0x02, 0x4c
        /*0022*/ 	.byte	0x10
	.zero		1


	//----- nvinfo : EIATTR_EXTERNS
	.align		4
        /*0024*/ 	.byte	0x04, 0x0f
        /*0026*/ 	.short	(.L_256 - .L_255)


	//   ....[0]....
	.align		4
.L_255:
        /*0028*/ 	.word	index@(__assertfail)


	//----- nvinfo : EIATTR_ANNOTATIONS
	.align		4
.L_256:
        /*002c*/ 	.byte	0x04, 0x55
        /*002e*/ 	.short	(.L_258 - .L_257)


	//   ....[0]....
.L_257:
        /* <DEDUP_REMOVED lines=12> */


	//----- nvinfo : EIATTR_MERCURY_ISA_VERSION
	.align		4
.L_258:
        /*00e0*/ 	.byte	0x03, 0x5f
        /*00e2*/ 	.short	0x0101


	//----- nvinfo : EIATTR_INT_WARP_WIDE_INSTR_OFFSETS
	.align		4
        /*00e4*/ 	.byte	0x04, 0x31
        /*00e6*/ 	.short	(.L_260 - .L_259)


	//   ....[0]....
.L_259:
        /*00e8*/ 	.word	0x00000120


	//   ....[1]....
        /*00ec*/ 	.word	0x000001c0


	//   ....[2]....
        /*00f0*/ 	.word	0x00000230


	//----- nvinfo : EIATTR_COOP_GROUP_MASK_REGIDS
	.align		4
.L_260:
        /*00f4*/ 	.byte	0x04, 0x29
        /*00f6*/ 	.short	(.L_262 - .L_261)


	//   ....[0]....
.L_261:
        /*00f8*/ 	.word	0xffffffff


	//   ....[1]....
        /*00fc*/ 	.word	0xffffffff


	//   ....[2]....
        /*0100*/ 	.word	0xffffffff


	//   ....[3]....
        /*0104*/ 	.word	0xffffffff


	//   ....[4]....
        /*0108*/ 	.word	0xffffffff


	//   ....[5]....
        /*010c*/ 	.word	0xffffffff


	//   ....[6]....
        /*0110*/ 	.word	0xffffffff


	//   ....[7]....
        /*0114*/ 	.word	0xffffffff


	//   ....[8]....
        /*0118*/ 	.word	0xffffffff


	//   ....[9]....
        /*011c*/ 	.word	0xffffffff


	//   ....[10]....
        /*0120*/ 	.word	0xffffffff


	//   ....[11]....
        /*0124*/ 	.word	0xffffffff


	//   ....[12]....
        /*0128*/ 	.word	0xffffffff


	//   ....[13]....
        /*012c*/ 	.word	0xffffffff


	//   ....[14]....
        /*0130*/ 	.word	0xffffffff


	//   ....[15]....
        /*0134*/ 	.word	0xffffffff


	//   ....[16]....
        /*0138*/ 	.word	0xffffffff


	//   ....[17]....
        /*013c*/ 	.word	0xffffffff


	//   ....[18]....
        /*0140*/ 	.word	0xffffffff


	//   ....[19]....
        /*0144*/ 	.word	0xffffffff


	//   ....[20]....
        /*0148*/ 	.word	0xffffffff


	//   ....[21]....
        /*014c*/ 	.word	0xffffffff


	//   ....[22]....
        /*0150*/ 	.word	0xffffffff


	//   ....[23]....
        /*0154*/ 	.word	0xffffffff


	//   ....[24]....
        /*0158*/ 	.word	0xffffffff


	//   ....[25]....
        /*015c*/ 	.word	0xffffffff


	//   ....[26]....
        /*0160*/ 	.word	0xffffffff


	//   ....[27]....
        /*0164*/ 	.word	0xffffffff


	//   ....[28]....
        /*0168*/ 	.word	0xffffffff


	//   ....[29]....
        /*016c*/ 	.word	0xffffffff


	//   ....[30]....
        /*0170*/ 	.word	0xffffffff


	//   ....[31]....
        /*0174*/ 	.word	0xffffffff


	//   ....[32]....
        /*0178*/ 	.word	0xffffffff


	//   ....[33]....
        /*017c*/ 	.word	0xffffffff


	//   ....[34]....
        /*0180*/ 	.word	0xffffffff


	//   ....[35]....
        /*0184*/ 	.word	0xffffffff


	//   ....[36]....
        /*0188*/ 	.word	0xffffffff


	//   ....[37]....
        /*018c*/ 	.word	0xffffffff


	//   ....[38]....
        /*0190*/ 	.word	0xffffffff


	//   ....[39]....
        /*0194*/ 	.word	0xffffffff


	//   ....[40]....
        /*0198*/ 	.word	0xffffffff


	//   ....[41]....
        /*019c*/ 	.word	0xffffffff


	//   ....[42]....
        /*01a0*/ 	.word	0xffffffff


	//   ....[43]....
        /*01a4*/ 	.word	0xffffffff


	//   ....[44]....
        /*01a8*/ 	.word	0xffffffff


	//   ....[45]....
        /*01ac*/ 	.word	0xffffffff


	//   ....[46]....
        /*01b0*/ 	.word	0xffffffff


	//   ....[47]....
        /*01b4*/ 	.word	0xffffffff


	//   ....[48]....
        /*01b8*/ 	.word	0xffffffff


	//   ....[49]....
        /*01bc*/ 	.word	0xffffffff


	//   ....[50]....
        /*01c0*/ 	.word	0xffffffff


	//   ....[51]....
        /*01c4*/ 	.word	0xffffffff


	//   ....[52]....
        /*01c8*/ 	.word	0xffffffff


	//   ....[53]....
        /*01cc*/ 	.word	0xffffffff


	//   ....[54]....
        /*01d0*/ 	.word	0xffffffff


	//   ....[55]....
        /*01d4*/ 	.word	0x0500000f


	//   ....[56]....
        /*01d8*/ 	.word	0x0500000f


	//   ....[57]....
        /*01dc*/ 	.word	0x0500000f


	//   ....[58]....
        /*01e0*/ 	.word	0x0500000f


	//   ....[59]....
        /*01e4*/ 	.word	0x0500000f


	//   ....[60]....
        /*01e8*/ 	.word	0x0500000f


	//   ....[61]....
        /*01ec*/ 	.word	0x0500000f


	//   ....[62]....
        /*01f0*/ 	.word	0x0500000f


	//   ....[63]....
        /*01f4*/ 	.word	0x0500000f


	//   ....[64]....
        /*01f8*/ 	.word	0x0500000f


	//   ....[65]....
        /*01fc*/ 	.word	0x0500000f


	//   ....[66]....
        /*0200*/ 	.word	0x0500000f


	//   ....[67]....
        /*0204*/ 	.word	0x0500000f


	//   ....[68]....
        /*0208*/ 	.word	0x0500000f


	//   ....[69]....
        /*020c*/ 	.word	0x0500000f


	//   ....[70]....
        /*0210*/ 	.word	0x0500000f


	//   ....[71]....
        /*0214*/ 	.word	0x0500000f


	//   ....[72]....
        /*0218*/ 	.word	0x0500000f


	//----- nvinfo : EIATTR_COOP_GROUP_INSTR_OFFSETS
	.align		4
.L_262:
        /*021c*/ 	.byte	0x04, 0x28
        /*021e*/ 	.short	(.L_264 - .L_263)


	//   ....[0]....
.L_263:
        /*0220*/ 	.word	0x00000060


	//   ....[1]....
        /*0224*/ 	.word	0x00000130


	//   ....[2]....
        /*0228*/ 	.word	0x000001e0


	//   ....[3]....
        /*022c*/ 	.word	0x000003a0


	//   ....[4]....
        /*0230*/ 	.word	0x00000500


	//   ....[5]....
        /*0234*/ 	.word	0x00000620


	//   ....[6]....
        /*0238*/ 	.word	0x00000780


	//   ....[7]....
        /*023c*/ 	.word	0x00001180


	//   ....[8]....
        /*0240*/ 	.word	0x00001eb0


	//   ....[9]....
        /*0244*/ 	.word	0x00001ef0


	//   ....[10]....
        /*0248*/ 	.word	0x000028e0


	//   ....[11]....
        /*024c*/ 	.word	0x00002930


	//   ....[12]....
        /*0250*/ 	.word	0x000033e0


	//   ....[13]....
        /*0254*/ 	.word	0x00003450


	//   ....[14]....
        /*0258*/ 	.word	0x00004fb0


	//   ....[15]....
        /*025c*/ 	.word	0x00004fd0


	//   ....[16]....
        /*0260*/ 	.word	0x00005800


	//   ....[17]....
        /*0264*/ 	.word	0x000058c0


	//   ....[18]....
        /*0268*/ 	.word	0x000061a0


	//   ....[19]....
        /*026c*/ 	.word	0x00006200


	//   ....[20]....
        /*0270*/ 	.word	0x000084c0


	//   ....[21]....
        /*0274*/ 	.word	0x000084e0


	//   ....[22]....
        /*0278*/ 	.word	0x000087c0


	//   ....[23]....
        /*027c*/ 	.word	0x00008840


	//   ....[24]....
        /*0280*/ 	.word	0x00009b60


	//   ....[25]....
        /*0284*/ 	.word	0x00009b90


	//   ....[26]....
        /*0288*/ 	.word	0x00009c50


	//   ....[27]....
        /*028c*/ 	.word	0x00009c60


	//   ....[28]....
        /*0290*/ 	.word	0x0000ab70


	//   ....[29]....
        /*0294*/ 	.word	0x0000abb0


	//   ....[30]....
        /*0298*/ 	.word	0x0000abf0


	//   ....[31]....
        /*029c*/ 	.word	0x0000ac10


	//   ....[32]....
        /*02a0*/ 	.word	0x0000ac40


	//   ....[33]....
        /*02a4*/ 	.word	0x0000ac50


	//   ....[34]....
        /*02a8*/ 	.word	0x0000b290


	//   ....[35]....
        /*02ac*/ 	.word	0x0000b2a0


	//   ....[36]....
        /*02b0*/ 	.word	0x0000bca0


	//   ....[37]....
        /*02b4*/ 	.word	0x0000c7b0


	//   ....[38]....
        /*02b8*/ 	.word	0x0000d0d0


	//   ....[39]....
        /*02bc*/ 	.word	0x0000d100


	//   ....[40]....
        /*02c0*/ 	.word	0x0000d130


	//   ....[41]....
        /*02c4*/ 	.word	0x0000d1e0


	//   ....[42]....
        /*02c8*/ 	.word	0x0000d200


	//   ....[43]....
        /*02cc*/ 	.word	0x0000d230


	//   ....[44]....
        /*02d0*/ 	.word	0x0000d2b0


	//   ....[45]....
        /*02d4*/ 	.word	0x0000d2d0


	//   ....[46]....
        /*02d8*/ 	.word	0x0000d340


	//   ....[47]....
        /*02dc*/ 	.word	0x0000d370


	//   ....[48]....
        /*02e0*/ 	.word	0x0000d3e0


	//   ....[49]....
        /*02e4*/ 	.word	0x0000d410


	//   ....[50]....
        /*02e8*/ 	.word	0x0000d480


	//   ....[51]....
        /*02ec*/ 	.word	0x0000d4b0


	//   ....[52]....
        /*02f0*/ 	.word	0x0000d530


	//   ....[53]....
        /*02f4*/ 	.word	0x0000d570


	//   ....[54]....
        /*02f8*/ 	.word	0x0000f520


	//   ....[55]....
        /*02fc*/ 	.word	0x0000fa80


	//   ....[56]....
        /*0300*/ 	.word	0x0000fbf0


	//   ....[57]....
        /*0304*/ 	.word	0x0000fc50


	//   ....[58]....
        /*0308*/ 	.word	0x0000fcf0


	//   ....[59]....
        /*030c*/ 	.word	0x0000fde0


	//   ....[60]....
        /*0310*/ 	.word	0x0000fe70


	//   ....[61]....
        /*0314*/ 	.word	0x0000ff50


	//   ....[62]....
        /*0318*/ 	.word	0x0000ffc0


	//   ....[63]....
        /*031c*/ 	.word	0x000100a0


	//   ....[64]....
        /*0320*/ 	.word	0x00010110


	//   ....[65]....
        /*0324*/ 	.word	0x000101e0


	//   ....[66]....
        /*0328*/ 	.word	0x00010260


	//   ....[67]....
        /*032c*/ 	.word	0x00010340


	//   ....[68]....
        /*0330*/ 	.word	0x000103b0


	//   ....[69]....
        /*0334*/ 	.word	0x00010470


	//   ....[70]....
        /*0338*/ 	.word	0x000104f0


	//   ....[71]....
        /*033c*/ 	.word	0x000105a0


	//   ....[72]....
        /*0340*/ 	.word	0x000109a0


	//----- nvinfo : EIATTR_REG_RECONFIG
	.align		4
.L_264:
        /*0344*/ 	.byte	0x01, 0x54
	.zero		2


	//----- nvinfo : EIATTR_SYSCALL_OFFSETS
	.align		4
        /*0348*/ 	.byte	0x04, 0x46
        /*034a*/ 	.short	(.L_266 - .L_265)


	//   ....[0]....
.L_265:
        /*034c*/ 	.word	0x00001340


	//   ....[1]....
        /*0350*/ 	.word	0x0000c440


	//   ....[2]....
        /*0354*/ 	.word	0x0000c580


	//   ....[3]....
        /*0358*/ 	.word	0x0000c670


	//   ....[4]....
        /*035c*/ 	.word	0x0000cd30


	//----- nvinfo : EIATTR_MBARRIER_INSTR_OFFSETS
	.align		4
.L_266:
        /*0360*/ 	.byte	0x04, 0x39
        /*0362*/ 	.short	(.L_268 - .L_267)


	//   ....[0]....
.L_267:
        /*0364*/ 	.word	0x00000250
        /*0368*/ 	.word	0x000000ff
        /*036c*/ 	.word	0x00028800
        /*0370*/ 	.short	0x0100
        /*0372*/ 	.byte	0x08
	.zero		1


	//   ....[1]....
        /*0374*/ 	.word	0x00000260
        /*0378*/ 	.word	0x000000ff
        /*037c*/ 	.word	0x00028820
        /*0380*/ 	.short	0x0100
        /*0382*/ 	.byte	0x08
	.zero		1


	//   ....[2]....
        /*0384*/ 	.word	0x00000350
        /*0388*/ 	.word	0x000000ff
        /*038c*/ 	.word	0x00028830
        /*0390*/ 	.short	0x0100
        /*0392*/ 	.byte	0x08
	.zero		1


	//   ....[3]....
        /*0394*/ 	.word	0x00000360
        /*0398*/ 	.word	0x000000ff
        /*039c*/ 	.word	0x00028840
        /*03a0*/ 	.short	0x0100
        /*03a2*/ 	.byte	0x08
	.zero		1


	//   ....[4]....
        /*03a4*/ 	.word	0x00000370
        /*03a8*/ 	.word	0x000000ff
        /*03ac*/ 	.word	0x00028838
        /*03b0*/ 	.short	0x0100
        /*03b2*/ 	.byte	0x08
	.zero		1


	//   ....[5]....
        /*03b4*/ 	.word	0x00000380
        /*03b8*/ 	.word	0x000000ff
        /*03bc*/ 	.word	0x00028848
        /*03c0*/ 	.short	0x0100
        /*03c2*/ 	.byte	0x08
	.zero		1


	//   ....[6]....
        /*03c4*/ 	.word	0x000004b0
        /*03c8*/ 	.word	0x000000ff
        /*03cc*/ 	.word	0x00028850
        /*03d0*/ 	.short	0x0100
        /*03d2*/ 	.byte	0x08
	.zero		1


	//   ....[7]....
        /*03d4*/ 	.word	0x000004c0
        /*03d8*/ 	.word	0x000000ff
        /*03dc*/ 	.word	0x00028860
        /*03e0*/ 	.short	0x0100
        /*03e2*/ 	.byte	0x08
	.zero		1


	//   ....[8]....
        /*03e4*/ 	.word	0x000004d0
        /*03e8*/ 	.word	0x000000ff
        /*03ec*/ 	.word	0x00028858
        /*03f0*/ 	.short	0x0100
        /*03f2*/ 	.byte	0x08
	.zero		1


	//   ....[9]....
        /*03f4*/ 	.word	0x000004e0
        /*03f8*/ 	.word	0x000000ff
        /*03fc*/ 	.word	0x00028868
        /*0400*/ 	.short	0x0100
        /*0402*/ 	.byte	0x08
	.zero		1


	//   ....[10]....
        /*0404*/ 	.word	0x000005d0
        /*0408*/ 	.word	0x000000ff
        /*040c*/ 	.word	0x00028870
        /*0410*/ 	.short	0x0100
        /*0412*/ 	.byte	0x06
	.zero		1


	//   ....[11]....
        /*0414*/ 	.word	0x000005e0
        /*0418*/ 	.word	0x000000ff
        /*041c*/ 	.word	0x00028880
        /*0420*/ 	.short	0x0100
        /*0422*/ 	.byte	0x06
	.zero		1


	//   ....[12]....
        /*0424*/ 	.word	0x000005f0
        /*0428*/ 	.word	0x000000ff
        /*042c*/ 	.word	0x00028878
        /*0430*/ 	.short	0x0100
        /*0432*/ 	.byte	0x06
	.zero		1


	//   ....[13]....
        /*0434*/ 	.word	0x00000600
        /*0438*/ 	.word	0x000000ff
        /*043c*/ 	.word	0x00028888
        /*0440*/ 	.short	0x0100
        /*0442*/ 	.byte	0x06
	.zero		1


	//   ....[14]....
        /*0444*/ 	.word	0x00000730
        /*0448*/ 	.word	0x000000ff
        /*044c*/ 	.word	0x00028890
        /*0450*/ 	.short	0x0100
        /*0452*/ 	.byte	0x08
	.zero		1


	//   ....[15]....
        /*0454*/ 	.word	0x00000740
        /*0458*/ 	.word	0x000000ff
        /*045c*/ 	.word	0x000288a0
        /*0460*/ 	.short	0x0100
        /*0462*/ 	.byte	0x08
	.zero		1


	//   ....[16]....
        /*0464*/ 	.word	0x00000750
        /*0468*/ 	.word	0x000000ff
        /*046c*/ 	.word	0x00028898
        /*0470*/ 	.short	0x0100
        /*0472*/ 	.byte	0x08
	.zero		1


	//   ....[17]....
        /*0474*/ 	.word	0x00000760
        /*0478*/ 	.word	0x000000ff
        /*047c*/ 	.word	0x000288a8
        /*0480*/ 	.short	0x0100
        /*0482*/ 	.byte	0x08
	.zero		1


	//   ....[18]....
        /*0484*/ 	.word	0x00000890
        /*0488*/ 	.word	0x000000ff
        /*048c*/ 	.word	0x000288b0
        /*0490*/ 	.short	0x0100
        /*0492*/ 	.byte	0x08
	.zero		1


	//   ....[19]....
        /*0494*/ 	.word	0x000008a0
        /*0498*/ 	.word	0x000000ff
        /*049c*/ 	.word	0x000288c0
        /*04a0*/ 	.short	0x0100
        /*04a2*/ 	.byte	0x08
	.zero		1


	//   ....[20]....
        /*04a4*/ 	.word	0x000008b0
        /*04a8*/ 	.word	0x000000ff
        /*04ac*/ 	.word	0x000288b8
        /*04b0*/ 	.short	0x0100
        /*04b2*/ 	.byte	0x08
	.zero		1


	//   ....[21]....
        /*04b4*/ 	.word	0x000008c0
        /*04b8*/ 	.word	0x000000ff
        /*04bc*/ 	.word	0x000288c8
        /*04c0*/ 	.short	0x0100
        /*04c2*/ 	.byte	0x08
	.zero		1


	//   ....[22]....
        /*04c4*/ 	.word	0x00001370
        /*04c8*/ 	.word	0x000000ff
        /*04cc*/ 	.word	0x00028800
        /*04d0*/ 	.short	0x010a
        /*04d2*/ 	.byte	0x24
	.zero		1


	//   ....[23]....
        /*04d4*/ 	.word	0x000013d0
        /*04d8*/ 	.word	0x000000ff
        /*04dc*/ 	.word	0x00028830
        /*04e0*/ 	.short	0x010a
        /*04e2*/ 	.byte	0x24
	.zero		1


	//   ....[24]....
        /*04e4*/ 	.word	0x00001460
        /*04e8*/ 	.word	0x000000ff
        /*04ec*/ 	.word	0x00028830
        /*04f0*/ 	.short	0x010a
        /*04f2*/ 	.byte	0x24
	.zero		1


	//   ....[25]....
        /*04f4*/ 	.word	0x00003730
        /*04f8*/ 	.word	0x00000000
        /*04fc*/ 	.word	0x00000000
        /*0500*/ 	.short	0x0101
        /*0502*/ 	.byte	0x3f
	.zero		1


	//   ....[26]....
        /*0504*/ 	.word	0x00004290
        /*0508*/ 	.word	0x000000ff
        /*050c*/ 	.word	0x00028830
        /*0510*/ 	.short	0x010a
        /*0512*/ 	.byte	0x07
	.zero		1


	//   ....[27]....
        /*0514*/ 	.word	0x000042d0
        /*0518*/ 	.word	0x000000ff
        /*051c*/ 	.word	0x00028830
        /*0520*/ 	.short	0x010a
        /*0522*/ 	.byte	0x07
	.zero		1


	//   ....[28]....
        /*0524*/ 	.word	0x00004600
        /*0528*/ 	.word	0x000000ff
        /*052c*/ 	.word	0x00028850
        /*0530*/ 	.short	0x010a
        /*0532*/ 	.byte	0x07
	.zero		1


	//   ....[29]....
        /*0534*/ 	.word	0x00004640
        /*0538*/ 	.word	0x000000ff
        /*053c*/ 	.word	0x00028850
        /*0540*/ 	.short	0x010a
        /*0542*/ 	.byte	0x07
	.zero		1


	//   ....[30]....
        /*0544*/ 	.word	0x00006570
        /*0548*/ 	.word	0x00000029
        /*054c*/ 	.word	0x00000000
        /*0550*/ 	.short	0x0101
        /*0552*/ 	.byte	0x3f
	.zero		1


	//   ....[31]....
        /*0554*/ 	.word	0x00006730
        /*0558*/ 	.word	0x0000002c
        /*055c*/ 	.word	0x00000000
        /*0560*/ 	.short	0x0101
        /*0562*/ 	.byte	0x3f
	.zero		1


	//   ....[32]....
        /*0564*/ 	.word	0x000073d0
        /*0568*/ 	.word	0x000000ff
        /*056c*/ 	.word	0x00028830
        /*0570*/ 	.short	0x010a
        /*0572*/ 	.byte	0x0a
	.zero		1


	//   ....[33]....
        /*0574*/ 	.word	0x00007410
        /*0578*/ 	.word	0x000000ff
        /*057c*/ 	.word	0x00028830
        /*0580*/ 	.short	0x010a
        /*0582*/ 	.byte	0x0a
	.zero		1


	//   ....[34]....
        /*0584*/ 	.word	0x00007730
        /*0588*/ 	.word	0x000000ff
        /*058c*/ 	.word	0x00028850
        /*0590*/ 	.short	0x010a
        /*0592*/ 	.byte	0x0a
	.zero		1


	//   ....[35]....
        /*0594*/ 	.word	0x00007770
        /*0598*/ 	.word	0x000000ff
        /*059c*/ 	.word	0x00028850
        /*05a0*/ 	.short	0x010a
        /*05a2*/ 	.byte	0x0a
	.zero		1


	//   ....[36]....
        /*05a4*/ 	.word	0x00009100
        /*05a8*/ 	.word	0x0000001b
        /*05ac*/ 	.word	0x00000000
        /*05b0*/ 	.short	0x0101
        /*05b2*/ 	.byte	0x3f
	.zero		1


	//   ....[37]....
        /*05b4*/ 	.word	0x000092b0
        /*05b8*/ 	.word	0x0000001d
        /*05bc*/ 	.word	0x00000000
        /*05c0*/ 	.short	0x0101
        /*05c2*/ 	.byte	0x3f
	.zero		1


	//   ....[38]....
        /*05c4*/ 	.word	0x00009ad0
        /*05c8*/ 	.word	0x000000ff
        /*05cc*/ 	.word	0x00028850
        /*05d0*/ 	.short	0x010a
        /*05d2*/ 	.byte	0x05
	.zero		1


	//   ....[39]....
        /*05d4*/ 	.word	0x00009b10
        /*05d8*/ 	.word	0x000000ff
        /*05dc*/ 	.word	0x00028850
        /*05e0*/ 	.short	0x010a
        /*05e2*/ 	.byte	0x05
	.zero		1


	//   ....[40]....
        /*05e4*/ 	.word	0x00009fd0
        /*05e8*/ 	.word	0x00000006
        /*05ec*/ 	.word	0x00000000
        /*05f0*/ 	.short	0x0101
        /*05f2*/ 	.byte	0x3f
	.zero		1


	//   ....[41]....
        /*05f4*/ 	.word	0x0000ac30
        /*05f8*/ 	.word	0x000000ff
        /*05fc*/ 	.word	0x00000000
        /*0600*/ 	.short	0x0101
        /*0602*/ 	.byte	0x04
	.zero		1


	//   ....[42]....
        /*0604*/ 	.word	0x0000c9c0
        /*0608*/ 	.word	0x000000ff
        /*060c*/ 	.word	0x00028840
        /*0610*/ 	.short	0x010a
        /*0612*/ 	.byte	0x26
	.zero		1


	//   ....[43]....
        /*0614*/ 	.word	0x0000d660
        /*0618*/ 	.word	0x000000ff
        /*061c*/ 	.word	0x00028800
        /*0620*/ 	.short	0x0107
        /*0622*/ 	.byte	0x26
	.zero		1


	//   ....[44]....
        /*0624*/ 	.word	0x0000d6d0
        /*0628*/ 	.word	0x000000ff
        /*062c*/ 	.word	0x00028800
        /*0630*/ 	.short	0x0101
        /*0632*/ 	.byte	0x26
	.zero		1


	//   ....[45]....
        /*0634*/ 	.word	0x0000d6f0
        /*0638*/ 	.word	0x000000ff
        /*063c*/ 	.word	0x00028820
        /*0640*/ 	.short	0x010a
        /*0642*/ 	.byte	0x26
	.zero		1


	//   ....[46]....
        /*0644*/ 	.word	0x0000dad0
        /*0648*/ 	.word	0x000000ff
        /*064c*/ 	.word	0x00028848
        /*0650*/ 	.short	0x010a
        /*0652*/ 	.byte	0x26
	.zero		1


	//   ....[47]....
        /*0654*/ 	.word	0x0000dd90
        /*0658*/ 	.word	0x000000ff
        /*065c*/ 	.word	0x00028860
        /*0660*/ 	.short	0x010a
        /*0662*/ 	.byte	0x26
	.zero		1


	//   ....[48]....
        /*0664*/ 	.word	0x0000e290
        /*0668*/ 	.word	0x000000ff
        /*066c*/ 	.word	0x00028840
        /*0670*/ 	.short	0x010a
        /*0672*/ 	.byte	0x26
	.zero		1


	//   ....[49]....
        /*0674*/ 	.word	0x0000e570
        /*0678*/ 	.word	0x000000ff
        /*067c*/ 	.word	0x00028868
        /*0680*/ 	.short	0x010a
        /*0682*/ 	.byte	0x26
	.zero		1


	//   ....[50]....
        /*0684*/ 	.word	0x0000eac0
        /*0688*/ 	.word	0x000000ff
        /*068c*/ 	.word	0x00028848
        /*0690*/ 	.short	0x010a
        /*0692*/ 	.byte	0x26
	.zero		1


	//   ....[51]....
        /*0694*/ 	.word	0x0000ed80
        /*0698*/ 	.word	0x000000ff
        /*069c*/ 	.word	0x00028860
        /*06a0*/ 	.short	0x010a
        /*06a2*/ 	.byte	0x26
	.zero		1


	//   ....[52]....
        /*06a4*/ 	.word	0x0000f120
        /*06a8*/ 	.word	0x00000003
        /*06ac*/ 	.word	0x00028860
        /*06b0*/ 	.short	0x010a
        /*06b2*/ 	.byte	0x3f
	.zero		1


	//   ....[53]....
        /*06b4*/ 	.word	0x0000f4b0
        /*06b8*/ 	.word	0x00000002
        /*06bc*/ 	.word	0x00028820
        /*06c0*/ 	.short	0x010a
        /*06c2*/ 	.byte	0x3f
	.zero		1


	//   ....[54]....
        /*06c4*/ 	.word	0x0000f630
        /*06c8*/ 	.word	0x00000006
        /*06cc*/ 	.word	0x00000000
        /*06d0*/ 	.short	0x010a
        /*06d2*/ 	.byte	0x3f
	.zero		1


	//   ....[55]....
        /*06d4*/ 	.word	0x0000f6a0
        /*06d8*/ 	.word	0x00000003
        /*06dc*/ 	.word	0x00000000
        /*06e0*/ 	.short	0x010a
        /*06e2*/ 	.byte	0x3f
	.zero		1


	//   ....[56]....
        /*06e4*/ 	.word	0x0000f700
        /*06e8*/ 	.word	0x00000000
        /*06ec*/ 	.word	0x00000000
        /*06f0*/ 	.short	0x010a
        /*06f2*/ 	.byte	0x3f
	.zero		1


	//   ....[57]....
        /*06f4*/ 	.word	0x0000f730
        /*06f8*/ 	.word	0x00000003
        /*06fc*/ 	.word	0x00000000
        /*0700*/ 	.short	0x010a
        /*0702*/ 	.byte	0x3f
	.zero		1


	//   ....[58]....
        /*0704*/ 	.word	0x0000f7a0
        /*0708*/ 	.word	0x00000000
        /*070c*/ 	.word	0x00028800
        /*0710*/ 	.short	0x010a
        /*0712*/ 	.byte	0x3f
	.zero		1


	//   ....[59]....
        /*0714*/ 	.word	0x0000f800
        /*0718*/ 	.word	0x00000000
        /*071c*/ 	.word	0x00028830
        /*0720*/ 	.short	0x010a
        /*0722*/ 	.byte	0x3f
	.zero		1


	//   ....[60]....
        /*0724*/ 	.word	0x0000f860
        /*0728*/ 	.word	0x0000000d
        /*072c*/ 	.word	0x00028830
        /*0730*/ 	.short	0x010a
        /*0732*/ 	.byte	0x3f
	.zero		1


	//   ....[61]....
        /*0734*/ 	.word	0x0000f8c0
        /*0738*/ 	.word	0x0000000d
        /*073c*/ 	.word	0x00028850
        /*0740*/ 	.short	0x010a
        /*0742*/ 	.byte	0x3f
	.zero		1


	//   ....[62]....
        /*0744*/ 	.word	0x0000f920
        /*0748*/ 	.word	0x0000000d
        /*074c*/ 	.word	0x00028830
        /*0750*/ 	.short	0x010a
        /*0752*/ 	.byte	0x3f
	.zero		1


	//   ....[63]....
        /*0754*/ 	.word	0x0000f980
        /*0758*/ 	.word	0x0000000a
        /*075c*/ 	.word	0x00028850
        /*0760*/ 	.short	0x010a
        /*0762*/ 	.byte	0x3f
	.zero		1


	//   ....[64]....
        /*0764*/ 	.word	0x0000f9e0
        /*0768*/ 	.word	0x00000003
        /*076c*/ 	.word	0x00028850
        /*0770*/ 	.short	0x010a
        /*0772*/ 	.byte	0x3f
	.zero		1


	//   ....[65]....
        /*0774*/ 	.word	0x0000fb40
        /*0778*/ 	.word	0x00000003
        /*077c*/ 	.word	0x00028840
        /*0780*/ 	.short	0x010a
        /*0782*/ 	.byte	0x3f
	.zero		1


	//   ....[66]....
        /*0784*/ 	.word	0x000105e0
        /*0788*/ 	.word	0x00000003
        /*078c*/ 	.word	0x00028820
        /*0790*/ 	.short	0x010a
        /*0792*/ 	.byte	0x3f
	.zero		1


	//   ....[67]....
        /*0794*/ 	.word	0x00010640
        /*0798*/ 	.word	0x00000003
        /*079c*/ 	.word	0x00028848
        /*07a0*/ 	.short	0x010a
        /*07a2*/ 	.byte	0x3f
	.zero		1


	//   ....[68]....
        /*07a4*/ 	.word	0x000106a0
        /*07a8*/ 	.word	0x00000003
        /*07ac*/ 	.word	0x00028860
        /*07b0*/ 	.short	0x010a
        /*07b2*/ 	.byte	0x3f
	.zero		1


	//   ....[69]....
        /*07b4*/ 	.word	0x00010700
        /*07b8*/ 	.word	0x00000003
        /*07bc*/ 	.word	0x00028840
        /*07c0*/ 	.short	0x010a
        /*07c2*/ 	.byte	0x3f
	.zero		1


	//   ....[70]....
        /*07c4*/ 	.word	0x00010760
        /*07c8*/ 	.word	0x00000003
        /*07cc*/ 	.word	0x00028868
        /*07d0*/ 	.short	0x010a
        /*07d2*/ 	.byte	0x3f
	.zero		1


	//   ....[71]....
        /*07d4*/ 	.word	0x000107c0
        /*07d8*/ 	.word	0x00000003
        /*07dc*/ 	.word	0x00028848
        /*07e0*/ 	.short	0x010a
        /*07e2*/ 	.byte	0x3f
	.zero		1


	//   ....[72]....
        /*07e4*/ 	.word	0x00010820
        /*07e8*/ 	.word	0x00000003
        /*07ec*/ 	.word	0x00028860
        /*07f0*/ 	.short	0x010a
        /*07f2*/ 	.byte	0x3f
	.zero		1


	//   ....[73]....
        /*07f4*/ 	.word	0x00010870
        /*07f8*/ 	.word	0x00000003
        /*07fc*/ 	.word	0x00028860
        /*0800*/ 	.short	0x010a
        /*0802*/ 	.byte	0x3f
	.zero		1


	//   ....[74]....
        /*0804*/ 	.word	0x000108c0
        /*0808*/ 	.word	0x00000002
        /*080c*/ 	.word	0x00028820
        /*0810*/ 	.short	0x010a
        /*0812*/ 	.byte	0x3f
	.zero		1


	//   ....[75]....
        /*0814*/ 	.word	0x00010a60
        /*0818*/ 	.word	0x00000006
        /*081c*/ 	.word	0x00000000
        /*0820*/ 	.short	0x010a
        /*0822*/ 	.byte	0x3f
	.zero		1


	//   ....[76]....
        /*0824*/ 	.word	0x00010ab0
        /*0828*/ 	.word	0x00000003
        /*082c*/ 	.word	0x00000000
        /*0830*/ 	.short	0x010a
        /*0832*/ 	.byte	0x3f
	.zero		1


	//   ....[77]....
        /*0834*/ 	.word	0x00010b00
        /*0838*/ 	.word	0x00000000
        /*083c*/ 	.word	0x00000000
        /*0840*/ 	.short	0x010a
        /*0842*/ 	.byte	0x3f
	.zero		1


	//----- nvinfo : EIATTR_NUM_MBARRIERS
	.align		4
.L_268:
        /*0844*/ 	.byte	0x03, 0x38
        /*0846*/ 	.short	0x0016


	//----- nvinfo : EIATTR_EXIT_INSTR_OFFSETS
	.align		4
        /*0848*/ 	.byte	0x04, 0x1c
        /*084a*/ 	.short	(.L_270 - .L_269)


	//   ....[0]....
.L_269:
        /*084c*/ 	.word	0x0000f780


	//----- nvinfo : EIATTR_MAX_THREADS
	.align		4
.L_270:
        /*0850*/ 	.byte	0x04, 0x05
        /*0852*/ 	.short	(.L_272 - .L_271)
.L_271:
        /*0854*/ 	.word	0x00000180
        /*0858*/ 	.word	0x00000001
        /*085c*/ 	.word	0x00000001


	//----- nvinfo : EIATTR_CRS_STACK_SIZE
	.align		4
.L_272:
        /*0860*/ 	.byte	0x04, 0x1e
        /*0862*/ 	.short	(.L_274 - .L_273)
.L_273:
        /*0864*/ 	.word	0x00000000


	//----- nvinfo : EIATTR_CBANK_PARAM_SIZE
	.align		4
.L_274:
        /*0868*/ 	.byte	0x03, 0x19
        /*086a*/ 	.short	0x0a70


	//----- nvinfo : EIATTR_PARAM_CBANK
	.align		4
        /*086c*/ 	.byte	0x04, 0x0a
        /*086e*/ 	.short	(.L_276 - .L_275)
	.align		4
.L_275:
        /*0870*/ 	.word	index@(.nv.constant0._ZN7cutlass13device_kernelIN5flash11enable_sm90INS1_16FlashAttnFwdSm90INS1_25CollectiveMainloopFwdSm90ILi2EN4cute5tupleIJNS5_1CILi1EEES8_S8_EEENS6_IJNS7_ILi128EEESA_SA_EEELi128ENS_10bfloat16_tEfNS_4arch4Sm90ELb1ELb0ELb1ELb0ELb0ELb0ELb0ELb1ELb1ELb1ELb1ELb0EEENS1_21CollectiveEpilogueFwdISB_S9_SC_SE_Li256ELb0ELb1ELb1ELb0EEENS1_19SingleTileSchedulerILb0ELb1ELb1ELi128EEEEEEEEEvNT_6ParamsE)
        /*0874*/ 	.short	0x0210
        /*0876*/ 	.short	0x0a70


	//----- nvinfo : EIATTR_SW_WAR
	.align		4
.L_276:
        /*0878*/ 	.byte	0x04, 0x36
        /*087a*/ 	.short	(.L_278 - .L_277)
.L_277:
        /*087c*/ 	.word	0x00000008
.L_278:


//--------------------- .nv.info._ZN7cutlass13device_kernelIN5flash11enable_sm90INS1_16FlashAttnFwdSm90INS1_25CollectiveMainloopFwdSm90ILi2EN4cute5tupleIJNS5_1CILi1EEES8_S8_EEENS6_IJNS7_ILi128EEESA_SA_EEELi128ENS_10bfloat16_tEfNS_4arch4Sm90ELb1ELb0ELb1ELb1ELb0ELb0ELb0ELb1ELb1ELb1ELb1ELb0EEENS1_21CollectiveEpilogueFwdISB_S9_SC_SE_Li256ELb1ELb1ELb1ELb0EEENS1_36VarlenDynamicPersistentTileSchedulerILi128ELi128ELi256ELi128ELb1ELb1ELb1ELb1ELb1ELb1EEEEEEEEEvNT_6ParamsE --------------------------
	.section	.nv.info._ZN7cutlass13device_kernelIN5flash11enable_sm90INS1_16FlashAttnFwdSm90INS1_25CollectiveMainloopFwdSm90ILi2EN4cute5tupleIJNS5_1CILi1EEES8_S8_EEENS6_IJNS7_ILi128EEESA_SA_EEELi128ENS_10bfloat16_tEfNS_4arch4Sm90ELb1ELb0ELb1ELb1ELb0ELb0ELb0ELb1ELb1ELb1ELb1ELb0EEENS1_21CollectiveEpilogueFwdISB_S9_SC_SE_Li256ELb1ELb1ELb1ELb0EEENS1_36VarlenDynamicPersistentTileSchedulerILi128ELi128ELi256ELi128ELb1ELb1ELb1ELb1ELb1ELb1EEEEEEEEEvNT_6ParamsE,"",@"SHT_CUDA_INFO"
	.sectionflags	@""
	.align	4


	//----- nvinfo : EIATTR_CUDA_API_VERSION
	.align		4
        /*0000*/ 	.byte	0x04, 0x37
        /*0002*/ 	.short	(.L_280 - .L_279)
.L_279:
        /*0004*/ 	.word	0x00000082


	//----- nvinfo : EIATTR_KPARAM_INFO
	.align		4
.L_280:
        /*0008*/ 	.byte	0x04, 0x17
        /*000a*/ 	.short	(.L_282 - .L_281)
.L_281:
        /*000c*/ 	.word	0x00000000
        /*0010*/ 	.short	0x0000
        /*0012*/ 	.short	0x0070
        /*0014*/ 	.byte	0x00, 0xf0, 0x01, 0x2a


	//----- nvinfo : EIATTR_SPARSE_MMA_MASK
	.align		4
.L_282:
        /*0018*/ 	.byte	0x03, 0x50
        /*001a*/ 	.short	0x0000


	//----- nvinfo : EIATTR_MAXREG_COUNT
	.align		4
        /*001c*/ 	.byte	0x03, 0x1b
        /*001e*/ 	.short	0x00a8


	//----- nvinfo : EIATTR_NUM_BARRIERS
	.align		4
        /*0020*/ 	.byte	0x02, 0x4c
        /*0022*/ 	.byte	0x10
	.zero		1


	//----- nvinfo : EIATTR_EXTERNS
	.align		4
        /*0024*/ 	.byte	0x04, 0x0f
        /*0026*/ 	.short	(.L_284 - .L_283)


	//   ....[0]....
	.align		4
.L_283:
        /*0028*/ 	.word	index@(__assertfail)


	//----- nvinfo : EIATTR_ANNOTATIONS
	.align		4
.L_284:
        /*002c*/ 	.byte	0x04, 0x55
        /*002e*/ 	.short	(.L_286 - .L_285)


	//   ....[0]....
.L_285:
        /* <DEDUP_REMOVED lines=71> */


	//----- nvinfo : EIATTR_MERCURY_ISA_VERSION
	.align		4
.L_286:
        /*0490*/ 	.byte	0x03, 0x5f
        /*0492*/ 	.short	0x0101


	//----- nvinfo : EIATTR_UNUSED_LOAD_BYTE_OFFSET
	.align		4
        /*0494*/ 	.byte	0x04, 0x44
        /*0496*/ 	.short	(.L_288 - .L_287)


	//   ....[0]....
.L_287:
        /*0498*/ 	.word	0x00000a40
        /*049c*/ 	.word	0x0000fff0


	//   ....[1]....
        /*04a0*/ 	.word	0x0000add0
        /*04a4*/ 	.word	0x0000fff0


	//----- nvinfo : EIATTR_INT_WARP_WIDE_INSTR_OFFSETS
	.align		4
.L_288:
        /*04a8*/ 	.byte	0x04, 0x31
        /*04aa*/ 	.short	(.L_290 - .L_289)


	//   ....[0]....
.L_289:
        /*04ac*/ 	.word	0x00000130


	//   ....[1]....
        /*04b0*/ 	.word	0x00000170


	//   ....[2]....
        /*04b4*/ 	.word	0x000001e0


	//   ....[3]....
        /*04b8*/ 	.word	0x0000f7c0


	//   ....[4]....
        /*04bc*/ 	.word	0x0000f850


	//   ....[5]....
        /*04c0*/ 	.word	0x00012eb0


	//   ....[6]....
        /*04c4*/ 	.word	0x00012f40


	//----- nvinfo : EIATTR_COOP_GROUP_MASK_REGIDS
	.align		4
.L_290:
        /*04c8*/ 	.byte	0x04, 0x29
        /*04ca*/ 	.short	(.L_292 - .L_291)


	//   ....[0]....
.L_291:
        /*04cc*/ 	.word	0xffffffff


	//   ....[1]....
        /*04d0*/ 	.word	0xffffffff


	//   ....[2]....
        /*04d4*/ 	.word	0xffffffff


	//   ....[3]....
        /*04d8*/ 	.word	0xffffffff


	//   ....[4]....
        /*04dc*/ 	.word	0xffffffff


	//   ....[5]....
        /*04e0*/ 	.word	0xffffffff


	//   ....[6]....
        /*04e4*/ 	.word	0xffffffff


	//   ....[7]....
        /*04e8*/ 	.word	0xffffffff


	//   ....[8]....
        /*04ec*/ 	.word	0xffffffff


	//   ....[9]....
        /*04f0*/ 	.word	0xffffffff


	//   ....[10]....
        /*04f4*/ 	.word	0xffffffff


	//   ....[11]....
        /*04f8*/ 	.word	0xffffffff


	//   ....[12]....
        /*04fc*/ 	.word	0xffffffff


	//   ....[13]....
        /*0500*/ 	.word	0xffffffff


	//   ....[14]....
        /*0504*/ 	.word	0xffffffff


	//   ....[15]....
        /*0508*/ 	.word	0xffffffff


	//   ....[16]....
        /*050c*/ 	.word	0xffffffff


	//   ....[17]....
        /*0510*/ 	.word	0xffffffff


	//   ....[18]....
        /*0514*/ 	.word	0xffffffff


	//   ....[19]....
        /*0518*/ 	.word	0xffffffff


	//   ....[20]....
        /*051c*/ 	.word	0xffffffff


	//   ....[21]....
        /*0520*/ 	.word	0xffffffff


	//   ....[22]....
        /*0524*/ 	.word	0xffffffff


	//   ....[23]....
        /*0528*/ 	.word	0xffffffff


	//   ....[24]....
        /*052c*/ 	.word	0xffffffff


	//   ....[25]....
        /*0530*/ 	.word	0xffffffff


	//   ....[26]....
        /*0534*/ 	.word	0xffffffff


	//   ....[27]....
        /*0538*/ 	.word	0xffffffff


	//   ....[28]....
        /*053c*/ 	.word	0xffffffff


	//   ....[29]....
        /*0540*/ 	.word	0xffffffff


	//   ....[30]....
        /*0544*/ 	.word	0xffffffff


	//   ....[31]....
        /*0548*/ 	.word	0xffffffff


	//   ....[32]....
        /*054c*/ 	.word	0xffffffff


	//   ....[33]....
        /*0550*/ 	.word	0xffffffff


	//   ....[34]....
        /*0554*/ 	.word	0xffffffff


	//   ....[35]....
        /*0558*/ 	.word	0xffffffff


	//   ....[36]....
        /*055c*/ 	.word	0xffffffff


	//   ....[37]....
        /*0560*/ 	.word	0xffffffff


	//   ....[38]....
        /*0564*/ 	.word	0xffffffff


	//   ....[39]....
        /*0568*/ 	.word	0xffffffff


	//   ....[40]....
        /*056c*/ 	.word	0xffffffff


	//   ....[41]....
        /*0570*/ 	.word	0xffffffff


	//   ....[42]....
        /*0574*/ 	.word	0xffffffff


	//   ....[43]....
        /*0578*/ 	.word	0xffffffff


	//   ....[44]....
        /*057c*/ 	.word	0xffffffff


	//   ....[45]....
        /*0580*/ 	.word	0xffffffff


	//   ....[46]....
        /*0584*/ 	.word	0xffffffff


	//   ....[47]....
        /*0588*/ 	.word	0xffffffff


	//   ....[48]....
        /*058c*/ 	.word	0xffffffff


	//   ....[49]....
        /*0590*/ 	.word	0xffffffff


	//   ....[50]....
        /*0594*/ 	.word	0xffffffff


	//   ....[51]....
        /*0598*/ 	.word	0xffffffff


	//   ....[52]....
        /*059c*/ 	.word	0xffffffff


	//   ....[53]....
        /*05a0*/ 	.word	0xffffffff


	//   ....[54]....
        /*05a4*/ 	.word	0xffffffff


	//   ....[55]....
        /*05a8*/ 	.word	0xffffffff


	//   ....[56]....
        /*05ac*/ 	.word	0xffffffff


	//   ....[57]....
        /*05b0*/ 	.word	0xffffffff


	//   ....[58]....
        /*05b4*/ 	.word	0xffffffff


	//   ....[59]....
        /*05b8*/ 	.word	0xffffffff


	//   ....[60]....
        /*05bc*/ 	.word	0xffffffff


	//   ....[61]....
        /*05c0*/ 	.word	0xffffffff


	//   ....[62]....
        /*05c4*/ 	.word	0xffffffff


	//   ....[63]....
        /*05c8*/ 	.word	0xffffffff


	//   ....[64]....
        /*05cc*/ 	.word	0xffffffff


	//   ....[65]....
        /*05d0*/ 	.word	0xffffffff


	//   ....[66]....
        /*05d4*/ 	.word	0xffffffff


	//   ....[67]....
        /*05d8*/ 	.word	0xffffffff


	//   ....[68]....
        /*05dc*/ 	.word	0xffffffff


	//   ....[69]....
        /*05e0*/ 	.word	0xffffffff


	//   ....[70]....
        /*05e4*/ 	.word	0xffffffff


	//   ....[71]....
        /*05e8*/ 	.word	0xffffffff


	//   ....[72]....
        /*05ec*/ 	.word	0xffffffff


	//   ....[73]....
        /*05f0*/ 	.word	0xffffffff


	//   ....[74]....
        /*05f4*/ 	.word	0xffffffff


	//   ....[75]....
        /*05f8*/ 	.word	0xffffffff


	//   ....[76]....
        /*05fc*/ 	.word	0xffffffff


	//   ....[77]....
        /*0600*/ 	.word	0xffffffff


	//   ....[78]....
        /*0604*/ 	.word	0xffffffff


	//   ....[79]....
        /*0608*/ 	.word	0xffffffff


	//   ....[80]....
        /*060c*/ 	.word	0xffffffff


	//   ....[81]....
        /*0610*/ 	.word	0xffffffff


	//   ....[82]....
        /*0614*/ 	.word	0xffffffff


	//   ....[83]....
        /*0618*/ 	.word	0xffffffff


	//   ....[84]....
        /*061c*/ 	.word	0xffffffff


	//   ....[85]....
        /*0620*/ 	.word	0xffffffff


	//   ....[86]....
        /*0624*/ 	.word	0xffffffff


	//   ....[87]....
        /*0628*/ 	.word	0xffffffff


	//   ....[88]....
        /*062c*/ 	.word	0xffffffff


	//   ....[89]....
        /*0630*/ 	.word	0xffffffff


	//   ....[90]....
        /*0634*/ 	.word	0xffffffff


	//   ....[91]....
        /*0638*/ 	.word	0xffffffff


	//   ....[92]....
        /*063c*/ 	.word	0xffffffff


	//   ....[93]....
        /*0640*/ 	.word	0xffffffff


	//   ....[94]....
        /*0644*/ 	.word	0xffffffff


	//   ....[95]....
        /*0648*/ 	.word	0xffffffff


	//   ....[96]....
        /*064c*/ 	.word	0xffffffff


	//   ....[97]....
        /*0650*/ 	.word	0xffffffff


	//   ....[98]....
        /*0654*/ 	.word	0xffffffff


	//   ....[99]....
        /*0658*/ 	.word	0xffffffff


	//   ....[100]....
        /*065c*/ 	.word	0xffffffff


	//   ....[101]....
        /*0660*/ 	.word	0xffffffff


	//   ....[102]....
        /*0664*/ 	.word	0xffffffff


	//   ....[103]....
        /*0668*/ 	.word	0xffffffff


	//   ....[104]....
        /*066c*/ 	.word	0xffffffff


	//   ....[105]....
        /*0670*/ 	.word	0x0500000f


	//   ....[106]....
        /*0674*/ 	.word	0x0500000f


	//   ....[107]....
        /*0678*/ 	.word	0x0500000f


	//   ....[108]....
        /*067c*/ 	.word	0x0500000f


	//   ....[109]....
        /*0680*/ 	.word	0x0500000f


	//   ....[110]....
        /*0684*/ 	.word	0x0500000f


	//   ....[111]....
        /*0688*/ 	.word	0x0500000f


	//   ....[112]....
        /*068c*/ 	.word	0x0500000f


	//   ....[113]....
        /*0690*/ 	.word	0x0500000f


	//   ....[114]....
        /*0694*/ 	.word	0x0500000f


	//   ....[115]....
        /*0698*/ 	.word	0x0500000f


	//   ....[116]....
        /*069c*/ 	.word	0x0500000f


	//   ....[117]....
        /*06a0*/ 	.word	0x0500000f


	//   ....[118]....
        /*06a4*/ 	.word	0x0500000f


	//   ....[119]....
        /*06a8*/ 	.word	0x0500000f


	//   ....[120]....
        /*06ac*/ 	.word	0x0500000f


	//   ....[121]....
        /*06b0*/ 	.word	0x0500000f


	//   ....[122]....
        /*06b4*/ 	.word	0x0500000f


	//   ....[123]....
        /*06b8*/ 	.word	0x0500000f


	//   ....[124]....
        /*06bc*/ 	.word	0x0500000f


	//   ....[125]....
        /*06c0*/ 	.word	0x0500000f


	//   ....[126]....
        /*06c4*/ 	.word	0x0500000f


	//   ....[127]....
        /*06c8*/ 	.word	0x0500000f


	//   ....[128]....
        /*06cc*/ 	.word	0x0500000f


	//   ....[129]....
        /*06d0*/ 	.word	0x0500000f


	//   ....[130]....
        /*06d4*/ 	.word	0x0500000f


	//   ....[131]....
        /*06d8*/ 	.word	0x0500000f


	//   ....[132]....
        /*06dc*/ 	.word	0x0500000f


	//   ....[133]....
        /*06e0*/ 	.word	0x0500000f


	//   ....[134]....
        /*06e4*/ 	.word	0x0500000f


	//   ....[135]....
        /*06e8*/ 	.word	0x0500000f


	//   ....[136]....
        /*06ec*/ 	.word	0x0500000f


	//   ....[137]....
        /*06f0*/ 	.word	0x0500000f


	//   ....[138]....
        /*06f4*/ 	.word	0x0500000f


	//   ....[139]....
        /*06f8*/ 	.word	0x0500000f


	//   ....[140]....
        /*06fc*/ 	.word	0x0500000f


	//----- nvinfo : EIATTR_COOP_GROUP_INSTR_OFFSETS
	.align		4
.L_292:
        /*0700*/ 	.byte	0x04, 0x28
        /*0702*/ 	.short	(.L_294 - .L_293)


	//   ....[0]....
.L_293:
        /*0704*/ 	.word	0x00000070


	//   ....[1]....
        /*0708*/ 	.word	0x00000140


	//   ....[2]....
        /*070c*/ 	.word	0x00000190


	//   ....[3]....
        /*0710*/ 	.word	0x000003c0


	//   ....[4]....
        /*0714*/ 	.word	0x00000520


	//   ....[5]....
        /*0718*/ 	.word	0x00000640


	//   ....[6]....
        /*071c*/ 	.word	0x000007a0


	//   ....[7]....
        /*0720*/ 	.word	0x00001b50


	//   ....[8]....
        /*0724*/ 	.word	0x00002670


	//   ....[9]....
        /*0728*/ 	.word	0x00002ad0


	//   ....[10]....
        /*072c*/ 	.word	0x000032a0


	//   ....[11]....
        /*0730*/ 	.word	0x00003320


	//   ....[12]....
        /*0734*/ 	.word	0x00003d60


	//   ....[13]....
        /*0738*/ 	.word	0x00003dc0


	//   ....[14]....
        /*073c*/ 	.word	0x00005750


	//   ....[15]....
        /*0740*/ 	.word	0x00005880


	//   ....[16]....
        /*0744*/ 	.word	0x00006090


	//   ....[17]....
        /*0748*/ 	.word	0x000061a0


	//   ....[18]....
        /*074c*/ 	.word	0x00006990


	//   ....[19]....
        /*0750*/ 	.word	0x00006a00


	//   ....[20]....
        /*0754*/ 	.word	0x000089d0


	//   ....[21]....
        /*0758*/ 	.word	0x00008a40


	//   ....[22]....
        /*075c*/ 	.word	0x000091d0


	//   ....[23]....
        /*0760*/ 	.word	0x000092e0


	//   ....[24]....
        /*0764*/ 	.word	0x0000a480


	//   ....[25]....
        /*0768*/ 	.word	0x0000a4c0


	//   ....[26]....
        /*076c*/ 	.word	0x0000a5b0


	//   ....[27]....
        /*0770*/ 	.word	0x0000a5d0


	//   ....[28]....
        /*0774*/ 	.word	0x0000b900


	//   ....[29]....
        /*0778*/ 	.word	0x0000b940


	//   ....[30]....
        /*077c*/ 	.word	0x0000b960


	//   ....[31]....
        /*0780*/ 	.word	0x0000b990


	//   ....[32]....
        /*0784*/ 	.word	0x0000c050


	//   ....[33]....
        /*0788*/ 	.word	0x0000c070


	//   ....[34]....
        /*078c*/ 	.word	0x0000c140


	//   ....[35]....
        /*0790*/ 	.word	0x0000c160


	//   ....[36]....
        /*0794*/ 	.word	0x0000c220


	//   ....[37]....
        /*0798*/ 	.word	0x0000c240


	//   ....[38]....
        /*079c*/ 	.word	0x0000c310


	//   ....[39]....
        /*07a0*/ 	.word	0x0000c330


	//   ....[40]....
        /*07a4*/ 	.word	0x0000c700


	//   ....[41]....
        /*07a8*/ 	.word	0x0000c710


	//   ....[42]....
        /*07ac*/ 	.word	0x0000cb50


	//   ....[43]....
        /*07b0*/ 	.word	0x0000cb60


	//   ....[44]....
        /*07b4*/ 	.word	0x0000d850


	//   ....[45]....
        /*07b8*/ 	.word	0x0000d880


	//   ....[46]....
        /*07bc*/ 	.word	0x0000d950


	//   ....[47]....
        /*07c0*/ 	.word	0x0000d970


	//   ....[48]....
        /*07c4*/ 	.word	0x0000da30


	//   ....[49]....
        /*07c8*/ 	.word	0x0000da50


	//   ....[50]....
        /*07cc*/ 	.word	0x0000db20


	//   ....[51]....
        /*07d0*/ 	.word	0x0000db40


	//   ....[52]....
        /*07d4*/ 	.word	0x0000dc80


	//   ....[53]....
        /*07d8*/ 	.word	0x0000deb0


	//   ....[54]....
        /*07dc*/ 	.word	0x0000dee0


	//   ....[55]....
        /*07e0*/ 	.word	0x0000df10


	//   ....[56]....
        /*07e4*/ 	.word	0x0000df40


	//   ....[57]....
        /*07e8*/ 	.word	0x0000df70


	//   ....[58]....
        /*07ec*/ 	.word	0x0000dfa0


	//   ....[59]....
        /*07f0*/ 	.word	0x0000e140


	//   ....[60]....
        /*07f4*/ 	.word	0x0000e170


	//   ....[61]....
        /*07f8*/ 	.word	0x0000e1a0


	//   ....[62]....
        /*07fc*/ 	.word	0x0000e1d0


	//   ....[63]....
        /*0800*/ 	.word	0x0000e200


	//   ....[64]....
        /*0804*/ 	.word	0x0000e230


	//   ....[65]....
        /*0808*/ 	.word	0x0000e2d0


	//   ....[66]....
        /*080c*/ 	.word	0x0000e300


	//   ....[67]....
        /*0810*/ 	.word	0x0000e310


	//   ....[68]....
        /*0814*/ 	.word	0x0000e340


	//   ....[69]....
        /*0818*/ 	.word	0x0000fda0


	//   ....[70]....
        /*081c*/ 	.word	0x00010920


	//   ....[71]....
        /*0820*/ 	.word	0x00010930


	//   ....[72]....
        /*0824*/ 	.word	0x00010960


	//   ....[73]....
        /*0828*/ 	.word	0x00010970


	//   ....[74]....
        /*082c*/ 	.word	0x00010a80


	//   ....[75]....
        /*0830*/ 	.word	0x00010a90


	//   ....[76]....
        /*0834*/ 	.word	0x00010b20


	//   ....[77]....
        /*0838*/ 	.word	0x00010b30


	//   ....[78]....
        /*083c*/ 	.word	0x00010bc0


	//   ....[79]....
        /*0840*/ 	.word	0x00010bd0


	//   ....[80]....
        /*0844*/ 	.word	0x00010c60


	//   ....[81]....
        /*0848*/ 	.word	0x00010c70


	//   ....[82]....
        /*084c*/ 	.word	0x00010d00


	//   ....[83]....
        /*0850*/ 	.word	0x00010d10


	//   ....[84]....
        /*0854*/ 	.word	0x00010d60


	//   ....[85]....
        /*0858*/ 	.word	0x00010d90


	//   ....[86]....
        /*085c*/ 	.word	0x000135e0


	//   ....[87]....
        /*0860*/ 	.word	0x00013610


	//   ....[88]....
        /*0864*/ 	.word	0x00013660


	//   ....[89]....
        /*0868*/ 	.word	0x000136a0


	//   ....[90]....
        /*086c*/ 	.word	0x000136d0


	//   ....[91]....
        /*0870*/ 	.word	0x00013700


	//   ....[92]....
        /*0874*/ 	.word	0x00013730


	//   ....[93]....
        /*0878*/ 	.word	0x00013760


	//   ....[94]....
        /*087c*/ 	.word	0x00013920


	//   ....[95]....
        /*0880*/ 	.word	0x00013950


	//   ....[96]....
        /*0884*/ 	.word	0x00013980


	//   ....[97]....
        /*0888*/ 	.word	0x000139b0


	//   ....[98]....
        /*088c*/ 	.word	0x000139e0


	//   ....[99]....
        /*0890*/ 	.word	0x00013a10


	//   ....[100]....
        /*0894*/ 	.word	0x00013ae0


	//   ....[101]....
        /*0898*/ 	.word	0x00013b00


	//   ....[102]....
        /*089c*/ 	.word	0x00013b10


	//   ....[103]....
        /*08a0*/ 	.word	0x00013b90


	//   ....[104]....
        /*08a4*/ 	.word	0x000146c0


	//   ....[105]....
        /*08a8*/ 	.word	0x00014c70


	//   ....[106]....
        /*08ac*/ 	.word	0x00014e40


	//   ....[107]....
        /*08b0*/ 	.word	0x00014e90


	//   ....[108]....
        /*08b4*/ 	.word	0x00014ef0


	//   ....[109]....
        /*08b8*/ 	.word	0x00014f90


	//   ....[110]....
        /*08bc*/ 	.word	0x00015050


	//   ....[111]....
        /*08c0*/ 	.word	0x00015160


	//   ....[112]....
        /*08c4*/ 	.word	0x000151c0


	//   ....[113]....
        /*08c8*/ 	.word	0x000152c0


	//   ....[114]....
        /*08cc*/ 	.word	0x00015320


	//   ....[115]....
        /*08d0*/ 	.word	0x00015420


	//   ....[116]....
        /*08d4*/ 	.word	0x00015480


	//   ....[117]....
        /*08d8*/ 	.word	0x00015580


	//   ....[118]....
        /*08dc*/ 	.word	0x000155e0


	//   ....[119]....
        /*08e0*/ 	.word	0x000156c0


	//   ....[120]....
        /*08e4*/ 	.word	0x00015740


	//   ....[121]....
        /*08e8*/ 	.word	0x00015820


	//   ....[122]....
        /*08ec*/ 	.word	0x00015b50


	//   ....[123]....
        /*08f0*/ 	.word	0x00015bf0


	//   ....[124]....
        /*08f4*/ 	.word	0x00015d80


	//   ....[125]....
        /*08f8*/ 	.word	0x00015df0


	//   ....[126]....
        /*08fc*/ 	.word	0x00015e60


	//   ....[127]....
        /*0900*/ 	.word	0x00015ed0


	//   ....[128]....
        /*0904*/ 	.word	0x00015f40


	//   ....[129]....
        /*0908*/ 	.word	0x00015fc0


	//   ....[130]....
        /*090c*/ 	.word	0x00016060


	//   ....[131]....
        /*0910*/ 	.word	0x00016100


	//   ....[132]....
        /*0914*/ 	.word	0x00016170


	//   ....[133]....
        /*0918*/ 	.word	0x000161e0


	//   ....[134]....
        /*091c*/ 	.word	0x00016250


	//   ....[135]....
        /*0920*/ 	.word	0x000162d0


	//   ....[136]....
        /*0924*/ 	.word	0x00016350


	//   ....[137]....
        /*0928*/ 	.word	0x00016400


	//   ....[138]....
        /*092c*/ 	.word	0x00016450


	//   ....[139]....
        /*0930*/ 	.word	0x00016510


	//   ....[140]....
        /*0934*/ 	.word	0x00016640


	//----- nvinfo : EIATTR_REG_RECONFIG
	.align		4
.L_294:
        /*0938*/ 	.byte	0x01, 0x54
	.zero		2


	//----- nvinfo : EIATTR_SYSCALL_OFFSETS
	.align		4
        /*093c*/ 	.byte	0x04, 0x46
        /*093e*/ 	.short	(.L_296 - .L_295)


	//   ....[0]....
.L_295:
        /*0940*/ 	.word	0x00001d30


	//   ....[1]....
        /*0944*/ 	.word	0x0000f9c0


	//   ....[2]....
        /*0948*/ 	.word	0x0000fb10


	//   ....[3]....
        /*094c*/ 	.word	0x0000fc10


	//   ....[4]....
        /*0950*/ 	.word	0x000104e0


	//----- nvinfo : EIATTR_MBARRIER_INSTR_OFFSETS
	.align		4
.L_296:
        /*0954*/ 	.byte	0x04, 0x39
        /*0956*/ 	.short	(.L_298 - .L_297)


	//   ....[0]....
.L_297:
        /*0958*/ 	.word	0x00000270
        /*095c*/ 	.word	0x000000ff
        /*0960*/ 	.word	0x00028800
        /*0964*/ 	.short	0x0100
        /*0966*/ 	.byte	0x08
	.zero		1


	//   ....[1]....
        /*0968*/ 	.word	0x00000280
        /*096c*/ 	.word	0x000000ff
        /*0970*/ 	.word	0x00028820
        /*0974*/ 	.short	0x0100
        /*0976*/ 	.byte	0x08
	.zero		1


	//   ....[2]....
        /*0978*/ 	.word	0x00000370
        /*097c*/ 	.word	0x000000ff
        /*0980*/ 	.word	0x00028830
        /*0984*/ 	.short	0x0100
        /*0986*/ 	.byte	0x08
	.zero		1


	//   ....[3]....
        /*0988*/ 	.word	0x00000380
        /*098c*/ 	.word	0x000000ff
        /*0990*/ 	.word	0x00028840
        /*0994*/ 	.short	0x0100
        /*0996*/ 	.byte	0x08
	.zero		1


	//   ....[4]....
        /*0998*/ 	.word	0x00000390
        /*099c*/ 	.word	0x000000ff
        /*09a0*/ 	.word	0x00028838
        /*09a4*/ 	.short	0x0100
        /*09a6*/ 	.byte	0x08
	.zero		1


	//   ....[5]....
        /*09a8*/ 	.word	0x000003a0
        /*09ac*/ 	.word	0x000000ff
        /*09b0*/ 	.word	0x00028848
        /*09b4*/ 	.short	0x0100
        /*09b6*/ 	.byte	0x08
	.zero		1


	//   ....[6]....
        /*09b8*/ 	.word	0x000004d0
        /*09bc*/ 	.word	0x000000ff
        /*09c0*/ 	.word	0x00028850
        /*09c4*/ 	.short	0x0100
        /*09c6*/ 	.byte	0x08
	.zero		1


	//   ....[7]....
        /*09c8*/ 	.word	0x000004e0
        /*09cc*/ 	.word	0x000000ff
        /*09d0*/ 	.word	0x00028860
        /*09d4*/ 	.short	0x0100
        /*09d6*/ 	.byte	0x08
	.zero		1


	//   ....[8]....
        /*09d8*/ 	.word	0x000004f0
        /*09dc*/ 	.word	0x000000ff
        /*09e0*/ 	.word	0x00028858
        /*09e4*/ 	.short	0x0100
        /*09e6*/ 	.byte	0x08
	.zero		1


	//   ....[9]....
        /*09e8*/ 	.word	0x00000500
        /*09ec*/ 	.word	0x000000ff
        /*09f0*/ 	.word	0x00028868
        /*09f4*/ 	.short	0x0100
        /*09f6*/ 	.byte	0x08
	.zero		1


	//   ....[10]....
        /*09f8*/ 	.word	0x000005f0
        /*09fc*/ 	.word	0x000000ff
        /*0a00*/ 	.word	0x00028870
        /*0a04*/ 	.short	0x0100
        /*0a06*/ 	.byte	0x06
	.zero		1


	//   ....[11]....
        /*0a08*/ 	.word	0x00000600
        /*0a0c*/ 	.word	0x000000ff
        /*0a10*/ 	.word	0x00028880
        /*0a14*/ 	.short	0x0100
        /*0a16*/ 	.byte	0x06
	.zero		1


	//   ....[12]....
        /*0a18*/ 	.word	0x00000610
        /*0a1c*/ 	.word	0x000000ff
        /*0a20*/ 	.word	0x00028878
        /*0a24*/ 	.short	0x0100
        /*0a26*/ 	.byte	0x06
	.zero		1


	//   ....[13]....
        /*0a28*/ 	.word	0x00000620
        /*0a2c*/ 	.word	0x000000ff
        /*0a30*/ 	.word	0x00028888
        /*0a34*/ 	.short	0x0100
        /*0a36*/ 	.byte	0x06
	.zero		1


	//   ....[14]....
        /*0a38*/ 	.word	0x00000750
        /*0a3c*/ 	.word	0x000000ff
        /*0a40*/ 	.word	0x00028890
        /*0a44*/ 	.short	0x0100
        /*0a46*/ 	.byte	0x08
	.zero		1


	//   ....[15]....
        /*0a48*/ 	.word	0x00000760
        /*0a4c*/ 	.word	0x000000ff
        /*0a50*/ 	.word	0x000288a0
        /*0a54*/ 	.short	0x0100
        /*0a56*/ 	.byte	0x08
	.zero		1


	//   ....[16]....
        /*0a58*/ 	.word	0x00000770
        /*0a5c*/ 	.word	0x000000ff
        /*0a60*/ 	.word	0x00028898
        /*0a64*/ 	.short	0x0100
        /*0a66*/ 	.byte	0x08
	.zero		1


	//   ....[17]....
        /*0a68*/ 	.word	0x00000780
        /*0a6c*/ 	.word	0x000000ff
        /*0a70*/ 	.word	0x000288a8
        /*0a74*/ 	.short	0x0100
        /*0a76*/ 	.byte	0x08
	.zero		1


	//   ....[18]....
        /*0a78*/ 	.word	0x000008b0
        /*0a7c*/ 	.word	0x000000ff
        /*0a80*/ 	.word	0x000288b0
        /*0a84*/ 	.short	0x0100
        /*0a86*/ 	.byte	0x08
	.zero		1


	//   ....[19]....
        /*0a88*/ 	.word	0x000008c0
        /*0a8c*/ 	.word	0x000000ff
        /*0a90*/ 	.word	0x000288c0
        /*0a94*/ 	.short	0x0100
        /*0a96*/ 	.byte	0x08
	.zero		1


	//   ....[20]....
        /*0a98*/ 	.word	0x000008d0
        /*0a9c*/ 	.word	0x000000ff
        /*0aa0*/ 	.word	0x000288b8
        /*0aa4*/ 	.short	0x0100
        /*0aa6*/ 	.byte	0x08
	.zero		1


	//   ....[21]....
        /*0aa8*/ 	.word	0x000008e0
        /*0aac*/ 	.word	0x000000ff
        /*0ab0*/ 	.word	0x000288c8
        /*0ab4*/ 	.short	0x0100
        /*0ab6*/ 	.byte	0x08
	.zero		1


	//   ....[22]....
        /*0ab8*/ 	.word	0x00001db0
        /*0abc*/ 	.word	0x000000ff
        /*0ac0*/ 	.word	0x00028800
        /*0ac4*/ 	.short	0x010a
        /*0ac6*/ 	.byte	0x29
	.zero		1


	//   ....[23]....
        /*0ac8*/ 	.word	0x00001e30
        /*0acc*/ 	.word	0x00000000
        /*0ad0*/ 	.word	0x00028830
        /*0ad4*/ 	.short	0x010a
        /*0ad6*/ 	.byte	0x3f
	.zero		1


	//   ....[24]....
        /*0ad8*/ 	.word	0x00001e90
        /*0adc*/ 	.word	0x00000000
        /*0ae0*/ 	.word	0x00028830
        /*0ae4*/ 	.short	0x010a
        /*0ae6*/ 	.byte	0x3f
	.zero		1


	//   ....[25]....
        /*0ae8*/ 	.word	0x00002c00
        /*0aec*/ 	.word	0x00000000
        /*0af0*/ 	.word	0x00000000
        /*0af4*/ 	.short	0x0101
        /*0af6*/ 	.byte	0x3f
	.zero		1


	//   ....[26]....
        /*0af8*/ 	.word	0x00004ac0
        /*0afc*/ 	.word	0x000000ff
        /*0b00*/ 	.word	0x00028830
        /*0b04*/ 	.short	0x010a
        /*0b06*/ 	.byte	0x06
	.zero		1


	//   ....[27]....
        /*0b08*/ 	.word	0x00004b00
        /*0b0c*/ 	.word	0x000000ff
        /*0b10*/ 	.word	0x00028830
        /*0b14*/ 	.short	0x010a
        /*0b16*/ 	.byte	0x06
	.zero		1


	//   ....[28]....
        /*0b18*/ 	.word	0x00004e40
        /*0b1c*/ 	.word	0x000000ff
        /*0b20*/ 	.word	0x00028850
        /*0b24*/ 	.short	0x010a
        /*0b26*/ 	.byte	0x06
	.zero		1


	//   ....[29]....
        /*0b28*/ 	.word	0x00004e80
        /*0b2c*/ 	.word	0x000000ff
        /*0b30*/ 	.word	0x00028850
        /*0b34*/ 	.short	0x010a
        /*0b36*/ 	.byte	0x06
	.zero		1


	//   ....[30]....
        /*0b38*/ 	.word	0x00006f60
        /*0b3c*/ 	.word	0x0000000a
        /*0b40*/ 	.word	0x00000000
        /*0b44*/ 	.short	0x0101
        /*0b46*/ 	.byte	0x3f
	.zero		1


	//   ....[31]....
        /*0b48*/ 	.word	0x00007100
        /*0b4c*/ 	.word	0x0000000a
        /*0b50*/ 	.word	0x00000000
        /*0b54*/ 	.short	0x0101
        /*0b56*/ 	.byte	0x3f
	.zero		1


	//   ....[32]....
        /*0b58*/ 	.word	0x00007c70
        /*0b5c*/ 	.word	0x000000ff
        /*0b60*/ 	.word	0x00028830
        /*0b64*/ 	.short	0x010a
        /*0b66*/ 	.byte	0x06
	.zero		1


	//   ....[33]....
        /*0b68*/ 	.word	0x00007cb0
        /*0b6c*/ 	.word	0x000000ff
        /*0b70*/ 	.word	0x00028830
        /*0b74*/ 	.short	0x010a
        /*0b76*/ 	.byte	0x06
	.zero		1


	//   ....[34]....
        /*0b78*/ 	.word	0x00007ff0
        /*0b7c*/ 	.word	0x000000ff
        /*0b80*/ 	.word	0x00028850
        /*0b84*/ 	.short	0x010a
        /*0b86*/ 	.byte	0x06
	.zero		1


	//   ....[35]....
        /*0b88*/ 	.word	0x00008030
        /*0b8c*/ 	.word	0x000000ff
        /*0b90*/ 	.word	0x00028850
        /*0b94*/ 	.short	0x010a
        /*0b96*/ 	.byte	0x06
	.zero		1


	//   ....[36]....
        /*0b98*/ 	.word	0x00009aa0
        /*0b9c*/ 	.word	0x0000000b
        /*0ba0*/ 	.word	0x00000000
        /*0ba4*/ 	.short	0x0101
        /*0ba6*/ 	.byte	0x3f
	.zero		1


	//   ....[37]....
        /*0ba8*/ 	.word	0x00009c50
        /*0bac*/ 	.word	0x0000000b
        /*0bb0*/ 	.word	0x00000000
        /*0bb4*/ 	.short	0x0101
        /*0bb6*/ 	.byte	0x3f
	.zero		1


	//   ....[38]....
        /*0bb8*/ 	.word	0x0000a3f0
        /*0bbc*/ 	.word	0x000000ff
        /*0bc0*/ 	.word	0x00028850
        /*0bc4*/ 	.short	0x010a
        /*0bc6*/ 	.byte	0x05
	.zero		1


	//   ....[39]....
        /*0bc8*/ 	.word	0x0000a430
        /*0bcc*/ 	.word	0x000000ff
        /*0bd0*/ 	.word	0x00028850
        /*0bd4*/ 	.short	0x010a
        /*0bd6*/ 	.byte	0x05
	.zero		1


	//   ....[40]....
        /*0bd8*/ 	.word	0x0000a970
        /*0bdc*/ 	.word	0x00000006
        /*0be0*/ 	.word	0x00000000
        /*0be4*/ 	.short	0x0101
        /*0be6*/ 	.byte	0x3f
	.zero		1


	//   ....[41]....
        /*0be8*/ 	.word	0x0000c040
        /*0bec*/ 	.word	0x00000014
        /*0bf0*/ 	.word	0x00000000
        /*0bf4*/ 	.short	0x0101
        /*0bf6*/ 	.byte	0x3f
	.zero		1


	//   ....[42]....
        /*0bf8*/ 	.word	0x0000c4f0
        /*0bfc*/ 	.word	0x00000014
        /*0c00*/ 	.word	0x00000000
        /*0c04*/ 	.short	0x0101
        /*0c06*/ 	.byte	0x3f
	.zero		1


	//   ....[43]....
        /*0c08*/ 	.word	0x0000fff0
        /*0c0c*/ 	.word	0x00000000
        /*0c10*/ 	.word	0x00028840
        /*0c14*/ 	.short	0x010a
        /*0c16*/ 	.byte	0x3f
	.zero		1


	//   ....[44]....
        /*0c18*/ 	.word	0x00010e60
        /*0c1c*/ 	.word	0x00000012
        /*0c20*/ 	.word	0x00028800
        /*0c24*/ 	.short	0x0107
        /*0c26*/ 	.byte	0x3f
	.zero		1


	//   ....[45]....
        /*0c28*/ 	.word	0x00010f70
        /*0c2c*/ 	.word	0x00000012
        /*0c30*/ 	.word	0x00028800
        /*0c34*/ 	.short	0x0101
        /*0c36*/ 	.byte	0x3f
	.zero		1


	//   ....[46]....
        /*0c38*/ 	.word	0x00010f90
        /*0c3c*/ 	.word	0x00000012
        /*0c40*/ 	.word	0x00028820
        /*0c44*/ 	.short	0x010a
        /*0c46*/ 	.byte	0x3f
	.zero		1


	//   ....[47]....
        /*0c48*/ 	.word	0x00011350
        /*0c4c*/ 	.word	0x00000003
        /*0c50*/ 	.word	0x00028840
        /*0c54*/ 	.short	0x010a
        /*0c56*/ 	.byte	0x3f
	.zero		1


	//   ....[48]....
        /*0c58*/ 	.word	0x000116f0
        /*0c5c*/ 	.word	0x00000003
        /*0c60*/ 	.word	0x00000060
        /*0c64*/ 	.short	0x010a
        /*0c66*/ 	.byte	0x3f
	.zero		1


	//   ....[49]....
        /*0c68*/ 	.word	0x00011d80
        /*0c6c*/ 	.word	0x00000003
        /*0c70*/ 	.word	0x00028840
        /*0c74*/ 	.short	0x010a
        /*0c76*/ 	.byte	0x3f
	.zero		1


	//   ....[50]....
        /*0c78*/ 	.word	0x00012120
        /*0c7c*/ 	.word	0x00000002
        /*0c80*/ 	.word	0x00000060
        /*0c84*/ 	.short	0x010a
        /*0c86*/ 	.byte	0x3f
	.zero		1


	//   ....[51]....
        /*0c88*/ 	.word	0x000126f0
        /*0c8c*/ 	.word	0x00000002
        /*0c90*/ 	.word	0x00028840
        /*0c94*/ 	.short	0x010a
        /*0c96*/ 	.byte	0x3f
	.zero		1


	//   ....[52]....
        /*0c98*/ 	.word	0x00012a90
        /*0c9c*/ 	.word	0x00000002
        /*0ca0*/ 	.word	0x00000060
        /*0ca4*/ 	.short	0x010a
        /*0ca6*/ 	.byte	0x3f
	.zero		1


	//   ....[53]....
        /*0ca8*/ 	.word	0x00013010
        /*0cac*/ 	.word	0x00000000
        /*0cb0*/ 	.word	0x00028860
        /*0cb4*/ 	.short	0x010a
        /*0cb6*/ 	.byte	0x3f
	.zero		1


	//   ....[54]....
        /*0cb8*/ 	.word	0x00014640
        /*0cbc*/ 	.word	0x00000000
        /*0cc0*/ 	.word	0x00028820
        /*0cc4*/ 	.short	0x010a
        /*0cc6*/ 	.byte	0x3f
	.zero		1


	//   ....[55]....
        /*0cc8*/ 	.word	0x00014830
        /*0ccc*/ 	.word	0x00000006
        /*0cd0*/ 	.word	0x00000000
        /*0cd4*/ 	.short	0x010a
        /*0cd6*/ 	.byte	0x3f
	.zero		1


	//   ....[56]....
        /*0cd8*/ 	.word	0x00014860
        /*0cdc*/ 	.word	0x00000007
        /*0ce0*/ 	.word	0x00000000
        /*0ce4*/ 	.short	0x010a
        /*0ce6*/ 	.byte	0x3f
	.zero		1


	//   ....[57]....
        /*0ce8*/ 	.word	0x000148c0
        /*0cec*/ 	.word	0x00000004
        /*0cf0*/ 	.word	0x00000000
        /*0cf4*/ 	.short	0x010a
        /*0cf6*/ 	.byte	0x3f
	.zero		1


	//   ....[58]....
        /*0cf8*/ 	.word	0x000148f0
        /*0cfc*/ 	.word	0x00000003
        /*0d00*/ 	.word	0x00000000
        /*0d04*/ 	.short	0x010a
        /*0d06*/ 	.byte	0x3f
	.zero		1


	//   ....[59]....
        /*0d08*/ 	.word	0x00014960
        /*0d0c*/ 	.word	0x00000003
        /*0d10*/ 	.word	0x00028800
        /*0d14*/ 	.short	0x010a
        /*0d16*/ 	.byte	0x3f
	.zero		1


	//   ....[60]....
        /*0d18*/ 	.word	0x000149b0
        /*0d1c*/ 	.word	0x00000000
        /*0d20*/ 	.word	0x00028830
        /*0d24*/ 	.short	0x010a
        /*0d26*/ 	.byte	0x3f
	.zero		1


	//   ....[61]....
        /*0d28*/ 	.word	0x00014a10
        /*0d2c*/ 	.word	0x00000007
        /*0d30*/ 	.word	0x00028830
        /*0d34*/ 	.short	0x010a
        /*0d36*/ 	.byte	0x3f
	.zero		1


	//   ....[62]....
        /*0d38*/ 	.word	0x00014a70
        /*0d3c*/ 	.word	0x00000007
        /*0d40*/ 	.word	0x00028850
        /*0d44*/ 	.short	0x010a
        /*0d46*/ 	.byte	0x3f
	.zero		1


	//   ....[63]....
        /*0d48*/ 	.word	0x00014ad0
        /*0d4c*/ 	.word	0x00000007
        /*0d50*/ 	.word	0x00028830
        /*0d54*/ 	.short	0x010a
        /*0d56*/ 	.byte	0x3f
	.zero		1


	//   ....[64]....
        /*0d58*/ 	.word	0x00014b30
        /*0d5c*/ 	.word	0x00000007
        /*0d60*/ 	.word	0x00028850
        /*0d64*/ 	.short	0x010a
        /*0d66*/ 	.byte	0x3f
	.zero		1


	//   ....[65]....
        /*0d68*/ 	.word	0x00014b90
        /*0d6c*/ 	.word	0x00000005
        /*0d70*/ 	.word	0x00028850
        /*0d74*/ 	.short	0x010a
        /*0d76*/ 	.byte	0x3f
	.zero		1


	//   ....[66]....
        /*0d78*/ 	.word	0x00014d30
        /*0d7c*/ 	.word	0x00000000
        /*0d80*/ 	.word	0x00028840
        /*0d84*/ 	.short	0x010a
        /*0d86*/ 	.byte	0x3f
	.zero		1


	//   ....[67]....
        /*0d88*/ 	.word	0x00015860
        /*0d8c*/ 	.word	0x00000012
        /*0d90*/ 	.word	0x00028820
        /*0d94*/ 	.short	0x010a
        /*0d96*/ 	.byte	0x3f
	.zero		1


	//   ....[68]....
        /*0d98*/ 	.word	0x000158b0
        /*0d9c*/ 	.word	0x00000003
        /*0da0*/ 	.word	0x00028840
        /*0da4*/ 	.short	0x010a
        /*0da6*/ 	.byte	0x3f
	.zero		1


	//   ....[69]....
        /*0da8*/ 	.word	0x00015900
        /*0dac*/ 	.word	0x00000003
        /*0db0*/ 	.word	0x00000060
        /*0db4*/ 	.short	0x010a
        /*0db6*/ 	.byte	0x3f
	.zero		1


	//   ....[70]....
        /*0db8*/ 	.word	0x00015950
        /*0dbc*/ 	.word	0x00000003
        /*0dc0*/ 	.word	0x00028840
        /*0dc4*/ 	.short	0x010a
        /*0dc6*/ 	.byte	0x3f
	.zero		1


	//   ....[71]....
        /*0dc8*/ 	.word	0x000159a0
        /*0dcc*/ 	.word	0x00000002
        /*0dd0*/ 	.word	0x00000060
        /*0dd4*/ 	.short	0x010a
        /*0dd6*/ 	.byte	0x3f
	.zero		1


	//   ....[72]....
        /*0dd8*/ 	.word	0x000159f0
        /*0ddc*/ 	.word	0x00000002
        /*0de0*/ 	.word	0x00028840
        /*0de4*/ 	.short	0x010a
        /*0de6*/ 	.byte	0x3f
	.zero		1


	//   ....[73]....
        /*0de8*/ 	.word	0x00015a40
        /*0dec*/ 	.word	0x00000002
        /*0df0*/ 	.word	0x00000060
        /*0df4*/ 	.short	0x010a
        /*0df6*/ 	.byte	0x3f
	.zero		1


	//   ....[74]....
        /*0df8*/ 	.word	0x00015a90
        /*0dfc*/ 	.word	0x00000000
        /*0e00*/ 	.word	0x00028860
        /*0e04*/ 	.short	0x010a
        /*0e06*/ 	.byte	0x3f
	.zero		1


	//   ....[75]....
        /*0e08*/ 	.word	0x00016560
        /*0e0c*/ 	.word	0x00000000
        /*0e10*/ 	.word	0x00028820
        /*0e14*/ 	.short	0x010a
        /*0e16*/ 	.byte	0x3f
	.zero		1


	//   ....[76]....
        /*0e18*/ 	.word	0x00016700
        /*0e1c*/ 	.word	0x00000006
        /*0e20*/ 	.word	0x00000000
        /*0e24*/ 	.short	0x010a
        /*0e26*/ 	.byte	0x3f
	.zero		1


	//   ....[77]....
        /*0e28*/ 	.word	0x00016750
        /*0e2c*/ 	.word	0x00000007
        /*0e30*/ 	.word	0x00000000
        /*0e34*/ 	.short	0x010a
        /*0e36*/ 	.byte	0x3f
	.zero		1


	//   ....[78]....
        /*0e38*/ 	.word	0x000167a0
        /*0e3c*/ 	.word	0x00000004
        /*0e40*/ 	.word	0x00000000
        /*0e44*/ 	.short	0x010a
        /*0e46*/ 	.byte	0x3f
	.zero		1


	//----- nvinfo : EIATTR_NUM_MBARRIERS
	.align		4
.L_298:
        /*0e48*/ 	.byte	0x03, 0x38
        /*0e4a*/ 	.short	0x0016


	//----- nvinfo : EIATTR_EXIT_INSTR_OFFSETS
	.align		4
        /*0e4c*/ 	.byte	0x04, 0x1c
        /*0e4e*/ 	.short	(.L_300 - .L_299)


	//   ....[0]....
.L_299:
        /*0e50*/ 	.word	0x00000a80


	//   ....[1]....
        /*0e54*/ 	.word	0x0000dc30


	//   ....[2]....
        /*0e58*/ 	.word	0x00014940


	//----- nvinfo : EIATTR_MAX_THREADS
	.align		4
.L_300:
        /*0e5c*/ 	.byte	0x04, 0x05
        /*0e5e*/ 	.short	(.L_302 - .L_301)
.L_301:
        /*0e60*/ 	.word	0x00000180
        /*0e64*/ 	.word	0x00000001
        /*0e68*/ 	.word	0x00000001


	//----- nvinfo : EIATTR_CRS_STACK_SIZE
	.align		4
.L_302:
        /*0e6c*/ 	.byte	0x04, 0x1e
        /*0e6e*/ 	.short	(.L_304 - .L_303)
.L_303:
        /*0e70*/ 	.word	0x00000000


	//----- nvinfo : EIATTR_CBANK_PARAM_SIZE
	.align		4
.L_304:
        /*0e74*/ 	.byte	0x03, 0x19
        /*0e76*/ 	.short	0x0af0


	//----- nvinfo : EIATTR_PARAM_CBANK
	.align		4
        /*0e78*/ 	.byte	0x04, 0x0a
        /*0e7a*/ 	.short	(.L_306 - .L_305)
	.align		4
.L_305:
        /*0e7c*/ 	.word	index@(.nv.constant0._ZN7cutlass13device_kernelIN5flash11enable_sm90INS1_16FlashAttnFwdSm90INS1_25CollectiveMainloopFwdSm90ILi2EN4cute5tupleIJNS5_1CILi1EEES8_S8_EEENS6_IJNS7_ILi128EEESA_SA_EEELi128ENS_10bfloat16_tEfNS_4arch4Sm90ELb1ELb0ELb1ELb1ELb0ELb0ELb0ELb1ELb1ELb1ELb1ELb0EEENS1_21CollectiveEpilogueFwdISB_S9_SC_SE_Li256ELb1ELb1ELb1ELb0EEENS1_36VarlenDynamicPersistentTileSchedulerILi128ELi128ELi256ELi128ELb1ELb1ELb1ELb1ELb1ELb1EEEEEEEEEvNT_6ParamsE)
        /*0e80*/ 	.short	0x0210
        /*0e82*/ 	.short	0x0af0


	//----- nvinfo : EIATTR_SW_WAR
	.align		4
.L_306:
        /*0e84*/ 	.byte	0x04, 0x36
        /*0e86*/ 	.short	(.L_308 - .L_307)
.L_307:
        /*0e88*/ 	.word	0x00000008
.L_308:


//--------------------- .nv.info._ZN7cutlass13device_kernelIN5flash11enable_sm90INS1_16FlashAttnFwdSm90INS1_25CollectiveMainloopFwdSm90ILi2EN4cute5tupleIJNS5_1CILi1EEES8_S8_EEENS6_IJNS7_ILi128EEESA_SA_EEELi128ENS_10bfloat16_tEfNS_4arch4Sm90ELb1ELb0ELb1ELb1ELb0ELb1ELb0ELb1ELb1ELb1ELb1ELb0EEENS1_21CollectiveEpilogueFwdISB_S9_SC_SE_Li256ELb1ELb1ELb1ELb0EEENS1_36VarlenDynamicPersistentTileSchedulerILi128ELi128ELi256ELi128ELb1ELb1ELb1ELb1ELb1ELb1EEEEEEEEEvNT_6ParamsE --------------------------
	.section	.nv.info._ZN7cutlass13device_kernelIN5flash11enable_sm90INS1_16FlashAttnFwdSm90INS1_25CollectiveMainloopFwdSm90ILi2EN4cute5tupleIJNS5_1CILi1EEES8_S8_EEENS6_IJNS7_ILi128EEESA_SA_EEELi128ENS_10bfloat16_tEfNS_4arch4Sm90ELb1ELb0ELb1ELb1ELb0ELb1ELb0ELb1ELb1ELb1ELb1ELb0EEENS1_21CollectiveEpilogueFwdISB_S9_SC_SE_Li256ELb1ELb1ELb1ELb0EEENS1_36VarlenDynamicPersistentTileSchedulerILi128ELi128ELi256ELi128ELb1ELb1ELb1ELb1ELb1ELb1EEEEEEEEEvNT_6ParamsE,"",@"SHT_CUDA_INFO"
	.sectionflags	@""
	.align	4


	//----- nvinfo : EIATTR_CUDA_API_VERSION
	.align		4
        /*0000*/ 	.byte	0x04, 0x37
        /*0002*/ 	.short	(.L_310 - .L_309)
.L_309:
        /*0004*/ 	.word	0x00000082


	//----- nvinfo : EIATTR_KPARAM_INFO
	.align		4
.L_310:
        /*0008*/ 	.byte	0x04, 0x17
        /*000a*/ 	.short	(.L_312 - .L_311)
.L_311:
        /*000c*/ 	.word	0x00000000
        /*0010*/ 	.short	0x0000
        /*0012*/ 	.short	0x0070
        /*0014*/ 	.byte	0x00, 0xf0, 0x01, 0x2a


	//----- nvinfo : EIATTR_SPARSE_MMA_MASK
	.align		4
.L_312:
        /*0018*/ 	.byte	0x03, 0x50
        /*001a*/ 	.short	0x0000


	//----- nvinfo : EIATTR_MAXREG_COUNT
	.align		4
        /*001c*/ 	.byte	0x03, 0x1b
        /*001e*/ 	.short	0x00a8


	//----- nvinfo : EIATTR_NUM_BARRIERS
	.align		4
        /*0020*/ 	.byte	0x02, 0x4c
        /*0022*/ 	.byte	0x10
	.zero		1


	//----- nvinfo : EIATTR_EXTERNS
	.align		4
        /*0024*/ 	.byte	0x04, 0x0f
        /*0026*/ 	.short	(.L_314 - .L_313)


	//   ....[0]....
	.align		4
.L_313:
        /*0028*/ 	.word	index@(__assertfail)


	//----- nvinfo : EIATTR_ANNOTATIONS
	.align		4
.L_314:
        /*002c*/ 	.byte	0x04, 0x55
        /*002e*/ 	.short	(.L_316 - .L_315)


	//   ....[0]....
.L_315:
        /* <DEDUP_REMOVED lines=95> */


	//----- nvinfo : EIATTR_MERCURY_ISA_VERSION
	.align		4
.L_316:
        /*0610*/ 	.byte	0x03, 0x5f
        /*0612*/ 	.short	0x0101


	//----- nvinfo : EIATTR_UNUSED_LOAD_BYTE_OFFSET
	.align		4
        /*0614*/ 	.byte	0x04, 0x44
        /*0616*/ 	.short	(.L_318 - .L_317)


	//   ....[0]....
.L_317:
        /*0618*/ 	.word	0x00000ad0
        /*061c*/ 	.word	0x0000fff0


	//   ....[1]....
        /*0620*/ 	.word	0x00018220
        /*0624*/ 	.word	0x0000fff0


	//----- nvinfo : EIATTR_INT_WARP_WIDE_INSTR_OFFSETS
	.align		4
.L_318:
        /*0628*/ 	.byte	0x04, 0x31
        /*062a*/ 	.short	(.L_320 - .L_319)


	//   ....[0]....
.L_319:
        /*062c*/ 	.word	0x00000190


	//   ....[1]....
        /*0630*/ 	.word	0x000001d0


	//   ....[2]....
        /*0634*/ 	.word	0x00000240


	//   ....[3]....
        /*0638*/ 	.word	0x0001e370


	//   ....[4]....
        /*063c*/ 	.word	0x0001e400


	//   ....[5]....
        /*0640*/ 	.word	0x00021aa0


	//   ....[6]....
        /*0644*/ 	.word	0x00021b00


	//----- nvinfo : EIATTR_COOP_GROUP_MASK_REGIDS
	.align		4
.L_320:
        /*0648*/ 	.byte	0x04, 0x29
        /*064a*/ 	.short	(.L_322 - .L_321)


	//   ....[0]....
.L_321:
        /*064c*/ 	.word	0xffffffff


	//   ....[1]....
        /*0650*/ 	.word	0xffffffff


	//   ....[2]....
        /*0654*/ 	.word	0xffffffff


	//   ....[3]....
        /*0658*/ 	.word	0xffffffff


	//   ....[4]....
        /*065c*/ 	.word	0xffffffff


	//   ....[5]....
        /*0660*/ 	.word	0xffffffff


	//   ....[6]....
        /*0664*/ 	.word	0xffffffff


	//   ....[7]....
        /*0668*/ 	.word	0xffffffff


	//   ....[8]....
        /*066c*/ 	.word	0xffffffff


	//   ....[9]....
        /*0670*/ 	.word	0xffffffff


	//   ....[10]....
        /*0674*/ 	.word	0xffffffff


	//   ....[11]....
        /*0678*/ 	.word	0xffffffff


	//   ....[12]....
        /*067c*/ 	.word	0xffffffff


	//   ....[13]....
        /*0680*/ 	.word	0xffffffff


	//   ....[14]....
        /*0684*/ 	.word	0xffffffff


	//   ....[15]....
        /*0688*/ 	.word	0xffffffff


	//   ....[16]....
        /*068c*/ 	.word	0xffffffff


	//   ....[17]....
        /*0690*/ 	.word	0xffffffff


	//   ....[18]....
        /*0694*/ 	.word	0xffffffff


	//   ....[19]....
        /*0698*/ 	.word	0xffffffff


	//   ....[20]....
        /*069c*/ 	.word	0xffffffff


	//   ....[21]....
        /*06a0*/ 	.word	0xffffffff


	//   ....[22]....
        /*06a4*/ 	.word	0xffffffff


	//   ....[23]....
        /*06a8*/ 	.word	0xffffffff


	//   ....[24]....
        /*06ac*/ 	.word	0xffffffff


	//   ....[25]....
        /*06b0*/ 	.word	0xffffffff


	//   ....[26]....
        /*06b4*/ 	.word	0xffffffff


	//   ....[27]....
        /*06b8*/ 	.word	0xffffffff


	//   ....[28]....
        /*06bc*/ 	.word	0xffffffff


	//   ....[29]....
        /*06c0*/ 	.word	0xffffffff


	//   ....[30]....
        /*06c4*/ 	.word	0xffffffff


	//   ....[31]....
        /*06c8*/ 	.word	0xffffffff


	//   ....[32]....
        /*06cc*/ 	.word	0xffffffff


	//   ....[33]....
        /*06d0*/ 	.word	0xffffffff


	//   ....[34]....
        /*06d4*/ 	.word	0xffffffff


	//   ....[35]....
        /*06d8*/ 	.word	0xffffffff


	//   ....[36]....
        /*06dc*/ 	.word	0xffffffff


	//   ....[37]....
        /*06e0*/ 	.word	0xffffffff


	//   ....[38]....
        /*06e4*/ 	.word	0xffffffff


	//   ....[39]....
        /*06e8*/ 	.word	0xffffffff


	//   ....[40]....
        /*06ec*/ 	.word	0xffffffff


	//   ....[41]....
        /*06f0*/ 	.word	0xffffffff


	//   ....[42]....
        /*06f4*/ 	.word	0xffffffff


	//   ....[43]....
        /*06f8*/ 	.word	0xffffffff


	//   ....[44]....
        /*06fc*/ 	.word	0xffffffff


	//   ....[45]....
        /*0700*/ 	.word	0xffffffff


	//   ....[46]....
        /*0704*/ 	.word	0xffffffff


	//   ....[47]....
        /*0708*/ 	.word	0xffffffff


	//   ....[48]....
        /*070c*/ 	.word	0xffffffff


	//   ....[49]....
        /*0710*/ 	.word	0xffffffff


	//   ....[50]....
        /*0714*/ 	.word	0xffffffff


	//   ....[51]....
        /*0718*/ 	.word	0xffffffff


	//   ....[52]....
        /*071c*/ 	.word	0xffffffff


	//   ....[53]....
        /*0720*/ 	.word	0xffffffff


	//   ....[54]....
        /*0724*/ 	.word	0xffffffff


	//   ....[55]....
        /*0728*/ 	.word	0xffffffff


	//   ....[56]....
        /*072c*/ 	.word	0xffffffff


	//   ....[57]....
        /*0730*/ 	.word	0xffffffff


	//   ....[58]....
        /*0734*/ 	.word	0xffffffff


	//   ....[59]....
        /*0738*/ 	.word	0xffffffff


	//   ....[60]....
        /*073c*/ 	.word	0xffffffff


	//   ....[61]....
        /*0740*/ 	.word	0xffffffff


	//   ....[62]....
        /*0744*/ 	.word	0xffffffff


	//   ....[63]....
        /*0748*/ 	.word	0xffffffff


	//   ....[64]....
        /*074c*/ 	.word	0xffffffff


	//   ....[65]....
        /*0750*/ 	.word	0xffffffff


	//   ....[66]....
        /*0754*/ 	.word	0xffffffff


	//   ....[67]....
        /*0758*/ 	.word	0xffffffff


	//   ....[68]....
        /*075c*/ 	.word	0xffffffff


	//   ....[69]....
        /*0760*/ 	.word	0xffffffff


	//   ....[70]....
        /*0764*/ 	.word	0xffffffff


	//   ....[71]....
        /*0768*/ 	.word	0xffffffff


	//   ....[72]....
        /*076c*/ 	.word	0xffffffff


	//   ....[73]....
        /*0770*/ 	.word	0xffffffff


	//   ....[74]....
        /*0774*/ 	.word	0xffffffff


	//   ....[75]....
        /*0778*/ 	.word	0xffffffff


	//   ....[76]....
        /*077c*/ 	.word	0xffffffff


	//   ....[77]....
        /*0780*/ 	.word	0xffffffff


	//   ....[78]....
        /*0784*/ 	.word	0xffffffff


	//   ....[79]....
        /*0788*/ 	.word	0xffffffff


	//   ....[80]....
        /*078c*/ 	.word	0xffffffff


	//   ....[81]....
        /*0790*/ 	.word	0xffffffff


	//   ....[82]....
        /*0794*/ 	.word	0xffffffff


	//   ....[83]....
        /*0798*/ 	.word	0xffffffff


	//   ....[84]....
        /*079c*/ 	.word	0xffffffff


	//   ....[85]....
        /*07a0*/ 	.word	0xffffffff


	//   ....[86]....
        /*07a4*/ 	.word	0xffffffff


	//   ....[87]....
        /*07a8*/ 	.word	0xffffffff


	//   ....[88]....
        /*07ac*/ 	.word	0xffffffff


	//   ....[89]....
        /*07b0*/ 	.word	0xffffffff


	//   ....[90]....
        /*07b4*/ 	.word	0xffffffff


	//   ....[91]....
        /*07b8*/ 	.word	0xffffffff


	//   ....[92]....
        /*07bc*/ 	.word	0xffffffff


	//   ....[93]....
        /*07c0*/ 	.word	0xffffffff


	//   ....[94]....
        /*07c4*/ 	.word	0xffffffff


	//   ....[95]....
        /*07c8*/ 	.word	0xffffffff


	//   ....[96]....
        /*07cc*/ 	.word	0xffffffff


	//   ....[97]....
        /*07d0*/ 	.word	0xffffffff


	//   ....[98]....
        /*07d4*/ 	.word	0xffffffff


	//   ....[99]....
        /*07d8*/ 	.word	0xffffffff


	//   ....[100]....
        /*07dc*/ 	.word	0xffffffff


	//   ....[101]....
        /*07e0*/ 	.word	0xffffffff


	//   ....[102]....
        /*07e4*/ 	.word	0xffffffff


	//   ....[103]....
        /*07e8*/ 	.word	0xffffffff


	//   ....[104]....
        /*07ec*/ 	.word	0xffffffff


	//   ....[105]....
        /*07f0*/ 	.word	0xffffffff


	//   ....[106]....
        /*07f4*/ 	.word	0xffffffff


	//   ....[107]....
        /*07f8*/ 	.word	0xffffffff


	//   ....[108]....
        /*07fc*/ 	.word	0xffffffff


	//   ....[109]....
        /*0800*/ 	.word	0xffffffff


	//   ....[110]....
        /*0804*/ 	.word	0xffffffff


	//   ....[111]....
        /*0808*/ 	.word	0xffffffff


	//   ....[112]....
        /*080c*/ 	.word	0xffffffff


	//   ....[113]....
        /*0810*/ 	.word	0xffffffff


	//   ....[114]....
        /*0814*/ 	.word	0xffffffff


	//   ....[115]....
        /*0818*/ 	.word	0xffffffff


	//   ....[116]....
        /*081c*/ 	.word	0xffffffff


	//   ....[117]....
        /*0820*/ 	.word	0xffffffff


	//   ....[118]....
        /*0824*/ 	.word	0xffffffff


	//   ....[119]....
        /*0828*/ 	.word	0xffffffff


	//   ....[120]....
        /*082c*/ 	.word	0xffffffff


	//   ....[121]....
        /*0830*/ 	.word	0xffffffff


	//   ....[122]....
        /*0834*/ 	.word	0xffffffff


	//   ....[123]....
        /*0838*/ 	.word	0xffffffff


	//   ....[124]....
        /*083c*/ 	.word	0xffffffff


	//   ....[125]....
        /*0840*/ 	.word	0xffffffff


	//   ....[126]....
        /*0844*/ 	.word	0xffffffff


	//   ....[127]....
        /*0848*/ 	.word	0xffffffff


	//   ....[128]....
        /*084c*/ 	.word	0xffffffff


	//   ....[129]....
        /*0850*/ 	.word	0xffffffff


	//   ....[130]....
        /*0854*/ 	.word	0xffffffff


	//   ....[131]....
        /*0858*/ 	.word	0xffffffff


	//   ....[132]....
        /*085c*/ 	.word	0xffffffff


	//   ....[133]....
        /*0860*/ 	.word	0xffffffff


	//   ....[134]....
        /*0864*/ 	.word	0xffffffff


	//   ....[135]....
        /*0868*/ 	.word	0xffffffff


	//   ....[136]....
        /*086c*/ 	.word	0xffffffff


	//   ....[137]....
        /*0870*/ 	.word	0xffffffff


	//   ....[138]....
        /*0874*/ 	.word	0x0500000f


	//   ....[139]....
        /*0878*/ 	.word	0x0500000f


	//   ....[140]....
        /*087c*/ 	.word	0x0500000f


	//   ....[141]....
        /*0880*/ 	.word	0x0500000f


	//   ....[142]....
        /*0884*/ 	.word	0x0500000f


	//   ....[143]....
        /*0888*/ 	.word	0x0500000f


	//   ....[144]....
        /*088c*/ 	.word	0x0500000f


	//   ....[145]....
        /*0890*/ 	.word	0x0500000f


	//   ....[146]....
        /*0894*/ 	.word	0x0500000f


	//   ....[147]....
        /*0898*/ 	.word	0x0500000f


	//   ....[148]....
        /*089c*/ 	.word	0x0500000f


	//   ....[149]....
        /*08a0*/ 	.word	0x0500000f


	//   ....[150]....
        /*08a4*/ 	.word	0x0500000f


	//   ....[151]....
        /*08a8*/ 	.word	0x0500000f


	//   ....[152]....
        /*08ac*/ 	.word	0x0500000f


	//   ....[153]....
        /*08b0*/ 	.word	0x0500000f


	//   ....[154]....
        /*08b4*/ 	.word	0x0500000f


	//   ....[155]....
        /*08b8*/ 	.word	0x0500000f


	//   ....[156]....
        /*08bc*/ 	.word	0x0500000f


	//   ....[157]....
        /*08c0*/ 	.word	0x0500000f


	//   ....[158]....
        /*08c4*/ 	.word	0x0500000f


	//   ....[159]....
        /*08c8*/ 	.word	0x0500000f


	//   ....[160]....
        /*08cc*/ 	.word	0x0500000f


	//   ....[161]....
        /*08d0*/ 	.word	0x0500000f


	//   ....[162]....
        /*08d4*/ 	.word	0x0500000f


	//   ....[163]....
        /*08d8*/ 	.word	0x0500000f


	//   ....[164]....
        /*08dc*/ 	.word	0x0500000f


	//   ....[165]....
        /*08e0*/ 	.word	0x0500000f


	//   ....[166]....
        /*08e4*/ 	.word	0x0500000f


	//   ....[167]....
        /*08e8*/ 	.word	0x0500000f


	//   ....[168]....
        /*08ec*/ 	.word	0x0500000f


	//   ....[169]....
        /*08f0*/ 	.word	0x0500000f


	//   ....[170]....
        /*08f4*/ 	.word	0x0500000f


	//   ....[171]....
        /*08f8*/ 	.word	0x0500000f


	//   ....[172]....
        /*08fc*/ 	.word	0x0500000f


	//   ....[173]....
        /*0900*/ 	.word	0x0500000f


	//   ....[174]....
        /*0904*/ 	.word	0x0500000f


	//   ....[175]....
        /*0908*/ 	.word	0x0500000f


	//   ....[176]....
        /*090c*/ 	.word	0x0500000f


	//   ....[177]....
        /*0910*/ 	.word	0x0500000f


	//   ....[178]....
        /*0914*/ 	.word	0x0500000f


	//   ....[179]....
        /*0918*/ 	.word	0x0500000f


	//   ....[180]....
        /*091c*/ 	.word	0x0500000f


	//   ....[181]....
        /*0920*/ 	.word	0x0500000f


	//   ....[182]....
        /*0924*/ 	.word	0x0500000f


	//   ....[183]....
        /*0928*/ 	.word	0x0500000f


	//   ....[184]....
        /*092c*/ 	.word	0x0500000f


	//   ....[185]....
        /*0930*/ 	.word	0x0500000f


	//   ....[186]....
        /*0934*/ 	.word	0x0500000f


	//   ....[187]....
        /*0938*/ 	.word	0x0500000f


	//   ....[188]....
        /*093c*/ 	.word	0x0500000f


	//   ....[189]....
        /*0940*/ 	.word	0x0500000f


	//   ....[190]....
        /*0944*/ 	.word	0x0500000f


	//   ....[191]....
        /*0948*/ 	.word	0x0500000f


	//   ....[192]....
        /*094c*/ 	.word	0x0500000f


	//   ....[193]....
        /*0950*/ 	.word	0x0500000f


	//   ....[194]....
        /*0954*/ 	.word	0x0500000f


	//   ....[195]....
        /*0958*/ 	.word	0x0500000f


	//   ....[196]....
        /*095c*/ 	.word	0x0500000f


	//   ....[197]....
        /*0960*/ 	.word	0x0500000f


	//   ....[198]....
        /*0964*/ 	.word	0x0500000f


	//   ....[199]....
        /*0968*/ 	.word	0x0500000f


	//   ....[200]....
        /*096c*/ 	.word	0x0500000f


	//   ....[201]....
        /*0970*/ 	.word	0x0500000f


	//   ....[202]....
        /*0974*/ 	.word	0x0500000f


	//   ....[203]....
        /*0978*/ 	.word	0x0500000f


	//   ....[204]....
        /*097c*/ 	.word	0x0500000f


	//   ....[205]....
        /*0980*/ 	.word	0x0500000f


	//   ....[206]....
        /*0984*/ 	.word	0x0500000f


	//   ....[207]....
        /*0988*/ 	.word	0x0500000f


	//   ....[208]....
        /*098c*/ 	.word	0x0500000f


	//   ....[209]....
        /*0990*/ 	.word	0x0500000f


	//   ....[210]....
        /*0994*/ 	.word	0x0500000f


	//   ....[211]....
        /*0998*/ 	.word	0x0500000f


	//   ....[212]....
        /*099c*/ 	.word	0x0500000f


	//   ....[213]....
        /*09a0*/ 	.word	0x0500000f


	//   ....[214]....
        /*09a4*/ 	.word	0x0500000f


	//   ....[215]....
        /*09a8*/ 	.word	0x0500000f


	//   ....[216]....
        /*09ac*/ 	.word	0x0500000f


	//   ....[217]....
        /*09b0*/ 	.word	0x0500000f


	//   ....[218]....
        /*09b4*/ 	.word	0x0500000f


	//   ....[219]....
        /*09b8*/ 	.word	0x0500000f


	//   ....[220]....
        /*09bc*/ 	.word	0x0500000f


	//   ....[221]....
        /*09c0*/ 	.word	0x0500000f


	//   ....[222]....
        /*09c4*/ 	.word	0x0500000f


	//   ....[223]....
        /*09c8*/ 	.word	0x0500000f


	//   ....[224]....
        /*09cc*/ 	.word	0x0500000f


	//   ....[225]....
        /*09d0*/ 	.word	0x0500000f


	//   ....[226]....
        /*09d4*/ 	.word	0x0500000f


	//   ....[227]....
        /*09d8*/ 	.word	0x0500000f


	//----- nvinfo : EIATTR_COOP_GROUP_INSTR_OFFSETS
	.align		4
.L_322:
        /*09dc*/ 	.byte	0x04, 0x28
        /*09de*/ 	.short	(.L_324 - .L_323)


	//   ....[0]....
.L_323:
        /*09e0*/ 	.word	0x00000070


	//   ....[1]....
        /*09e4*/ 	.word	0x000001a0


	//   ....[2]....
        /*09e8*/ 	.word	0x000001f0


	//   ....[3]....
        /*09ec*/ 	.word	0x00000420


	//   ....[4]....
        /*09f0*/ 	.word	0x00000580


	//   ....[5]....
        /*09f4*/ 	.word	0x000006a0


	//   ....[6]....
        /*09f8*/ 	.word	0x00000800


	//   ....[7]....
        /*09fc*/ 	.word	0x00009650


	//   ....[8]....
        /*0a00*/ 	.word	0x00009d30


	//   ....[9]....
        /*0a04*/ 	.word	0x00009d40


	//   ....[10]....
        /*0a08*/ 	.word	0x00009d50


	//   ....[11]....
        /*0a0c*/ 	.word	0x00009d60


	//   ....[12]....
        /*0a10*/ 	.word	0x0000a0a0


	//   ....[13]....
        /*0a14*/ 	.word	0x0000a0b0


	//   ....[14]....
        /*0a18*/ 	.word	0x0000a0c0


	//   ....[15]....
        /*0a1c*/ 	.word	0x0000a0d0


	//   ....[16]....
        /*0a20*/ 	.word	0x0000a3f0


	//   ....[17]....
        /*0a24*/ 	.word	0x0000a400


	//   ....[18]....
        /*0a28*/ 	.word	0x0000a410


	//   ....[19]....
        /*0a2c*/ 	.word	0x0000a420


	//   ....[20]....
        /*0a30*/ 	.word	0x0000a760


	//   ....[21]....
        /*0a34*/ 	.word	0x0000a770


	//   ....[22]....
        /*0a38*/ 	.word	0x0000a780


	//   ....[23]....
        /*0a3c*/ 	.word	0x0000a790


	//   ....[24]....
        /*0a40*/ 	.word	0x0000c680


	//   ....[25]....
        /*0a44*/ 	.word	0x0000c6a0


	//   ....[26]....
        /*0a48*/ 	.word	0x0000c6b0


	//   ....[27]....
        /*0a4c*/ 	.word	0x0000c6c0


	//   ....[28]....
        /*0a50*/ 	.word	0x0000c7d0


	//   ....[29]....
        /*0a54*/ 	.word	0x0000c820


	//   ....[30]....
        /*0a58*/ 	.word	0x0000c850


	//   ....[31]....
        /*0a5c*/ 	.word	0x0000c890


	//   ....[32]....
        /*0a60*/ 	.word	0x0000cc10


	//   ....[33]....
        /*0a64*/ 	.word	0x0000cc30


	//   ....[34]....
        /*0a68*/ 	.word	0x0000cc50


	//   ....[35]....
        /*0a6c*/ 	.word	0x0000cc60


	//   ....[36]....
        /*0a70*/ 	.word	0x0000cd20


	//   ....[37]....
        /*0a74*/ 	.word	0x0000cd40


	//   ....[38]....
        /*0a78*/ 	.word	0x0000cd50


	//   ....[39]....
        /*0a7c*/ 	.word	0x0000cdd0


	//   ....[40]....
        /*0a80*/ 	.word	0x0000f390


	//   ....[41]....
        /*0a84*/ 	.word	0x0000f3a0


	//   ....[42]....
        /*0a88*/ 	.word	0x00010200


	//   ....[43]....
        /*0a8c*/ 	.word	0x00010260


	//   ....[44]....
        /*0a90*/ 	.word	0x00010cd0


	//   ....[45]....
        /*0a94*/ 	.word	0x00010d60


	//   ....[46]....
        /*0a98*/ 	.word	0x00012960


	//   ....[47]....
        /*0a9c*/ 	.word	0x000130f0


	//   ....[48]....
        /*0aa0*/ 	.word	0x000131a0


	//   ....[49]....
        /*0aa4*/ 	.word	0x000131e0


	//   ....[50]....
        /*0aa8*/ 	.word	0x00013bc0


	//   ....[51]....
        /*0aac*/ 	.word	0x00013c40


	//   ....[52]....
        /*0ab0*/ 	.word	0x00016000


	//   ....[53]....
        /*0ab4*/ 	.word	0x00016030


	//   ....[54]....
        /*0ab8*/ 	.word	0x000165d0


	//   ....[55]....
        /*0abc*/ 	.word	0x00016630


	//   ....[56]....
        /*0ac0*/ 	.word	0x00017870


	//   ....[57]....
        /*0ac4*/ 	.word	0x00017c10


	//   ....[58]....
        /*0ac8*/ 	.word	0x00017c40


	//   ....[59]....
        /*0acc*/ 	.word	0x00017c50


	//   ....[60]....
        /*0ad0*/ 	.word	0x00018cb0


	//   ....[61]....
        /*0ad4*/ 	.word	0x00018cd0


	//   ....[62]....
        /*0ad8*/ 	.word	0x00018cf0


	//   ....[63]....
        /*0adc*/ 	.word	0x00018d00


	//   ....[64]....
        /*0ae0*/ 	.word	0x000193c0


	//   ....[65]....
        /*0ae4*/ 	.word	0x000193d0


	//   ....[66]....
        /*0ae8*/ 	.word	0x000194d0


	//   ....[67]....
        /*0aec*/ 	.word	0x000194e0


	//   ....[68]....
        /*0af0*/ 	.word	0x000195f0


	//   ....[69]....
        /*0af4*/ 	.word	0x00019600


	//   ....[70]....
        /*0af8*/ 	.word	0x00019710


	//   ....[71]....
        /*0afc*/ 	.word	0x00019720


	//   ....[72]....
        /*0b00*/ 	.word	0x00019ad0


	//   ....[73]....
        /*0b04*/ 	.word	0x00019ae0


	//   ....[74]....
        /*0b08*/ 	.word	0x0001a030


	//   ....[75]....
        /*0b0c*/ 	.word	0x0001a040


	//   ....[76]....
        /*0b10*/ 	.word	0x0001ad30


	//   ....[77]....
        /*0b14*/ 	.word	0x0001ad40


	//   ....[78]....
        /*0b18*/ 	.word	0x0001ae50


	//   ....[79]....
        /*0b1c*/ 	.word	0x0001ae60


	//   ....[80]....
        /*0b20*/ 	.word	0x0001af70


	//   ....[81]....
        /*0b24*/ 	.word	0x0001af80


	//   ....[82]....
        /*0b28*/ 	.word	0x0001b090


	//   ....[83]....
        /*0b2c*/ 	.word	0x0001b0a0


	//   ....[84]....
        /*0b30*/ 	.word	0x0001b210


	//   ....[85]....
        /*0b34*/ 	.word	0x0001b440


	//   ....[86]....
        /*0b38*/ 	.word	0x0001b470


	//   ....[87]....
        /*0b3c*/ 	.word	0x0001b4a0


	//   ....[88]....
        /*0b40*/ 	.word	0x0001b4d0


	//   ....[89]....
        /*0b44*/ 	.word	0x0001b500


	//   ....[90]....
        /*0b48*/ 	.word	0x0001b530


	//   ....[91]....
        /*0b4c*/ 	.word	0x0001b6d0


	//   ....[92]....
        /*0b50*/ 	.word	0x0001b700


	//   ....[93]....
        /*0b54*/ 	.word	0x0001b730


	//   ....[94]....
        /*0b58*/ 	.word	0x0001b760


	//   ....[95]....
        /*0b5c*/ 	.word	0x0001b790


	//   ....[96]....
        /*0b60*/ 	.word	0x0001b7c0


	//   ....[97]....
        /*0b64*/ 	.word	0x0001b860


	//   ....[98]....
        /*0b68*/ 	.word	0x0001b890


	//   ....[99]....
        /*0b6c*/ 	.word	0x0001b8a0


	//   ....[100]....
        /*0b70*/ 	.word	0x0001b8d0


	//   ....[101]....
        /*0b74*/ 	.word	0x0001cea0


	//   ....[102]....
        /*0b78*/ 	.word	0x0001e950


	//   ....[103]....
        /*0b7c*/ 	.word	0x0001f510


	//   ....[104]....
        /*0b80*/ 	.word	0x0001f520


	//   ....[105]....
        /*0b84*/ 	.word	0x0001f550


	//   ....[106]....
        /*0b88*/ 	.word	0x0001f560


	//   ....[107]....
        /*0b8c*/ 	.word	0x0001f670


	//   ....[108]....
        /*0b90*/ 	.word	0x0001f680


	//   ....[109]....
        /*0b94*/ 	.word	0x0001f710


	//   ....[110]....
        /*0b98*/ 	.word	0x0001f720


	//   ....[111]....
        /*0b9c*/ 	.word	0x0001f7b0


	//   ....[112]....
        /*0ba0*/ 	.word	0x0001f7c0


	//   ....[113]....
        /*0ba4*/ 	.word	0x0001f850


	//   ....[114]....
        /*0ba8*/ 	.word	0x0001f860


	//   ....[115]....
        /*0bac*/ 	.word	0x0001f8f0


	//   ....[116]....
        /*0bb0*/ 	.word	0x0001f900


	//   ....[117]....
        /*0bb4*/ 	.word	0x0001f950


	//   ....[118]....
        /*0bb8*/ 	.word	0x0001f980


	//   ....[119]....
        /*0bbc*/ 	.word	0x000221e0


	//   ....[120]....
        /*0bc0*/ 	.word	0x00022260


	//   ....[121]....
        /*0bc4*/ 	.word	0x00022290


	//   ....[122]....
        /*0bc8*/ 	.word	0x000222a0


	//   ....[123]....
        /*0bcc*/ 	.word	0x000222d0


	//   ....[124]....
        /*0bd0*/ 	.word	0x00022300


	//   ....[125]....
        /*0bd4*/ 	.word	0x00022330


	//   ....[126]....
        /*0bd8*/ 	.word	0x00022360


	//   ....[127]....
        /*0bdc*/ 	.word	0x00022520


	//   ....[128]....
        /*0be0*/ 	.word	0x00022550


	//   ....[129]....
        /*0be4*/ 	.word	0x00022580


	//   ....[130]....
        /*0be8*/ 	.word	0x000225b0


	//   ....[131]....
        /*0bec*/ 	.word	0x000225e0


	//   ....[132]....
        /*0bf0*/ 	.word	0x00022610


	//   ....[133]....
        /*0bf4*/ 	.word	0x000226e0


	//   ....[134]....
        /*0bf8*/ 	.word	0x00022700


	//   ....[135]....
        /*0bfc*/ 	.word	0x00022710


	//   ....[136]....
        /*0c00*/ 	.word	0x00022790


	//   ....[137]....
        /*0c04*/ 	.word	0x000232d0


	//   ....[138]....
        /*0c08*/ 	.word	0x00023740


	//   ....[139]....
        /*0c0c*/ 	.word	0x000237f0


	//   ....[140]....
        /*0c10*/ 	.word	0x00023880


	//   ....[141]....
        /*0c14*/ 	.word	0x000238d0


	//   ....[142]....
        /*0c18*/ 	.word	0x00023920


	//   ....[143]....
        /*0c1c*/ 	.word	0x000239b0


	//   ....[144]....
        /*0c20*/ 	.word	0x00023a40


	//   ....[145]....
        /*0c24*/ 	.word	0x00023a90


	//   ....[146]....
        /*0c28*/ 	.word	0x00023ae0


	//   ....[147]....
        /*0c2c*/ 	.word	0x00023b70


	//   ....[148]....
        /*0c30*/ 	.word	0x00023c00


	//   ....[149]....
        /*0c34*/ 	.word	0x00023c50


	//   ....[150]....
        /*0c38*/ 	.word	0x00023ca0


	//   ....[151]....
        /*0c3c*/ 	.word	0x00023d30


	//   ....[152]....
        /*0c40*/ 	.word	0x00023dc0


	//   ....[153]....
        /*0c44*/ 	.word	0x00023e10


	//   ....[154]....
        /*0c48*/ 	.word	0x00023e60


	//   ....[155]....
        /*0c4c*/ 	.word	0x00023f60


	//   ....[156]....
        /*0c50*/ 	.word	0x00024010


	//   ....[157]....
        /*0c54*/ 	.word	0x00024090


	//   ....[158]....
        /*0c58*/ 	.word	0x00024120


	//   ....[159]....
        /*0c5c*/ 	.word	0x00024290


	//   ....[160]....
        /*0c60*/ 	.word	0x000243c0


	//   ....[161]....
        /*0c64*/ 	.word	0x00024440


	//   ....[162]....
        /*0c68*/ 	.word	0x00024490


	//   ....[163]....
        /*0c6c*/ 	.word	0x00024520


	//   ....[164]....
        /*0c70*/ 	.word	0x000245c0


	//   ....[165]....
        /*0c74*/ 	.word	0x00024640


	//   ....[166]....
        /*0c78*/ 	.word	0x000246b0


	//   ....[167]....
        /*0c7c*/ 	.word	0x00024800


	//   ....[168]....
        /*0c80*/ 	.word	0x00024940


	//   ....[169]....
        /*0c84*/ 	.word	0x000249a0


	//   ....[170]....
        /*0c88*/ 	.word	0x000249f0


	//   ....[171]....
        /*0c8c*/ 	.word	0x00024cd0


	//   ....[172]....
        /*0c90*/ 	.word	0x00024d20


	//   ....[173]....
        /*0c94*/ 	.word	0x00024db0


	//   ....[174]....
        /*0c98*/ 	.word	0x00024e40


	//   ....[175]....
        /*0c9c*/ 	.word	0x00024ed0


	//   ....[176]....
        /*0ca0*/ 	.word	0x00024f60


	//   ....[177]....
        /*0ca4*/ 	.word	0x00024ff0


	//   ....[178]....
        /*0ca8*/ 	.word	0x00025080


	//   ....[179]....
        /*0cac*/ 	.word	0x00025100


	//   ....[180]....
        /*0cb0*/ 	.word	0x00025150


	//   ....[181]....
        /*0cb4*/ 	.word	0x000251e0


	//   ....[182]....
        /*0cb8*/ 	.word	0x00025270


	//   ....[183]....
        /*0cbc*/ 	.word	0x000252f0


	//   ....[184]....
        /*0cc0*/ 	.word	0x00025340


	//   ....[185]....
        /*0cc4*/ 	.word	0x000253d0


	//   ....[186]....
        /*0cc8*/ 	.word	0x00025460


	//   ....[187]....
        /*0ccc*/ 	.word	0x000254f0


	//   ....[188]....
        /*0cd0*/ 	.word	0x00025580


	//   ....[189]....
        /*0cd4*/ 	.word	0x00025610


	//   ....[190]....
        /*0cd8*/ 	.word	0x000256a0


	//   ....[191]....
        /*0cdc*/ 	.word	0x00025760


	//   ....[192]....
        /*0ce0*/ 	.word	0x00025a40


	//   ....[193]....
        /*0ce4*/ 	.word	0x00025c20


	//   ....[194]....
        /*0ce8*/ 	.word	0x00025c70


	//   ....[195]....
        /*0cec*/ 	.word	0x00025cd0


	//   ....[196]....
        /*0cf0*/ 	.word	0x00025d70


	//   ....[197]....
        /*0cf4*/ 	.word	0x00025e30


	//   ....[198]....
        /*0cf8*/ 	.word	0x00025f40


	//   ....[199]....
        /*0cfc*/ 	.word	0x00025fa0


	//   ....[200]....
        /*0d00*/ 	.word	0x000260a0


	//   ....[201]....
        /*0d04*/ 	.word	0x00026100


	//   ....[202]....
        /*0d08*/ 	.word	0x00026200


	//   ....[203]....
        /*0d0c*/ 	.word	0x00026260


	//   ....[204]....
        /*0d10*/ 	.word	0x00026360


	//   ....[205]....
        /*0d14*/ 	.word	0x000263c0


	//   ....[206]....
        /*0d18*/ 	.word	0x000264a0


	//   ....[207]....
        /*0d1c*/ 	.word	0x00026520


	//   ....[208]....
        /*0d20*/ 	.word	0x00026600


	//   ....[209]....
        /*0d24*/ 	.word	0x00026930


	//   ....[210]....
        /*0d28*/ 	.word	0x000269d0


	//   ....[211]....
        /*0d2c*/ 	.word	0x00026b70


	//   ....[212]....
        /*0d30*/ 	.word	0x00026bf0


	//   ....[213]....
        /*0d34*/ 	.word	0x00026c70


	//   ....[214]....
        /*0d38*/ 	.word	0x00026cf0


	//   ....[215]....
        /*0d3c*/ 	.word	0x00026d70


	//   ....[216]....
        /*0d40*/ 	.word	0x00026e00


	//   ....[217]....
        /*0d44*/ 	.word	0x00026ea0


	//   ....[218]....
        /*0d48*/ 	.word	0x00026f50


	//   ....[219]....
        /*0d4c*/ 	.word	0x00026fd0


	//   ....[220]....
        /*0d50*/ 	.word	0x00027050


	//   ....[221]....
        /*0d54*/ 	.word	0x000270d0


	//   ....[222]....
        /*0d58*/ 	.word	0x00027160


	//   ....[223]....
        /*0d5c*/ 	.word	0x000271e0


	//   ....[224]....
        /*0d60*/ 	.word	0x00027290


	//   ....[225]....
        /*0d64*/ 	.word	0x000272e0


	//   ....[226]....
        /*0d68*/ 	.word	0x000273a0


	//   ....[227]....
        /*0d6c*/ 	.word	0x000274d0


	//----- nvinfo : EIATTR_REG_RECONFIG
	.align		4
.L_324:
        /*0d70*/ 	.byte	0x01, 0x54
	.zero		2


	//----- nvinfo : EIATTR_SYSCALL_OFFSETS
	.align		4
        /*0d74*/ 	.byte	0x04, 0x46
        /*0d76*/ 	.short	(.L_326 - .L_325)


	//   ....[0]....
.L_325:
        /*0d78*/ 	.word	0x00001ee0


	//   ....[1]....
        /*0d7c*/ 	.word	0x00002030


	//   ....[2]....
        /*0d80*/ 	.word	0x000097f0


	//   ....[3]....
        /*0d84*/ 	.word	0x00009ae0


	//   ....[4]....
        /*0d88*/ 	.word	0x0001e570


	//   ....[5]....
        /*0d8c*/ 	.word	0x0001e6c0


	//   ....[6]....
        /*0d90*/ 	.word	0x0001e7b0


	//   ....[7]....
        /*0d94*/ 	.word	0x0001f0d0


	//----- nvinfo : EIATTR_MBARRIER_INSTR_OFFSETS
	.align		4
.L_326:
        /*0d98*/ 	.byte	0x04, 0x39
        /*0d9a*/ 	.short	(.L_328 - .L_327)


	//   ....[0]....
.L_327:
        /*0d9c*/ 	.word	0x000002d0
        /*0da0*/ 	.word	0x000000ff
        /*0da4*/ 	.word	0x00028800
        /*0da8*/ 	.short	0x0100
        /*0daa*/ 	.byte	0x08
	.zero		1


	//   ....[1]....
        /*0dac*/ 	.word	0x000002e0
        /*0db0*/ 	.word	0x000000ff
        /*0db4*/ 	.word	0x00028820
        /*0db8*/ 	.short	0x0100
        /*0dba*/ 	.byte	0x08
	.zero		1


	//   ....[2]....
        /*0dbc*/ 	.word	0x000003d0
        /*0dc0*/ 	.word	0x000000ff
        /*0dc4*/ 	.word	0x00028830
        /*0dc8*/ 	.short	0x0100
        /*0dca*/ 	.byte	0x08
	.zero		1


	//   ....[3]....
        /*0dcc*/ 	.word	0x000003e0
        /*0dd0*/ 	.word	0x000000ff
        /*0dd4*/ 	.word	0x00028840
        /*0dd8*/ 	.short	0x0100
        /*0dda*/ 	.byte	0x08
	.zero		1


	//   ....[4]....
        /*0ddc*/ 	.word	0x000003f0
        /*0de0*/ 	.word	0x000000ff
        /*0de4*/ 	.word	0x00028838
        /*0de8*/ 	.short	0x0100
        /*0dea*/ 	.byte	0x08
	.zero		1


	//   ....[5]....
        /*0dec*/ 	.word	0x00000400
        /*0df0*/ 	.word	0x000000ff
        /*0df4*/ 	.word	0x00028848
        /*0df8*/ 	.short	0x0100
        /*0dfa*/ 	.byte	0x08
	.zero		1


	//   ....[6]....
        /*0dfc*/ 	.word	0x00000530
        /*0e00*/ 	.word	0x000000ff
        /*0e04*/ 	.word	0x00028850
        /*0e08*/ 	.short	0x0100
        /*0e0a*/ 	.byte	0x08
	.zero		1


	//   ....[7]....
        /*0e0c*/ 	.word	0x00000540
        /*0e10*/ 	.word	0x000000ff
        /*0e14*/ 	.word	0x00028860
        /*0e18*/ 	.short	0x0100
        /*0e1a*/ 	.byte	0x08
	.zero		1


	//   ....[8]....
        /*0e1c*/ 	.word	0x00000550
        /*0e20*/ 	.word	0x000000ff
        /*0e24*/ 	.word	0x00028858
        /*0e28*/ 	.short	0x0100
        /*0e2a*/ 	.byte	0x08
	.zero		1


	//   ....[9]....
        /*0e2c*/ 	.word	0x00000560
        /*0e30*/ 	.word	0x000000ff
        /*0e34*/ 	.word	0x00028868
        /*0e38*/ 	.short	0x0100
        /*0e3a*/ 	.byte	0x08
	.zero		1


	//   ....[10]....
        /*0e3c*/ 	.word	0x00000650
        /*0e40*/ 	.word	0x000000ff
        /*0e44*/ 	.word	0x00028870
        /*0e48*/ 	.short	0x0100
        /*0e4a*/ 	.byte	0x06
	.zero		1


	//   ....[11]....
        /*0e4c*/ 	.word	0x00000660
        /*0e50*/ 	.word	0x000000ff
        /*0e54*/ 	.word	0x00028880
        /*0e58*/ 	.short	0x0100
        /*0e5a*/ 	.byte	0x06
	.zero		1


	//   ....[12]....
        /*0e5c*/ 	.word	0x00000670
        /*0e60*/ 	.word	0x000000ff
        /*0e64*/ 	.word	0x00028878
        /*0e68*/ 	.short	0x0100
        /*0e6a*/ 	.byte	0x06
	.zero		1


	//   ....[13]....
        /*0e6c*/ 	.word	0x00000680
        /*0e70*/ 	.word	0x000000ff
        /*0e74*/ 	.word	0x00028888
        /*0e78*/ 	.short	0x0100
        /*0e7a*/ 	.byte	0x06
	.zero		1


	//   ....[14]....
        /*0e7c*/ 	.word	0x000007b0
        /*0e80*/ 	.word	0x000000ff
        /*0e84*/ 	.word	0x00028890
        /*0e88*/ 	.short	0x0100
        /*0e8a*/ 	.byte	0x08
	.zero		1


	//   ....[15]....
        /*0e8c*/ 	.word	0x000007c0
        /*0e90*/ 	.word	0x000000ff
        /*0e94*/ 	.word	0x000288a0
        /*0e98*/ 	.short	0x0100
        /*0e9a*/ 	.byte	0x08
	.zero		1


	//   ....[16]....
        /*0e9c*/ 	.word	0x000007d0
        /*0ea0*/ 	.word	0x000000ff
        /*0ea4*/ 	.word	0x00028898
        /*0ea8*/ 	.short	0x0100
        /*0eaa*/ 	.byte	0x08
	.zero		1


	//   ....[17]....
        /*0eac*/ 	.word	0x000007e0
        /*0eb0*/ 	.word	0x000000ff
        /*0eb4*/ 	.word	0x000288a8
        /*0eb8*/ 	.short	0x0100
        /*0eba*/ 	.byte	0x08
	.zero		1


	//   ....[18]....
        /*0ebc*/ 	.word	0x00000910
        /*0ec0*/ 	.word	0x000000ff
        /*0ec4*/ 	.word	0x000288b0
        /*0ec8*/ 	.short	0x0100
        /*0eca*/ 	.byte	0x08
	.zero		1


	//   ....[19]....
        /*0ecc*/ 	.word	0x00000920
        /*0ed0*/ 	.word	0x000000ff
        /*0ed4*/ 	.word	0x000288c0
        /*0ed8*/ 	.short	0x0100
        /*0eda*/ 	.byte	0x08
	.zero		1


	//   ....[20]....
        /*0edc*/ 	.word	0x00000930
        /*0ee0*/ 	.word	0x000000ff
        /*0ee4*/ 	.word	0x000288b8
        /*0ee8*/ 	.short	0x0100
        /*0eea*/ 	.byte	0x08
	.zero		1


	//   ....[21]....
        /*0eec*/ 	.word	0x00000940
        /*0ef0*/ 	.word	0x000000ff
        /*0ef4*/ 	.word	0x000288c8
        /*0ef8*/ 	.short	0x0100
        /*0efa*/ 	.byte	0x08
	.zero		1


	//   ....[22]....
        /*0efc*/ 	.word	0x00003740
        /*0f00*/ 	.word	0x0000006e
        /*0f04*/ 	.word	0x00028890
        /*0f08*/ 	.short	0x010a
        /*0f0a*/ 	.byte	0x3f
	.zero		1


	//   ....[23]....
        /*0f0c*/ 	.word	0x00005fc0
        /*0f10*/ 	.word	0x0000006e
        /*0f14*/ 	.word	0x00028890
        /*0f18*/ 	.short	0x010a
        /*0f1a*/ 	.byte	0x3f
	.zero		1


	//   ....[24]....
        /*0f1c*/ 	.word	0x000082e0
        /*0f20*/ 	.word	0x0000006e
        /*0f24*/ 	.word	0x00028890
        /*0f28*/ 	.short	0x010a
        /*0f2a*/ 	.byte	0x3f
	.zero		1


	//   ....[25]....
        /*0f2c*/ 	.word	0x00008940
        /*0f30*/ 	.word	0x00000030
        /*0f34*/ 	.word	0x00000000
        /*0f38*/ 	.short	0x0101
        /*0f3a*/ 	.byte	0x3f
	.zero		1


	//   ....[26]....
        /*0f3c*/ 	.word	0x00008980
        /*0f40*/ 	.word	0x0000006e
        /*0f44*/ 	.word	0x000288b0
        /*0f48*/ 	.short	0x010a
        /*0f4a*/ 	.byte	0x3f
	.zero		1


	//   ....[27]....
        /*0f4c*/ 	.word	0x00008fd0
        /*0f50*/ 	.word	0x0000006e
        /*0f54*/ 	.word	0x00000000
        /*0f58*/ 	.short	0x0101
        /*0f5a*/ 	.byte	0x3f
	.zero		1


	//   ....[28]....
        /*0f5c*/ 	.word	0x00009870
        /*0f60*/ 	.word	0x00000002
        /*0f64*/ 	.word	0x00028800
        /*0f68*/ 	.short	0x010a
        /*0f6a*/ 	.byte	0x3f
	.zero		1


	//   ....[29]....
        /*0f6c*/ 	.word	0x000098c0
        /*0f70*/ 	.word	0x00000002
        /*0f74*/ 	.word	0x00028800
        /*0f78*/ 	.short	0x010a
        /*0f7a*/ 	.byte	0x3f
	.zero		1


	//   ....[30]....
        /*0f7c*/ 	.word	0x0000a9d0
        /*0f80*/ 	.word	0x00000002
        /*0f84*/ 	.word	0x00028800
        /*0f88*/ 	.short	0x010a
        /*0f8a*/ 	.byte	0x3f
	.zero		1


	//   ....[31]....
        /*0f8c*/ 	.word	0x0000d080
        /*0f90*/ 	.word	0x00000002
        /*0f94*/ 	.word	0x00028800
        /*0f98*/ 	.short	0x010a
        /*0f9a*/ 	.byte	0x3f
	.zero		1


	//   ....[32]....
        /*0f9c*/ 	.word	0x0000ed90
        /*0fa0*/ 	.word	0x00000000
        /*0fa4*/ 	.word	0x00028830
        /*0fa8*/ 	.short	0x010a
        /*0faa*/ 	.byte	0x3f
	.zero		1


	//   ....[33]....
        /*0fac*/ 	.word	0x0000ee00
        /*0fb0*/ 	.word	0x00000000
        /*0fb4*/ 	.word	0x00028830
        /*0fb8*/ 	.short	0x010a
        /*0fba*/ 	.byte	0x3f
	.zero		1


	//   ....[34]....
        /*0fbc*/ 	.word	0x0000fd20
        /*0fc0*/ 	.word	0x00000000
        /*0fc4*/ 	.word	0x00000000
        /*0fc8*/ 	.short	0x0101
        /*0fca*/ 	.byte	0x3f
	.zero		1


	//   ....[35]....
        /*0fcc*/ 	.word	0x00011b20
        /*0fd0*/ 	.word	0x00000007
        /*0fd4*/ 	.word	0x00028830
        /*0fd8*/ 	.short	0x010a
        /*0fda*/ 	.byte	0x3f
	.zero		1


	//   ....[36]....
        /*0fdc*/ 	.word	0x00011b70
        /*0fe0*/ 	.word	0x00000007
        /*0fe4*/ 	.word	0x00028830
        /*0fe8*/ 	.short	0x010a
        /*0fea*/ 	.byte	0x3f
	.zero		1


	//   ....[37]....
        /*0fec*/ 	.word	0x00011f80
        /*0ff0*/ 	.word	0x00000007
        /*0ff4*/ 	.word	0x00028850
        /*0ff8*/ 	.short	0x010a
        /*0ffa*/ 	.byte	0x3f
	.zero		1


	//   ....[38]....
        /*0ffc*/ 	.word	0x00011fc0
        /*1000*/ 	.word	0x00000007
        /*1004*/ 	.word	0x00028850
        /*1008*/ 	.short	0x010a
        /*100a*/ 	.byte	0x3f
	.zero		1


	//   ....[39]....
        /*100c*/ 	.word	0x00014220
        /*1010*/ 	.word	0x0000002e
        /*1014*/ 	.word	0x00000000
        /*1018*/ 	.short	0x0101
        /*101a*/ 	.byte	0x3f
	.zero		1


	//   ....[40]....
        /*101c*/ 	.word	0x000143c0
        /*1020*/ 	.word	0x00000003
        /*1024*/ 	.word	0x00000000
        /*1028*/ 	.short	0x0101
        /*102a*/ 	.byte	0x3f
	.zero		1


	//   ....[41]....
        /*102c*/ 	.word	0x00014e40
        /*1030*/ 	.word	0x00000007
        /*1034*/ 	.word	0x00028830
        /*1038*/ 	.short	0x010a
        /*103a*/ 	.byte	0x3f
	.zero		1


	//   ....[42]....
        /*103c*/ 	.word	0x00014e90
        /*1040*/ 	.word	0x00000007
        /*1044*/ 	.word	0x00028830
        /*1048*/ 	.short	0x010a
        /*104a*/ 	.byte	0x3f
	.zero		1


	//   ....[43]....
        /*104c*/ 	.word	0x000152a0
        /*1050*/ 	.word	0x00000007
        /*1054*/ 	.word	0x00028850
        /*1058*/ 	.short	0x010a
        /*105a*/ 	.byte	0x3f
	.zero		1


	//   ....[44]....
        /*105c*/ 	.word	0x000152e0
        /*1060*/ 	.word	0x00000007
        /*1064*/ 	.word	0x00028850
        /*1068*/ 	.short	0x010a
        /*106a*/ 	.byte	0x3f
	.zero		1


	//   ....[45]....
        /*106c*/ 	.word	0x00016ca0
        /*1070*/ 	.word	0x00000024
        /*1074*/ 	.word	0x00000000
        /*1078*/ 	.short	0x0101
        /*107a*/ 	.byte	0x3f
	.zero		1


	//   ....[46]....
        /*107c*/ 	.word	0x00016d30
        /*1080*/ 	.word	0x00000005
        /*1084*/ 	.word	0x00000000
        /*1088*/ 	.short	0x0101
        /*108a*/ 	.byte	0x3f
	.zero		1


	//   ....[47]....
        /*108c*/ 	.word	0x00017770
        /*1090*/ 	.word	0x0000000b
        /*1094*/ 	.word	0x00028850
        /*1098*/ 	.short	0x010a
        /*109a*/ 	.byte	0x3f
	.zero		1


	//   ....[48]....
        /*109c*/ 	.word	0x000177f0
        /*10a0*/ 	.word	0x0000000b
        /*10a4*/ 	.word	0x00028850
        /*10a8*/ 	.short	0x010a
        /*10aa*/ 	.byte	0x3f
	.zero		1


	//   ....[49]....
        /*10ac*/ 	.word	0x00017da0
        /*10b0*/ 	.word	0x0000000a
        /*10b4*/ 	.word	0x00000000
        /*10b8*/ 	.short	0x0101
        /*10ba*/ 	.byte	0x3f
	.zero		1


	//   ....[50]....
        /*10bc*/ 	.word	0x000192c0
        /*10c0*/ 	.word	0x00000000
        /*10c4*/ 	.word	0x00000000
        /*10c8*/ 	.short	0x0101
        /*10ca*/ 	.byte	0x3f
	.zero		1


	//   ....[51]....
        /*10cc*/ 	.word	0x000199d0
        /*10d0*/ 	.word	0x0000000a
        /*10d4*/ 	.word	0x00000000
        /*10d8*/ 	.short	0x0101
        /*10da*/ 	.byte	0x3f
	.zero		1


	//   ....[52]....
        /*10dc*/ 	.word	0x0001cf80
        /*10e0*/ 	.word	0x00000012
        /*10e4*/ 	.word	0x00028820
        /*10e8*/ 	.short	0x010a
        /*10ea*/ 	.byte	0x3f
	.zero		1


	//   ....[53]....
        /*10ec*/ 	.word	0x0001d050
        /*10f0*/ 	.word	0x00000005
        /*10f4*/ 	.word	0x000288a0
        /*10f8*/ 	.short	0x010a
        /*10fa*/ 	.byte	0x3f
	.zero		1


	//   ....[54]....
        /*10fc*/ 	.word	0x0001d3a0
        /*1100*/ 	.word	0x00000005
        /*1104*/ 	.word	0x000288c0
        /*1108*/ 	.short	0x010a
        /*110a*/ 	.byte	0x3f
	.zero		1


	//   ....[55]....
        /*110c*/ 	.word	0x0001d850
        /*1110*/ 	.word	0x00000007
        /*1114*/ 	.word	0x000288a0
        /*1118*/ 	.short	0x010a
        /*111a*/ 	.byte	0x3f
	.zero		1


	//   ....[56]....
        /*111c*/ 	.word	0x0001db80
        /*1120*/ 	.word	0x00000007
        /*1124*/ 	.word	0x000288c0
        /*1128*/ 	.short	0x010a
        /*112a*/ 	.byte	0x3f
	.zero		1


	//   ....[57]....
        /*112c*/ 	.word	0x0001ebc0
        /*1130*/ 	.word	0x00000000
        /*1134*/ 	.word	0x00028840
        /*1138*/ 	.short	0x010a
        /*113a*/ 	.byte	0x3f
	.zero		1


	//   ....[58]....
        /*113c*/ 	.word	0x0001fa50
        /*1140*/ 	.word	0x00000012
        /*1144*/ 	.word	0x00028800
        /*1148*/ 	.short	0x0107
        /*114a*/ 	.byte	0x3f
	.zero		1


	//   ....[59]....
        /*114c*/ 	.word	0x0001fb60
        /*1150*/ 	.word	0x00000012
        /*1154*/ 	.word	0x00028800
        /*1158*/ 	.short	0x0101
        /*115a*/ 	.byte	0x3f
	.zero		1


	//   ....[60]....
        /*115c*/ 	.word	0x0001fb80
        /*1160*/ 	.word	0x00000012
        /*1164*/ 	.word	0x00028820
        /*1168*/ 	.short	0x010a
        /*116a*/ 	.byte	0x3f
	.zero		1


	//   ....[61]....
        /*116c*/ 	.word	0x0001ff40
        /*1170*/ 	.word	0x00000003
        /*1174*/ 	.word	0x00028840
        /*1178*/ 	.short	0x010a
        /*117a*/ 	.byte	0x3f
	.zero		1


	//   ....[62]....
        /*117c*/ 	.word	0x000202e0
        /*1180*/ 	.word	0x00000003
        /*1184*/ 	.word	0x00000060
        /*1188*/ 	.short	0x010a
        /*118a*/ 	.byte	0x3f
	.zero		1


	//   ....[63]....
        /*118c*/ 	.word	0x00020970
        /*1190*/ 	.word	0x00000003
        /*1194*/ 	.word	0x00028840
        /*1198*/ 	.short	0x010a
        /*119a*/ 	.byte	0x3f
	.zero		1


	//   ....[64]....
        /*119c*/ 	.word	0x00020d10
        /*11a0*/ 	.word	0x00000002
        /*11a4*/ 	.word	0x00000060
        /*11a8*/ 	.short	0x010a
        /*11aa*/ 	.byte	0x3f
	.zero		1


	//   ....[65]....
        /*11ac*/ 	.word	0x000212e0
        /*11b0*/ 	.word	0x00000002
        /*11b4*/ 	.word	0x00028840
        /*11b8*/ 	.short	0x010a
        /*11ba*/ 	.byte	0x3f
	.zero		1


	//   ....[66]....
        /*11bc*/ 	.word	0x00021680
        /*11c0*/ 	.word	0x00000002
        /*11c4*/ 	.word	0x00000060
        /*11c8*/ 	.short	0x010a
        /*11ca*/ 	.byte	0x3f
	.zero		1


	//   ....[67]....
        /*11cc*/ 	.word	0x00021c00
        /*11d0*/ 	.word	0x00000000
        /*11d4*/ 	.word	0x00028860
        /*11d8*/ 	.short	0x010a
        /*11da*/ 	.byte	0x3f
	.zero		1


	//   ....[68]....
        /*11dc*/ 	.word	0x00023250
        /*11e0*/ 	.word	0x00000000
        /*11e4*/ 	.word	0x00028820
        /*11e8*/ 	.short	0x010a
        /*11ea*/ 	.byte	0x3f
	.zero		1


	//   ....[69]....
        /*11ec*/ 	.word	0x00023430
        /*11f0*/ 	.word	0x00000006
        /*11f4*/ 	.word	0x00000000
        /*11f8*/ 	.short	0x010a
        /*11fa*/ 	.byte	0x3f
	.zero		1


	//   ....[70]....
        /*11fc*/ 	.word	0x00023460
        /*1200*/ 	.word	0x00000007
        /*1204*/ 	.word	0x00000000
        /*1208*/ 	.short	0x010a
        /*120a*/ 	.byte	0x3f
	.zero		1


	//   ....[71]....
        /*120c*/ 	.word	0x000234c0
        /*1210*/ 	.word	0x00000004
        /*1214*/ 	.word	0x00000000
        /*1218*/ 	.short	0x010a
        /*121a*/ 	.byte	0x3f
	.zero		1


	//   ....[72]....
        /*121c*/ 	.word	0x000234f0
        /*1220*/ 	.word	0x00000003
        /*1224*/ 	.word	0x00000000
        /*1228*/ 	.short	0x010a
        /*122a*/ 	.byte	0x3f
	.zero		1


	//   ....[73]....
        /*122c*/ 	.word	0x00023550
        /*1230*/ 	.word	0x0000006e
        /*1234*/ 	.word	0x00028890
        /*1238*/ 	.short	0x010a
        /*123a*/ 	.byte	0x3f
	.zero		1


	//   ....[74]....
        /*123c*/ 	.word	0x000235a0
        /*1240*/ 	.word	0x0000006e
        /*1244*/ 	.word	0x00028890
        /*1248*/ 	.short	0x010a
        /*124a*/ 	.byte	0x3f
	.zero		1


	//   ....[75]....
        /*124c*/ 	.word	0x000235f0
        /*1250*/ 	.word	0x0000006e
        /*1254*/ 	.word	0x00028890
        /*1258*/ 	.short	0x010a
        /*125a*/ 	.byte	0x3f
	.zero		1


	//   ....[76]....
        /*125c*/ 	.word	0x00023640
        /*1260*/ 	.word	0x0000006e
        /*1264*/ 	.word	0x000288b0
        /*1268*/ 	.short	0x010a
        /*126a*/ 	.byte	0x3f
	.zero		1


	//   ....[77]....
        /*126c*/ 	.word	0x00023ea0
        /*1270*/ 	.word	0x00000002
        /*1274*/ 	.word	0x00028800
        /*1278*/ 	.short	0x010a
        /*127a*/ 	.byte	0x3f
	.zero		1


	//   ....[78]....
        /*127c*/ 	.word	0x00024a50
        /*1280*/ 	.word	0x00000002
        /*1284*/ 	.word	0x00028800
        /*1288*/ 	.short	0x010a
        /*128a*/ 	.byte	0x3f
	.zero		1


	//   ....[79]....
        /*128c*/ 	.word	0x00024aa0
        /*1290*/ 	.word	0x00000000
        /*1294*/ 	.word	0x00028830
        /*1298*/ 	.short	0x010a
        /*129a*/ 	.byte	0x3f
	.zero		1


	//   ....[80]....
        /*129c*/ 	.word	0x00024af0
        /*12a0*/ 	.word	0x00000007
        /*12a4*/ 	.word	0x00028830
        /*12a8*/ 	.short	0x010a
        /*12aa*/ 	.byte	0x3f
	.zero		1


	//   ....[81]....
        /*12ac*/ 	.word	0x00024b40
        /*12b0*/ 	.word	0x00000007
        /*12b4*/ 	.word	0x00028850
        /*12b8*/ 	.short	0x010a
        /*12ba*/ 	.byte	0x3f
	.zero		1


	//   ....[82]....
        /*12bc*/ 	.word	0x00024b90
        /*12c0*/ 	.word	0x00000007
        /*12c4*/ 	.word	0x00028830
        /*12c8*/ 	.short	0x010a
        /*12ca*/ 	.byte	0x3f
	.zero		1


	//   ....[83]....
        /*12cc*/ 	.word	0x00024be0
        /*12d0*/ 	.word	0x00000007
        /*12d4*/ 	.word	0x00028850
        /*12d8*/ 	.short	0x010a
        /*12da*/ 	.byte	0x3f
	.zero		1


	//   ....[84]....
        /*12dc*/ 	.word	0x00024c30
        /*12e0*/ 	.word	0x0000000b
        /*12e4*/ 	.word	0x00028850
        /*12e8*/ 	.short	0x010a
        /*12ea*/ 	.byte	0x3f
	.zero		1


	//   ....[85]....
        /*12ec*/ 	.word	0x00025820
        /*12f0*/ 	.word	0x00000012
        /*12f4*/ 	.word	0x00028820
        /*12f8*/ 	.short	0x010a
        /*12fa*/ 	.byte	0x3f
	.zero		1


	//   ....[86]....
        /*12fc*/ 	.word	0x00025870
        /*1300*/ 	.word	0x00000005
        /*1304*/ 	.word	0x000288a0
        /*1308*/ 	.short	0x010a
        /*130a*/ 	.byte	0x3f
	.zero		1


	//   ....[87]....
        /*130c*/ 	.word	0x000258c0
        /*1310*/ 	.word	0x00000005
        /*1314*/ 	.word	0x000288c0
        /*1318*/ 	.short	0x010a
        /*131a*/ 	.byte	0x3f
	.zero		1


	//   ....[88]....
        /*131c*/ 	.word	0x00025910
        /*1320*/ 	.word	0x00000007
        /*1324*/ 	.word	0x000288a0
        /*1328*/ 	.short	0x010a
        /*132a*/ 	.byte	0x3f
	.zero		1


	//   ....[89]....
        /*132c*/ 	.word	0x00025960
        /*1330*/ 	.word	0x00000007
        /*1334*/ 	.word	0x000288c0
        /*1338*/ 	.short	0x010a
        /*133a*/ 	.byte	0x3f
	.zero		1


	//   ....[90]....
        /*133c*/ 	.word	0x00025b00
        /*1340*/ 	.word	0x00000000
        /*1344*/ 	.word	0x00028840
        /*1348*/ 	.short	0x010a
        /*134a*/ 	.byte	0x3f
	.zero		1


	//   ....[91]....
        /*134c*/ 	.word	0x00026640
        /*1350*/ 	.word	0x00000012
        /*1354*/ 	.word	0x00028820
        /*1358*/ 	.short	0x010a
        /*135a*/ 	.byte	0x3f
	.zero		1


	//   ....[92]....
        /*135c*/ 	.word	0x00026690
        /*1360*/ 	.word	0x00000003
        /*1364*/ 	.word	0x00028840
        /*1368*/ 	.short	0x010a
        /*136a*/ 	.byte	0x3f
	.zero		1


	//   ....[93]....
        /*136c*/ 	.word	0x000266e0
        /*1370*/ 	.word	0x00000003
        /*1374*/ 	.word	0x00000060
        /*1378*/ 	.short	0x010a
        /*137a*/ 	.byte	0x3f
	.zero		1


	//   ....[94]....
        /*137c*/ 	.word	0x00026730
        /*1380*/ 	.word	0x00000003
        /*1384*/ 	.word	0x00028840
        /*1388*/ 	.short	0x010a
        /*138a*/ 	.byte	0x3f
	.zero		1


	//   ....[95]....
        /*138c*/ 	.word	0x00026780
        /*1390*/ 	.word	0x00000002
        /*1394*/ 	.word	0x00000060
        /*1398*/ 	.short	0x010a
        /*139a*/ 	.byte	0x3f
	.zero		1


	//   ....[96]....
        /*139c*/ 	.word	0x000267d0
        /*13a0*/ 	.word	0x00000002
        /*13a4*/ 	.word	0x00028840
        /*13a8*/ 	.short	0x010a
        /*13aa*/ 	.byte	0x3f
	.zero		1


	//   ....[97]....
        /*13ac*/ 	.word	0x00026820
        /*13b0*/ 	.word	0x00000002
        /*13b4*/ 	.word	0x00000060
        /*13b8*/ 	.short	0x010a
        /*13ba*/ 	.byte	0x3f
	.zero		1


	//   ....[98]....
        /*13bc*/ 	.word	0x00026870
        /*13c0*/ 	.word	0x00000000
        /*13c4*/ 	.word	0x00028860
        /*13c8*/ 	.short	0x010a
        /*13ca*/ 	.byte	0x3f
	.zero		1


	//   ....[99]....
        /*13cc*/ 	.word	0x000273f0
        /*13d0*/ 	.word	0x00000000
        /*13d4*/ 	.word	0x00028820
        /*13d8*/ 	.short	0x010a
        /*13da*/ 	.byte	0x3f
	.zero		1


	//   ....[100]....
        /*13dc*/ 	.word	0x00027590
        /*13e0*/ 	.word	0x00000006
        /*13e4*/ 	.word	0x00000000
        /*13e8*/ 	.short	0x010a
        /*13ea*/ 	.byte	0x3f
	.zero		1


	//   ....[101]....
        /*13ec*/ 	.word	0x000275e0
        /*13f0*/ 	.word	0x00000007
        /*13f4*/ 	.word	0x00000000
        /*13f8*/ 	.short	0x010a
        /*13fa*/ 	.byte	0x3f
	.zero		1


	//   ....[102]....
        /*13fc*/ 	.word	0x00027630
        /*1400*/ 	.word	0x00000004
        /*1404*/ 	.word	0x00000000
        /*1408*/ 	.short	0x010a
        /*140a*/ 	.byte	0x3f
	.zero		1


	//----- nvinfo : EIATTR_NUM_MBARRIERS
	.align		4
.L_328:
        /*140c*/ 	.byte	0x03, 0x38
        /*140e*/ 	.short	0x0016


	//----- nvinfo : EIATTR_EXIT_INSTR_OFFSETS
	.align		4
        /*1410*/ 	.byte	0x04, 0x1c
        /*1412*/ 	.short	(.L_330 - .L_329)


	//   ....[0]....
.L_329:
        /*1414*/ 	.word	0x00023540


	//----- nvinfo : EIATTR_MAX_THREADS
	.align		4
.L_330:
        /*1418*/ 	.byte	0x04, 0x05
        /*141a*/ 	.short	(.L_332 - .L_331)
.L_331:
        /*141c*/ 	.word	0x00000180
        /*1420*/ 	.word	0x00000001
        /*1424*/ 	.word	0x00000001


	//----- nvinfo : EIATTR_CRS_STACK_SIZE
	.align		4
.L_332:
        /*1428*/ 	.byte	0x04, 0x1e
        /*142a*/ 	.short	(.L_334 - .L_333)
.L_333:
        /*142c*/ 	.word	0x00000000


	//----- nvinfo : EIATTR_CBANK_PARAM_SIZE
	.align		4
.L_334:
        /*1430*/ 	.byte	0x03, 0x19
        /*1432*/ 	.short	0x0af0


	//----- nvinfo : EIATTR_PARAM_CBANK
	.align		4
        /*1434*/ 	.byte	0x04, 0x0a
        /*1436*/ 	.short	(.L_336 - .L_335)
	.align		4
.L_335:
        /*1438*/ 	.word	index@(.nv.constant0._ZN7cutlass13device_kernelIN5flash11enable_sm90INS1_16FlashAttnFwdSm90INS1_25CollectiveMainloopFwdSm90ILi2EN4cute5tupleIJNS5_1CILi1EEES8_S8_EEENS6_IJNS7_ILi128EEESA_SA_EEELi128ENS_10bfloat16_tEfNS_4arch4Sm90ELb1ELb0ELb1ELb1ELb0ELb1ELb0ELb1ELb1ELb1ELb1ELb0EEENS1_21CollectiveEpilogueFwdISB_S9_SC_SE_Li256ELb1ELb1ELb1ELb0EEENS1_36VarlenDynamicPersistentTileSchedulerILi128ELi128ELi256ELi128ELb1ELb1ELb1ELb1ELb1ELb1EEEEEEEEEvNT_6ParamsE)
        /*143c*/ 	.short	0x0210
        /*143e*/ 	.short	0x0af0


	//----- nvinfo : EIATTR_SW_WAR
	.align		4
.L_336:
        /*1440*/ 	.byte	0x04, 0x36
        /*1442*/ 	.short	(.L_338 - .L_337)
.L_337:
        /*1444*/ 	.word	0x00000008
.L_338:


//--------------------- .nv.callgraph             --------------------------
	.section	.nv.callgraph,"",@"SHT_CUDA_CALLGRAPH"
	.align	4
	.sectionentsize	8
	.align		4
        /*0000*/ 	.word	0x00000000
	.align		4
        /*0004*/ 	.word	0xffffffff
	.align		4
        /*0008*/ 	.word	index@(_ZN7cutlass13device_kernelIN5flash11enable_sm90INS1_16FlashAttnFwdSm90INS1_25CollectiveMainloopFwdSm90ILi2EN4cute5tupleIJNS5_1CILi1EEES8_S8_EEENS6_IJNS7_ILi128EEENS7_ILi176EEESA_EEELi128ENS_10bfloat16_tEfNS_4arch4Sm90ELb0ELb0ELb1ELb0ELb0ELb0ELb0ELb1ELb1ELb1ELb1ELb0EEENS1_21CollectiveEpilogueFwdINS6_IJSA_SA_SB_EEES9_SD_SF_Li256ELb0ELb1ELb1ELb0EEENS1_19SingleTileSchedulerILb0ELb1ELb1ELi128EEEEEEEEEvNT_6ParamsE)
	.align		4
        /*000c*/ 	.word	index@(__assertfail)
	.align		4
        /*0010*/ 	.word	index@(_ZN7cutlass13device_kernelIN5flash11enable_sm90INS1_16FlashAttnFwdSm90INS1_25CollectiveMainloopFwdSm90ILi2EN4cute5tupleIJNS5_1CILi1EEES8_S8_EEENS6_IJNS7_ILi128EEENS7_ILi176EEESA_EEELi128ENS_10bfloat16_tEfNS_4arch4Sm90ELb0ELb0ELb1ELb1ELb0ELb0ELb0ELb1ELb1ELb1ELb1ELb0EEENS1_21CollectiveEpilogueFwdINS6_IJSA_SA_SB_EEES9_SD_SF_Li256ELb1ELb1ELb1ELb0EEENS1_36VarlenDynamicPersistentTileSchedulerILi128ELi176ELi256ELi128ELb1ELb1ELb1ELb0ELb1ELb1EEEEEEEEEvNT_6ParamsE)
	.align		4
        /*0014*/ 	.word	index@(__assertfail)
	.align		4
        /*0018*/ 	.word	index@(_ZN7cutlass13device_kernelIN5flash11enable_sm90INS1_16FlashAttnFwdSm90INS1_25CollectiveMainloopFwdSm90ILi2EN4cute5tupleIJNS5_1CILi1EEES8_S8_EEENS6_IJNS7_ILi128EEENS7_ILi176EEESA_EEELi128ENS_10bfloat16_tEfNS_4arch4Sm90ELb0ELb0ELb1ELb1ELb0ELb1ELb0ELb1ELb1ELb1ELb1ELb0EEENS1_21CollectiveEpilogueFwdINS6_IJSA_SA_SB_EEES9_SD_SF_Li256ELb1ELb1ELb1ELb0EEENS1_36VarlenDynamicPersistentTileSchedulerILi128ELi176ELi256ELi128ELb1ELb1ELb1ELb0ELb1ELb1EEEEEEEEEvNT_6ParamsE)
	.align		4
        /*001c*/ 	.word	index@(__assertfail)
	.align		4
        /*0020*/ 	.word	index@(_ZN7cutlass13device_kernelIN5flash11enable_sm90INS1_16FlashAttnFwdSm90INS1_25CollectiveMainloopFwdSm90ILi2EN4cute5tupleIJNS5_1CILi1EEES8_S8_EEENS6_IJNS7_ILi128EEESA_SA_EEELi128ENS_10bfloat16_tEfNS_4arch4Sm90ELb0ELb1ELb1ELb0ELb0ELb0ELb0ELb1ELb1ELb1ELb1ELb0EEENS1_21CollectiveEpilogueFwdISB_S9_SC_SE_Li256ELb0ELb1ELb1ELb0EEENS1_19SingleTileSchedulerILb0ELb1ELb1ELi128EEEEEEEEEvNT_6ParamsE)
	.align		4
        /*0024*/ 	.word	index@(__assertfail)
	.align		4
        /*0028*/ 	.word	index@(_ZN7cutlass13device_kernelIN5flash11enable_sm90INS1_16FlashAttnFwdSm90INS1_25CollectiveMainloopFwdSm90ILi2EN4cute5tupleIJNS5_1CILi1EEES8_S8_EEENS6_IJNS7_ILi128EEESA_SA_EEELi128ENS_10bfloat16_tEfNS_4arch4Sm90ELb0ELb1ELb1ELb1ELb0ELb0ELb0ELb1ELb1ELb1ELb1ELb0EEENS1_21CollectiveEpilogueFwdISB_S9_SC_SE_Li256ELb1ELb1ELb1ELb0EEENS1_36VarlenDynamicPersistentTileSchedulerILi128ELi128ELi256ELi128ELb1ELb1ELb1ELb1ELb0ELb1EEEEEEEEEvNT_6ParamsE)
	.align		4
        /*002c*/ 	.word	index@(__assertfail)
	.align		4
        /*0030*/ 	.word	index@(_ZN7cutlass13device_kernelIN5flash11enable_sm90INS1_16FlashAttnFwdSm90INS1_25CollectiveMainloopFwdSm90ILi2EN4cute5tupleIJNS5_1CILi1EEES8_S8_EEENS6_IJNS7_ILi128EEESA_SA_EEELi128ENS_10bfloat16_tEfNS_4arch4Sm90ELb0ELb1ELb1ELb1ELb0ELb1ELb0ELb1ELb1ELb1ELb1ELb0EEENS1_21CollectiveEpilogueFwdISB_S9_SC_SE_Li256ELb1ELb1ELb1ELb0EEENS1_36VarlenDynamicPersistentTileSchedulerILi128ELi128ELi256ELi128ELb1ELb1ELb1ELb1ELb0ELb1EEEEEEEEEvNT_6ParamsE)
	.align		4
        /*0034*/ 	.word	index@(__assertfail)
	.align		4
        /*0038*/ 	.word	index@(_ZN7cutlass13device_kernelIN5flash11enable_sm90INS1_16FlashAttnFwdSm90INS1_25CollectiveMainloopFwdSm90ILi2EN4cute5tupleIJNS5_1CILi1EEES8_S8_EEENS6_IJNS7_ILi128EEESA_SA_EEELi128ENS_10bfloat16_tEfNS_4arch4Sm90ELb1ELb0ELb1ELb0ELb0ELb0ELb0ELb1ELb1ELb1ELb1ELb0EEENS1_21CollectiveEpilogueFwdISB_S9_SC_SE_Li256ELb0ELb1ELb1ELb0EEENS1_19SingleTileSchedulerILb0ELb1ELb1ELi128EEEEEEEEEvNT_6ParamsE)
	.align		4
        /*003c*/ 	.word	index@(__assertfail)
	.align		4
        /*0040*/ 	.word	index@(_ZN7cutlass13device_kernelIN5flash11enable_sm90INS1_16FlashAttnFwdSm90INS1_25CollectiveMainloopFwdSm90ILi2EN4cute5tupleIJNS5_1CILi1EEES8_S8_EEENS6_IJNS7_ILi128EEESA_SA_EEELi128ENS_10bfloat16_tEfNS_4arch4Sm90ELb1ELb0ELb1ELb1ELb0ELb0ELb0ELb1ELb1ELb1ELb1ELb0EEENS1_21CollectiveEpilogueFwdISB_S9_SC_SE_Li256ELb1ELb1ELb1ELb0EEENS1_36VarlenDynamicPersistentTileSchedulerILi128ELi128ELi256ELi128ELb1ELb1ELb1ELb1ELb1ELb1EEEEEEEEEvNT_6ParamsE)
	.align		4
        /*0044*/ 	.word	index@(__assertfail)
	.align		4
        /*0048*/ 	.word	index@(_ZN7cutlass13device_kernelIN5flash11enable_sm90INS1_16FlashAttnFwdSm90INS1_25CollectiveMainloopFwdSm90ILi2EN4cute5tupleIJNS5_1CILi1EEES8_S8_EEENS6_IJNS7_ILi128EEESA_SA_EEELi128ENS_10bfloat16_tEfNS_4arch4Sm90ELb1ELb0ELb1ELb1ELb0ELb1ELb0ELb1ELb1ELb1ELb1ELb0EEENS1_21CollectiveEpilogueFwdISB_S9_SC_SE_Li256ELb1ELb1ELb1ELb0EEENS1_36VarlenDynamicPersistentTileSchedulerILi128ELi128ELi256ELi128ELb1ELb1ELb1ELb1ELb1ELb1EEEEEEEEEvNT_6ParamsE)
	.align		4
        /*004c*/ 	.word	index@(__assertfail)
	.align		4
        /*0050*/ 	.word	0x00000000
	.align		4
        /*0054*/ 	.word	0xfffffffe
	.align		4
        /*0058*/ 	.word	0x00000000
	.align		4
        /*005c*/ 	.word	0xfffffffd
	.align		4
        /*0060*/ 	.word	0x00000000
	.align		4
        /*0064*/ 	.word	0xfffffffc


//--------------------- .nv.constant4             --------------------------
	.section	.nv.constant4,"a",@progbits
	.align	8
	.align		8
.nv.constant4:
        /*0000*/ 	.dword	__assertfail
	.align		8
        /*0008*/ 	.dword	__unnamed_1
	.align		8
        /*0010*/ 	.dword	__unnamed_2
	.align		8
        /*0018*/ 	.dword	__unnamed_3
	.align		8
        /*0020*/ 	.dword	__unnamed_4
	.align		8
        /*0028*/ 	.dword	__unnamed_5
	.align		8
        /*0030*/ 	.dword	__unnamed_6
	.align		8
        /*0038*/ 	.dword	__unnamed_7
	.align		8
        /*0040*/ 	.dword	__unnamed_8
	.align		8
        /*0048*/ 	.dword	_ZN80_INTERNAL_0c32b946_44_flash_fwd_hdim128_bf16_split_softcap_sm90_cu_526fb41a_29524cuda3std3__45__cpo5beginE
	.align		8
        /*0050*/ 	.dword	_ZN80_INTERNAL_0c32b946_44_flash_fwd_hdim128_bf16_split_softcap_sm90_cu_526fb41a_29524cuda3std3__45__cpo3endE
	.align		8
        /*0058*/ 	.dword	_ZN80_INTERNAL_0c32b946_44_flash_fwd_hdim128_bf16_split_softcap_sm90_cu_526fb41a_29524cuda3std3__45__cpo6cbeginE
	.align		8
        /*0060*/ 	.dword	_ZN80_INTERNAL_0c32b946_44_flash_fwd_hdim128_bf16_split_softcap_sm90_cu_526fb41a_29524cuda3std3__45__cpo4cendE
	.align		8
        /*0068*/ 	.dword	_ZN80_INTERNAL_0c32b946_44_flash_fwd_hdim128_bf16_split_softcap_sm90_cu_526fb41a_29524cuda3std3__482_GLOBAL__N__0c32b946_44_flash_fwd_hdim128_bf16_split_softcap_sm90_cu_526fb41a_29526ignoreE
	.align		8
        /*0070*/ 	.dword	_ZN80_INTERNAL_0c32b946_44_flash_fwd_hdim128_bf16_split_softcap_sm90_cu_526fb41a_29524cuda3std3__419piecewise_constructE
	.align		8
        /*0078*/ 	.dword	_ZN80_INTERNAL_0c32b946_44_flash_fwd_hdim128_bf16_split_softcap_sm90_cu_526fb41a_29524cuda3std3__48in_placeE
	.align		8
        /*0080*/ 	.dword	_ZN80_INTERNAL_0c32b946_44_flash_fwd_hdim128_bf16_split_softcap_sm90_cu_526fb41a_29524cuda3std6ranges3__45__cpo4swapE
	.align		8
        /*0088*/ 	.dword	_ZN80_INTERNAL_0c32b946_44_flash_fwd_hdim128_bf16_split_softcap_sm90_cu_526fb41a_29524cuda3std6ranges3__45__cpo9iter_moveE
	.align		8
        /*0090*/ 	.dword	_ZN80_INTERNAL_0c32b946_44_flash_fwd_hdim128_bf16_split_softcap_sm90_cu_526fb41a_29524cute7productE
	.align		8
        /*0098*/ 	.dword	_ZN80_INTERNAL_0c32b946_44_flash_fwd_hdim128_bf16_split_softcap_sm90_cu_526fb41a_29524cute1_E
	.align		8
        /*00a0*/ 	.dword	$str$20
	.align		8
        /*00a8*/ 	.dword	$str$21


//--------------------- .text._ZN7cutlass13device_kernelIN5flash11enable_sm90INS1_16FlashAttnFwdSm90INS1_25CollectiveMainloopFwdSm90ILi2EN4cute5tupleIJNS5_1CILi1EEES8_S8_EEENS6_IJNS7_ILi128EEENS7_ILi176EEESA_EEELi128ENS_10bfloat16_tEfNS_4arch4Sm90ELb0ELb0ELb1ELb0ELb0ELb0ELb0ELb1ELb1ELb1ELb1ELb0EEENS1_21CollectiveEpilogueFwdINS6_IJSA_SA_SB_EEES9_SD_SF_Li256ELb0ELb1ELb1ELb0EEENS1_19SingleTileSchedulerILb0ELb1ELb1ELi128EEEEEEEEEvNT_6ParamsE --------------------------
	.section	.text._ZN7cutlass13device_kernelIN5flash11enable_sm90INS1_16FlashAttnFwdSm90INS1_25CollectiveMainloopFwdSm90ILi2EN4cute5tupleIJNS5_1CILi1EEES8_S8_EEENS6_IJNS7_ILi128EEENS7_ILi176EEESA_EEELi128ENS_10bfloat16_tEfNS_4arch4Sm90ELb0ELb0ELb1ELb0ELb0ELb0ELb0ELb1ELb1ELb1ELb1ELb0EEENS1_21CollectiveEpilogueFwdINS6_IJSA_SA_SB_EEES9_SD_SF_Li256ELb0ELb1ELb1ELb0EEENS1_19SingleTileSchedulerILb0ELb1ELb1ELi128EEEEEEEEEvNT_6ParamsE,"ax",@progbits
	.align	128
.text._ZN7cutlass13device_kernelIN5flash11enable_sm90INS1_16FlashAttnFwdSm90INS1_25CollectiveMainloopFwdSm90ILi2EN4cute5tupleIJNS5_1CILi1EEES8_S8_EEENS6_IJNS7_ILi128EEENS7_ILi176EEESA_EEELi128ENS_10bfloat16_tEfNS_4arch4Sm90ELb0ELb0ELb1ELb0ELb0ELb0ELb0ELb1ELb1ELb1ELb1ELb0EEENS1_21CollectiveEpilogueFwdINS6_IJSA_SA_SB_EEES9_SD_SF_Li256ELb0ELb1ELb1ELb0EEENS1_19SingleTileSchedulerILb0ELb1ELb1ELi128EEEEEEEEEvNT_6ParamsE:
        .type           _ZN7cutlass13device_kernelIN5flash11enable_sm90INS1_16FlashAttnFwdSm90INS1_25CollectiveMainloopFwdSm90ILi2EN4cute5tupleIJNS5_1CILi1EEES8_S8_EEENS6_IJNS7_ILi128EEENS7_ILi176EEESA_EEELi128ENS_10bfloat16_tEfNS_4arch4Sm90ELb0ELb0ELb1ELb0ELb0ELb0ELb0ELb1ELb1ELb1ELb1ELb0EEENS1_21CollectiveEpilogueFwdINS6_IJSA_SA_SB_EEES9_SD_SF_Li256ELb0ELb1ELb1ELb0EEENS1_19SingleTileSchedulerILb0ELb1ELb1ELi128EEEEEEEEEvNT_6ParamsE,@function
        .size           _ZN7cutlass13device_kernelIN5flash11enable_sm90INS1_16FlashAttnFwdSm90INS1_25CollectiveMainloopFwdSm90ILi2EN4cute5tupleIJNS5_1CILi1EEES8_S8_EEENS6_IJNS7_ILi128EEENS7_ILi176EEESA_EEELi128ENS_10bfloat16_tEfNS_4arch4Sm90ELb0ELb0ELb1ELb0ELb0ELb0ELb0ELb1ELb1ELb1ELb1ELb0EEENS1_21CollectiveEpilogueFwdINS6_IJSA_SA_SB_EEES9_SD_SF_Li256ELb0ELb1ELb1ELb0EEENS1_19SingleTileSchedulerILb0ELb1ELb1ELi128EEEEEEEEEvNT_6ParamsE,(.L_x_3091 - _ZN7cutlass13device_kernelIN5flash11enable_sm90INS1_16FlashAttnFwdSm90INS1_25CollectiveMainloopFwdSm90ILi2EN4cute5tupleIJNS5_1CILi1EEES8_S8_EEENS6_IJNS7_ILi128EEENS7_ILi176EEESA_EEELi128ENS_10bfloat16_tEfNS_4arch4Sm90ELb0ELb0ELb1ELb0ELb0ELb0ELb0ELb1ELb1ELb1ELb1ELb0EEENS1_21CollectiveEpilogueFwdINS6_IJSA_SA_SB_EEES9_SD_SF_Li256ELb0ELb1ELb1ELb0EEENS1_19SingleTileSchedulerILb0ELb1ELb1ELi128EEEEEEEEEvNT_6ParamsE)
        .other          _ZN7cutlass13device_kernelIN5flash11enable_sm90INS1_16FlashAttnFwdSm90INS1_25CollectiveMainloopFwdSm90ILi2EN4cute5tupleIJNS5_1CILi1EEES8_S8_EEENS6_IJNS7_ILi128EEENS7_ILi176EEESA_EEELi128ENS_10bfloat16_tEfNS_4arch4Sm90ELb0ELb0ELb1ELb0ELb0ELb0ELb0ELb1ELb1ELb1ELb1ELb0EEENS1_21CollectiveEpilogueFwdINS6_IJSA_SA_SB_EEES9_SD_SF_Li256ELb0ELb1ELb1ELb0EEENS1_19SingleTileSchedulerILb0ELb1ELb1ELi128EEEEEEEEEvNT_6ParamsE,@"STO_CUDA_ENTRY STV_DEFAULT"
_ZN7cutlass13device_kernelIN5flash11enable_sm90INS1_16FlashAttnFwdSm90INS1_25CollectiveMainloopFwdSm90ILi2EN4cute5tupleIJNS5_1CILi1EEES8_S8_EEENS6_IJNS7_ILi128EEENS7_ILi176EEESA_EEELi128ENS_10bfloat16_tEfNS_4arch4Sm90ELb0ELb0ELb1ELb0ELb0ELb0ELb0ELb1ELb1ELb1ELb1ELb0EEENS1_21CollectiveEpilogueFwdINS6_IJSA_SA_SB_EEES9_SD_SF_Li256ELb0ELb1ELb1ELb0EEENS1_19SingleTileSchedulerILb0ELb1ELb1ELi128EEEEEEEEEvNT_6ParamsE:
[----:B------:R-:W0:Y:S02]  /*0000*/  LDC R1, c[0x0][0x28] ;  /* 0x00000a00ff017b82 */ /* 0x000e240000000800 */
[----:B0-----:R-:W-:Y:S01]  /*0010*/  VIADD R1, R1, 0xfffffff0 ;  /* 0xfffffff001017836 */ /* 0x001fe20000000000 */
[----:B------:R-:W0:Y:S01]  /*0020*/  S2R R3, SR_TID.X ;  /* 0x0000000000037919 */ /* 0x000e220000002100 */
[----:B------:R-:W-:Y:S01]  /*0030*/  ELECT P0, URZ, PT ;  /* 0x00000000003f782f */ /* 0x000fe20003800000 */
[----:B------:R-:W-:Y:S01]  /*0040*/  BSSY B0, `(.L_x_0) ;  /* 0x000000e000007945 */ /* 0x000fe20003800000 */
[--C-:B0-----:R-:W-:Y:S02]  /*0050*/  SHF.R.U32.HI R0, RZ, 0x5, R3.reuse ;  /* 0x00000005ff007819 */ /* 0x101fe40000011603 */
[----:B------:R-:W-:-:S03]  /*0060*/  SHF.R.U32.HI R22, RZ, 0x7, R3 ;  /* 0x00000007ff167819 */ /* 0x000fc60000011603 */
[----:B------:R-:W0:Y:S02]  /*0070*/  SHFL.IDX PT, R2, R0, RZ, 0x1f ;  /* 0x00001fff00027589 */ /* 0x000e2400000e0000 */
[----:B0-----:R-:W-:-:S13]  /*0080*/  ISETP.EQ.AND P0, PT, R2, RZ, P0 ;  /* 0x000000ff0200720c */ /* 0x001fda0000702270 */
[----:B------:R-:W-:Y:S05]  /*0090*/  @!P0 BRA `(.L_x_1) ;  /* 0x0000000000208947 */ /* 0x000fea0003800000 */
[----:B------:R-:W-:Y:S02]  /*00a0*/  ULDC.64 UR4, c[0x0][0x198] ;  /* 0x0000660000047ab9 */ /* 0x000fe40000000a00 */
[----:B------:R-:W-:Y:S02]  /*00b0*/  UIADD3 UR6, UP0, UR4, 0x370, URZ ;  /* 0x0000037004067890 */ /* 0x000fe4000ff1e03f */
[----:B------:R-:W-:Y:S02]  /*00c0*/  UIADD3 UR4, UP1, UR4, 0x470, URZ ;  /* 0x0000047004047890 */ /* 0x000fe4000ff3e03f */
[----:B------:R-:W-:Y:S02]  /*00d0*/  UIADD3.X UR7, URZ, UR5, URZ, UP0, !UPT ;  /* 0x000000053f077290 */ /* 0x000fe400087fe43f */
[----:B------:R-:W-:-:S07]  /*00e0*/  UIADD3.X UR5, URZ, UR5, URZ, UP1, !UPT ;  /* 0x000000053f057290 */ /* 0x000fce0008ffe43f */
[----:B------:R0:W-:Y:S02]  /*00f0*/  UTMACCTL.PF [UR6] ;  /* 0x00000000060079b9 */ /* 0x0001e40008040000 */
[----:B------:R0:W-:Y:S02]  /*0100*/  UTMACCTL.PF [UR4] ;  /* 0x00000000040079b9 */ /* 0x0001e40008040000 */
[----:B0-----:R-:W-:Y:S01]  /*0110*/  NOP ;  /* 0x0000000000007918 */ /* 0x001fe20000000000 */
.L_x_1:
[----:B------:R-:W-:Y:S05]  /*0120*/  BSYNC B0 ;  /* 0x0000000000007941 */ /* 0x000fea0003800000 */
.L_x_0:
[----:B------:R-:W-:Y:S01]  /*0130*/  VOTEU.ANY UP0, P0 ;  /* 0x00000000003f7886 */ /* 0x000fe20000000100 */
[----:B------:R-:W0:Y:S01]  /*0140*/  SHFL.IDX PT, R3, R22, RZ, 0x1f ;  /* 0x00001fff16037589 */ /* 0x000e2200000e0000 */
[----:B------:R-:W-:Y:S01]  /*0150*/  UMOV UR4, 0x80 ;  /* 0x0000008000047882 */ /* 0x000fe20000000000 */
[----:B------:R-:W-:Y:S01]  /*0160*/  UMOV UR7, 0x100 ;  /* 0x0000010000077882 */ /* 0x000fe20000000000 */
[----:B------:R-:W-:Y:S01]  /*0170*/  VOTEU.ANY UP1, P0 ;  /* 0x00000000003f7886 */ /* 0x000fe20000020100 */
[----:B------:R-:W1:Y:S01]  /*0180*/  @UP0 S2UR UR8, SR_CgaCtaId ;  /* 0x00000000000809c3 */ /* 0x000e620000008800 */
[----:B------:R-:W2:Y:S01]  /*0190*/  SHFL.IDX PT, R2, R0, RZ, 0x1f ;  /* 0x00001fff00027589 */ /* 0x000ea200000e0000 */
[----:B------:R-:W-:Y:S01]  /*01a0*/  @UP0 UMOV UR6, 0x400 ;  /* 0x0000040000060882 */ /* 0x000fe20000000000 */
[----:B------:R-:W-:-:S04]  /*01b0*/  @UP0 UIADD3 UR4, -UR4, 0x100000, URZ ;  /* 0x0010000004040890 */ /* 0x000fc8000fffe13f */
[----:B------:R-:W-:Y:S02]  /*01c0*/  @UP0 USHF.L.U32 UR5, UR4, 0xb, URZ ;  /* 0x0000000b04050899 */ /* 0x000fe4000800063f */
[----:B------:R-:W-:Y:S01]  /*01d0*/  @UP0 USHF.L.U32 UR4, UR4, 0x1, URZ ;  /* 0x0000000104040899 */ /* 0x000fe2000800063f */
[----:B------:R-:W-:Y:S01]  /*01e0*/  VOTEU.ANY UP2, P0 ;  /* 0x00000000003f7886 */ /* 0x000fe20000040100 */
[----:B0-----:R-:W-:Y:S01]  /*01f0*/  R2UR UR9, R3 ;  /* 0x00000000030972ca */ /* 0x001fe200000e0000 */
[----:B-1----:R-:W-:Y:S01]  /*0200*/  @UP0 ULEA UR8, UR8, UR6, 0x18 ;  /* 0x0000000608080291 */ /* 0x002fe2000f8ec03f */
[----:B--2---:R-:W-:Y:S01]  /*0210*/  ISETP.NE.AND P1, PT, R2, RZ, PT ;  /* 0x000000ff0200720c */ /* 0x004fe20003f25270 */
[----:B------:R-:W-:-:S04]  /*0220*/  @UP0 UIADD3 UR6, -UR7, 0x100000, URZ ;  /* 0x0010000007060890 */ /* 0x000fc8000fffe13f */
[----:B------:R-:W-:Y:S02]  /*0230*/  @UP0 USHF.L.U32 UR7, UR6, 0xb, URZ ;  /* 0x0000000b06070899 */ /* 0x000fe4000800063f */
[----:B------:R-:W-:-:S04]  /*0240*/  @UP0 USHF.L.U32 UR6, UR6, 0x1, URZ ;  /* 0x0000000106060899 */ /* 0x000fc8000800063f */
[----:B------:R-:W-:Y:S01]  /*0250*/  UISETP.NE.AND UP0, UPT, UR9, URZ, UPT ;  /* 0x0000003f0900728c */ /* 0x000fe2000bf05270 */
[----:B------:R-:W0:Y:S02]  /*0260*/  FENCE.VIEW.ASYNC.S ;  /* 0x00000000000073c6 */ /* 0x000e240000000000 */
[----:B0-----:R0:W1:Y:S05]  /*0270*/  @UP1 SYNCS.EXCH.64 URZ, [UR8+0x34800], UR4 ;  /* 0x03480004083f15b2 */ /* 0x00106a0008000100 */
[----:B------:R0:W2:Y:S01]  /*0280*/  @UP2 SYNCS.EXCH.64 URZ, [UR8+0x34820], UR6 ;  /* 0x03482006083f25b2 */ /* 0x0000a20008000100 */
[----:B------:R-:W-:Y:S05]  /*0290*/  @P1 BRA `(.L_x_2) ;  /* 0x0000000000481947 */ /* 0x000fea0003800000 */
[----:B0-----:R-:W0:Y:S01]  /*02a0*/  S2UR UR5, SR_CgaCtaId ;  /* 0x00000000000579c3 */ /* 0x001e220000008800 */
[----:B------:R-:W-:Y:S01]  /*02b0*/  UMOV UR4, 0x400 ;  /* 0x0000040000047882 */ /* 0x000fe20000000000 */
[----:B------:R-:W-:Y:S01]  /*02c0*/  UMOV UR6, 0x1 ;  /* 0x0000000100067882 */ /* 0x000fe20000000000 */
[----:B------:R-:W-:Y:S01]  /*02d0*/  UMOV UR7, 0x2 ;  /* 0x0000000200077882 */ /* 0x000fe20000000000 */
[----:B------:R-:W-:Y:S01]  /*02e0*/  ELECT P0, URZ, PT ;  /* 0x00000000003f782f */ /* 0x000fe20003800000 */
[----:B0-----:R-:W-:Y:S02]  /*02f0*/  ULEA UR8, UR5, UR4, 0x18 ;  /* 0x0000000405087291 */ /* 0x001fe4000f8ec03f */
[----:B------:R-:W-:-:S04]  /*0300*/  UIADD3 UR4, -UR6, 0x100000, URZ ;  /* 0x0010000006047890 */ /* 0x000fc8000fffe13f */
[----:B------:R-:W-:Y:S02]  /*0310*/  USHF.L.U32 UR5, UR4, 0xb, URZ ;  /* 0x0000000b04057899 */ /* 0x000fe4000800063f */
[----:B------:R-:W-:Y:S02]  /*0320*/  USHF.L.U32 UR4, UR4, 0x1, URZ ;  /* 0x0000000104047899 */ /* 0x000fe4000800063f */
[----:B------:R-:W-:-:S04]  /*0330*/  UIADD3 UR6, -UR7, 0x100000, URZ ;  /* 0x0010000007067890 */ /* 0x000fc8000fffe13f */
[----:B------:R-:W-:Y:S02]  /*0340*/  USHF.L.U32 UR7, UR6, 0xb, URZ ;  /* 0x0000000b06077899 */ /* 0x000fe4000800063f */
[----:B------:R-:W-:Y:S01]  /*0350*/  USHF.L.U32 UR6, UR6, 0x1, URZ ;  /* 0x0000000106067899 */ /* 0x000fe2000800063f */
[----:B------:R-:W0:Y:S03]  /*0360*/  FENCE.VIEW.ASYNC.S ;  /* 0x00000000000073c6 */ /* 0x000e260000000000 */
[----:B0-----:R3:W4:Y:S08]  /*0370*/  SYNCS.EXCH.64 URZ, [UR8+0x34830], UR4 ;  /* 0x03483004083f75b2 */ /* 0x0017300008000100 */
[----:B------:R3:W0:Y:S01]  /*0380*/  SYNCS.EXCH.64 URZ, [UR8+0x34840], UR6 ;  /* 0x03484006083f75b2 */ /* 0x0006220008000100 */
[----:B------:R3:W0:Y:S01]  /*0390*/  SYNCS.EXCH.64 URZ, [UR8+0x34838], UR4 ;  /* 0x03483804083f75b2 */ /* 0x0006220008000100 */
[----:B------:R3:W0:Y:S02]  /*03a0*/  SYNCS.EXCH.64 URZ, [UR8+0x34848], UR6 ;  /* 0x03484806083f75b2 */ /* 0x0006240008000100 */
[----:B---3--:R-:W-:Y:S01]  /*03b0*/  NOP ;  /* 0x0000000000007918 */ /* 0x008fe20000000000 */
.L_x_2:
[----:B------:R-:W3:Y:S01]  /*03c0*/  SHFL.IDX PT, R2, R0, RZ, 0x1f ;  /* 0x00001fff00027589 */ /* 0x000ee200000e0000 */
[----:B------:R-:W-:Y:S01]  /*03d0*/  NOP ;  /* 0x0000000000007918 */ /* 0x000fe20000000000 */
[----:B---3--:R-:W-:-:S13]  /*03e0*/  ISETP.NE.AND P0, PT, R2, RZ, PT ;  /* 0x000000ff0200720c */ /* 0x008fda0003f05270 */
        /* <DEDUP_REMOVED lines=14> */
[----:B0-----:R3:W0:Y:S08]  /*04d0*/  SYNCS.EXCH.64 URZ, [UR8+0x34850], UR4 ;  /* 0x03485004083f75b2 */ /* 0x0016300008000100 */
[----:B------:R3:W0:Y:S01]  /*04e0*/  SYNCS.EXCH.64 URZ, [UR8+0x34860], UR6 ;  /* 0x03486006083f75b2 */ /* 0x0006220008000100 */
[----:B------:R3:W0:Y:S01]  /*04f0*/  SYNCS.EXCH.64 URZ, [UR8+0x34858], UR4 ;  /* 0x03485804083f75b2 */ /* 0x0006220008000100 */
[----:B------:R3:W0:Y:S02]  /*0500*/  SYNCS.EXCH.64 URZ, [UR8+0x34868], UR6 ;  /* 0x03486806083f75b2 */ /* 0x0006240008000100 */
[----:B---3--:R-:W-:Y:S01]  /*0510*/  NOP ;  /* 0x0000000000007918 */ /* 0x008fe20000000000 */
.L_x_3:
[----:B------:R-:W3:Y:S01]  /*0520*/  SHFL.IDX PT, R2, R0, RZ, 0x1f ;  /* 0x00001fff00027589 */ /* 0x000ee200000e0000 */
[----:B------:R-:W-:Y:S01]  /*0530*/  NOP ;  /* 0x0000000000007918 */ /* 0x000fe20000000000 */
[----:B---3--:R-:W-:-:S13]  /*0540*/  ISETP.NE.AND P0, PT, R2, RZ, PT ;  /* 0x000000ff0200720c */ /* 0x008fda0003f05270 */
[----:B------:R-:W-:Y:S05]  /*0550*/  @P0 BRA `(.L_x_4) ;  /* 0x0000000000380947 */ /* 0x000fea0003800000 */
[----:B0-----:R-:W0:Y:S01]  /*0560*/  S2UR UR5, SR_CgaCtaId ;  /* 0x00000000000579c3 */ /* 0x001e220000008800 */
[----:B------:R-:W-:Y:S01]  /*0570*/  UMOV UR4, 0x400 ;  /* 0x0000040000047882 */ /* 0x000fe20000000000 */
[----:B------:R-:W-:Y:S01]  /*0580*/  UMOV UR7, 0x1 ;  /* 0x0000000100077882 */ /* 0x000fe20000000000 */
[----:B------:R-:W-:Y:S01]  /*0590*/  ELECT P0, URZ, PT ;  /* 0x00000000003f782f */ /* 0x000fe20003800000 */
[----:B0-----:R-:W-:Y:S02]  /*05a0*/  ULEA UR6, UR5, UR4, 0x18 ;  /* 0x0000000405067291 */ /* 0x001fe4000f8ec03f */
[----:B------:R-:W-:-:S04]  /*05b0*/  UIADD3 UR4, -UR7, 0x100000, URZ ;  /* 0x0010000007047890 */ /* 0x000fc8000fffe13f */
[----:B------:R-:W-:Y:S02]  /*05c0*/  USHF.L.U32 UR5, UR4, 0xb, URZ ;  /* 0x0000000b04057899 */ /* 0x000fe4000800063f */
[----:B------:R-:W-:Y:S01]  /*05d0*/  USHF.L.U32 UR4, UR4, 0x1, URZ ;  /* 0x0000000104047899 */ /* 0x000fe2000800063f */
[----:B------:R-:W0:Y:S11]  /*05e0*/  FENCE.VIEW.ASYNC.S ;  /* 0x00000000000073c6 */ /* 0x000e360000000000 */
[----:B0-----:R3:W0:Y:S01]  /*05f0*/  SYNCS.EXCH.64 URZ, [UR6+0x34870], UR4 ;  /* 0x03487004063f75b2 */ /* 0x0016220008000100 */
[----:B------:R3:W0:Y:S01]  /*0600*/  SYNCS.EXCH.64 URZ, [UR6+0x34880], UR4 ;  /* 0x03488004063f75b2 */ /* 0x0006220008000100 */
[----:B------:R3:W0:Y:S01]  /*0610*/  SYNCS.EXCH.64 URZ, [UR6+0x34878], UR4 ;  /* 0x03487804063f75b2 */ /* 0x0006220008000100 */
[----:B------:R3:W0:Y:S02]  /*0620*/  SYNCS.EXCH.64 URZ, [UR6+0x34888], UR4 ;  /* 0x03488804063f75b2 */ /* 0x0006240008000100 */
[----:B---3--:R-:W-:Y:S01]  /*0630*/  NOP ;  /* 0x0000000000007918 */ /* 0x008fe20000000000 */
.L_x_4:
        /* <DEDUP_REMOVED lines=22> */
.L_x_5:
        /* <DEDUP_REMOVED lines=22> */
.L_x_6:
[----:B0-----:R-:W-:Y:S01]  /*0900*/  UMOV UR4, 0x1 ;  /* 0x0000000100047882 */ /* 0x001fe20000000000 */
[----:B------:R-:W-:Y:S01]  /*0910*/  PLOP3.LUT P0, PT, PT, PT, UP0, 0x80, 0x0 ;  /* 0x000000000000781c */ /* 0x000fe20003f0f008 */
[----:B------:R-:W-:Y:S01]  /*0920*/  USEL UR4, UR4, 0x2, !UP0 ;  /* 0x0000000204047887 */ /* 0x000fe2000c000000 */
[----:B------:R-:W-:Y:S01]  /*0930*/  NOP ;  /* 0x0000000000007918 */ /* 0x000fe20000000000 */
[----:B------:R-:W-:Y:S04]  /*0940*/  BSSY B6, `(.L_x_7) ;  /* 0x0001198000067945 */ /* 0x000fe80003800000 */
[----:B------:R-:W-:-:S05]  /*0950*/  IMAD.U32 R2, RZ, RZ, UR4 ;  /* 0x00000004ff027e24 */ /* 0x000fca000f8e00ff */
[----:B------:R0:W-:Y:S01]  /*0960*/  STL [R1+0xc], R2 ;  /* 0x00000c0201007387 */ /* 0x0001e20000100800 */
[----:B-12-4-:R-:W-:Y:S06]  /*0970*/  BAR.SYNC.DEFER_BLOCKING 0x0 ;  /* 0x0000000000007b1d */ /* 0x016fec0000010000 */
[----:B------:R-:W-:Y:S05]  /*0980*/  @!P0 BRA `(.L_x_8) ;  /* 0x000000dc00848947 */ /* 0x000fea0003800000 */
.L_x_9:
[----:B------:R-:W-:-:S08]  /*0990*/  NOP ;  /* 0x0000000000007918 */ /* 0x000fd00000000000 */
[----:B------:R-:W1:Y:S02]  /*09a0*/  USETMAXREG.TRY_ALLOC.CTAPOOL UP0, 0xf0 ;  /* 0x000000f0000079c8 */ /* 0x000e640008000600 */
[----:B-1----:R-:W-:-:S13]  /*09b0*/  PLOP3.LUT P0, PT, PT, PT, UP0, 0x80, 0x0 ;  /* 0x000000000000781c */ /* 0x002fda0003f0f008 */
[----:B------:R-:W-:Y:S05]  /*09c0*/  @!P0 BRA `(.L_x_9) ;  /* 0xfffffffc00f08947 */ /* 0x000fea000383ffff */
[----:B------:R-:W1:Y:S01]  /*09d0*/  S2R R6, SR_TID.X ;  /* 0x0000000000067919 */ /* 0x000e620000002100 */
[----:B------:R-:W2:Y:S01]  /*09e0*/  S2UR UR6, SR_CTAID.Y ;  /* 0x00000000000679c3 */ /* 0x000ea20000002600 */
[----:B------:R-:W-:Y:S02]  /*09f0*/  ULDC UR7, c[0x0][0xc50] ;  /* 0x0003140000077ab9 */ /* 0x000fe40000000800 */
[----:B------:R-:W-:-:S05]  /*0a00*/  UISETP.NE.AND UP0, UPT, UR7, 0x1, UPT ;  /* 0x000000010700788c */ /* 0x000fca000bf05270 */
[----:B------:R-:W3:Y:S06]  /*0a10*/  S2UR UR8, SR_CTAID.Z ;  /* 0x00000000000879c3 */ /* 0x000eec0000002700 */
[----:B------:R-:W-:Y:S01]  /*0a20*/  @UP0 ULDC UR4, c[0x0][0xc54] ;  /* 0x0003150000040ab9 */ /* 0x000fe20000000800 */
[----:B------:R-:W-:Y:S01]  /*0a30*/  @UP0 ULDC UR9, c[0x0][0xc58] ;  /* 0x0003160000090ab9 */ /* 0x000fe20000000800 */
[----:B--2---:R-:W-:Y:S02]  /*0a40*/  UIMAD.WIDE.U32 UR4, UR6, UR4, URZ ;  /* 0x00000004060472a5 */ /* 0x004fe4000f8e003f */
[----:B------:R-:W-:-:S02]  /*0a50*/  UMOV UR10, UR6 ;  /* 0x00000006000a7c82 */ /* 0x000fc40008000000 */
[----:B------:R-:W-:Y:S01]  /*0a60*/  @UP0 USHF.R.U32.HI UR10, URZ, UR9, UR5 ;  /* 0x000000093f0a0299 */ /* 0x000fe20008011605 */
[----:B-1----:R-:W-:-:S03]  /*0a70*/  LOP3.LUT R0, R6, 0xffffff80, RZ, 0xc0, !PT ;  /* 0xffffff8006007812 */ /* 0x002fc600078ec0ff */
[----:B------:R-:W-:Y:S02]  /*0a80*/  UIADD3 UR4, -UR10, URZ, URZ ;  /* 0x0000003f0a047290 */ /* 0x000fe4000fffe13f */
[----:B------:R-:W-:Y:S01]  /*0a90*/  IMAD.U32 R19, RZ, RZ, UR10 ;  /* 0x0000000aff137e24 */ /* 0x000fe2000f8e00ff */
[----:B------:R-:W-:Y:S06]  /*0aa0*/  BAR.ARV 0x8, 0x180 ;  /* 0x0206000000007b1d */ /* 0x000fec0000002000 */
[----:B------:R-:W-:Y:S01]  /*0ab0*/  ISETP.NE.AND P0, PT, R0, 0x80, PT ;  /* 0x000000800000780c */ /* 0x000fe20003f05270 */
[----:B------:R-:W-:-:S12]  /*0ac0*/  UIMAD UR7, UR7, UR4, UR6 ;  /* 0x00000004070772a4 */ /* 0x000fd8000f8e0206 */
[----:B------:R-:W-:Y:S06]  /*0ad0*/  @!P0 BAR.ARV 0x9, 0x100 ;  /* 0x0244000000008b1d */ /* 0x000fec0000002000 */
[----:B---3--:R-:W-:-:S13]  /*0ae0*/  ISETP.LE.AND P0, PT, RZ, UR8, PT ;  /* 0x00000008ff007c0c */ /* 0x008fda000bf03270 */
[----:B------:R-:W-:Y:S05]  /*0af0*/  @!P0 BRA `(.L_x_10) ;  /* 0x0000011400f08947 */ /* 0x000fea0003800000 */
[----:B------:R-:W-:Y:S01]  /*0b00*/  ULDC.64 UR4, c[0x0][0x418] ;  /* 0x0001060000047ab9 */ /* 0x000fe20000000a00 */
[----:B------:R-:W-:Y:S01]  /*0b10*/  ULDC UR37, c[0x0][0x424] ;  /* 0x0001090000257ab9 */ /* 0x000fe20000000800 */
[----:B------:R-:W-:Y:S02]  /*0b20*/  UISETP.NE.U32.AND UP0, UPT, UR4, URZ, UPT ;  /* 0x0000003f0400728c */ /* 0x000fe4000bf05070 */
[----:B------:R-:W-:Y:S02]  /*0b30*/  ULOP3.LUT UR9, UR7, 0xffff, URZ, 0xc0, !UPT ;  /* 0x0000ffff07097892 */ /* 0x000fe4000f8ec03f */
[----:B------:R-:W-:Y:S01]  /*0b40*/  UISETP.NE.AND.EX UP0, UPT, UR5, URZ, UPT, UP0 ;  /* 0x0000003f0500728c */ /* 0x000fe2000bf05300 */
[----:B------:R-:W-:-:S03]  /*0b50*/  ULDC UR4, c[0x0][0x2f0] ;  /* 0x0000bc0000047ab9 */ /* 0x000fc60000000800 */
[----:B------:R-:W-:-:S04]  /*0b60*/  USEL UR37, UR37, 0x1, UP0 ;  /* 0x0000000125257887 */ /* 0x000fc80008000000 */
[----:B------:R-:W-:-:S04]  /*0b70*/  UIMAD UR37, UR37, UR4, URZ ;  /* 0x00000004252572a4 */ /* 0x000fc8000f8e023f */
[----:B------:R-:W-:Y:S02]  /*0b80*/  UISETP.GE.AND UP0, UPT, UR37, 0x1, UPT ;  /* 0x000000012500788c */ /* 0x000fe4000bf06270 */
[----:B------:R-:W-:-:S04]  /*0b90*/  UIADD3 UR4, UR37, 0xaf, URZ ;  /* 0x000000af25047890 */ /* 0x000fc8000fffe03f */
[----:B------:R-:W-:Y:S01]  /*0ba0*/  PLOP3.LUT P0, PT, PT, PT, UP0, 0x80, 0x0 ;  /* 0x000000000000781c */ /* 0x000fe20003f0f008 */
[----:B------:R-:W-:-:S04]  /*0bb0*/  UIMAD.WIDE UR4, UR4, 0x2e8ba2e9, URZ ;  /* 0x2e8ba2e9040478a5 */ /* 0x000fc8000f8e023f */
[----:B------:R-:W-:-:S03]  /*0bc0*/  USHF.R.U32.HI UR6, URZ, 0x1f, UR5 ;  /* 0x0000001f3f067899 */ /* 0x000fc60008011605 */
[----:B------:R-:W-:Y:S01]  /*0bd0*/  UMOV UR4, URZ ;  /* 0x0000003f00047c82 */ /* 0x000fe20008000000 */
[----:B------:R-:W-:-:S04]  /*0be0*/  ULEA.HI.SX32 UR6, UR5, UR6, 0x1b ;  /* 0x0000000605067291 */ /* 0x000fc8000f8fda3f */
[----:B------:R-:W-:Y:S08]  /*0bf0*/  @!P0 BRA `(.L_x_11) ;  /* 0x0000000000908947 */ /* 0x000ff00003800000 */
[----:B------:R-:W-:Y:S01]  /*0c00*/  USHF.R.U32.HI UR7, URZ, 0x10, UR7 ;  /* 0x000000103f077899 */ /* 0x000fe20008011607 */
[----:B------:R-:W-:-:S03]  /*0c10*/  UMOV UR4, URZ ;  /* 0x0000003f00047c82 */ /* 0x000fc60008000000 */
[----:B------:R-:W-:-:S11]  /*0c20*/  UISETP.NE.AND UP0, UPT, UR7, URZ, UPT ;  /* 0x0000003f0700728c */ /* 0x000fd6000bf05270 */
[----:B------:R-:W-:Y:S02]  /*0c30*/  @!UP0 ULDC UR7, c[0x0][0x9f0] ;  /* 0x00027c0000078ab9 */ /* 0x000fe40000000800 */
[----:B------:R-:W-:Y:S01]  /*0c40*/  IMAD.U32 R3, RZ, RZ, UR7 ;  /* 0x00000007ff037e24 */ /* 0x000fe2000f8e00ff */
[----:B------:R-:W-:-:S04]  /*0c50*/  UIADD3 UR8, UR6, -0x1, UR7 ;  /* 0xffffffff06087890 */ /* 0x000fc8000fffe007 */
[-C--:B------:R-:W-:Y:S02]  /*0c60*/  IABS R0, R3.reuse ;  /* 0x0000000300007213 */ /* 0x080fe40000000000 */
[----:B------:R-:W-:Y:S01]  /*0c70*/  IMAD.U32 R4, RZ, RZ, UR8 ;  /* 0x00000008ff047e24 */ /* 0x000fe2000f8e00ff */
[----:B------:R-:W-:Y:S01]  /*0c80*/  IABS R5, R3 ;  /* 0x0000000300057213 */ /* 0x000fe20000000000 */
[----:B------:R-:W-:Y:S01]  /*0c90*/  ULOP3.LUT UR8, UR8, UR7, URZ, 0x3c, !UPT ;  /* 0x0000000708087292 */ /* 0x000fe2000f8e3c3f */
[----:B------:R-:W-:Y:S02]  /*0ca0*/  R2UR UR12, R0 ;  /* 0x00000000000c72ca */ /* 0x000fe400000e0000 */
[----:B------:R-:W-:-:S05]  /*0cb0*/  IABS R4, R4 ;  /* 0x0000000400047213 */ /* 0x000fca0000000000 */
[----:B------:R-:W-:-:S05]  /*0cc0*/  IMAD.MOV.U32 R3, RZ, RZ, R4 ;  /* 0x000000ffff037224 */ /* 0x000fca00078e0004 */
[----:B------:R-:W-:Y:S01]  /*0cd0*/  R2UR UR11, R3 ;  /* 0x00000000030b72ca */ /* 0x000fe200000e0000 */
[----:B------:R-:W1:Y:S08]  /*0ce0*/  I2F.RP R0, UR12 ;  /* 0x0000000c00007d06 */ /* 0x000e700008209400 */
[----:B-1----:R-:W0:Y:S02]  /*0cf0*/  MUFU.RCP R0, R0 ;  /* 0x0000000000007308 */ /* 0x002e240000001000 */
[----:B0-----:R-:W-:Y:S01]  /*0d00*/  IADD3 R2, R0, 0xffffffe, RZ ;  /* 0x0ffffffe00027810 */ /* 0x001fe20007ffe0ff */
[----:B------:R-:W-:-:S05]  /*0d10*/  IMAD.MOV R0, RZ, RZ, -R5 ;  /* 0x000000ffff007224 */ /* 0x000fca00078e0a05 */
[----:B------:R-:W0:Y:S02]  /*0d20*/  F2I.FTZ.U32.TRUNC.NTZ R2, R2 ;  /* 0x0000000200027305 */ /* 0x000e24000021f000 */
[----:B0-----:R-:W-:-:S13]  /*0d30*/  R2UR UR5, R2 ;  /* 0x00000000020572ca */ /* 0x001fda00000e0000 */
[----:B------:R-:W-:-:S04]  /*0d40*/  UIADD3 UR10, URZ, -UR5, URZ ;  /* 0x800000053f0a7290 */ /* 0x000fc8000fffe03f */
[----:B------:R-:W-:-:S04]  /*0d50*/  UIMAD UR10, UR10, UR12, URZ ;  /* 0x0000000c0a0a72a4 */ /* 0x000fc8000f8e023f */
[----:B------:R-:W-:-:S03]  /*0d60*/  UIMAD.WIDE.U32 UR4, UR5, UR10, UR4 ;  /* 0x0000000a050472a5 */ /* 0x000fc6000f8e0004 */
[----:B------:R-:W-:Y:S01]  /*0d70*/  R2UR UR10, R0 ;  /* 0x00000000000a72ca */ /* 0x000fe200000e0000 */
[----:B------:R-:W-:-:S12]  /*0d80*/  UIMAD.WIDE.U32 UR4, UR5, UR11, URZ ;  /* 0x0000000b050472a5 */ /* 0x000fd8000f8e003f */
[----:B------:R-:W-:-:S04]  /*0d90*/  UIMAD UR4, UR5, UR10, UR11 ;  /* 0x0000000a050472a4 */ /* 0x000fc8000f8e020b */
[----:B------:R-:W-:-:S11]  /*0da0*/  UISETP.GT.U32.AND UP1, UPT, UR12, UR4, UPT ;  /* 0x000000040c00728c */ /* 0x000fd6000bf24070 */
[----:B------:R-:W-:Y:S02]  /*0db0*/  @!UP1 UIADD3 UR4, UR4, -UR12, URZ ;  /* 0x8000000c04049290 */ /* 0x000fe4000fffe03f */
[----:B------:R-:W-:Y:S02]  /*0dc0*/  @!UP1 UIADD3 UR5, UR5, 0x1, URZ ;  /* 0x0000000105059890 */ /* 0x000fe4000fffe03f */
[----:B------:R-:W-:Y:S02]  /*0dd0*/  UISETP.GE.U32.AND UP0, UPT, UR4, UR12, UPT ;  /* 0x0000000c0400728c */ /* 0x000fe4000bf06070 */
[----:B------:R-:W-:-:S09]  /*0de0*/  UISETP.GE.AND UP1, UPT, UR8, URZ, UPT ;  /* 0x0000003f0800728c */ /* 0x000fd2000bf26270 */
[----:B------:R-:W-:Y:S02]  /*0df0*/  @UP0 UIADD3 UR5, UR5, 0x1, URZ ;  /* 0x0000000105050890 */ /* 0x000fe4000fffe03f */
[----:B------:R-:W-:-:S05]  /*0e00*/  UISETP.NE.AND UP0, UPT, UR7, URZ, UPT ;  /* 0x0000003f0700728c */ /* 0x000fca000bf05270 */
[----:B------:R-:W-:Y:S02]  /*0e10*/  UMOV UR4, UR5 ;  /* 0x0000000500047c82 */ /* 0x000fe40008000000 */
[----:B------:R-:W-:-:S04]  /*0e20*/  @!UP1 UIADD3 UR4, -UR4, URZ, URZ ;  /* 0x0000003f04049290 */ /* 0x000fc8000fffe13f */
[----:B------:R-:W-:-:S12]  /*0e30*/  @!UP0 ULOP3.LUT UR4, URZ, UR7, URZ, 0x33, !UPT ;  /* 0x000000073f048292 */ /* 0x000fd8000f8e333f */
.L_x_11:
[----:B------:R-:W-:Y:S01]  /*0e40*/  UIMAD UR5, UR9, UR4, URZ ;  /* 0x00000004090572a4 */ /* 0x000fe2000f8e023f */
[----:B------:R-:W-:Y:S01]  /*0e50*/  IMAD.U32 R0, RZ, RZ, UR6 ;  /* 0x00000006ff007e24 */ /* 0x000fe2000f8e00ff */
[----:B------:R-:W-:Y:S01]  /*0e60*/  MOV R3, UR4 ;  /* 0x0000000400037c02 */ /* 0x000fe20008000f00 */
[----:B------:R-:W-:Y:S01]  /*0e70*/  VIADD R23, R6, 0xffffff80 ;  /* 0xffffff8006177836 */ /* 0x000fe20000000000 */
[----:B------:R-:W-:Y:S01]  /*0e80*/  PLOP3.LUT P0, PT, PT, PT, PT, 0x80, 0x0 ;  /* 0x000000000000781c */ /* 0x000fe20003f0f070 */
[----:B------:R-:W-:Y:S01]  /*0e90*/  IMAD.MOV.U32 R16, RZ, RZ, RZ ;  /* 0x000000ffff107224 */ /* 0x000fe200078e00ff */
[----:B------:R-:W-:Y:S01]  /*0ea0*/  VIADDMNMX R0, R3, UR5, R0, PT ;  /* 0x0000000503007c46 */ /* 0x000fe2000b800100 */
[----:B------:R-:W-:Y:S01]  /*0eb0*/  IMAD.U32 R17, RZ, RZ, UR5 ;  /* 0x00000005ff117e24 */ /* 0x000fe2000f8e00ff */
[----:B------:R-:W-:Y:S02]  /*0ec0*/  CS2R R86, SRZ ;  /* 0x0000000000567805 */ /* 0x000fe4000001ff00 */
[----:B------:R-:W-:-:S02]  /*0ed0*/  CS2R R60, SRZ ;  /* 0x00000000003c7805 */ /* 0x000fc4000001ff00 */
[----:B------:R-:W-:Y:S01]  /*0ee0*/  R2UR UR36, R0 ;  /* 0x00000000002472ca */ /* 0x000fe200000e0000 */
[----:B------:R-:W-:Y:S01]  /*0ef0*/  IMAD.MOV.U32 R0, RZ, RZ, RZ ;  /* 0x000000ffff007224 */ /* 0x000fe200078e00ff */
[----:B------:R-:W-:Y:S02]  /*0f00*/  CS2R R54, SRZ ;  /* 0x0000000000367805 */ /* 0x000fe4000001ff00 */
[----:B------:R-:W-:Y:S02]  /*0f10*/  CS2R R48, SRZ ;  /* 0x0000000000307805 */ /* 0x000fe4000001ff00 */
[----:B------:R-:W-:Y:S02]  /*0f20*/  CS2R R42, SRZ ;  /* 0x00000000002a7805 */ /* 0x000fe4000001ff00 */
[----:B------:R-:W-:Y:S02]  /*0f30*/  CS2R R24, SRZ ;  /* 0x0000000000187805 */ /* 0x000fe4000001ff00 */
[----:B------:R-:W-:-:S02]  /*0f40*/  CS2R R26, SRZ ;  /* 0x00000000001a7805 */ /* 0x000fc4000001ff00 */
[----:B------:R-:W-:Y:S02]  /*0f50*/  CS2R R12, SRZ ;  /* 0x00000000000c7805 */ /* 0x000fe4000001ff00 */
[----:B------:R-:W-:Y:S02]  /*0f60*/  CS2R R14, SRZ ;  /* 0x00000000000e7805 */ /* 0x000fe4000001ff00 */
[----:B------:R-:W-:Y:S02]  /*0f70*/  CS2R R6, SRZ ;  /* 0x0000000000067805 */ /* 0x000fe4000001ff00 */
[----:B------:R-:W-:Y:S02]  /*0f80*/  CS2R R8, SRZ ;  /* 0x0000000000087805 */ /* 0x000fe4000001ff00 */
[----:B------:R-:W-:Y:S02]  /*0f90*/  CS2R R4, SRZ ;  /* 0x0000000000047805 */ /* 0x000fe4000001ff00 */
[----:B------:R-:W-:Y:S01]  /*0fa0*/  CS2R R50, SRZ ;  /* 0x0000000000327805 */ /* 0x000fe2000001ff00 */
[----:B------:R-:W-:Y:S01]  /*0fb0*/  UISETP.GT.AND UP0, UPT, UR36, UR5, UPT ;  /* 0x000000052400728c */ /* 0x000fe2000bf04270 */
[----:B0-----:R-:W-:-:S02]  /*0fc0*/  CS2R R2, SRZ ;  /* 0x0000000000027805 */ /* 0x001fc4000001ff00 */
[----:B------:R-:W-:Y:S02]  /*0fd0*/  CS2R R38, SRZ ;  /* 0x0000000000267805 */ /* 0x000fe4000001ff00 */
[----:B------:R-:W-:Y:S02]  /*0fe0*/  CS2R R96, SRZ ;  /* 0x0000000000607805 */ /* 0x000fe4000001ff00 */
[----:B------:R-:W-:Y:S02]  /*0ff0*/  CS2R R46, SRZ ;  /* 0x00000000002e7805 */ /* 0x000fe4000001ff00 */
[----:B------:R-:W-:Y:S02]  /*1000*/  CS2R R44, SRZ ;  /* 0x00000000002c7805 */ /* 0x000fe4000001ff00 */
[----:B------:R-:W-:Y:S02]  /*1010*/  PLOP3.LUT P1, PT, PT, PT, UP0, 0x80, 0x0 ;  /* 0x000000000000781c */ /* 0x000fe40003f2f008 */
[----:B------:R-:W-:-:S02]  /*1020*/  CS2R R34, SRZ ;  /* 0x0000000000227805 */ /* 0x000fc4000001ff00 */
[----:B------:R-:W-:Y:S02]  /*1030*/  CS2R R28, SRZ ;  /* 0x00000000001c7805 */ /* 0x000fe4000001ff00 */
        /* <DEDUP_REMOVED lines=10> */
[----:B------:R-:W-:-:S02]  /*10e0*/  CS2R R52, SRZ ;  /* 0x0000000000347805 */ /* 0x000fc4000001ff00 */
[----:B------:R-:W-:Y:S01]  /*10f0*/  CS2R R88, SRZ ;  /* 0x0000000000587805 */ /* 0x000fe2000001ff00 */
[----:B------:R-:W-:Y:S06]  /*1100*/  @!P1 BRA `(.L_x_12) ;  /* 0x000000bc00489947 */ /* 0x000fec0003800000 */
[----:B------:R-:W-:Y:S01]  /*1110*/  SHF.R.S32.HI R0, RZ, 0x1f, R23 ;  /* 0x0000001fff007819 */ /* 0x000fe20000011417 */
[----:B------:R-:W0:Y:S01]  /*1120*/  S2UR UR6, SR_CgaCtaId ;  /* 0x00000000000679c3 */ /* 0x000e220000008800 */
[----:B------:R-:W-:Y:S02]  /*1130*/  UMOV UR5, 0x400 ;  /* 0x0000040000057882 */ /* 0x000fe40000000000 */
[----:B------:R-:W-:-:S04]  /*1140*/  LEA.HI R80, R0, R23, RZ, 0x7 ;  /* 0x0000001700507211 */ /* 0x000fc800078f38ff */
[----:B------:R-:W-:-:S06]  /*1150*/  SHF.R.S32.HI R0, RZ, 0x7, R80 ;  /* 0x00000007ff007819 */ /* 0x000fcc0000011450 */
[----:B------:R-:W1:Y:S01]  /*1160*/  SHFL.IDX PT, R0, R0, RZ, 0x1f ;  /* 0x00001fff00007589 */ /* 0x000e6200000e0000 */
[----:B0-----:R-:W-:-:S04]  /*1170*/  ULEA UR8, UR6, UR5, 0x18 ;  /* 0x0000000506087291 */ /* 0x001fc8000f8ec03f */
[----:B------:R-:W-:Y:S02]  /*1180*/  UIADD3 UR5, UR8, 0x16400, URZ ;  /* 0x0001640008057890 */ /* 0x000fe4000fffe03f */
[----:B------:R-:W-:Y:S02]  /*1190*/  IMAD.U32 R16, RZ, RZ, UR8 ;  /* 0x00000008ff107e24 */ /* 0x000fe4000f8e00ff */
[----:B------:R-:W-:Y:S01]  /*11a0*/  ULOP3.LUT UP0, URZ, UR5, 0x9f, URZ, 0xc0, !UPT ;  /* 0x0000009f053f7892 */ /* 0x000fe2000f80c03f */
[----:B-1----:R-:W-:-:S05]  /*11b0*/  R2UR UR7, R0 ;  /* 0x00000000000772ca */ /* 0x002fca00000e0000 */
[----:B------:R-:W-:-:S08]  /*11c0*/  PLOP3.LUT P0, PT, PT, PT, UP0, 0x80, 0x0 ;  /* 0x000000000000781c */ /* 0x000fd00003f0f008 */
[----:B------:R-:W-:Y:S02]  /*11d0*/  ULEA.HI UR4, UR7, UR7, URZ, 0x1 ;  /* 0x0000000707047291 */ /* 0x000fe4000f8f083f */
[----:B------:R-:W-:Y:S02]  /*11e0*/  MOV R18, UR7 ;  /* 0x0000000700127c02 */ /* 0x000fe40008000f00 */
[----:B------:R-:W-:-:S04]  /*11f0*/  ULOP3.LUT UR4, UR4, 0x1e, URZ, 0xc0, !UPT ;  /* 0x0000001e04047892 */ /* 0x000fc8000f8ec03f */
[----:B------:R-:W-:-:S04]  /*1200*/  UIADD3 UR4, UR7, -UR4, URZ ;  /* 0x8000000407047290 */ /* 0x000fc8000fffe03f */
[----:B------:R-:W-:-:S04]  /*1210*/  ULEA UR4, UR4, UR5, 0xd ;  /* 0x0000000504047291 */ /* 0x000fc8000f8e683f */
[----:B------:R-:W-:-:S04]  /*1220*/  USHF.R.U32.HI UR4, URZ, 0x4, UR4 ;  /* 0x000000043f047899 */ /* 0x000fc80008011604 */
[----:B------:R-:W-:Y:S01]  /*1230*/  ULOP3.LUT UR38, UR4, 0x3fff, URZ, 0xc0, !UPT ;  /* 0x00003fff04267892 */ /* 0x000fe2000f8ec03f */
[----:B------:R-:W-:Y:S11]  /*1240*/  @!P0 BRA `(.L_x_13) ;  /* 0x0000000000408947 */ /* 0x000ff60003800000 */
[----:B------:R-:W-:Y:S01]  /*1250*/  MOV R0, 0x0 ;  /* 0x0000000000007802 */ /* 0x000fe20000000f00 */
[----:B------:R-:W-:Y:S01]  /*1260*/  ULDC.64 UR4, c[0x4][0xa0] ;  /* 0x0100280000047ab9 */ /* 0x000fe20000000a00 */
[----:B------:R-:W-:Y:S01]  /*1270*/  ULDC.64 UR6, c[0x4][0x40] ;  /* 0x0100100000067ab9 */ /* 0x000fe20000000a00 */
[----:B------:R-:W-:Y:S01]  /*1280*/  IMAD.U32 R4, RZ, RZ, UR4 ;  /* 0x00000004ff047e24 */ /* 0x000fe2000f8e00ff */
[----:B------:R0:W1:Y:S01]  /*1290*/  LDC.64 R2, c[0x4][R0] ;  /* 0x0100000000027b82 */ /* 0x0000620000000a00 */
[----:B------:R-:W-:Y:S01]  /*12a0*/  IMAD.U32 R5, RZ, RZ, UR5 ;  /* 0x00000005ff057e24 */ /* 0x000fe2000f8e00ff */
[----:B------:R-:W-:Y:S01]  /*12b0*/  ULDC.64 UR4, c[0x4][0xa8] ;  /* 0x01002a0000047ab9 */ /* 0x000fe20000000a00 */
[----:B------:R-:W-:Y:S01]  /*12c0*/  IMAD.U32 R10, RZ, RZ, UR6 ;  /* 0x00000006ff0a7e24 */ /* 0x000fe2000f8e00ff */
[----:B------:R-:W-:Y:S01]  /*12d0*/  MOV R7, UR5 ;  /* 0x0000000500077c02 */ /* 0x000fe20008000f00 */
[----:B------:R-:W-:Y:S01]  /*12e0*/  IMAD.U32 R6, RZ, RZ, UR4 ;  /* 0x00000004ff067e24 */ /* 0x000fe2000f8e00ff */
[----:B------:R-:W-:Y:S01]  /*12f0*/  MOV R13, RZ ;  /* 0x000000ff000d7202 */ /* 0x000fe20000000f00 */
[----:B------:R-:W-:-:S02]  /*1300*/  IMAD.U32 R11, RZ, RZ, UR7 ;  /* 0x00000007ff0b7e24 */ /* 0x000fc4000f8e00ff */
[----:B------:R-:W-:Y:S02]  /*1310*/  IMAD.MOV.U32 R8, RZ, RZ, 0x70 ;  /* 0x00000070ff087424 */ /* 0x000fe400078e00ff */
[----:B0-----:R-:W-:-:S07]  /*1320*/  IMAD.MOV.U32 R12, RZ, RZ, 0x1 ;  /* 0x00000001ff0c7424 */ /* 0x001fce00078e00ff */
[----:B------:R-:W-:-:S07]  /*1330*/  LEPC R20, `(.L_x_13) ;  /* 0x000000001014794e */ /* 0x000fce0000000000 */
[----:B-1----:R-:W-:Y:S05]  /*1340*/  CALL.ABS.NOINC R2 ;  /* 0x0000000002007343 */ /* 0x002fea0003c00000 */
.L_x_13:
[----:B------:R-:W-:Y:S02]  /*1350*/  R2UR UR4, R16 ;  /* 0x00000000100472ca */ /* 0x000fe400000e0000 */
[----:B------:R-:W-:-:S11]  /*1360*/  SHF.L.U32 R0, RZ, 0x1f, RZ ;  /* 0x0000001fff007819 */ /* 0x000fd600000006ff */
[----:B------:R-:W0:Y:S02]  /*1370*/  SYNCS.PHASECHK.TRANS64.TRYWAIT P0, [UR4+0x34800], R0 ;  /* 0x03480000ff0075a7 */ /* 0x000e240008000144 */
[----:B0-----:R-:W-:Y:S05]  /*1380*/  @!P0 BRA `(.L_x_14) ;  /* 0x0000010c00d48947 */ /* 0x001fea0003800000 */
.L_x_118:
[----:B------:R-:W2:Y:S02]  /*1390*/  LDL R2, [R1+0xc] ;  /* 0x00000c0001027983 */ /* 0x000ea40000100800 */
[----:B--2---:R-:W-:-:S13]  /*13a0*/  R2UR UR4, R2 ;  /* 0x00000000020472ca */ /* 0x004fda00000e0000 */
[----:B------:R-:W-:-:S06]  /*13b0*/  ULOP3.LUT UR4, UR4, 0x1, URZ, 0xfc, !UPT ;  /* 0x0000000104047892 */ /* 0x000fcc000f8efc3f */
[----:B------:R-:W-:-:S05]  /*13c0*/  IMAD.U32 R2, RZ, RZ, UR4 ;  /* 0x00000004ff027e24 */ /* 0x000fca000f8e00ff */
[----:B------:R-:W-:-:S13]  /*13d0*/  ISETP.NE.AND P0, PT, R2, 0x3, PT ;  /* 0x000000030200780c */ /* 0x000fda0003f05270 */
[----:B------:R-:W-:Y:S05]  /*13e0*/  @!P0 BRA `(.L_x_15) ;  /* 0x0000000000048947 */ /* 0x000fea0003800000 */
[----:B------:R-:W-:Y:S01]  /*13f0*/  BPT.TRAP 0x1 ;  /* 0x000000040000795c */ /* 0x000fe20000300000 */
.L_x_15:
[----:B------:R-:W-:-:S13]  /*1400*/  R2UR UR4, R16 ;  /* 0x00000000100472ca */ /* 0x000fda00000e0000 */
[----:B------:R1:W2:Y:S01]  /*1410*/  SYNCS.PHASECHK.TRANS64.TRYWAIT P2, [UR4+0x34830], R0 ;  /* 0x03483000ff0075a7 */ /* 0x0002a20008040144 */
[----:B------:R-:W-:Y:S05]  /*1420*/  @!P0 BRA `(.L_x_16) ;  /* 0x0000000000048947 */ /* 0x000fea0003800000 */
[----:B------:R-:W-:Y:S01]  /*1430*/  BPT.TRAP 0x1 ;  /* 0x000000040000795c */ /* 0x000fe20000300000 */
.L_x_16:
[----:B------:R-:W3:Y:S02]  /*1440*/  S2R R2, SR_TID.X ;  /* 0x0000000000027919 */ /* 0x000ee40000002100 */
[----:B---3--:R-:W-:-:S04]  /*1450*/  LOP3.LUT R2, R2, 0x7f, RZ, 0xc0, !PT ;  /* 0x0000007f02027812 */ /* 0x008fc800078ec0ff */
[----:B------:R-:W-:Y:S01]  /*1460*/  ISETP.NE.AND P1, PT, R2, RZ, PT ;  /* 0x000000ff0200720c */ /* 0x000fe20003f25270 */
[----:B------:R-:W-:Y:S01]  /*1470*/  IMAD.U32 R2, RZ, RZ, UR38 ;  /* 0x00000026ff027e24 */ /* 0x000fe2000f8e00ff */
[----:B--2---:R-:W-:Y:S11]  /*1480*/  @P2 BRA `(.L_x_17) ;  /* 0x00000000000c2947 */ /* 0x004ff60003800000 */
[----:B------:R-:W-:-:S13]  /*1490*/  R2UR UR4, R16 ;  /* 0x00000000100472ca */ /* 0x000fda00000e0000 */
[----:B------:R-:W2:Y:S02]  /*14a0*/  SYNCS.PHASECHK.TRANS64.TRYWAIT P2, [UR4+0x34830], R0 ;  /* 0x03483000ff0075a7 */ /* 0x000ea40008040144 */
[----:B--2---:R-:W-:Y:S05]  /*14b0*/  @!P2 BRA `(.L_x_18) ;  /* 0x0000010c00a4a947 */ /* 0x004fea0003800000 */
.L_x_17:
[----:B------:R-:W-:Y:S05]  /*14c0*/  WARPSYNC.ALL ;  /* 0x0000000000007948 */ /* 0x000fea0003800000 */
[----:B01----:R-:W-:Y:S01]  /*14d0*/  IMAD.MOV.U32 R0, RZ, RZ, RZ ;  /* 0x000000ffff007224 */ /* 0x003fe200078e00ff */
[----:B------:R-:W-:Y:S01]  /*14e0*/  LOP3.LUT R2, R2, 0x10000, RZ, 0xfc, !PT ;  /* 0x0001000002027812 */ /* 0x000fe200078efcff */
[----:B------:R-:W-:Y:S01]  /*14f0*/  IMAD.MOV.U32 R87, RZ, RZ, RZ ;  /* 0x000000ffff577224 */ /* 0x000fe200078e00ff */
[----:B------:R-:W-:Y:S02]  /*1500*/  MOV R3, 0x40000040 ;  /* 0x4000004000037802 */ /* 0x000fe40000000f00 */
[----:B------:R-:W-:Y:S01]  /*1510*/  R2UR UR38, R16 ;  /* 0x00000000102672ca */ /* 0x000fe200000e0000 */
[----:B------:R-:W-:Y:S01]  /*1520*/  WARPGROUP.ARRIVE ;  /* 0x00000000000079c5 */ /* 0x000fe20000000000 */
[C---:B------:R-:W-:Y:S01]  /*1530*/  R2UR UR8, R2.reuse ;  /* 0x00000000020872ca */ /* 0x040fe200000e0000 */
[----:B------:R-:W-:Y:S01]  /*1540*/  UMOV UR11, 0x40000040 ;  /* 0x40000040000b7882 */ /* 0x000fe20000000000 */
        /* <DEDUP_REMOVED lines=9> */
[----:B------:R-:W-:Y:S01]  /*15e0*/  UIADD3 UR4, UR38, 0x1e400, URZ ;  /* 0x0001e40026047890 */ /* 0x000fe2000fffe03f */
[C---:B------:R-:W-:Y:S01]  /*15f0*/  R2UR UR20, R2.reuse ;  /* 0x00000000021472ca */ /* 0x040fe200000e0000 */
[----:B------:R-:W-:Y:S01]  /*1600*/  UMOV UR25, 0x40000040 ;  /* 0x4000004000197882 */ /* 0x000fe20000000000 */
[----:B------:R-:W-:Y:S01]  /*1610*/  R2UR UR21, R3 ;  /* 0x00000000031572ca */ /* 0x000fe200000e0000 */
[----:B------:R-:W-:Y:S01]  /*1620*/  USHF.R.U32.HI UR4, URZ, 0x4, UR4 ;  /* 0x000000043f047899 */ /* 0x000fe20008011604 */
[----:B------:R-:W-:Y:S01]  /*1630*/  R2UR UR6, R2 ;  /* 0x00000000020672ca */ /* 0x000fe200000e0000 */
[----:B------:R-:W-:Y:S01]  /*1640*/  UMOV UR27, 0x40000040 ;  /* 0x40000040001b7882 */ /* 0x000fe20000000000 */
[----:B------:R-:W-:Y:S01]  /*1650*/  UMOV UR33, 0x40000040 ;  /* 0x4000004000217882 */ /* 0x000fe20000000000 */
[----:B------:R-:W-:Y:S01]  /*1660*/  ULOP3.LUT UR4, UR4, 0x3fff, URZ, 0xc0, !UPT ;  /* 0x00003fff04047892 */ /* 0x000fe2000f8ec03f */
[----:B------:R-:W-:Y:S01]  /*1670*/  LOP3.LUT R80, R80, 0xffffff80, RZ, 0xc0, !PT ;  /* 0xffffff8050507812 */ /* 0x000fe200078ec0ff */
[----:B------:R-:W-:Y:S01]  /*1680*/  UMOV UR29, UR33 ;  /* 0x00000021001d7c82 */ /* 0x000fe20008000000 */
[----:B------:R-:W-:Y:S01]  /*1690*/  UMOV UR31, 0x40000040 ;  /* 0x40000040001f7882 */ /* 0x000fe20000000000 */
[----:B------:R-:W-:Y:S01]  /*16a0*/  ULOP3.LUT UR61, UR4, 0x10000, URZ, 0xfc, !UPT ;  /* 0x00010000043d7892 */ /* 0x000fe2000f8efc3f */
[----:B------:R-:W-:Y:S01]  /*16b0*/  P2R R20, PR, RZ, 0x1 ;  /* 0x00000001ff147803 */ /* 0x000fe20000000000 */
[----:B------:R-:W-:Y:S01]  /*16c0*/  IMAD.IADD R23, R23, 0x1, -R80 ;  /* 0x0000000117177824 */ /* 0x000fe200078e0a50 */
[----:B------:R-:W-:Y:S01]  /*16d0*/  UMOV UR35, 0x40000040 ;  /* 0x4000004000237882 */ /* 0x000fe20000000000 */
[----:B------:R-:W-:-:S02]  /*16e0*/  UIADD3 UR14, UR61, 0x80, URZ ;  /* 0x000000803d0e7890 */ /* 0x000fc4000fffe03f */
[----:B------:R-:W-:Y:S01]  /*16f0*/  UIADD3 UR18, UR61, 0x180, URZ ;  /* 0x000001803d127890 */ /* 0x000fe2000fffe03f */
[----:B------:R-:W-:Y:S01]  /*1700*/  SHF.R.S32.HI R10, RZ, 0x1f, R23 ;  /* 0x0000001fff0a7819 */ /* 0x000fe20000011417 */
[----:B------:R-:W-:Y:S01]  /*1710*/  UMOV UR10, UR61 ;  /* 0x0000003d000a7c82 */ /* 0x000fe20008000000 */
[----:B------:R-:W-:Y:S01]  /*1720*/  UIADD3 UR22, UR61, 0x200, URZ ;  /* 0x000002003d167890 */ /* 0x000fe2000fffe03f */
[----:B------:R-:W-:Y:S01]  /*1730*/  HGMMA.64x16x16.F32.BF16 R112, gdesc[UR8], RZ, !UPT, gsb0 ;  /* 0x00200000087079f0 */ /* 0x000fe2000c0018ff */
[----:B------:R-:W-:Y:S01]  /*1740*/  R2UR UR8, R2 ;  /* 0x00000000020872ca */ /* 0x000fe200000e0000 */
[----:B------:R-:W-:Y:S01]  /*1750*/  UIADD3 UR10, UR61, 0x100, URZ ;  /* 0x000001003d0a7890 */ /* 0x000fe2000fffe03f */
[----:B------:R-:W-:Y:S01]  /*1760*/  R2UR UR9, R3 ;  /* 0x00000000030972ca */ /* 0x000fe200000e0000 */
[----:B------:R-:W-:Y:S01]  /*1770*/  UMOV UR11, 0x40000040 ;  /* 0x40000040000b7882 */ /* 0x000fe20000000000 */
[----:B------:R-:W-:Y:S01]  /*1780*/  UIADD3 UR4, UR6, 0x2, URZ ;  /* 0x0000000206047890 */ /* 0x000fe2000fffe03f */
[----:B------:R-:W-:Y:S01]  /*1790*/  LEA.HI R10, R10, R23, RZ, 0x2 ;  /* 0x000000170a0a7211 */ /* 0x000fe200078f10ff */
[----:B------:R-:W-:-:S02]  /*17a0*/  UIADD3 UR7, UR61, 0x2, URZ ;  /* 0x000000023d077890 */ /* 0x000fc4000fffe03f */
[----:B------:R-:W-:Y:S01]  /*17b0*/  UIADD3 UR24, UR6, 0x404, URZ ;  /* 0x0000040406187890 */ /* 0x000fe2000fffe03f */
[----:B------:R-:W-:Y:S01]  /*17c0*/  LOP3.LUT R10, R10, 0x7ffffffc, RZ, 0xc0, !PT ;  /* 0x7ffffffc0a0a7812 */ /* 0x000fe200078ec0ff */
[----:B------:R-:W-:Y:S02]  /*17d0*/  UIADD3 UR26, UR61, 0x584, URZ ;  /* 0x000005843d1a7890 */ /* 0x000fe4000fffe03f */
[----:B------:R-:W-:Y:S02]  /*17e0*/  UIADD3 UR32, UR6, 0x406, URZ ;  /* 0x0000040606207890 */ /* 0x000fe4000fffe03f */
[----:B------:R-:W-:Y:S01]  /*17f0*/  UIADD3 UR30, UR61, 0x586, URZ ;  /* 0x000005863d1e7890 */ /* 0x000fe2000fffe03f */
[----:B------:R-:W-:Y:S01]  /*1800*/  IMAD.IADD R10, R23, 0x1, -R10 ;  /* 0x00000001170a7824 */ /* 0x000fe200078e0a0a */
[----:B------:R-:W-:Y:S01]  /*1810*/  UIADD3 UR34, UR61, 0xa86, URZ ;  /* 0x00000a863d227890 */ /* 0x000fe2000fffe03f */
[----:B------:R-:W-:Y:S02]  /*1820*/  IMAD.MOV.U32 R23, RZ, RZ, -0x2 ;  /* 0xfffffffeff177424 */ /* 0x000fe400078e00ff */
[----:B------:R-:W-:-:S02]  /*1830*/  UMOV UR28, UR32 ;  /* 0x00000020001c7c82 */ /* 0x000fc40008000000 */
[----:B------:R-:W-:Y:S02]  /*1840*/  IMAD R10, R10, R23, 0xb0 ;  /* 0x000000b00a0a7424 */ /* 0x000fe400078e0217 */
[----:B------:R-:W-:Y:S01]  /*1850*/  IMAD.U32 R23, RZ, RZ, UR36 ;  /* 0x00000024ff177e24 */ /* 0x000fe2000f8e00ff */
[----:B------:R-:W-:Y:S02]  /*1860*/  UIADD3 UR36, UR36, -0x2, URZ ;  /* 0xfffffffe24247890 */ /* 0x000fe4000fffe03f */
[----:B------:R-:W-:-:S05]  /*1870*/  IADD3 R10, R10, UR37, RZ ;  /* 0x000000250a0a7c10 */ /* 0x000fca000fffe0ff */
[----:B------:R-:W-:-:S05]  /*1880*/  IMAD R10, R23, -0xb0, R10 ;  /* 0xffffff50170a7824 */ /* 0x000fca00078e020a */
[C---:B------:R-:W-:Y:S02]  /*1890*/  ISETP.GT.AND P5, PT, R10.reuse, RZ, PT ;  /* 0x000000ff0a00720c */ /* 0x040fe40003fa4270 */
[C---:B------:R-:W-:Y:S02]  /*18a0*/  ISETP.GT.AND P4, PT, R10.reuse, 0x1, PT ;  /* 0x000000010a00780c */ /* 0x040fe40003f84270 */
[C---:B------:R-:W-:Y:S02]  /*18b0*/  ISETP.GT.AND P2, PT, R10.reuse, 0x8, PT ;  /* 0x000000080a00780c */ /* 0x040fe40003f44270 */
[C---:B------:R-:W-:Y:S02]  /*18c0*/  ISETP.GT.AND P6, PT, R10.reuse, 0x10, PT ;  /* 0x000000100a00780c */ /* 0x040fe40003fc4270 */
[----:B------:R-:W-:Y:S01]  /*18d0*/  ISETP.GT.AND P3, PT, R10, 0x9, PT ;  /* 0x000000090a00780c */ /* 0x000fe20003f64270 */
[----:B------:R-:W-:Y:S02]  /*18e0*/  WARPGROUP.DEPBAR.LE gsb0, 0x0 ;  /* 0x00008000000079c5 */ /* 0x000fe40000010000 */
[----:B------:R-:W-:-:S06]  /*18f0*/  WARPGROUP.ARRIVE ;  /* 0x00000000000079c5 */ /* 0x000fcc0000000000 */
[----:B------:R-:W-:Y:S01]  /*1900*/  HGMMA.64x16x16.F32.BF16 R104, gdesc[UR12], RZ, !UPT, gsb0 ;  /* 0x002000000c6879f0 */ /* 0x000fe2000c0018ff */
[----:B------:R-:W-:Y:S01]  /*1910*/  R2UR UR12, R2 ;  /* 0x00000000020c72ca */ /* 0x000fe200000e0000 */
[----:B------:R-:W-:Y:S01]  /*1920*/  UIADD3 UR14, UR61, 0x280, URZ ;  /* 0x000002803d0e7890 */ /* 0x000fe2000fffe03f */
[----:B------:R-:W-:Y:S01]  /*1930*/  R2UR UR13, R3 ;  /* 0x00000000030d72ca */ /* 0x000fe200000e0000 */
[----:B------:R-:W-:Y:S01]  /*1940*/  UMOV UR15, 0x40000040 ;  /* 0x40000040000f7882 */ /* 0x000fe20000000000 */
        /* <DEDUP_REMOVED lines=38> */
[----:B------:R-:W-:Y:S02]  /*1bb0*/  UIADD3 UR16, UR6, 0x400, URZ ;  /* 0x0000040006107890 */ /* 0x000fe4000fffe03f */
[----:B------:R-:W-:Y:S01]  /*1bc0*/  UIADD3 UR18, UR61, 0x580, URZ ;  /* 0x000005803d127890 */ /* 0x000fe2000fffe03f */
[----:B------:R-:W-:Y:S01]  /*1bd0*/  UMOV UR17, 0x40000040 ;  /* 0x4000004000117882 */ /* 0x000fe20000000000 */
        /* <DEDUP_REMOVED lines=11> */
[----:B------:R-:W-:Y:S01]  /*1c90*/  UIADD3 UR14, UR61, 0x82, URZ ;  /* 0x000000823d0e7890 */ /* 0x000fe2000fffe03f */
[----:B------:R-:W-:Y:S01]  /*1ca0*/  UMOV UR12, UR4 ;  /* 0x00000004000c7c82 */ /* 0x000fe20008000000 */
[----:B------:R-:W-:Y:S01]  /*1cb0*/  UMOV UR13, UR5 ;  /* 0x00000005000d7c82 */ /* 0x000fe20008000000 */
[----:B------:R-:W-:Y:S01]  /*1cc0*/  UMOV UR15, 0x40000040 ;  /* 0x40000040000f7882 */ /* 0x000fe20000000000 */
[----:B------:R-:W-:Y:S02]  /*1cd0*/  WARPGROUP.DEPBAR.LE gsb0, 0x0 ;  /* 0x00008000000079c5 */ /* 0x000fe40000010000 */
[----:B------:R-:W-:-:S06]  /*1ce0*/  WARPGROUP.ARRIVE ;  /* 0x00000000000079c5 */ /* 0x000fcc0000000000 */
[----:B------:R-:W-:Y:S01]  /*1cf0*/  HGMMA.64x16x16.F32.BF16 R24, gdesc[UR8], RZ, !UPT, gsb0 ;  /* 0x00200000081879f0 */ /* 0x000fe2000c0018ff */
[----:B------:R-:W-:Y:S01]  /*1d00*/  UMOV UR8, UR4 ;  /* 0x0000000400087c82 */ /* 0x000fe20008000000 */
[----:B------:R-:W-:Y:S01]  /*1d10*/  UMOV UR9, UR5 ;  /* 0x0000000500097c82 */ /* 0x000fe20008000000 */
[----:B------:R-:W-:Y:S01]  /*1d20*/  UMOV UR10, UR7 ;  /* 0x00000007000a7c82 */ /* 0x000fe20008000000 */
[----:B------:R-:W-:Y:S01]  /*1d30*/  UMOV UR11, 0x40000040 ;  /* 0x40000040000b7882 */ /* 0x000fe20000000000 */
[----:B------:R-:W-:Y:S01]  /*1d40*/  UIADD3 UR7, UR61, 0x102, URZ ;  /* 0x000001023d077890 */ /* 0x000fe2000fffe03f */
[----:B------:R-:W-:Y:S02]  /*1d50*/  WARPGROUP.DEPBAR.LE gsb0, 0x0 ;  /* 0x00008000000079c5 */ /* 0x000fe40000010000 */
[----:B------:R-:W-:-:S06]  /*1d60*/  WARPGROUP.ARRIVE ;  /* 0x00000000000079c5 */ /* 0x000fcc0000000000 */
[----:B------:R-:W-:Y:S01]  /*1d70*/  HGMMA.64x16x16.F32.BF16 R112, gdesc[UR8], R112, gsb0 ;  /* 0x00200000087079f0 */ /* 0x000fe20008001870 */
[----:B------:R-:W-:Y:S02]  /*1d80*/  UIADD3 UR9, UR61, 0x182, URZ ;  /* 0x000001823d097890 */ /* 0x000fe4000fffe03f */
[----:B------:R-:W-:Y:S02]  /*1d90*/  UIADD3 UR8, UR6, 0x4, URZ ;  /* 0x0000000406087890 */ /* 0x000fe4000fffe03f */
[----:B------:R-:W-:Y:S01]  /*1da0*/  UIADD3 UR10, UR61, 0x4, URZ ;  /* 0x000000043d0a7890 */ /* 0x000fe2000fffe03f */
[----:B------:R-:W-:Y:S01]  /*1db0*/  UMOV UR11, 0x40000040 ;  /* 0x40000040000b7882 */ /* 0x000fe20000000000 */
[----:B------:R-:W-:Y:S02]  /*1dc0*/  WARPGROUP.DEPBAR.LE gsb0, 0x0 ;  /* 0x00008000000079c5 */ /* 0x000fe40000010000 */
[----:B------:R-:W-:-:S06]  /*1dd0*/  WARPGROUP.ARRIVE ;  /* 0x00000000000079c5 */ /* 0x000fcc0000000000 */
[----:B------:R-:W-:Y:S01]  /*1de0*/  HGMMA.64x16x16.F32.BF16 R104, gdesc[UR12], R104, gsb0 ;  /* 0x002000000c6879f0 */ /* 0x000fe20008001868 */
        /* <DEDUP_REMOVED lines=76> */
[----:B------:R-:W-:Y:S01]  /*22b0*/  UIADD3 UR6, UR61, 0x684, URZ ;  /* 0x000006843d067890 */ /* 0x000fe2000fffe03f */
[----:B------:R-:W-:Y:S02]  /*22c0*/  WARPGROUP.DEPBAR.LE gsb0, 0x0 ;  /* 0x00008000000079c5 */ /* 0x000fe40000010000 */
[----:B------:R-:W-:-:S06]  /*22d0*/  WARPGROUP.ARRIVE ;  /* 0x00000000000079c5 */ /* 0x000fcc0000000000 */
[----:B------:R-:W-:Y:S01]  /*22e0*/  HGMMA.64x16x16.F32.BF16 R112, gdesc[UR8], R112, gsb0 ;  /* 0x00200000087079f0 */ /* 0x000fe20008001870 */
[----:B------:R-:W-:Y:S01]  /*22f0*/  UIADD3 UR10, UR61, 0x84, URZ ;  /* 0x000000843d0a7890 */ /* 0x000fe2000fffe03f */
[----:B------:R-:W-:Y:S01]  /*2300*/  UMOV UR11, 0x40000040 ;  /* 0x40000040000b7882 */ /* 0x000fe20000000000 */
[----:B------:R-:W-:Y:S02]  /*2310*/  WARPGROUP.DEPBAR.LE gsb0, 0x0 ;  /* 0x00008000000079c5 */ /* 0x000fe40000010000 */
[----:B------:R-:W-:-:S06]  /*2320*/  WARPGROUP.ARRIVE ;  /* 0x00000000000079c5 */ /* 0x000fcc0000000000 */
[----:B------:R-:W-:Y:S01]  /*2330*/  HGMMA.64x16x16.F32.BF16 R104, gdesc[UR8], R104, gsb0 ;  /* 0x00200000086879f0 */ /* 0x000fe20008001868 */
[----:B------:R-:W-:Y:S01]  /*2340*/  UMOV UR10, UR7 ;  /* 0x00000007000a7c82 */ /* 0x000fe20008000000 */
[----:B------:R-:W-:Y:S01]  /*2350*/  UMOV UR11, 0x40000040 ;  /* 0x40000040000b7882 */ /* 0x000fe20000000000 */
[----:B------:R-:W-:Y:S01]  /*2360*/  UIADD3 UR7, UR61, 0x204, URZ ;  /* 0x000002043d077890 */ /* 0x000fe2000fffe03f */
        /* <DEDUP_REMOVED lines=51> */
[----:B------:R-:W-:Y:S02]  /*26a0*/  UIADD3 UR10, UR61, 0x186, URZ ;  /* 0x000001863d0a7890 */ /* 0x000fe4000fffe03f */
        /* <DEDUP_REMOVED lines=61> */
[----:B------:R-:W-:Y:S03]  /*2a80*/  HGMMA.64x16x16.F32.BF16 R24, gdesc[UR12], R24, gsb0 ;  /* 0x002000000c1879f0 */ /* 0x000fe60008001818 */
        /* <DEDUP_REMOVED lines=175> */
[----:B------:R-:W-:Y:S01]  /*3580*/  ULDC UR7, c[0x0][0x988] ;  /* 0x0002620000077ab9 */ /* 0x000fe20000000800 */
        /* <DEDUP_REMOVED lines=8> */
[----:B------:R-:W-:Y:S03]  /*3610*/  HGMMA.64x16x16.F32.BF16 R24, gdesc[UR24], R24, gsb0 ;  /* 0x00200000181879f0 */ /* 0x000fe60008001818 */
[----:B------:R-:W-:Y:S02]  /*3620*/  WARPGROUP.DEPBAR.LE gsb0, 0x0 ;  /* 0x00008000000079c5 */ /* 0x000fe40000010000 */
[----:B------:R-:W-:-:S06]  /*3630*/  WARPGROUP.ARRIVE ;  /* 0x00000000000079c5 */ /* 0x000fcc0000000000 */
[----:B------:R-:W-:Y:S01]  /*3640*/  HGMMA.64x16x16.F32.BF16 R112, gdesc[UR28], R112, gsb0 ;  /* 0x002000001c7079f0 */ /* 0x000fe20008001870 */
[----:B------:R-:W-:Y:S01]  /*3650*/  UIADD3 UR30, UR61, 0x606, URZ ;  /* 0x000006063d1e7890 */ /* 0x000fe2000fffe03f */
[----:B------:R-:W-:Y:S01]  /*3660*/  UMOV UR28, UR32 ;  /* 0x00000020001c7c82 */ /* 0x000fe20008000000 */
[----:B------:R-:W-:Y:S01]  /*3670*/  UMOV UR29, UR33 ;  /* 0x00000021001d7c82 */ /* 0x000fe20008000000 */
[----:B------:R-:W-:Y:S01]  /*3680*/  UMOV UR31, 0x40000040 ;  /* 0x40000040001f7882 */ /* 0x000fe20000000000 */
[----:B------:R-:W-:Y:S02]  /*3690*/  WARPGROUP.DEPBAR.LE gsb0, 0x0 ;  /* 0x00008000000079c5 */ /* 0x000fe40000010000 */
[----:B------:R-:W-:Y:S01]  /*36a0*/  WARPGROUP.ARRIVE ;  /* 0x00000000000079c5 */ /* 0x000fe20000000000 */
[----:B------:R-:W-:Y:S01]  /*36b0*/  FMUL.FTZ R4, R112, UR6 ;  /* 0x0000000670047c20 */ /* 0x000fe20008410000 */
[----:B------:R-:W-:Y:S01]  /*36c0*/  FMUL.FTZ R7, R115, UR6 ;  /* 0x0000000673077c20 */ /* 0x000fe20008410000 */
[----:B------:R-:W-:Y:S01]  /*36d0*/  FMUL.FTZ R8, R116, UR6 ;  /* 0x0000000674087c20 */ /* 0x000fe20008410000 */
[----:B------:R-:W-:Y:S01]  /*36e0*/  FMUL.FTZ R118, R118, UR6 ;  /* 0x0000000676767c20 */ /* 0x000fe20008410000 */
[----:B------:R-:W-:Y:S01]  /*36f0*/  FMUL.FTZ R6, R113, UR6 ;  /* 0x0000000671067c20 */ /* 0x000fe20008410000 */
[----:B------:R-:W-:Y:S01]  /*3700*/  HGMMA.64x16x16.F32.BF16 R104, gdesc[UR28], R104, gsb0 ;  /* 0x002000001c6879f0 */ /* 0x000fe20008001868 */
[----:B------:R-:W-:Y:S01]  /*3710*/  UIADD3 UR30, UR61, 0x686, URZ ;  /* 0x000006863d1e7890 */ /* 0x000fe2000fffe03f */
[----:B------:R-:W-:Y:S01]  /*3720*/  MUFU.TANH R4, R4 ;  /* 0x0000000400047308 */ /* 0x000fe20000002400 */
[----:B------:R-:W-:Y:S01]  /*3730*/  UMOV UR28, UR32 ;  /* 0x00000020001c7c82 */ /* 0x000fe20008000000 */
[----:B------:R-:W-:Y:S01]  /*3740*/  UMOV UR29, UR33 ;  /* 0x00000021001d7c82 */ /* 0x000fe20008000000 */
[----:B------:R-:W-:Y:S01]  /*3750*/  UMOV UR31, 0x40000040 ;  /* 0x40000040001f7882 */ /* 0x000fe20000000000 */
[----:B------:R-:W-:Y:S01]  /*3760*/  FMUL.FTZ R9, R117, UR6 ;  /* 0x0000000675097c20 */ /* 0x000fe20008410000 */
[----:B------:R-:W-:Y:S01]  /*3770*/  FMUL.FTZ R5, R114, UR6 ;  /* 0x0000000672057c20 */ /* 0x000fe20008410000 */
[----:B------:R-:W-:-:S02]  /*3780*/  FMUL.FTZ R119, R119, UR6 ;  /* 0x0000000677777c20 */ /* 0x000fc40008410000 */
[----:B------:R-:W-:Y:S08]  /*3790*/  MUFU.TANH R7, R7 ;  /* 0x0000000700077308 */ /* 0x000ff00000002400 */
[----:B------:R-:W0:Y:S08]  /*37a0*/  MUFU.TANH R8, R8 ;  /* 0x0000000800087308 */ /* 0x000e300000002400 */
[----:B------:R-:W-:Y:S08]  /*37b0*/  MUFU.TANH R118, R118 ;  /* 0x0000007600767308 */ /* 0x000ff00000002400 */
[----:B------:R-:W1:Y:S01]  /*37c0*/  MUFU.TANH R6, R6 ;  /* 0x0000000600067308 */ /* 0x000e620000002400 */
[----:B0-----:R-:W-:-:S07]  /*37d0*/  FSEL R81, R8, -INF , P2 ;  /* 0xff80000008517808 */ /* 0x001fce0001000000 */
[----:B------:R-:W0:Y:S08]  /*37e0*/  MUFU.TANH R9, R9 ;  /* 0x0000000900097308 */ /* 0x000e300000002400 */
[----:B------:R-:W2:Y:S01]  /*37f0*/  MUFU.TANH R5, R5 ;  /* 0x0000000500057308 */ /* 0x000ea20000002400 */
[----:B-1----:R-:W-:Y:S01]  /*3800*/  FSEL R6, R6, -INF , P4 ;  /* 0xff80000006067808 */ /* 0x002fe20002000000 */
[----:B------:R-:W-:-:S02]  /*3810*/  WARPGROUP.DEPBAR.LE gsb0, 0x0 ;  /* 0x00008000000079c5 */ /* 0x000fc40000010000 */
[----:B------:R-:W-:Y:S01]  /*3820*/  WARPGROUP.ARRIVE ;  /* 0x00000000000079c5 */ /* 0x000fe20000000000 */
[----:B------:R-:W-:Y:S01]  /*3830*/  FMUL.FTZ R104, R104, UR6 ;  /* 0x0000000668687c20 */ /* 0x000fe20008410000 */
[----:B------:R-:W-:Y:S01]  /*3840*/  FMUL.FTZ R106, R106, UR6 ;  /* 0x000000066a6a7c20 */ /* 0x000fe20008410000 */
[----:B------:R-:W-:Y:S01]  /*3850*/  FMUL.FTZ R109, R109, UR6 ;  /* 0x000000066d6d7c20 */ /* 0x000fe20008410000 */
[----:B------:R-:W-:Y:S01]  /*3860*/  FMUL.FTZ R105, R105, UR6 ;  /* 0x0000000669697c20 */ /* 0x000fe20008410000 */
[----:B------:R-:W1:Y:S01]  /*3870*/  MUFU.TANH R85, R104 ;  /* 0x0000006800557308 */ /* 0x000e620000002400 */
[----:B------:R-:W-:Y:S01]  /*3880*/  HGMMA.64x16x16.F32.BF16 R96, gdesc[UR28], R96, gsb0 ;  /* 0x002000001c6079f0 */ /* 0x000fe20008001860 */
[----:B------:R-:W-:Y:S01]  /*3890*/  UIADD3 UR30, UR61, 0x706, URZ ;  /* 0x000007063d1e7890 */ /* 0x000fe2000fffe03f */
[----:B------:R-:W-:Y:S01]  /*38a0*/  FMUL.FTZ R108, R108, UR6 ;  /* 0x000000066c6c7c20 */ /* 0x000fe20008410000 */
[----:B------:R-:W-:Y:S01]  /*38b0*/  UMOV UR28, UR32 ;  /* 0x00000020001c7c82 */ /* 0x000fe20008000000 */
[----:B------:R-:W-:Y:S01]  /*38c0*/  UMOV UR29, UR33 ;  /* 0x00000021001d7c82 */ /* 0x000fe20008000000 */
[----:B------:R-:W-:Y:S01]  /*38d0*/  UMOV UR31, 0x40000040 ;  /* 0x40000040001f7882 */ /* 0x000fe20000000000 */
[----:B0-----:R-:W-:Y:S01]  /*38e0*/  FSEL R9, R9, -INF , P3 ;  /* 0xff80000009097808 */ /* 0x001fe20001800000 */
[----:B------:R-:W0:Y:S01]  /*38f0*/  MUFU.TANH R13, R106 ;  /* 0x0000006a000d7308 */ /* 0x000e220000002400 */
[----:B------:R-:W-:Y:S01]  /*3900*/  FMUL.FTZ R107, R107, UR6 ;  /* 0x000000066b6b7c20 */ /* 0x000fe20008410000 */
[----:B--2---:R-:W-:Y:S01]  /*3910*/  FSEL R5, R5, -INF , P5 ;  /* 0xff80000005057808 */ /* 0x004fe20002800000 */
[----:B------:R-:W-:Y:S01]  /*3920*/  FMUL.FTZ R110, R110, UR6 ;  /* 0x000000066e6e7c20 */ /* 0x000fe20008410000 */
[----:B------:R-:W-:-:S04]  /*3930*/  FMUL.FTZ R111, R111, UR6 ;  /* 0x000000066f6f7c20 */ /* 0x000fc80008410000 */
[----:B------:R-:W-:Y:S01]  /*3940*/  MUFU.TANH R109, R109 ;  /* 0x0000006d006d7308 */ /* 0x000fe20000002400 */
[----:B-1----:R-:W-:-:S07]  /*3950*/  FSEL R85, R85, -INF , P6 ;  /* 0xff80000055557808 */ /* 0x002fce0003000000 */
[----:B------:R-:W-:Y:S01]  /*3960*/  MUFU.TANH R105, R105 ;  /* 0x0000006900697308 */ /* 0x000fe20000002400 */
[----:B0-----:R-:W-:Y:S02]  /*3970*/  FSEL R13, R13, -INF , P6 ;  /* 0xff8000000d0d7808 */ /* 0x001fe40003000000 */
[----:B------:R-:W-:-:S05]  /*3980*/  ISETP.GT.AND P6, PT, R10, 0x21, PT ;  /* 0x000000210a00780c */ /* 0x000fca0003fc4270 */
[----:B------:R-:W-:Y:S08]  /*3990*/  MUFU.TANH R108, R108 ;  /* 0x0000006c006c7308 */ /* 0x000ff00000002400 */
[----:B------:R-:W0:Y:S08]  /*39a0*/  MUFU.TANH R11, R119 ;  /* 0x00000077000b7308 */ /* 0x000e300000002400 */
[----:B------:R-:W-:Y:S01]  /*39b0*/  MUFU.TANH R15, R107 ;  /* 0x0000006b000f7308 */ /* 0x000fe20000002400 */
[----:B------:R-:W-:-:S02]  /*39c0*/  WARPGROUP.DEPBAR.LE gsb0, 0x0 ;  /* 0x00008000000079c5 */ /* 0x000fc40000010000 */
[----:B------:R-:W-:Y:S01]  /*39d0*/  WARPGROUP.ARRIVE ;  /* 0x00000000000079c5 */ /* 0x000fe20000000000 */
[----:B------:R-:W-:Y:S01]  /*39e0*/  FMUL.FTZ R97, R97, UR6 ;  /* 0x0000000661617c20 */ /* 0x000fe20008410000 */
[----:B------:R-:W-:Y:S01]  /*39f0*/  FMUL.FTZ R96, R96, UR6 ;  /* 0x0000000660607c20 */ /* 0x000fe20008410000 */
[----:B------:R-:W-:Y:S01]  /*3a00*/  FMUL.FTZ R100, R100, UR6 ;  /* 0x0000000664647c20 */ /* 0x000fe20008410000 */
[----:B------:R-:W-:Y:S01]  /*3a10*/  FMUL.FTZ R103, R103, UR6 ;  /* 0x0000000667677c20 */ /* 0x000fe20008410000 */
[----:B------:R-:W-:Y:S01]  /*3a20*/  MUFU.TANH R12, R97 ;  /* 0x00000061000c7308 */ /* 0x000fe20000002400 */
[----:B------:R-:W-:Y:S01]  /*3a30*/  HGMMA.64x16x16.F32.BF16 R88, gdesc[UR28], R88, gsb0 ;  /* 0x002000001c5879f0 */ /* 0x000fe20008001858 */
[----:B------:R-:W-:Y:S01]  /*3a40*/  UIADD3 UR30, UR61, 0x786, URZ ;  /* 0x000007863d1e7890 */ /* 0x000fe2000fffe03f */
[----:B------:R-:W-:Y:S01]  /*3a50*/  FMUL.FTZ R101, R101, UR6 ;  /* 0x0000000665657c20 */ /* 0x000fe20008410000 */
[----:B------:R-:W-:Y:S01]  /*3a60*/  UMOV UR28, UR32 ;  /* 0x00000020001c7c82 */ /* 0x000fe20008000000 */
[----:B------:R-:W-:Y:S01]  /*3a70*/  UMOV UR29, UR33 ;  /* 0x00000021001d7c82 */ /* 0x000fe20008000000 */
[----:B------:R-:W-:Y:S01]  /*3a80*/  UMOV UR31, 0x40000040 ;  /* 0x40000040001f7882 */ /* 0x000fe20000000000 */
[----:B------:R-:W-:Y:S01]  /*3a90*/  FMUL.FTZ R98, R98, UR6 ;  /* 0x0000000662627c20 */ /* 0x000fe20008410000 */
[----:B------:R-:W1:Y:S01]  /*3aa0*/  MUFU.TANH R96, R96 ;  /* 0x0000006000607308 */ /* 0x000e620000002400 */
[----:B------:R-:W-:Y:S01]  /*3ab0*/  FMUL.FTZ R99, R99, UR6 ;  /* 0x0000000663637c20 */ /* 0x000fe20008410000 */
[----:B0-----:R-:W-:Y:S01]  /*3ac0*/  FSEL R11, R11, -INF , P3 ;  /* 0xff8000000b0b7808 */ /* 0x001fe20001800000 */
[----:B------:R-:W-:Y:S01]  /*3ad0*/  FMUL.FTZ R102, R102, UR6 ;  /* 0x0000000666667c20 */ /* 0x000fe20008410000 */
[----:B------:R-:W-:-:S04]  /*3ae0*/  ISETP.GT.AND P3, PT, R10, 0x20, PT ;  /* 0x000000200a00780c */ /* 0x000fc80003f64270 */
[----:B------:R-:W0:Y:S08]  /*3af0*/  MUFU.TANH R21, R110 ;  /* 0x0000006e00157308 */ /* 0x000e300000002400 */
[----:B------:R-:W2:Y:S08]  /*3b00*/  MUFU.TANH R100, R100 ;  /* 0x0000006400647308 */ /* 0x000eb00000002400 */
[----:B------:R-:W3:Y:S08]  /*3b10*/  MUFU.TANH R111, R111 ;  /* 0x0000006f006f7308 */ /* 0x000ef00000002400 */
[----:B------:R-:W-:Y:S08]  /*3b20*/  MUFU.TANH R103, R103 ;  /* 0x0000006700677308 */ /* 0x000ff00000002400 */
        /* <DEDUP_REMOVED lines=15> */
[----:B------:R-:W-:Y:S01]  /*3c20*/  MUFU.TANH R83, R95 ;  /* 0x0000005f00537308 */ /* 0x000fe20000002400 */
[----:B------:R-:W-:Y:S01]  /*3c30*/  FMUL.FTZ R90, R90, UR6 ;  /* 0x000000065a5a7c20 */ /* 0x000fe20008410000 */
[----:B------:R-:W-:-:S06]  /*3c40*/  FMUL.FTZ R94, R94, UR6 ;  /* 0x000000065e5e7c20 */ /* 0x000fcc0008410000 */
[----:B------:R-:W-:Y:S08]  /*3c50*/  MUFU.TANH R98, R98 ;  /* 0x0000006200627308 */ /* 0x000ff00000002400 */
[----:B------:R1:W-:Y:S08]  /*3c60*/  MUFU.TANH R14, R99 ;  /* 0x00000063000e7308 */ /* 0x0003f00000002400 */
[----:B------:R-:W4:Y:S01]  /*3c70*/  MUFU.TANH R88, R88 ;  /* 0x0000005800587308 */ /* 0x000f220000002400 */
[----:B-1----:R-:W-:-:S07]  /*3c80*/  FSEL R99, R96, -INF , P3 ;  /* 0xff80000060637808 */ /* 0x002fce0001800000 */
[----:B------:R-:W-:Y:S08]  /*3c90*/  MUFU.TANH R89, R89 ;  /* 0x0000005900597308 */ /* 0x000ff00000002400 */
[----:B------:R-:W-:Y:S01]  /*3ca0*/  MUFU.TANH R102, R102 ;  /* 0x0000006600667308 */ /* 0x000fe20000002400 */
[----:B------:R-:W-:Y:S02]  /*3cb0*/  WARPGROUP.DEPBAR.LE gsb0, 0x0 ;  /* 0x00008000000079c5 */ /* 0x000fe40000010000 */
[----:B------:R-:W-:Y:S01]  /*3cc0*/  WARPGROUP.ARRIVE ;  /* 0x00000000000079c5 */ /* 0x000fe20000000000 */
[----:B------:R-:W-:-:S04]  /*3cd0*/  FMUL.FTZ R79, R79, UR6 ;  /* 0x000000064f4f7c20 */ /* 0x000fc80008410000 */
[----:B------:R-:W-:Y:S01]  /*3ce0*/  MUFU.TANH R92, R92 ;  /* 0x0000005c005c7308 */ /* 0x000fe20000002400 */
[----:B------:R-:W-:Y:S01]  /*3cf0*/  FMUL.FTZ R72, R72, UR6 ;  /* 0x0000000648487c20 */ /* 0x000fe20008410000 */
[----:B------:R-:W-:Y:S01]  /*3d00*/  FMUL.FTZ R73, R73, UR6 ;  /* 0x0000000649497c20 */ /* 0x000fe20008410000 */
[----:B------:R-:W-:Y:S01]  /*3d10*/  FMUL.FTZ R76, R76, UR6 ;  /* 0x000000064c4c7c20 */ /* 0x000fe20008410000 */
[----:B------:R-:W-:Y:S01]  /*3d20*/  HGMMA.64x16x16.F32.BF16 R64, gdesc[UR28], R64, gsb0 ;  /* 0x002000001c4079f0 */ /* 0x000fe20008001840 */
[----:B------:R-:W-:Y:S01]  /*3d30*/  UIADD3 UR30, UR61, 0x886, URZ ;  /* 0x000008863d1e7890 */ /* 0x000fe2000fffe03f */
[----:B------:R-:W-:Y:S01]  /*3d40*/  FMUL.FTZ R77, R77, UR6 ;  /* 0x000000064d4d7c20 */ /* 0x000fe20008410000 */
[----:B------:R-:W-:Y:S01]  /*3d50*/  UMOV UR28, UR32 ;  /* 0x00000020001c7c82 */ /* 0x000fe20008000000 */
[----:B------:R-:W-:Y:S01]  /*3d60*/  UMOV UR29, UR33 ;  /* 0x00000021001d7c82 */ /* 0x000fe20008000000 */
[----:B------:R-:W-:Y:S01]  /*3d70*/  UMOV UR31, 0x40000040 ;  /* 0x40000040001f7882 */ /* 0x000fe20000000000 */
[----:B------:R1:W-:Y:S01]  /*3d80*/  MUFU.TANH R84, R79 ;  /* 0x0000004f00547308 */ /* 0x0003e20000002400 */
[----:B------:R-:W-:Y:S01]  /*3d90*/  FMUL.FTZ R74, R74, UR6 ;  /* 0x000000064a4a7c20 */ /* 0x000fe20008410000 */
[----:B------:R-:W-:Y:S01]  /*3da0*/  FMUL.FTZ R75, R75, UR6 ;  /* 0x000000064b4b7c20 */ /* 0x000fe20008410000 */
[----:B------:R-:W-:-:S05]  /*3db0*/  FMUL.FTZ R78, R78, UR6 ;  /* 0x000000064e4e7c20 */ /* 0x000fca0008410000 */
[----:B------:R-:W-:Y:S01]  /*3dc0*/  MUFU.TANH R93, R93 ;  /* 0x0000005d005d7308 */ /* 0x000fe20000002400 */
[----:B-1----:R-:W-:Y:S02]  /*3dd0*/  FSEL R79, R4, -INF , P5 ;  /* 0xff800000044f7808 */ /* 0x002fe40002800000 */
[----:B------:R-:W-:Y:S02]  /*3de0*/  FSEL R4, R7, -INF , P4 ;  /* 0xff80000007047808 */ /* 0x000fe40002000000 */
[----:B------:R-:W-:Y:S02]  /*3df0*/  FSEL R7, R118, -INF , P2 ;  /* 0xff80000076077808 */ /* 0x000fe40001000000 */
[C---:B------:R-:W-:Y:S01]  /*3e00*/  ISETP.GT.AND P2, PT, R10.reuse, 0x19, PT ;  /* 0x000000190a00780c */ /* 0x040fe20003f44270 */
[----:B------:R-:W1:Y:S01]  /*3e10*/  MUFU.TANH R90, R90 ;  /* 0x0000005a005a7308 */ /* 0x000e620000002400 */
[----:B------:R-:W-:Y:S02]  /*3e20*/  ISETP.GT.AND P5, PT, R10, 0x11, PT ;  /* 0x000000110a00780c */ /* 0x000fe40003fa4270 */
[----:B------:R-:W-:-:S02]  /*3e30*/  FSEL R97, R109, -INF , P2 ;  /* 0xff8000006d617808 */ /* 0x000fc40001000000 */
[----:B------:R-:W-:Y:S02]  /*3e40*/  FSEL R109, R12, -INF , P6 ;  /* 0xff8000000c6d7808 */ /* 0x000fe40003000000 */
[----:B------:R-:W-:Y:S01]  /*3e50*/  FMNMX.FTZ R12, R79, R6, !PT ;  /* 0x000000064f0c7209 */ /* 0x000fe20007810000 */
[----:B------:R-:W-:Y:S01]  /*3e60*/  MUFU.TANH R72, R72 ;  /* 0x0000004800487308 */ /* 0x000fe20000002400 */
[----:B------:R-:W-:Y:S02]  /*3e70*/  ISETP.GT.AND P4, PT, R10, 0x18, PT ;  /* 0x000000180a00780c */ /* 0x000fe40003f84270 */
[----:B------:R-:W-:Y:S02]  /*3e80*/  FMNMX.FTZ R12, R81, R12, !PT ;  /* 0x0000000c510c7209 */ /* 0x000fe40007810000 */
[----:B------:R-:W-:Y:S02]  /*3e90*/  FSEL R91, R105, -INF , P5 ;  /* 0xff800000695b7808 */ /* 0x000fe40002800000 */
[----:B------:R-:W-:Y:S01]  /*3ea0*/  FMNMX.FTZ R12, R9, R12, !PT ;  /* 0x0000000c090c7209 */ /* 0x000fe20007810000 */
[----:B------:R-:W5:Y:S01]  /*3eb0*/  MUFU.TANH R73, R73 ;  /* 0x0000004900497308 */ /* 0x000f620000002400 */
[----:B------:R-:W-:-:S02]  /*3ec0*/  FSEL R95, R108, -INF , P4 ;  /* 0xff8000006c5f7808 */ /* 0x000fc40002000000 */
[----:B------:R-:W-:Y:S02]  /*3ed0*/  FMNMX.FTZ R12, R85, R12, !PT ;  /* 0x0000000c550c7209 */ /* 0x000fe40007810000 */
[----:B------:R-:W-:Y:S02]  /*3ee0*/  FSEL R15, R15, -INF , P5 ;  /* 0xff8000000f0f7808 */ /* 0x000fe40002800000 */
[----:B------:R-:W-:Y:S01]  /*3ef0*/  FMNMX.FTZ R12, R91, R12, !PT ;  /* 0x0000000c5b0c7209 */ /* 0x000fe20007810000 */
[----:B------:R-:W5:Y:S01]  /*3f00*/  MUFU.TANH R94, R94 ;  /* 0x0000005e005e7308 */ /* 0x000f620000002400 */
[----:B------:R-:W-:Y:S02]  /*3f10*/  ISETP.GT.AND P5, PT, R10, 0x28, PT ;  /* 0x000000280a00780c */ /* 0x000fe40003fa4270 */
[----:B------:R-:W-:Y:S02]  /*3f20*/  FMNMX.FTZ R12, R95, R12, !PT ;  /* 0x0000000c5f0c7209 */ /* 0x000fe40007810000 */
[----:B0-----:R-:W-:Y:S01]  /*3f30*/  FSEL R21, R21, -INF , P4 ;  /* 0xff80000015157808 */ /* 0x001fe20002000000 */
[----:B------:R-:W-:-:S02]  /*3f40*/  WARPGROUP.DEPBAR.LE gsb0, 0x0 ;  /* 0x00008000000079c5 */ /* 0x000fc40000010000 */
[----:B------:R-:W-:Y:S01]  /*3f50*/  WARPGROUP.ARRIVE ;  /* 0x00000000000079c5 */ /* 0x000fe20000000000 */
[----:B------:R-:W-:Y:S01]  /*3f60*/  FMNMX.FTZ R12, R97, R12, !PT ;  /* 0x0000000c610c7209 */ /* 0x000fe20007810000 */
[----:B------:R-:W-:Y:S01]  /*3f70*/  FMUL.FTZ R69, R69, UR6 ;  /* 0x0000000645457c20 */ /* 0x000fe20008410000 */
[----:B------:R-:W-:Y:S01]  /*3f80*/  ISETP.GT.AND P4, PT, R10, 0x29, PT ;  /* 0x000000290a00780c */ /* 0x000fe20003f84270 */
[----:B------:R-:W0:Y:S01]  /*3f90*/  MUFU.TANH R76, R76 ;  /* 0x0000004c004c7308 */ /* 0x000e220000002400 */
[----:B------:R-:W-:Y:S01]  /*3fa0*/  FMNMX.FTZ R12, R99, R12, !PT ;  /* 0x0000000c630c7209 */ /* 0x000fe20007810000 */
[----:B------:R-:W-:Y:S01]  /*3fb0*/  HGMMA.64x16x16.F32.BF16 R56, gdesc[UR28], R56, gsb0 ;  /* 0x002000001c3879f0 */ /* 0x000fe20008001838 */
[----:B------:R-:W-:Y:S01]  /*3fc0*/  UIADD3 UR30, UR61, 0x906, URZ ;  /* 0x000009063d1e7890 */ /* 0x000fe2000fffe03f */
[----:B--2---:R-:W-:Y:S01]  /*3fd0*/  FSEL R107, R100, -INF , P5 ;  /* 0xff800000646b7808 */ /* 0x004fe20002800000 */
[----:B------:R-:W-:Y:S01]  /*3fe0*/  UMOV UR28, UR32 ;  /* 0x00000020001c7c82 */ /* 0x000fe20008000000 */
[----:B------:R-:W-:Y:S01]  /*3ff0*/  UMOV UR29, UR33 ;  /* 0x00000021001d7c82 */ /* 0x000fe20008000000 */
[----:B------:R-:W-:Y:S01]  /*4000*/  UMOV UR31, 0x40000040 ;  /* 0x40000040001f7882 */ /* 0x000fe20000000000 */
[----:B------:R-:W-:Y:S01]  /*4010*/  FMNMX.FTZ R12, R109, R12, !PT ;  /* 0x0000000c6d0c7209 */ /* 0x000fe20007810000 */
[----:B------:R-:W-:Y:S01]  /*4020*/  MUFU.TANH R133, R69 ;  /* 0x0000004500857308 */ /* 0x000fe20000002400 */
[----:B---3--:R-:W-:Y:S01]  /*4030*/  FSEL R23, R111, -INF , P2 ;  /* 0xff8000006f177808 */ /* 0x008fe20001000000 */
[----:B------:R-:W-:Y:S01]  /*4040*/  FMUL.FTZ R64, R64, UR6 ;  /* 0x0000000640407c20 */ /* 0x000fe20008410000 */
[----:B------:R-:W-:Y:S01]  /*4050*/  ISETP.GT.AND P2, PT, R10, 0x30, PT ;  /* 0x000000300a00780c */ /* 0x000fe20003f44270 */
[----:B------:R-:W-:Y:S01]  /*4060*/  FMUL.FTZ R65, R65, UR6 ;  /* 0x0000000641417c20 */ /* 0x000fe20008410000 */
[----:B------:R-:W-:Y:S01]  /*4070*/  FMNMX.FTZ R12, R107, R12, !PT ;  /* 0x0000000c6b0c7209 */ /* 0x000fe20007810000 */
[----:B------:R-:W-:Y:S01]  /*4080*/  FMUL.FTZ R68, R68, UR6 ;  /* 0x0000000644447c20 */ /* 0x000fe20008410000 */
[----:B----4-:R-:W-:Y:S01]  /*4090*/  FSEL R105, R88, -INF , P2 ;  /* 0xff80000058697808 */ /* 0x010fe20001000000 */
[----:B------:R-:W2:Y:S01]  /*40a0*/  MUFU.TANH R77, R77 ;  /* 0x0000004d004d7308 */ /* 0x000ea20000002400 */
[----:B------:R-:W-:Y:S01]  /*40b0*/  FMUL.FTZ R66, R66, UR6 ;  /* 0x0000000642427c20 */ /* 0x000fe20008410000 */
[----:B------:R-:W-:Y:S01]  /*40c0*/  FMUL.FTZ R67, R67, UR6 ;  /* 0x0000000643437c20 */ /* 0x000fe20008410000 */
[----:B------:R-:W-:Y:S01]  /*40d0*/  FMUL.FTZ R70, R70, UR6 ;  /* 0x0000000646467c20 */ /* 0x000fe20008410000 */
[----:B------:R-:W-:Y:S01]  /*40e0*/  FMUL.FTZ R71, R71, UR6 ;  /* 0x0000000647477c20 */ /* 0x000fe20008410000 */
[----:B------:R-:W-:-:S03]  /*40f0*/  IMAD.U32 R88, RZ, RZ, UR7 ;  /* 0x00000007ff587e24 */ /* 0x000fc6000f8e00ff */
[----:B------:R-:W3:Y:S08]  /*4100*/  MUFU.TANH R74, R74 ;  /* 0x0000004a004a7308 */ /* 0x000ef00000002400 */
[----:B------:R-:W4:Y:S08]  /*4110*/  MUFU.TANH R64, R64 ;  /* 0x0000004000407308 */ /* 0x000f300000002400 */
[----:B------:R-:W4:Y:S08]  /*4120*/  MUFU.TANH R75, R75 ;  /* 0x0000004b004b7308 */ /* 0x000f300000002400 */
[----:B------:R-:W4:Y:S01]  /*4130*/  MUFU.TANH R129, R65 ;  /* 0x0000004100817308 */ /* 0x000f220000002400 */
        /* <DEDUP_REMOVED lines=18> */
[----:B------:R-:W4:Y:S08]  /*4260*/  MUFU.TANH R78, R78 ;  /* 0x0000004e004e7308 */ /* 0x000f300000002400 */
        /* <DEDUP_REMOVED lines=9> */
[----:B------:R1:W-:Y:S01]  /*4300*/  MUFU.TANH R153, R49 ;  /* 0x0000003100997308 */ /* 0x0003e20000002400 */
        /* <DEDUP_REMOVED lines=8> */
[----:B-1----:R-:W-:Y:S01]  /*4390*/  FSEL R49, R90, -INF , P2 ;  /* 0xff8000005a317808 */ /* 0x002fe20001000000 */
[----:B------:R-:W-:Y:S01]  /*43a0*/  FMUL.FTZ R50, R50, UR6 ;  /* 0x0000000632327c20 */ /* 0x000fe20008410000 */
[----:B------:R-:W-:Y:S01]  /*43b0*/  ISETP.GT.AND P2, PT, R10, 0x41, PT ;  /* 0x000000410a00780c */ /* 0x000fe20003f44270 */
[----:B------:R-:W-:-:S03]  /*43c0*/  FMUL.FTZ R54, R54, UR6 ;  /* 0x0000000636367c20 */ /* 0x000fc60008410000 */
[----:B-----5:R-:W-:Y:S01]  /*43d0*/  FSEL R119, R73, -INF , P2 ;  /* 0xff80000049777808 */ /* 0x020fe20001000000 */
[----:B------:R-:W-:Y:S08]  /*43e0*/  MUFU.TANH R8, R55 ;  /* 0x0000003700087308 */ /* 0x000ff00000002400 */
[----:B------:R-:W1:Y:S08]  /*43f0*/  MUFU.TANH R67, R67 ;  /* 0x0000004300437308 */ /* 0x000e700000002400 */
[----:B------:R-:W-:Y:S08]  /*4400*/  MUFU.TANH R86, R63 ;  /* 0x0000003f00567308 */ /* 0x000ff00000002400 */
[----:B------:R-:W5:Y:S08]  /*4410*/  MUFU.TANH R70, R70 ;  /* 0x0000004600467308 */ /* 0x000f700000002400 */
[----:B------:R-:W5:Y:S01]  /*4420*/  MUFU.TANH R60, R60 ;  /* 0x0000003c003c7308 */ /* 0x000f620000002400 */
[----:B------:R-:W-:-:S02]  /*4430*/  WARPGROUP.DEPBAR.LE gsb0, 0x0 ;  /* 0x00008000000079c5 */ /* 0x000fc40000010000 */
[----:B------:R-:W-:Y:S01]  /*4440*/  WARPGROUP.ARRIVE ;  /* 0x00000000000079c5 */ /* 0x000fe20000000000 */
[----:B------:R-:W-:Y:S01]  /*4450*/  FMUL.FTZ R104, R47, UR6 ;  /* 0x000000062f687c20 */ /* 0x000fe20008410000 */
[----:B------:R-:W-:Y:S01]  /*4460*/  FSEL R47, R103, -INF , P4 ;  /* 0xff800000672f7808 */ /* 0x000fe20002000000 */
[----:B------:R-:W-:Y:S01]  /*4470*/  FMUL.FTZ R59, R41, UR6 ;  /* 0x00000006293b7c20 */ /* 0x000fe20008410000 */
[----:B------:R-:W-:Y:S01]  /*4480*/  FSEL R103, R101, -INF , P4 ;  /* 0xff80000065677808 */ /* 0x000fe20002000000 */
[----:B------:R-:W-:Y:S01]  /*4490*/  FMUL.FTZ R61, R43, UR6 ;  /* 0x000000062b3d7c20 */ /* 0x000fe20008410000 */
[----:B------:R-:W-:Y:S01]  /*44a0*/  HGMMA.64x16x16.F32.BF16 R32, gdesc[UR28], R32, gsb0 ;  /* 0x002000001c2079f0 */ /* 0x000fe20008001820 */
[----:B------:R-:W-:Y:S01]  /*44b0*/  FSEL R41, R98, -INF , P3 ;  /* 0xff80000062297808 */ /* 0x000fe20001800000 */
[----:B------:R-:W-:Y:S01]  /*44c0*/  FMUL.FTZ R69, R45, UR6 ;  /* 0x000000062d457c20 */ /* 0x000fe20008410000 */
[----:B------:R-:W-:Y:S01]  /*44d0*/  ISETP.GT.AND P3, PT, R10, 0x31, PT ;  /* 0x000000310a00780c */ /* 0x000fe20003f64270 */
[----:B------:R-:W-:Y:S01]  /*44e0*/  FMUL.FTZ R57, R40, UR6 ;  /* 0x0000000628397c20 */ /* 0x000fe20008410000 */
[----:B------:R-:W-:Y:S01]  /*44f0*/  FMNMX.FTZ R12, R103, R12, !PT ;  /* 0x0000000c670c7209 */ /* 0x000fe20007810000 */
[----:B------:R0:W-:Y:S01]  /*4500*/  MUFU.TANH R40, R51 ;  /* 0x0000003300287308 */ /* 0x0001e20000002400 */
[----:B------:R-:W-:Y:S01]  /*4510*/  FSEL R43, R14, -INF , P6 ;  /* 0xff8000000e2b7808 */ /* 0x000fe20003000000 */
[----:B------:R-:W-:Y:S01]  /*4520*/  FMUL.FTZ R44, R44, UR6 ;  /* 0x000000062c2c7c20 */ /* 0x000fe20008410000 */
[----:B------:R-:W-:Y:S01]  /*4530*/  ISETP.GT.AND P6, PT, R10, 0x38, PT ;  /* 0x000000380a00780c */ /* 0x000fe20003fc4270 */
[----:B------:R-:W-:Y:S01]  /*4540*/  FMUL.FTZ R42, R42, UR6 ;  /* 0x000000062a2a7c20 */ /* 0x000fe20008410000 */
[----:B------:R-:W-:Y:S01]  /*4550*/  FSEL R113, R89, -INF , P3 ;  /* 0xff80000059717808 */ /* 0x000fe20001800000 */
[----:B------:R-:W-:Y:S01]  /*4560*/  FMUL.FTZ R46, R46, UR6 ;  /* 0x000000062e2e7c20 */ /* 0x000fe20008410000 */
[----:B------:R-:W-:Y:S01]  /*4570*/  FMNMX.FTZ R12, R105, R12, !PT ;  /* 0x0000000c690c7209 */ /* 0x000fe20007810000 */
[----:B------:R3:W-:Y:S01]  /*4580*/  MUFU.TANH R157, R57 ;  /* 0x00000039009d7308 */ /* 0x0007e20000002400 */
[----:B------:R-:W-:-:S02]  /*4590*/  FSEL R45, R102, -INF , P5 ;  /* 0xff800000662d7808 */ /* 0x000fc40002800000 */
[----:B------:R-:W-:Y:S02]  /*45a0*/  ISETP.GT.AND P5, PT, R10, 0x39, PT ;  /* 0x000000390a00780c */ /* 0x000fe40003fa4270 */
[----:B------:R-:W-:Y:S02]  /*45b0*/  FSEL R117, R92, -INF , P6 ;  /* 0xff8000005c757808 */ /* 0x000fe40003000000 */
[----:B------:R-:W-:Y:S01]  /*45c0*/  FMNMX.FTZ R12, R113, R12, !PT ;  /* 0x0000000c710c7209 */ /* 0x000fe20007810000 */
[----:B------:R1:W-:Y:S01]  /*45d0*/  MUFU.TANH R159, R59 ;  /* 0x0000003b009f7308 */ /* 0x0003e20000002400 */
[----:B------:R-:W-:Y:S02]  /*45e0*/  ISETP.GT.AND P4, PT, R10, 0x40, PT ;  /* 0x000000400a00780c */ /* 0x000fe40003f84270 */
[----:B------:R-:W-:Y:S02]  /*45f0*/  FSEL R115, R93, -INF , P5 ;  /* 0xff8000005d737808 */ /* 0x000fe40002800000 */
[----:B------:R-:W-:-:S02]  /*4600*/  FMNMX.FTZ R12, R117, R12, !PT ;  /* 0x0000000c750c7209 */ /* 0x000fc40007810000 */
[----:B------:R-:W-:Y:S01]  /*4610*/  FSEL R121, R72, -INF , P4 ;  /* 0xff80000048797808 */ /* 0x000fe20002000000 */
[----:B------:R5:W-:Y:S01]  /*4620*/  MUFU.TANH R111, R61 ;  /* 0x0000003d006f7308 */ /* 0x000be20000002400 */
[----:B------:R-:W-:Y:S01]  /*4630*/  FMNMX.FTZ R12, R115, R12, !PT ;  /* 0x0000000c730c7209 */ /* 0x000fe20007810000 */
[--C-:B------:R-:W-:Y:S01]  /*4640*/  IMAD.MOV.U32 R72, RZ, RZ, R87.reuse ;  /* 0x000000ffff487224 */ /* 0x100fe200078e0057 */
[----:B0-----:R-:W-:Y:S01]  /*4650*/  FSEL R51, R82, -INF , P3 ;  /* 0xff80000052337808 */ /* 0x001fe20001800000 */
[----:B------:R-:W-:Y:S01]  /*4660*/  IMAD.MOV.U32 R82, RZ, RZ, R87 ;  /* 0x000000ffff527224 */ /* 0x000fe200078e0057 */
[----:B------:R-:W-:Y:S02]  /*4670*/  ISETP.GT.AND P3, PT, R10, 0x48, PT ;  /* 0x000000480a00780c */ /* 0x000fe40003f64270 */
[----:B------:R-:W-:Y:S01]  /*4680*/  FMNMX.FTZ R12, R121, R12, !PT ;  /* 0x0000000c790c7209 */ /* 0x000fe20007810000 */
[----:B------:R-:W0:Y:S01]  /*4690*/  MUFU.TANH R71, R71 ;  /* 0x0000004700477308 */ /* 0x000e220000002400 */
[----:B------:R-:W-:-:S02]  /*46a0*/  FSEL R53, R94, -INF , P6 ;  /* 0xff8000005e357808 */ /* 0x000fc40003000000 */
[----:B------:R-:W-:Y:S02]  /*46b0*/  ISETP.GT.AND P6, PT, R10, 0x49, PT ;  /* 0x000000490a00780c */ /* 0x000fe40003fc4270 */
[----:B------:R-:W-:Y:S01]  /*46c0*/  FSEL R123, R76, -INF , P3 ;  /* 0xff8000004c7b7808 */ /* 0x000fe20001800000 */
[----:B------:R-:W-:Y:S01]  /*46d0*/  IMAD.MOV.U32 R76, RZ, RZ, R87 ;  /* 0x000000ffff4c7224 */ /* 0x000fe200078e0057 */
[----:B------:R-:W-:Y:S01]  /*46e0*/  FMNMX.FTZ R12, R119, R12, !PT ;  /* 0x0000000c770c7209 */ /* 0x000fe20007810000 */
[----:B------:R-:W0:Y:S01]  /*46f0*/  MUFU.TANH R58, R58 ;  /* 0x0000003a003a7308 */ /* 0x000e220000002400 */
[----:B------:R-:W-:Y:S02]  /*4700*/  FSEL R55, R83, -INF , P5 ;  /* 0xff80000053377808 */ /* 0x000fe40002800000 */
[----:B------:R-:W-:Y:S02]  /*4710*/  ISETP.GT.AND P5, PT, R10, 0x50, PT ;  /* 0x000000500a00780c */ /* 0x000fe40003fa4270 */
[----:B--2---:R-:W-:Y:S01]  /*4720*/  FSEL R125, R77, -INF , P6 ;  /* 0xff8000004d7d7808 */ /* 0x004fe20003000000 */
[----:B------:R-:W-:-:S02]  /*4730*/  WARPGROUP.DEPBAR.LE gsb0, 0x0 ;  /* 0x00008000000079c5 */ /* 0x000fc40000010000 */
[----:B------:R-:W-:Y:S01]  /*4740*/  FMNMX.FTZ R14, R123, R12, !PT ;  /* 0x0000000c7b0e7209 */ /* 0x000fe20007810000 */
[----:B------:R-:W-:Y:S01]  /*4750*/  WARPGROUP.ARRIVE ;  /* 0x00000000000079c5 */ /* 0x000fe20000000000 */
[----:B---3--:R-:W-:Y:S01]  /*4760*/  FSEL R57, R74, -INF , P4 ;  /* 0xff8000004a397808 */ /* 0x008fe20002000000 */
[----:B------:R-:W2:Y:S01]  /*4770*/  MUFU.TANH R48, R48 ;  /* 0x0000003000307308 */ /* 0x000ea20000002400 */
[----:B------:R-:W-:Y:S01]  /*4780*/  ISETP.GT.AND P4, PT, R10, 0x51, PT ;  /* 0x000000510a00780c */ /* 0x000fe20003f84270 */
[----:B------:R-:W-:Y:S01]  /*4790*/  FMUL.FTZ R12, R33, UR6 ;  /* 0x00000006210c7c20 */ /* 0x000fe20008410000 */
[----:B----4-:R-:W-:Y:S01]  /*47a0*/  FSEL R127, R64, -INF , P5 ;  /* 0xff800000407f7808 */ /* 0x010fe20002800000 */
[----:B------:R-:W-:Y:S01]  /*47b0*/  HGMMA.64x16x16.F32.BF16 R24, gdesc[UR32], R24, gsb0 ;  /* 0x00200000201879f0 */ /* 0x000fe20008001818 */
[----:B------:R-:W-:Y:S01]  /*47c0*/  FMNMX.FTZ R14, R125, R14, !PT ;  /* 0x0000000e7d0e7209 */ /* 0x000fe20007810000 */
[----:B------:R-:W-:Y:S01]  /*47d0*/  FMUL.FTZ R32, R32, UR6 ;  /* 0x0000000620207c20 */ /* 0x000fe20008410000 */
[----:B-1----:R-:W-:Y:S01]  /*47e0*/  FSEL R59, R75, -INF , P2 ;  /* 0xff8000004b3b7808 */ /* 0x002fe20001000000 */
[----:B------:R-:W1:Y:S01]  /*47f0*/  MUFU.TANH R62, R62 ;  /* 0x0000003e003e7308 */ /* 0x000e620000002400 */
[----:B------:R-:W-:Y:S01]  /*4800*/  ISETP.GT.AND P2, PT, R10, 0x58, PT ;  /* 0x000000580a00780c */ /* 0x000fe20003f44270 */
[----:B------:R-:W-:Y:S01]  /*4810*/  FMUL.FTZ R36, R36, UR6 ;  /* 0x0000000624247c20 */ /* 0x000fe20008410000 */
[----:B------:R-:W-:Y:S01]  /*4820*/  FSEL R129, R129, -INF , P4 ;  /* 0xff80000081817808 */ /* 0x000fe20002000000 */
[----:B------:R-:W-:Y:S01]  /*4830*/  FMUL.FTZ R34, R34, UR6 ;  /* 0x0000000622227c20 */ /* 0x000fe20008410000 */
[----:B------:R-:W-:Y:S01]  /*4840*/  FMNMX.FTZ R14, R127, R14, !PT ;  /* 0x0000000e7f0e7209 */ /* 0x000fe20007810000 */
[----:B------:R-:W-:Y:S01]  /*4850*/  FMUL.FTZ R38, R38, UR6 ;  /* 0x0000000626267c20 */ /* 0x000fe20008410000 */
[----:B------:R-:W-:Y:S01]  /*4860*/  FSEL R63, R84, -INF , P6 ;  /* 0xff800000543f7808 */ /* 0x000fe20003000000 */
[----:B------:R3:W-:Y:S01]  /*4870*/  MUFU.TANH R163, R69 ;  /* 0x0000004500a37308 */ /* 0x0007e20000002400 */
[----:B-----5:R-:W-:Y:S01]  /*4880*/  FSEL R61, R78, -INF , P3 ;  /* 0xff8000004e3d7808 */ /* 0x020fe20001800000 */
[----:B------:R-:W-:Y:S01]  /*4890*/  FMUL.FTZ R39, R39, UR6 ;  /* 0x0000000627277c20 */ /* 0x000fe20008410000 */
[C---:B------:R-:W-:Y:S01]  /*48a0*/  ISETP.GT.AND P6, PT, R10.reuse, 0x60, PT ;  /* 0x000000600a00780c */ /* 0x040fe20003fc4270 */
[--C-:B------:R-:W-:Y:S01]  /*48b0*/  IMAD.MOV.U32 R84, RZ, RZ, R87.reuse ;  /* 0x000000ffff547224 */ /* 0x100fe200078e0057 */
[----:B------:R-:W-:Y:S01]  /*48c0*/  ISETP.GT.AND P3, PT, R10, 0x59, PT ;  /* 0x000000590a00780c */ /* 0x000fe20003f64270 */
[--C-:B------:R-:W-:Y:S01]  /*48d0*/  IMAD.MOV.U32 R78, RZ, RZ, R87.reuse ;  /* 0x000000ffff4e7224 */ /* 0x100fe200078e0057 */
[----:B------:R-:W-:Y:S01]  /*48e0*/  FSEL R131, R68, -INF , P2 ;  /* 0xff80000044837808 */ /* 0x000fe20001000000 */
[----:B------:R-:W4:Y:S01]  /*48f0*/  MUFU.TANH R52, R52 ;  /* 0x0000003400347308 */ /* 0x000f220000002400 */
[----:B------:R-:W-:Y:S01]  /*4900*/  FMNMX.FTZ R14, R129, R14, !PT ;  /* 0x0000000e810e7209 */ /* 0x000fe20007810000 */
[--C-:B------:R-:W-:Y:S01]  /*4910*/  IMAD.MOV.U32 R74, RZ, RZ, R87.reuse ;  /* 0x000000ffff4a7224 */ /* 0x100fe200078e0057 */
[----:B------:R-:W-:Y:S01]  /*4920*/  FSEL R135, R56, -INF , P6 ;  /* 0xff80000038877808 */ /* 0x000fe20003000000 */
[--C-:B------:R-:W-:Y:S01]  /*4930*/  IMAD.MOV.U32 R68, RZ, RZ, R87.reuse ;  /* 0x000000ffff447224 */ /* 0x100fe200078e0057 */
[----:B------:R-:W-:Y:S01]  /*4940*/  FSEL R133, R133, -INF , P3 ;  /* 0xff80000085857808 */ /* 0x000fe20001800000 */
[--C-:B------:R-:W-:Y:S01]  /*4950*/  IMAD.MOV.U32 R64, RZ, RZ, R87.reuse ;  /* 0x000000ffff407224 */ /* 0x100fe200078e0057 */
[----:B------:R-:W-:Y:S01]  /*4960*/  FMNMX.FTZ R56, R131, R14, !PT ;  /* 0x0000000e83387209 */ /* 0x000fe20007810000 */
[----:B------:R-:W5:Y:S01]  /*4970*/  MUFU.TANH R50, R50 ;  /* 0x0000003200327308 */ /* 0x000f620000002400 */
[----:B------:R-:W-:Y:S01]  /*4980*/  FSEL R65, R66, -INF , P5 ;  /* 0xff80000042417808 */ /* 0x000fe20002800000 */
[----:B------:R-:W-:Y:S01]  /*4990*/  FMUL.FTZ R14, R35, UR6 ;  /* 0x00000006230e7c20 */ /* 0x000fe20008410000 */
[----:B------:R-:W-:Y:S01]  /*49a0*/  ISETP.GT.AND P5, PT, R10, 0x61, PT ;  /* 0x000000610a00780c */ /* 0x000fe20003fa4270 */
[----:B------:R-:W-:Y:S01]  /*49b0*/  IMAD.MOV.U32 R66, RZ, RZ, R87 ;  /* 0x000000ffff427224 */ /* 0x000fe200078e0057 */
[----:B------:R-:W-:-:S02]  /*49c0*/  FMNMX.FTZ R56, R133, R56, !PT ;  /* 0x0000003885387209 */ /* 0x000fc40007810000 */
[----:B------:R-:W-:Y:S01]  /*49d0*/  FSEL R67, R67, -INF , P4 ;  /* 0xff80000043437808 */ /* 0x000fe20002000000 */
[----:B------:R-:W5:Y:S01]  /*49e0*/  MUFU.TANH R54, R54 ;  /* 0x0000003600367308 */ /* 0x000f620000002400 */
[----:B------:R-:W-:Y:S02]  /*49f0*/  ISETP.GT.AND P4, PT, R10, 0x68, PT ;  /* 0x000000680a00780c */ /* 0x000fe40003f84270 */
[----:B------:R-:W-:Y:S02]  /*4a00*/  FSEL R137, R137, -INF , P5 ;  /* 0xff80000089897808 */ /* 0x000fe40002800000 */
[----:B------:R-:W-:Y:S02]  /*4a10*/  FMNMX.FTZ R56, R135, R56, !PT ;  /* 0x0000003887387209 */ /* 0x000fe40007810000 */
[----:B---3--:R-:W-:Y:S01]  /*4a20*/  FSEL R69, R70, -INF , P2 ;  /* 0xff80000046457808 */ /* 0x008fe20001000000 */
[----:B------:R-:W3:Y:S01]  /*4a30*/  MUFU.TANH R44, R44 ;  /* 0x0000002c002c7308 */ /* 0x000ee20000002400 */
[----:B------:R-:W-:-:S02]  /*4a40*/  ISETP.GT.AND P2, PT, R10, 0x69, PT ;  /* 0x000000690a00780c */ /* 0x000fc40003f44270 */
[----:B------:R-:W-:Y:S02]  /*4a50*/  FSEL R141, R60, -INF , P4 ;  /* 0xff8000003c8d7808 */ /* 0x000fe40002000000 */
[----:B------:R-:W-:Y:S02]  /*4a60*/  FMNMX.FTZ R56, R137, R56, !PT ;  /* 0x0000003889387209 */ /* 0x000fe40007810000 */
[----:B0-----:R-:W-:Y:S01]  /*4a70*/  FSEL R71, R71, -INF , P3 ;  /* 0xff80000047477808 */ /* 0x001fe20001800000 */
[----:B------:R-:W0:Y:S01]  /*4a80*/  MUFU.TANH R32, R32 ;  /* 0x0000002000207308 */ /* 0x000e220000002400 */
[----:B------:R-:W-:Y:S01]  /*4a90*/  ISETP.GT.AND P3, PT, R10, 0x70, PT ;  /* 0x000000700a00780c */ /* 0x000fe20003f64270 */
[----:B------:R-:W-:Y:S02]  /*4aa0*/  WARPGROUP.DEPBAR.LE gsb0, 0x0 ;  /* 0x00008000000079c5 */ /* 0x000fe40000010000 */
[----:B------:R-:W-:Y:S01]  /*4ab0*/  FSEL R145, R145, -INF , P2 ;  /* 0xff80000091917808 */ /* 0x000fe20001000000 */
[----:B------:R-:W-:Y:S01]  /*4ac0*/  FMUL.FTZ R24, R24, UR6 ;  /* 0x0000000618187c20 */ /* 0x000fe20008410000 */
[----:B------:R-:W-:Y:S01]  /*4ad0*/  FMNMX.FTZ R56, R141, R56, !PT ;  /* 0x000000388d387209 */ /* 0x000fe20007810000 */
[----:B------:R-:W-:Y:S01]  /*4ae0*/  FMUL.FTZ R28, R28, UR6 ;  /* 0x000000061c1c7c20 */ /* 0x000fe20008410000 */
[----:B------:R-:W-:Y:S01]  /*4af0*/  FSEL R73, R58, -INF , P6 ;  /* 0xff8000003a497808 */ /* 0x000fe20003000000 */
[----:B------:R-:W0:Y:S01]  /*4b00*/  MUFU.TANH R42, R42 ;  /* 0x0000002a002a7308 */ /* 0x000e220000002400 */
[----:B------:R-:W-:Y:S01]  /*4b10*/  ISETP.GT.AND P6, PT, R10, 0x71, PT ;  /* 0x000000710a00780c */ /* 0x000fe20003fc4270 */
[----:B------:R-:W-:Y:S01]  /*4b20*/  FMUL.FTZ R26, R26, UR6 ;  /* 0x000000061a1a7c20 */ /* 0x000fe20008410000 */
[----:B--2---:R-:W-:Y:S01]  /*4b30*/  FSEL R147, R48, -INF , P3 ;  /* 0xff80000030937808 */ /* 0x004fe20001800000 */
[----:B------:R-:W-:Y:S01]  /*4b40*/  FMUL.FTZ R48, R37, UR6 ;  /* 0x0000000625307c20 */ /* 0x000fe20008410000 */
[----:B------:R-:W-:Y:S01]  /*4b50*/  FMNMX.FTZ R56, R145, R56, !PT ;  /* 0x0000003891387209 */ /* 0x000fe20007810000 */
[----:B------:R-:W-:Y:S01]  /*4b60*/  FMUL.FTZ R30, R30, UR6 ;  /* 0x000000061e1e7c20 */ /* 0x000fe20008410000 */
[----:B------:R-:W-:Y:S01]  /*4b70*/  FSEL R33, R80, -INF , P5 ;  /* 0xff80000050217808 */ /* 0x000fe20002800000 */
[----:B------:R-:W2:Y:S01]  /*4b80*/  MUFU.TANH R12, R12 ;  /* 0x0000000c000c7308 */ /* 0x000ea20000002400 */
[----:B------:R-:W-:Y:S01]  /*4b90*/  ISETP.GT.AND P5, PT, R10, 0x78, PT ;  /* 0x000000780a00780c */ /* 0x000fe20003fa4270 */
[----:B------:R-:W-:Y:S01]  /*4ba0*/  IMAD.MOV.U32 R58, RZ, RZ, R87 ;  /* 0x000000ffff3a7224 */ /* 0x000fe200078e0057 */
[----:B------:R-:W-:-:S02]  /*4bb0*/  FSEL R153, R153, -INF , P6 ;  /* 0xff80000099997808 */ /* 0x000fc40003000000 */
[----:B------:R-:W-:Y:S02]  /*4bc0*/  FMNMX.FTZ R56, R147, R56, !PT ;  /* 0x0000003893387209 */ /* 0x000fe40007810000 */
[----:B-1----:R-:W-:Y:S01]  /*4bd0*/  FSEL R75, R62, -INF , P4 ;  /* 0xff8000003e4b7808 */ /* 0x002fe20002000000 */
[----:B------:R-:W1:Y:S01]  /*4be0*/  MUFU.TANH R46, R46 ;  /* 0x0000002e002e7308 */ /* 0x000e620000002400 */
[----:B------:R-:W-:Y:S01]  /*4bf0*/  ISETP.GT.AND P4, PT, R10, 0x79, PT ;  /* 0x000000790a00780c */ /* 0x000fe20003f84270 */
[--C-:B------:R-:W-:Y:S01]  /*4c00*/  IMAD.MOV.U32 R62, RZ, RZ, R87.reuse ;  /* 0x000000ffff3e7224 */ /* 0x100fe200078e0057 */
[----:B----4-:R-:W-:Y:S02]  /*4c10*/  FSEL R151, R52, -INF , P5 ;  /* 0xff80000034977808 */ /* 0x010fe40002800000 */
[----:B------:R-:W-:Y:S02]  /*4c20*/  FMNMX.FTZ R56, R153, R56, !PT ;  /* 0x0000003899387209 */ /* 0x000fe40007810000 */
[----:B------:R-:W-:Y:S01]  /*4c30*/  FSEL R35, R86, -INF , P2 ;  /* 0xff80000056237808 */ /* 0x000fe20001000000 */
[----:B------:R-:W4:Y:S01]  /*4c40*/  MUFU.TANH R36, R36 ;  /* 0x0000002400247308 */ /* 0x000f220000002400 */
[----:B------:R-:W-:Y:S01]  /*4c50*/  ISETP.GT.AND P2, PT, R10, 0x80, PT ;  /* 0x000000800a00780c */ /* 0x000fe20003f44270 */
[----:B------:R-:W-:Y:S01]  /*4c60*/  IMAD.MOV.U32 R86, RZ, RZ, R87 ;  /* 0x000000ffff567224 */ /* 0x000fe200078e0057 */
[----:B------:R-:W-:-:S02]  /*4c70*/  FSEL R155, R155, -INF , P4 ;  /* 0xff8000009b9b7808 */ /* 0x000fc40002000000 */
[----:B------:R-:W-:Y:S02]  /*4c80*/  FMNMX.FTZ R56, R151, R56, !PT ;  /* 0x0000003897387209 */ /* 0x000fe40007810000 */
[----:B-----5:R-:W-:Y:S01]  /*4c90*/  FSEL R77, R50, -INF , P3 ;  /* 0xff800000324d7808 */ /* 0x020fe20001800000 */
[----:B------:R-:W5:Y:S01]  /*4ca0*/  MUFU.TANH R104, R104 ;  /* 0x0000006800687308 */ /* 0x000f620000002400 */
[----:B------:R-:W-:Y:S02]  /*4cb0*/  ISETP.GT.AND P3, PT, R10, 0x81, PT ;  /* 0x000000810a00780c */ /* 0x000fe40003f64270 */
[----:B------:R-:W-:Y:S02]  /*4cc0*/  FSEL R157, R157, -INF , P2 ;  /* 0xff8000009d9d7808 */ /* 0x000fe40001000000 */
[----:B------:R-:W-:Y:S02]  /*4cd0*/  FMNMX.FTZ R56, R155, R56, !PT ;  /* 0x000000389b387209 */ /* 0x000fe40007810000 */
[----:B------:R-:W-:Y:S01]  /*4ce0*/  FSEL R37, R40, -INF , P6 ;  /* 0xff80000028257808 */ /* 0x000fe20003000000 */
[----:B------:R-:W5:Y:S01]  /*4cf0*/  MUFU.TANH R48, R48 ;  /* 0x0000003000307308 */ /* 0x000f620000002400 */
[----:B------:R-:W-:-:S02]  /*4d00*/  ISETP.GT.AND P6, PT, R10, 0x88, PT ;  /* 0x000000880a00780c */ /* 0x000fc40003fc4270 */
[----:B------:R-:W-:Y:S02]  /*4d10*/  FSEL R159, R159, -INF , P3 ;  /* 0xff8000009f9f7808 */ /* 0x000fe40001800000 */
[----:B------:R-:W-:Y:S02]  /*4d20*/  FMNMX.FTZ R56, R157, R56, !PT ;  /* 0x000000389d387209 */ /* 0x000fe40007810000 */
[----:B------:R-:W-:Y:S01]  /*4d30*/  FSEL R83, R54, -INF , P5 ;  /* 0xff80000036537808 */ /* 0x000fe20002800000 */
[----:B------:R-:W5:Y:S01]  /*4d40*/  MUFU.TANH R34, R34 ;  /* 0x0000002200227308 */ /* 0x000f620000002400 */
[----:B------:R-:W-:Y:S02]  /*4d50*/  ISETP.GT.AND P5, PT, R10, 0x89, PT ;  /* 0x000000890a00780c */ /* 0x000fe40003fa4270 */
[----:B---3--:R-:W-:Y:S02]  /*4d60*/  FSEL R161, R44, -INF , P6 ;  /* 0xff8000002ca17808 */ /* 0x008fe40003000000 */
[----:B------:R-:W-:-:S02]  /*4d70*/  FMNMX.FTZ R56, R159, R56, !PT ;  /* 0x000000389f387209 */ /* 0x000fc40007810000 */
[----:B------:R-:W-:Y:S01]  /*4d80*/  FSEL R93, R8, -INF , P4 ;  /* 0xff800000085d7808 */ /* 0x000fe20002000000 */
[----:B------:R-:W-:Y:S01]  /*4d90*/  FMUL.FTZ R8, R25, UR6 ;  /* 0x0000000619087c20 */ /* 0x000fe20008410000 */
[C---:B------:R-:W-:Y:S01]  /*4da0*/  ISETP.GT.AND P4, PT, R10.reuse, 0x90, PT ;  /* 0x000000900a00780c */ /* 0x040fe20003f84270 */
[----:B------:R-:W3:Y:S01]  /*4db0*/  MUFU.TANH R24, R24 ;  /* 0x0000001800187308 */ /* 0x000ee20000002400 */
[----:B------:R-:W-:Y:S02]  /*4dc0*/  FSEL R163, R163, -INF , P5 ;  /* 0xff800000a3a37808 */ /* 0x000fe40002800000 */
[----:B------:R-:W-:Y:S02]  /*4dd0*/  FMNMX.FTZ R56, R161, R56, !PT ;  /* 0x00000038a1387209 */ /* 0x000fe40007810000 */
[----:B------:R-:W-:Y:S02]  /*4de0*/  FSEL R111, R111, -INF , P3 ;  /* 0xff8000006f6f7808 */ /* 0x000fe40001800000 */
[----:B------:R-:W-:Y:S01]  /*4df0*/  ISETP.GT.AND P3, PT, R10, 0x91, PT ;  /* 0x000000910a00780c */ /* 0x000fe20003f64270 */
[----:B------:R-:W3:Y:S01]  /*4e00*/  MUFU.TANH R14, R14 ;  /* 0x0000000e000e7308 */ /* 0x000ee20000002400 */
[----:B0-----:R-:W-:-:S02]  /*4e10*/  FSEL R165, R32, -INF , P4 ;  /* 0xff80000020a57808 */ /* 0x001fc40002000000 */
[----:B------:R-:W-:Y:S02]  /*4e20*/  FMNMX.FTZ R56, R163, R56, !PT ;  /* 0x00000038a3387209 */ /* 0x000fe40007810000 */
[----:B------:R-:W-:Y:S02]  /*4e30*/  FSEL R101, R42, -INF , P2 ;  /* 0xff8000002a657808 */ /* 0x000fe40001000000 */
[----:B------:R-:W-:Y:S01]  /*4e40*/  ISETP.GT.AND P2, PT, R10, 0x98, PT ;  /* 0x000000980a00780c */ /* 0x000fe20003f44270 */
[----:B------:R-:W0:Y:S01]  /*4e50*/  MUFU.TANH R8, R8 ;  /* 0x0000000800087308 */ /* 0x000e220000002400 */
[----:B--2---:R-:W-:Y:S01]  /*4e60*/  FSEL R167, R12, -INF , P3 ;  /* 0xff8000000ca77808 */ /* 0x004fe20001800000 */
[----:B------:R-:W-:Y:S01]  /*4e70*/  FMUL.FTZ R12, R29, UR6 ;  /* 0x000000061d0c7c20 */ /* 0x000fe20008410000 */
[----:B------:R-:W-:Y:S02]  /*4e80*/  FMNMX.FTZ R56, R165, R56, !PT ;  /* 0x00000038a5387209 */ /* 0x000fe40007810000 */
[----:B-1----:R-:W-:-:S02]  /*4e90*/  FSEL R25, R46, -INF , P6 ;  /* 0xff8000002e197808 */ /* 0x002fc40003000000 */
[----:B------:R-:W-:Y:S01]  /*4ea0*/  ISETP.GT.AND P6, PT, R10, 0x99, PT ;  /* 0x000000990a00780c */ /* 0x000fe20003fc4270 */
[----:B------:R-:W1:Y:S01]  /*4eb0*/  MUFU.TANH R38, R38 ;  /* 0x0000002600267308 */ /* 0x000e620000002400 */
[----:B----4-:R-:W-:Y:S02]  /*4ec0*/  FSEL R169, R36, -INF , P2 ;  /* 0xff80000024a97808 */ /* 0x010fe40001000000 */
[----:B------:R-:W-:Y:S02]  /*4ed0*/  FMNMX.FTZ R56, R167, R56, !PT ;  /* 0x00000038a7387209 */ /* 0x000fe40007810000 */
[----:B-----5:R-:W-:Y:S02]  /*4ee0*/  FSEL R29, R104, -INF , P5 ;  /* 0xff800000681d7808 */ /* 0x020fe40002800000 */
[----:B------:R-:W-:Y:S01]  /*4ef0*/  ISETP.GT.AND P5, PT, R10, 0xa0, PT ;  /* 0x000000a00a00780c */ /* 0x000fe20003fa4270 */
[----:B------:R-:W2:Y:S01]  /*4f00*/  MUFU.TANH R28, R28 ;  /* 0x0000001c001c7308 */ /* 0x000ea20000002400 */
[----:B------:R-:W-:-:S02]  /*4f10*/  FSEL R171, R48, -INF , P6 ;  /* 0xff80000030ab7808 */ /* 0x000fc40003000000 */
[----:B------:R-:W-:Y:S02]  /*4f20*/  FMNMX.FTZ R56, R169, R56, !PT ;  /* 0x00000038a9387209 */ /* 0x000fe40007810000 */
[----:B------:R-:W-:Y:S02]  /*4f30*/  FSEL R139, R34, -INF , P4 ;  /* 0xff800000228b7808 */ /* 0x000fe40002000000 */
[----:B------:R-:W-:Y:S01]  /*4f40*/  ISETP.GT.AND P4, PT, R10, 0xa1, PT ;  /* 0x000000a10a00780c */ /* 0x000fe20003f84270 */
[----:B------:R-:W4:Y:S01]  /*4f50*/  MUFU.TANH R12, R12 ;  /* 0x0000000c000c7308 */ /* 0x000f220000002400 */
[----:B---3--:R-:W-:Y:S02]  /*4f60*/  FSEL R173, R24, -INF , P5 ;  /* 0xff80000018ad7808 */ /* 0x008fe40002800000 */
[----:B------:R-:W-:Y:S02]  /*4f70*/  FMNMX.FTZ R56, R171, R56, !PT ;  /* 0x00000038ab387209 */ /* 0x000fe40007810000 */
[----:B------:R-:W-:Y:S01]  /*4f80*/  FSEL R143, R14, -INF , P3 ;  /* 0xff8000000e8f7808 */ /* 0x000fe20001800000 */
[----:B------:R-:W-:Y:S01]  /*4f90*/  FMUL.FTZ R14, R31, UR6 ;  /* 0x000000061f0e7c20 */ /* 0x000fe20008410000 */
[----:B------:R-:W-:Y:S01]  /*4fa0*/  ISETP.GT.AND P3, PT, R10, 0xa8, PT ;  /* 0x000000a80a00780c */ /* 0x000fe20003f64270 */
[----:B------:R-:W-:Y:S01]  /*4fb0*/  MUFU.TANH R26, R26 ;  /* 0x0000001a001a7308 */ /* 0x000fe20000002400 */
[----:B0-----:R-:W-:-:S02]  /*4fc0*/  FSEL R175, R8, -INF , P4 ;  /* 0xff80000008af7808 */ /* 0x001fc40002000000 */
[----:B------:R-:W-:Y:S02]  /*4fd0*/  FMNMX.FTZ R56, R173, R56, !PT ;  /* 0x00000038ad387209 */ /* 0x000fe40007810000 */
[----:B-1----:R-:W-:Y:S02]  /*4fe0*/  FSEL R149, R38, -INF , P2 ;  /* 0xff80000026957808 */ /* 0x002fe40001000000 */
[----:B------:R-:W-:Y:S01]  /*4ff0*/  ISETP.GT.AND P2, PT, R10, 0xa9, PT ;  /* 0x000000a90a00780c */ /* 0x000fe20003f44270 */
[----:B------:R-:W-:Y:S01]  /*5000*/  MUFU.TANH R30, R30 ;  /* 0x0000001e001e7308 */ /* 0x000fe20000002400 */
[----:B--2---:R-:W-:Y:S02]  /*5010*/  FSEL R177, R28, -INF , P3 ;  /* 0xff8000001cb17808 */ /* 0x004fe40001800000 */
[----:B------:R-:W-:Y:S02]  /*5020*/  FMNMX.FTZ R56, R175, R56, !PT ;  /* 0x00000038af387209 */ /* 0x000fe40007810000 */
[----:B----4-:R-:W-:-:S02]  /*5030*/  FSEL R179, R12, -INF , P2 ;  /* 0xff8000000cb37808 */ /* 0x010fc40001000000 */
[----:B------:R-:W-:Y:S01]  /*5040*/  FMNMX.FTZ R56, R177, R56, !PT ;  /* 0x00000038b1387209 */ /* 0x000fe20007810000 */
[----:B------:R-:W0:Y:S01]  /*5050*/  MUFU.TANH R10, R39 ;  /* 0x00000027000a7308 */ /* 0x000e220000002400 */
[-C--:B------:R-:W-:Y:S02]  /*5060*/  MOV R80, R87.reuse ;  /* 0x0000005700507202 */ /* 0x080fe40000000f00 */
[----:B------:R-:W-:Y:S02]  /*5070*/  FMNMX.FTZ R56, R179, R56, !PT ;  /* 0x00000038b3387209 */ /* 0x000fe40007810000 */
[-C--:B------:R-:W-:Y:S02]  /*5080*/  MOV R70, R87.reuse ;  /* 0x0000005700467202 */ /* 0x080fe40000000f00 */
[----:B------:R-:W-:Y:S01]  /*5090*/  MOV R60, R87 ;  /* 0x00000057003c7202 */ /* 0x000fe20000000f00 */
[----:B------:R-:W1:Y:S01]  /*50a0*/  SHFL.BFLY PT, R89, R56, 0x2, 0x1f ;  /* 0x0c401f0038597f89 */ /* 0x000e6200000e0000 */
[----:B------:R-:W-:Y:S01]  /*50b0*/  MUFU.TANH R14, R14 ;  /* 0x0000000e000e7308 */ /* 0x000fe20000002400 */
[----:B-1----:R-:W-:Y:S01]  /*50c0*/  FMNMX.FTZ R12, R56, R89, !PT ;  /* 0x00000059380c7209 */ /* 0x002fe20007810000 */
[----:B------:R-:W-:-:S04]  /*50d0*/  IMAD.MOV.U32 R56, RZ, RZ, R87 ;  /* 0x000000ffff387224 */ /* 0x000fc800078e0057 */
[----:B------:R-:W1:Y:S02]  /*50e0*/  SHFL.BFLY PT, R89, R12, 0x1, 0x1f ;  /* 0x0c201f000c597f89 */ /* 0x000e6400000e0000 */
[----:B-1----:R-:W-:Y:S01]  /*50f0*/  FMNMX.FTZ R89, R12, R89, !PT ;  /* 0x000000590c597209 */ /* 0x002fe20007810000 */
[----:B------:R-:W-:Y:S01]  /*5100*/  FMUL.FTZ R12, R27, UR6 ;  /* 0x000000061b0c7c20 */ /* 0x000fe20008410000 */
[----:B------:R-:W-:Y:S02]  /*5110*/  R2UR UR6, R17 ;  /* 0x00000000110672ca */ /* 0x000fe400000e0000 */
[C---:B------:R-:W-:Y:S01]  /*5120*/  FSETP.NEU.FTZ.AND P0, PT, R89.reuse, -INF , PT ;  /* 0xff8000005900780b */ /* 0x040fe20003f1d000 */
[----:B------:R-:W-:Y:S02]  /*5130*/  FMUL.FTZ R8, R89, R88 ;  /* 0x0000005859087220 */ /* 0x000fe40000410000 */
[----:B------:R-:W1:Y:S03]  /*5140*/  MUFU.TANH R12, R12 ;  /* 0x0000000c000c7308 */ /* 0x000e660000002400 */
[----:B------:R-:W-:-:S02]  /*5150*/  FSEL R8, R8, RZ, P0 ;  /* 0x000000ff08087208 */ /* 0x000fc40000000000 */
[----:B------:R-:W-:-:S03]  /*5160*/  ISETP.NE.AND P0, PT, R20, RZ, PT ;  /* 0x000000ff1400720c */ /* 0x000fc60003f05270 */
[--C-:B------:R-:W-:Y:S01]  /*5170*/  FFMA.FTZ R27, R6, R88, -R8.reuse ;  /* 0x00000058061b7223 */ /* 0x100fe20000010808 */
[----:B------:R-:W-:Y:S01]  /*5180*/  FMNMX.FTZ R6, R5, R4, !PT ;  /* 0x0000000405067209 */ /* 0x000fe20007810000 */
[-CC-:B------:R-:W-:Y:S01]  /*5190*/  FFMA.FTZ R192, R121, R88.reuse, -R8.reuse ;  /* 0x0000005879c07223 */ /* 0x180fe20000010808 */
[----:B0-----:R-:W-:Y:S01]  /*51a0*/  FSEL R121, R10, -INF , P6 ;  /* 0xff8000000a797808 */ /* 0x001fe20003000000 */
[--C-:B------:R-:W-:Y:S01]  /*51b0*/  FFMA.FTZ R194, R123, R88, -R8.reuse ;  /* 0x000000587bc27223 */ /* 0x100fe20000010808 */
[----:B------:R-:W-:Y:S01]  /*51c0*/  FMNMX.FTZ R6, R7, R6, !PT ;  /* 0x0000000607067209 */ /* 0x000fe20007810000 */
[-CC-:B------:R-:W-:Y:S01]  /*51d0*/  FFMA.FTZ R196, R127, R88.reuse, -R8.reuse ;  /* 0x000000587fc47223 */ /* 0x180fe20000010808 */
[----:B------:R-:W-:Y:S01]  /*51e0*/  FSEL R123, R26, -INF , P5 ;  /* 0xff8000001a7b7808 */ /* 0x000fe20002800000 */
[--C-:B------:R-:W-:Y:S01]  /*51f0*/  FFMA.FTZ R198, R131, R88, -R8.reuse ;  /* 0x0000005883c67223 */ /* 0x100fe20000010808 */
[----:B------:R-:W-:Y:S01]  /*5200*/  FMNMX.FTZ R6, R11, R6, !PT ;  /* 0x000000060b067209 */ /* 0x000fe20007810000 */
[-CC-:B------:R-:W-:Y:S01]  /*5210*/  FFMA.FTZ R188, R105, R88.reuse, -R8.reuse ;  /* 0x0000005869bc7223 */ /* 0x180fe20000010808 */
[----:B-1----:R-:W-:Y:S01]  /*5220*/  FSEL R127, R12, -INF , P4 ;  /* 0xff8000000c7f7808 */ /* 0x002fe20002000000 */
[--C-:B------:R-:W-:Y:S01]  /*5230*/  FFMA.FTZ R105, R133, R88, -R8.reuse ;  /* 0x0000005885697223 */ /* 0x100fe20000010808 */
[----:B------:R-:W-:Y:S01]  /*5240*/  FMNMX.FTZ R6, R13, R6, !PT ;  /* 0x000000060d067209 */ /* 0x000fe20007810000 */
[-CC-:B------:R-:W-:Y:S01]  /*5250*/  FFMA.FTZ R31, R9, R88.reuse, -R8.reuse ;  /* 0x00000058091f7223 */ /* 0x180fe20000010808 */
[----:B------:R-:W-:Y:S01]  /*5260*/  FSEL R131, R30, -INF , P3 ;  /* 0xff8000001e837808 */ /* 0x000fe20001800000 */
[--C-:B------:R-:W-:Y:S01]  /*5270*/  FFMA.FTZ R176, R79, R88, -R8.reuse ;  /* 0x000000584fb07223 */ /* 0x100fe20000010808 */
[----:B------:R-:W-:Y:S01]  /*5280*/  FMNMX.FTZ R6, R15, R6, !PT ;  /* 0x000000060f067209 */ /* 0x000fe20007810000 */
[--C-:B------:R-:W-:Y:S01]  /*5290*/  FFMA.FTZ R178, R81, R88, -R8.reuse ;  /* 0x0000005851b27223 */ /* 0x100fe20000010808 */
[----:B------:R-:W-:Y:S01]  /*52a0*/  FSEL R133, R14, -INF , P2 ;  /* 0xff8000000e857808 */ /* 0x000fe20001000000 */
[----:B------:R-:W-:Y:S01]  /*52b0*/  MUFU.EX2 R27, R27 ;  /* 0x0000001b001b7308 */ /* 0x000fe20000000800 */
[----:B------:R-:W-:Y:S01]  /*52c0*/  FMNMX.FTZ R6, R21, R6, !PT ;  /* 0x0000000615067209 */ /* 0x000fe20007810000 */
[-CC-:B------:R-:W-:Y:S01]  /*52d0*/  FFMA.FTZ R180, R85, R88.reuse, -R8.reuse ;  /* 0x0000005855b47223 */ /* 0x180fe20000010808 */
[-CC-:B------:R-:W-:Y:S01]  /*52e0*/  FFMA.FTZ R39, R91, R88.reuse, -R8.reuse ;  /* 0x000000585b277223 */ /* 0x180fe20000010808 */
[--C-:B------:R-:W-:Y:S01]  /*52f0*/  FFMA.FTZ R182, R95, R88, -R8.reuse ;  /* 0x000000585fb67223 */ /* 0x100fe20000010808 */
[----:B------:R-:W-:Y:S01]  /*5300*/  FMNMX.FTZ R6, R23, R6, !PT ;  /* 0x0000000617067209 */ /* 0x000fe20007810000 */
[-CC-:B------:R-:W-:Y:S01]  /*5310*/  FFMA.FTZ R218, R177, R88.reuse, -R8.reuse ;  /* 0x00000058b1da7223 */ /* 0x180fe20000010808 */
[--C-:B------:R-:W-:Y:S01]  /*5320*/  FFMA.FTZ R79, R97, R88, -R8.reuse ;  /* 0x00000058614f7223 */ /* 0x100fe20000010808 */
[----:B------:R-:W0:Y:S01]  /*5330*/  MUFU.EX2 R176, R176 ;  /* 0x000000b000b07308 */ /* 0x000e220000000800 */
[----:B------:R-:W-:Y:S01]  /*5340*/  FMNMX.FTZ R6, R41, R6, !PT ;  /* 0x0000000629067209 */ /* 0x000fe20007810000 */
[-CC-:B------:R-:W-:Y:S01]  /*5350*/  FFMA.FTZ R184, R99, R88.reuse, -R8.reuse ;  /* 0x0000005863b87223 */ /* 0x180fe20000010808 */
[-CC-:B------:R-:W-:Y:S01]  /*5360*/  FFMA.FTZ R81, R109, R88.reuse, -R8.reuse ;  /* 0x000000586d517223 */ /* 0x180fe20000010808 */
[--C-:B------:R-:W-:Y:S01]  /*5370*/  FFMA.FTZ R186, R107, R88, -R8.reuse ;  /* 0x000000586bba7223 */ /* 0x100fe20000010808 */
[----:B------:R-:W-:Y:S01]  /*5380*/  FMNMX.FTZ R6, R43, R6, !PT ;  /* 0x000000062b067209 */ /* 0x000fe20007810000 */
[-CC-:B------:R-:W-:Y:S01]  /*5390*/  FFMA.FTZ R107, R137, R88.reuse, -R8.reuse ;  /* 0x00000058896b7223 */ /* 0x180fe20000010808 */
[--C-:B------:R-:W-:Y:S01]  /*53a0*/  FFMA.FTZ R137, R179, R88, -R8.reuse ;  /* 0x00000058b3897223 */ /* 0x100fe20000010808 */
[----:B------:R-:W1:Y:S01]  /*53b0*/  MUFU.EX2 R178, R178 ;  /* 0x000000b200b27308 */ /* 0x000e620000000800 */
[----:B------:R-:W-:Y:S01]  /*53c0*/  FMNMX.FTZ R6, R45, R6, !PT ;  /* 0x000000062d067209 */ /* 0x000fe20007810000 */
[-CC-:B------:R-:W-:Y:S01]  /*53d0*/  FFMA.FTZ R85, R103, R88.reuse, -R8.reuse ;  /* 0x0000005867557223 */ /* 0x180fe20000010808 */
[-CC-:B------:R-:W-:Y:S01]  /*53e0*/  FFMA.FTZ R91, R113, R88.reuse, -R8.reuse ;  /* 0x00000058715b7223 */ /* 0x180fe20000010808 */
[--C-:B------:R-:W-:Y:S01]  /*53f0*/  FFMA.FTZ R190, R117, R88, -R8.reuse ;  /* 0x0000005875be7223 */ /* 0x100fe20000010808 */
[----:B------:R-:W-:Y:S01]  /*5400*/  FMNMX.FTZ R6, R47, R6, !PT ;  /* 0x000000062f067209 */ /* 0x000fe20007810000 */
[-CC-:B------:R-:W-:Y:S01]  /*5410*/  FFMA.FTZ R95, R115, R88.reuse, -R8.reuse ;  /* 0x00000058735f7223 */ /* 0x180fe20000010808 */
[--C-:B------:R-:W-:Y:S01]  /*5420*/  FFMA.FTZ R97, R119, R88, -R8.reuse ;  /* 0x0000005877617223 */ /* 0x100fe20000010808 */
[----:B------:R-:W2:Y:S01]  /*5430*/  MUFU.EX2 R31, R31 ;  /* 0x0000001f001f7308 */ /* 0x000ea20000000800 */
[----:B------:R-:W-:Y:S01]  /*5440*/  FMNMX.FTZ R6, R49, R6, !PT ;  /* 0x0000000631067209 */ /* 0x000fe20007810000 */
[-CC-:B------:R-:W-:Y:S01]  /*5450*/  FFMA.FTZ R99, R125, R88.reuse, -R8.reuse ;  /* 0x000000587d637223 */ /* 0x180fe20000010808 */
[-CC-:B------:R-:W-:Y:S01]  /*5460*/  FFMA.FTZ R103, R129, R88.reuse, -R8.reuse ;  /* 0x0000005881677223 */ /* 0x180fe20000010808 */
[--C-:B------:R-:W-:Y:S01]  /*5470*/  FFMA.FTZ R200, R135, R88, -R8.reuse ;  /* 0x0000005887c87223 */ /* 0x100fe20000010808 */
[----:B------:R-:W-:Y:S01]  /*5480*/  FMNMX.FTZ R6, R51, R6, !PT ;  /* 0x0000000633067209 */ /* 0x000fe20007810000 */
[-CC-:B------:R-:W-:Y:S01]  /*5490*/  FFMA.FTZ R202, R141, R88.reuse, -R8.reuse ;  /* 0x000000588dca7223 */ /* 0x180fe20000010808 */
[--C-:B------:R-:W-:Y:S01]  /*54a0*/  FFMA.FTZ R109, R145, R88, -R8.reuse ;  /* 0x00000058916d7223 */ /* 0x100fe20000010808 */
[----:B------:R-:W3:Y:S01]  /*54b0*/  MUFU.EX2 R180, R180 ;  /* 0x000000b400b47308 */ /* 0x000ee20000000800 */
[----:B------:R-:W-:Y:S01]  /*54c0*/  FMNMX.FTZ R6, R53, R6, !PT ;  /* 0x0000000635067209 */ /* 0x000fe20007810000 */
[-CC-:B------:R-:W-:Y:S01]  /*54d0*/  FFMA.FTZ R204, R147, R88.reuse, -R8.reuse ;  /* 0x0000005893cc7223 */ /* 0x180fe20000010808 */
[-CC-:B------:R-:W-:Y:S01]  /*54e0*/  FFMA.FTZ R113, R153, R88.reuse, -R8.reuse ;  /* 0x0000005899717223 */ /* 0x180fe20000010808 */
[--C-:B------:R-:W-:Y:S01]  /*54f0*/  FFMA.FTZ R206, R151, R88, -R8.reuse ;  /* 0x0000005897ce7223 */ /* 0x100fe20000010808 */
[----:B------:R-:W-:Y:S01]  /*5500*/  FMNMX.FTZ R6, R55, R6, !PT ;  /* 0x0000000637067209 */ /* 0x000fe20007810000 */
[-CC-:B------:R-:W-:Y:S01]  /*5510*/  FFMA.FTZ R115, R155, R88.reuse, -R8.reuse ;  /* 0x000000589b737223 */ /* 0x180fe20000010808 */
[--C-:B------:R-:W-:Y:S01]  /*5520*/  FFMA.FTZ R208, R157, R88, -R8.reuse ;  /* 0x000000589dd07223 */ /* 0x100fe20000010808 */
[----:B------:R-:W4:Y:S01]  /*5530*/  MUFU.EX2 R39, R39 ;  /* 0x0000002700277308 */ /* 0x000f220000000800 */
[----:B------:R-:W-:Y:S01]  /*5540*/  FMNMX.FTZ R6, R57, R6, !PT ;  /* 0x0000000639067209 */ /* 0x000fe20007810000 */
[-CC-:B------:R-:W-:Y:S01]  /*5550*/  FFMA.FTZ R117, R159, R88.reuse, -R8.reuse ;  /* 0x000000589f757223 */ /* 0x180fe20000010808 */
[-CC-:B------:R-:W-:Y:S01]  /*5560*/  FFMA.FTZ R210, R161, R88.reuse, -R8.reuse ;  /* 0x00000058a1d27223 */ /* 0x180fe20000010808 */
[--C-:B------:R-:W-:Y:S01]  /*5570*/  FFMA.FTZ R119, R163, R88, -R8.reuse ;  /* 0x00000058a3777223 */ /* 0x100fe20000010808 */
[----:B------:R-:W-:Y:S01]  /*5580*/  FMNMX.FTZ R6, R59, R6, !PT ;  /* 0x000000063b067209 */ /* 0x000fe20007810000 */
[-CC-:B------:R-:W-:Y:S01]  /*5590*/  FFMA.FTZ R212, R165, R88.reuse, -R8.reuse ;  /* 0x00000058a5d47223 */ /* 0x180fe20000010808 */
[--C-:B------:R-:W-:Y:S01]  /*55a0*/  FFMA.FTZ R125, R167, R88, -R8.reuse ;  /* 0x00000058a77d7223 */ /* 0x100fe20000010808 */
[----:B------:R-:W5:Y:S01]  /*55b0*/  MUFU.EX2 R182, R182 ;  /* 0x000000b600b67308 */ /* 0x000f620000000800 */
[----:B------:R-:W-:Y:S01]  /*55c0*/  FMNMX.FTZ R6, R61, R6, !PT ;  /* 0x000000063d067209 */ /* 0x000fe20007810000 */
[-CC-:B------:R-:W-:Y:S01]  /*55d0*/  FFMA.FTZ R214, R169, R88.reuse, -R8.reuse ;  /* 0x00000058a9d67223 */ /* 0x180fe20000010808 */
[-CC-:B------:R-:W-:Y:S01]  /*55e0*/  FFMA.FTZ R129, R171, R88.reuse, -R8.reuse ;  /* 0x00000058ab817223 */ /* 0x180fe20000010808 */
[--C-:B------:R-:W-:Y:S01]  /*55f0*/  FFMA.FTZ R216, R173, R88, -R8.reuse ;  /* 0x00000058add87223 */ /* 0x100fe20000010808 */
[----:B------:R-:W-:Y:S01]  /*5600*/  FMNMX.FTZ R6, R63, R6, !PT ;  /* 0x000000063f067209 */ /* 0x000fe20007810000 */
[----:B------:R-:W-:Y:S01]  /*5610*/  FFMA.FTZ R135, R175, R88, -R8 ;  /* 0x00000058af877223 */ /* 0x000fe20000010808 */
[----:B------:R-:W-:Y:S01]  /*5620*/  UISETP.GE.AND UP0, UPT, UR36, UR6, UPT ;  /* 0x000000062400728c */ /* 0x000fe2000bf06270 */
[----:B------:R-:W5:Y:S01]  /*5630*/  MUFU.EX2 R79, R79 ;  /* 0x0000004f004f7308 */ /* 0x000f620000000800 */
[----:B------:R-:W-:Y:S01]  /*5640*/  FMNMX.FTZ R6, R65, R6, !PT ;  /* 0x0000000641067209 */ /* 0x000fe20007810000 */
[----:B------:R-:W-:-:S02]  /*5650*/  UMOV UR6, URZ ;  /* 0x0000003f00067c82 */ /* 0x000fc40008000000 */
[----:B------:R-:W-:Y:S01]  /*5660*/  IMAD.U32 R221, RZ, RZ, UR6 ;  /* 0x00000006ffdd7e24 */ /* 0x000fe2000f8e00ff */
[----:B------:R-:W-:-:S03]  /*5670*/  FMNMX.FTZ R6, R67, R6, !PT ;  /* 0x0000000643067209 */ /* 0x000fc60007810000 */
[----:B------:R-:W5:Y:S01]  /*5680*/  MUFU.EX2 R184, R184 ;  /* 0x000000b800b87308 */ /* 0x000f620000000800 */
[----:B------:R-:W-:-:S04]  /*5690*/  FMNMX.FTZ R6, R69, R6, !PT ;  /* 0x0000000645067209 */ /* 0x000fc80007810000 */
[----:B------:R-:W-:-:S03]  /*56a0*/  FMNMX.FTZ R6, R71, R6, !PT ;  /* 0x0000000647067209 */ /* 0x000fc60007810000 */
[----:B------:R-:W-:Y:S01]  /*56b0*/  MUFU.EX2 R81, R81 ;  /* 0x0000005100517308 */ /* 0x000fe20000000800 */
        /* <DEDUP_REMOVED lines=29> */
[----:B------:R-:W-:Y:S02]  /*5890*/  MUFU.EX2 R99, R99 ;  /* 0x0000006300637308 */ /* 0x000fe40000000800 */
[----:B------:R-:W0:Y:S06]  /*58a0*/  SHFL.BFLY PT, R9, R6, 0x2, 0x1f ;  /* 0x0c401f0006097f89 */ /* 0x000e2c00000e0000 */
[----:B------:R-:W-:Y:S08]  /*58b0*/  MUFU.EX2 R196, R196 ;  /* 0x000000c400c47308 */ /* 0x000ff00000000800 */
[----:B------:R-:W-:Y:S08]  /*58c0*/  MUFU.EX2 R103, R103 ;  /* 0x0000006700677308 */ /* 0x000ff00000000800 */
[----:B------:R-:W-:Y:S01]  /*58d0*/  MUFU.EX2 R198, R198 ;  /* 0x000000c600c67308 */ /* 0x000fe20000000800 */
[----:B0-----:R-:W-:-:S05]  /*58e0*/  FMNMX.FTZ R10, R6, R9, !PT ;  /* 0x00000009060a7209 */ /* 0x001fca0007810000 */
[----:B------:R-:W0:Y:S02]  /*58f0*/  SHFL.BFLY PT, R9, R10, 0x1, 0x1f ;  /* 0x0c201f000a097f89 */ /* 0x000e2400000e0000 */
[----:B------:R-:W-:Y:S08]  /*5900*/  MUFU.EX2 R105, R105 ;  /* 0x0000006900697308 */ /* 0x000ff00000000800 */
[----:B------:R-:W-:Y:S08]  /*5910*/  MUFU.EX2 R200, R200 ;  /* 0x000000c800c87308 */ /* 0x000ff00000000800 */
[----:B------:R-:W-:Y:S01]  /*5920*/  MUFU.EX2 R107, R107 ;  /* 0x0000006b006b7308 */ /* 0x000fe20000000800 */
[----:B0-----:R-:W-:-:S07]  /*5930*/  FMNMX.FTZ R9, R10, R9, !PT ;  /* 0x000000090a097209 */ /* 0x001fce0007810000 */
[----:B------:R-:W-:Y:S01]  /*5940*/  MUFU.EX2 R202, R202 ;  /* 0x000000ca00ca7308 */ /* 0x000fe20000000800 */
[C---:B------:R-:W-:Y:S01]  /*5950*/  FSETP.NEU.FTZ.AND P2, PT, R9.reuse, -INF , PT ;  /* 0xff8000000900780b */ /* 0x040fe20003f5d000 */
[----:B------:R-:W-:-:S06]  /*5960*/  FMUL.FTZ R6, R9, R88 ;  /* 0x0000005809067220 */ /* 0x000fcc0000410000 */
[----:B------:R-:W-:Y:S01]  /*5970*/  MUFU.EX2 R109, R109 ;  /* 0x0000006d006d7308 */ /* 0x000fe20000000800 */
[----:B------:R-:W-:Y:S02]  /*5980*/  FSEL R36, R6, RZ, P2 ;  /* 0x000000ff06247208 */ /* 0x000fe40001000000 */
[----:B------:R-:W-:-:S03]  /*5990*/  PLOP3.LUT P2, PT, PT, PT, UP0, 0x80, 0x0 ;  /* 0x000000000000781c */ /* 0x000fc60003f4f008 */
[-CC-:B------:R-:W-:Y:S01]  /*59a0*/  FFMA.FTZ R177, R5, R88.reuse, -R36.reuse ;  /* 0x0000005805b17223 */ /* 0x180fe20000010824 */
[----:B------:R-:W-:Y:S01]  /*59b0*/  FADD.FTZ R5, R176, R27 ;  /* 0x0000001bb0057221 */ /* 0x000fe20000010000 */
[-CC-:B------:R-:W-:Y:S01]  /*59c0*/  FFMA.FTZ R4, R4, R88.reuse, -R36.reuse ;  /* 0x0000005804047223 */ /* 0x180fe20000010824 */
[-CC-:B------:R-:W-:Y:S01]  /*59d0*/  FFMA.FTZ R179, R7, R88.reuse, -R36.reuse ;  /* 0x0000005807b37223 */ /* 0x180fe20000010824 */
[-CC-:B------:R-:W-:Y:S01]  /*59e0*/  FFMA.FTZ R6, R11, R88.reuse, -R36.reuse ;  /* 0x000000580b067223 */ /* 0x180fe20000010824 */
[----:B-1----:R-:W-:Y:S01]  /*59f0*/  FADD.FTZ R32, R178, R5 ;  /* 0x00000005b2207221 */ /* 0x002fe20000010000 */
[----:B------:R-:W-:Y:S01]  /*5a00*/  MUFU.EX2 R177, R177 ;  /* 0x000000b100b17308 */ /* 0x000fe20000000800 */
[-CC-:B------:R-:W-:Y:S01]  /*5a10*/  FFMA.FTZ R181, R13, R88.reuse, -R36.reuse ;  /* 0x000000580db57223 */ /* 0x180fe20000010824 */
[-C--:B------:R-:W-:Y:S01]  /*5a20*/  FFMA.FTZ R8, R15, R88.reuse, -R36 ;  /* 0x000000580f087223 */ /* 0x080fe20000010824 */
[----:B--2---:R-:W-:Y:S01]  /*5a30*/  FADD.FTZ R5, R31, R32 ;  /* 0x000000201f057221 */ /* 0x004fe20000010000 */
[-CC-:B------:R-:W-:Y:S01]  /*5a40*/  FFMA.FTZ R183, R21, R88.reuse, -R36.reuse ;  /* 0x0000005815b77223 */ /* 0x180fe20000010824 */
[-CC-:B------:R-:W-:Y:S01]  /*5a50*/  FFMA.FTZ R10, R23, R88.reuse, -R36.reuse ;  /* 0x00000058170a7223 */ /* 0x180fe20000010824 */
[-CC-:B------:R-:W-:Y:S01]  /*5a60*/  FFMA.FTZ R185, R41, R88.reuse, -R36.reuse ;  /* 0x0000005829b97223 */ /* 0x180fe20000010824 */
[----:B---3--:R-:W-:Y:S01]  /*5a70*/  FADD.FTZ R32, R180, R5 ;  /* 0x00000005b4207221 */ /* 0x008fe20000010000 */
[----:B------:R-:W0:Y:S01]  /*5a80*/  MUFU.EX2 R4, R4 ;  /* 0x0000000400047308 */ /* 0x000e220000000800 */
[-CC-:B------:R-:W-:Y:S01]  /*5a90*/  FFMA.FTZ R12, R43, R88.reuse, -R36.reuse ;  /* 0x000000582b0c7223 */ /* 0x180fe20000010824 */
[-C--:B------:R-:W-:Y:S01]  /*5aa0*/  FFMA.FTZ R187, R45, R88.reuse, -R36 ;  /* 0x000000582dbb7223 */ /* 0x080fe20000010824 */
[----:B----4-:R-:W-:Y:S01]  /*5ab0*/  FADD.FTZ R5, R39, R32 ;  /* 0x0000002027057221 */ /* 0x010fe20000010000 */
[-CC-:B------:R-:W-:Y:S01]  /*5ac0*/  FFMA.FTZ R14, R47, R88.reuse, -R36.reuse ;  /* 0x000000582f0e7223 */ /* 0x180fe20000010824 */
[-CC-:B------:R-:W-:Y:S01]  /*5ad0*/  FFMA.FTZ R189, R49, R88.reuse, -R36.reuse ;  /* 0x0000005831bd7223 */ /* 0x180fe20000010824 */
[-CC-:B------:R-:W-:Y:S01]  /*5ae0*/  FFMA.FTZ R20, R51, R88.reuse, -R36.reuse ;  /* 0x0000005833147223 */ /* 0x180fe20000010824 */
[----:B-----5:R-:W-:Y:S01]  /*5af0*/  FADD.FTZ R34, R182, R5 ;  /* 0x00000005b6227221 */ /* 0x020fe20000010000 */
[----:B------:R-:W1:Y:S01]  /*5b00*/  MUFU.EX2 R179, R179 ;  /* 0x000000b300b37308 */ /* 0x000e620000000800 */
[-CC-:B------:R-:W-:Y:S01]  /*5b10*/  FFMA.FTZ R191, R53, R88.reuse, -R36.reuse ;  /* 0x0000005835bf7223 */ /* 0x180fe20000010824 */
[-C--:B------:R-:W-:Y:S01]  /*5b20*/  FFMA.FTZ R24, R55, R88.reuse, -R36 ;  /* 0x0000005837187223 */ /* 0x080fe20000010824 */
[----:B------:R-:W-:Y:S01]  /*5b30*/  FADD.FTZ R5, R79, R34 ;  /* 0x000000224f057221 */ /* 0x000fe20000010000 */
[-CC-:B------:R-:W-:Y:S01]  /*5b40*/  FFMA.FTZ R193, R57, R88.reuse, -R36.reuse ;  /* 0x0000005839c17223 */ /* 0x180fe20000010824 */
[-CC-:B------:R-:W-:Y:S01]  /*5b50*/  FFMA.FTZ R26, R59, R88.reuse, -R36.reuse ;  /* 0x000000583b1a7223 */ /* 0x180fe20000010824 */
[-C--:B------:R-:W-:Y:S01]  /*5b60*/  FFMA.FTZ R195, R61, R88.reuse, -R36 ;  /* 0x000000583dc37223 */ /* 0x080fe20000010824 */
[----:B------:R-:W-:Y:S01]  /*5b70*/  FADD.FTZ R34, R184, R5 ;  /* 0x00000005b8227221 */ /* 0x000fe20000010000 */
[----:B------:R-:W2:Y:S01]  /*5b80*/  MUFU.EX2 R6, R6 ;  /* 0x0000000600067308 */ /* 0x000ea20000000800 */
[----:B0-----:R-:W-:Y:S01]  /*5b90*/  FADD.FTZ R38, R177, R4 ;  /* 0x00000004b1267221 */ /* 0x001fe20000010000 */
[-C--:B------:R-:W-:Y:S01]  /*5ba0*/  FFMA.FTZ R28, R63, R88.reuse, -R36 ;  /* 0x000000583f1c7223 */ /* 0x080fe20000010824 */
[----:B------:R-:W-:Y:S01]  /*5bb0*/  FADD.FTZ R7, R81, R34 ;  /* 0x0000002251077221 */ /* 0x000fe20000010000 */
[-CC-:B------:R-:W-:Y:S01]  /*5bc0*/  FFMA.FTZ R197, R65, R88.reuse, -R36.reuse ;  /* 0x0000005841c57223 */ /* 0x180fe20000010824 */
[-CC-:B------:R-:W-:Y:S01]  /*5bd0*/  FFMA.FTZ R30, R67, R88.reuse, -R36.reuse ;  /* 0x00000058431e7223 */ /* 0x180fe20000010824 */
[-C--:B------:R-:W-:Y:S01]  /*5be0*/  FFMA.FTZ R199, R69, R88.reuse, -R36 ;  /* 0x0000005845c77223 */ /* 0x080fe20000010824 */
[----:B------:R-:W-:Y:S01]  /*5bf0*/  FADD.FTZ R40, R186, R7 ;  /* 0x00000007ba287221 */ /* 0x000fe20000010000 */
[----:B------:R-:W0:Y:S01]  /*5c00*/  MUFU.EX2 R181, R181 ;  /* 0x000000b500b57308 */ /* 0x000e220000000800 */
[----:B-1----:R-:W-:Y:S01]  /*5c10*/  FADD.FTZ R5, R179, R38 ;  /* 0x00000026b3057221 */ /* 0x002fe20000010000 */
[-C--:B------:R-:W-:Y:S01]  /*5c20*/  FFMA.FTZ R32, R71, R88.reuse, -R36 ;  /* 0x0000005847207223 */ /* 0x080fe20000010824 */
[----:B------:R-:W-:Y:S01]  /*5c30*/  FADD.FTZ R7, R85, R40 ;  /* 0x0000002855077221 */ /* 0x000fe20000010000 */
[-CC-:B------:R-:W-:Y:S01]  /*5c40*/  FFMA.FTZ R201, R73, R88.reuse, -R36.reuse ;  /* 0x0000005849c97223 */ /* 0x180fe20000010824 */
[-CC-:B------:R-:W-:Y:S01]  /*5c50*/  FFMA.FTZ R34, R33, R88.reuse, -R36.reuse ;  /* 0x0000005821227223 */ /* 0x180fe20000010824 */
[-CC-:B------:R-:W-:Y:S01]  /*5c60*/  FFMA.FTZ R203, R75, R88.reuse, -R36.reuse ;  /* 0x000000584bcb7223 */ /* 0x180fe20000010824 */
[----:B------:R-:W-:Y:S01]  /*5c70*/  FADD.FTZ R40, R188, R7 ;  /* 0x00000007bc287221 */ /* 0x000fe20000010000 */
[----:B------:R-:W1:Y:S01]  /*5c80*/  MUFU.EX2 R8, R8 ;  /* 0x0000000800087308 */ /* 0x000e620000000800 */
[----:B--2---:R-:W-:Y:S01]  /*5c90*/  FADD.FTZ R38, R6, R5 ;  /* 0x0000000506267221 */ /* 0x004fe20000010000 */
        /* <DEDUP_REMOVED lines=12> */
[----:B------:R-:W-:Y:S01]  /*5d60*/  FFMA.FTZ R25, R25, R88, -R36 ;  /* 0x0000005819197223 */ /* 0x000fe20000010824 */
[----:B------:R-:W-:Y:S01]  /*5d70*/  FADD.FTZ R42, R192, R7 ;  /* 0x00000007c02a7221 */ /* 0x000fe20000010000 */
[----:B------:R-:W0:Y:S01]  /*5d80*/  MUFU.EX2 R10, R10 ;  /* 0x0000000a000a7308 */ /* 0x000e220000000800 */
[----:B-1----:R-:W-:Y:S01]  /*5d90*/  FADD.FTZ R38, R8, R5 ;  /* 0x0000000508267221 */ /* 0x002fe20000010000 */
[----:B------:R-:W-:-:S02]  /*5da0*/  IMAD.U32 R7, RZ, RZ, UR38 ;  /* 0x00000026ff077e24 */ /* 0x000fc4000f8e00ff */
[----:B------:R-:W-:Y:S01]  /*5db0*/  FADD.FTZ R11, R97, R42 ;  /* 0x0000002a610b7221 */ /* 0x000fe20000010000 */
[-CC-:B------:R-:W-:Y:S01]  /*5dc0*/  FFMA.FTZ R29, R29, R88.reuse, -R36.reuse ;  /* 0x000000581d1d7223 */ /* 0x180fe20000010824 */
[-CC-:B------:R-:W-:Y:S01]  /*5dd0*/  FFMA.FTZ R139, R139, R88.reuse, -R36.reuse ;  /* 0x000000588b8b7223 */ /* 0x180fe20000010824 */
[-C--:B------:R-:W-:Y:S01]  /*5de0*/  FFMA.FTZ R143, R143, R88.reuse, -R36 ;  /* 0x000000588f8f7223 */ /* 0x080fe20000010824 */
[----:B------:R-:W-:Y:S01]  /*5df0*/  FADD.FTZ R44, R194, R11 ;  /* 0x0000000bc22c7221 */ /* 0x000fe20000010000 */
[----:B------:R-:W1:Y:S01]  /*5e00*/  MUFU.EX2 R185, R185 ;  /* 0x000000b900b97308 */ /* 0x000e620000000800 */
[----:B--2---:R-:W-:Y:S01]  /*5e10*/  FADD.FTZ R5, R183, R38 ;  /* 0x00000026b7057221 */ /* 0x004fe20000010000 */
[-CC-:B------:R-:W-:Y:S01]  /*5e20*/  FFMA.FTZ R149, R149, R88.reuse, -R36.reuse ;  /* 0x0000005895957223 */ /* 0x180fe20000010824 */
[-CC-:B------:R-:W-:Y:S01]  /*5e30*/  FFMA.FTZ R121, R121, R88.reuse, -R36.reuse ;  /* 0x0000005879797223 */ /* 0x180fe20000010824 */
[-CC-:B------:R-:W-:Y:S01]  /*5e40*/  FFMA.FTZ R123, R123, R88.reuse, -R36.reuse ;  /* 0x000000587b7b7223 */ /* 0x180fe20000010824 */
[-CC-:B------:R-:W-:Y:S01]  /*5e50*/  FFMA.FTZ R127, R127, R88.reuse, -R36.reuse ;  /* 0x000000587f7f7223 */ /* 0x180fe20000010824 */
[-CC-:B------:R-:W-:Y:S01]  /*5e60*/  FFMA.FTZ R131, R131, R88.reuse, -R36.reuse ;  /* 0x0000005883837223 */ /* 0x180fe20000010824 */
[----:B------:R-:W-:Y:S01]  /*5e70*/  FFMA.FTZ R133, R133, R88, -R36 ;  /* 0x0000005885857223 */ /* 0x000fe20000010824 */
[----:B------:R-:W2:Y:S01]  /*5e80*/  MUFU.EX2 R12, R12 ;  /* 0x0000000c000c7308 */ /* 0x000ea20000000800 */
[----:B0-----:R-:W-:Y:S01]  /*5e90*/  FADD.FTZ R40, R10, R5 ;  /* 0x000000050a287221 */ /* 0x001fe20000010000 */
[----:B------:R-:W-:Y:S01]  /*5ea0*/  F2FP.BF16.F32.PACK_AB R177, R4, R177 ;  /* 0x000000b104b1723e */ /* 0x000fe200000010ff */
[--C-:B------:R-:W-:Y:S01]  /*5eb0*/  IMAD.MOV.U32 R73, RZ, RZ, R87.reuse ;  /* 0x000000ffff497224 */ /* 0x100fe200078e0057 */
[----:B------:R-:W-:Y:S01]  /*5ec0*/  F2FP.BF16.F32.PACK_AB R179, R6, R179 ;  /* 0x000000b306b3723e */ /* 0x000fe200000010ff */
[--C-:B------:R-:W-:Y:S01]  /*5ed0*/  IMAD.MOV.U32 R71, RZ, RZ, R87.reuse ;  /* 0x000000ffff477224 */ /* 0x100fe200078e0057 */
[----:B------:R-:W-:Y:S01]  /*5ee0*/  F2FP.BF16.F32.PACK_AB R176, R27, R176 ;  /* 0x000000b01bb0723e */ /* 0x000fe200000010ff */
[--C-:B------:R-:W-:Y:S01]  /*5ef0*/  IMAD.MOV.U32 R69, RZ, RZ, R87.reuse ;  /* 0x000000ffff457224 */ /* 0x100fe200078e0057 */
[----:B------:R-:W0:Y:S01]  /*5f00*/  MUFU.EX2 R187, R187 ;  /* 0x000000bb00bb7308 */ /* 0x000e220000000800 */
[----:B-1----:R-:W-:Y:S01]  /*5f10*/  FADD.FTZ R5, R185, R40 ;  /* 0x00000028b9057221 */ /* 0x002fe20000010000 */
[----:B------:R-:W-:Y:S01]  /*5f20*/  F2FP.BF16.F32.PACK_AB R178, R31, R178 ;  /* 0x000000b21fb2723e */ /* 0x000fe200000010ff */
[--C-:B------:R-:W-:Y:S01]  /*5f30*/  IMAD.MOV.U32 R67, RZ, RZ, R87.reuse ;  /* 0x000000ffff437224 */ /* 0x100fe200078e0057 */
[----:B------:R-:W-:Y:S01]  /*5f40*/  F2FP.BF16.F32.PACK_AB R180, R39, R180 ;  /* 0x000000b427b4723e */ /* 0x000fe200000010ff */
[--C-:B------:R-:W-:Y:S01]  /*5f50*/  IMAD.MOV.U32 R63, RZ, RZ, R87.reuse ;  /* 0x000000ffff3f7224 */ /* 0x100fe200078e0057 */
[----:B------:R-:W-:Y:S01]  /*5f60*/  F2FP.BF16.F32.PACK_AB R182, R79, R182 ;  /* 0x000000b64fb6723e */ /* 0x000fe200000010ff */
[----:B------:R-:W-:Y:S01]  /*5f70*/  IMAD.MOV.U32 R79, RZ, RZ, R87 ;  /* 0x000000ffff4f7224 */ /* 0x000fe200078e0057 */
[----:B------:R-:W1:Y:S01]  /*5f80*/  MUFU.EX2 R14, R14 ;  /* 0x0000000e000e7308 */ /* 0x000e620000000800 */
[----:B--2---:R-:W-:Y:S01]  /*5f90*/  FADD.FTZ R40, R12, R5 ;  /* 0x000000050c287221 */ /* 0x004fe20000010000 */
[----:B------:R-:W-:Y:S01]  /*5fa0*/  @!P1 VIADD R5, R7, 0x34840 ;  /* 0x0003484007059836 */ /* 0x000fe20000000000 */
[----:B------:R-:W-:Y:S01]  /*5fb0*/  F2FP.BF16.F32.PACK_AB R184, R81, R184 ;  /* 0x000000b851b8723e */ /* 0x000fe200000010ff */
[--C-:B------:R-:W-:Y:S01]  /*5fc0*/  IMAD.MOV.U32 R81, RZ, RZ, R87.reuse ;  /* 0x000000ffff517224 */ /* 0x100fe200078e0057 */
[----:B------:R-:W-:Y:S01]  /*5fd0*/  F2FP.BF16.F32.PACK_AB R186, R85, R186 ;  /* 0x000000ba55ba723e */ /* 0x000fe200000010ff */
[----:B------:R-:W-:Y:S01]  /*5fe0*/  IMAD.MOV.U32 R61, RZ, RZ, R87 ;  /* 0x000000ffff3d7224 */ /* 0x000fe200078e0057 */
[----:B------:R-:W-:Y:S01]  /*5ff0*/  @!P1 PRMT R5, RZ, 0x654, R5 ;  /* 0x00000654ff059816 */ /* 0x000fe20000000005 */
[----:B------:R-:W2:Y:S01]  /*6000*/  MUFU.EX2 R189, R189 ;  /* 0x000000bd00bd7308 */ /* 0x000ea20000000800 */
[----:B0-----:R-:W-:Y:S01]  /*6010*/  FADD.FTZ R7, R187, R40 ;  /* 0x00000028bb077221 */ /* 0x001fe20000010000 */
[----:B------:R-:W-:Y:S01]  /*6020*/  F2FP.BF16.F32.PACK_AB R188, R91, R188 ;  /* 0x000000bc5bbc723e */ /* 0x000fe200000010ff */
[----:B------:R2:W-:Y:S01]  /*6030*/  @!P1 SYNCS.ARRIVE.TRANS64.RED.A1T0 RZ, [R5+URZ], RZ ;  /* 0x000000ff05ff99a7 */ /* 0x0005e2000810043f */
[----:B------:R-:W-:Y:S01]  /*6040*/  F2FP.BF16.F32.PACK_AB R190, R95, R190 ;  /* 0x000000be5fbe723e */ /* 0x000fe200000010ff */
[--C-:B------:R-:W-:Y:S01]  /*6050*/  IMAD.MOV.U32 R59, RZ, RZ, R87.reuse ;  /* 0x000000ffff3b7224 */ /* 0x100fe200078e0057 */
[----:B------:R-:W-:Y:S01]  /*6060*/  F2FP.BF16.F32.PACK_AB R192, R97, R192 ;  /* 0x000000c061c0723e */ /* 0x000fe200000010ff */
[----:B------:R-:W-:Y:S01]  /*6070*/  IMAD.MOV.U32 R57, RZ, RZ, R87 ;  /* 0x000000ffff397224 */ /* 0x000fe200078e0057 */
[----:B------:R-:W0:Y:S01]  /*6080*/  MUFU.EX2 R20, R20 ;  /* 0x0000001400147308 */ /* 0x000e220000000800 */
[----:B-1----:R-:W-:Y:S01]  /*6090*/  FADD.FTZ R42, R14, R7 ;  /* 0x000000070e2a7221 */ /* 0x002fe20000010000 */
[C---:B------:R-:W-:Y:S01]  /*60a0*/  FADD.FTZ R7, R99.reuse, R44 ;  /* 0x0000002c63077221 */ /* 0x040fe20000010000 */
[----:B------:R-:W-:Y:S01]  /*60b0*/  F2FP.BF16.F32.PACK_AB R194, R99, R194 ;  /* 0x000000c263c2723e */ /* 0x000fe200000010ff */
[----:B------:R-:W-:Y:S01]  /*60c0*/  IMAD.MOV.U32 R53, RZ, RZ, R87 ;  /* 0x000000ffff357224 */ /* 0x000fe200078e0057 */
[----:B------:R-:W-:Y:S01]  /*60d0*/  F2FP.BF16.F32.PACK_AB R181, R8, R181 ;  /* 0x000000b508b5723e */ /* 0x000fe200000010ff */
[----:B------:R-:W-:Y:S01]  /*60e0*/  FADD.FTZ R44, R196, R7 ;  /* 0x00000007c42c7221 */ /* 0x000fe20000010000 */
[----:B------:R-:W-:Y:S01]  /*60f0*/  F2FP.BF16.F32.PACK_AB R196, R103, R196 ;  /* 0x000000c467c4723e */ /* 0x000fe200000010ff */
[----:B------:R-:W1:Y:S01]  /*6100*/  MUFU.EX2 R191, R191 ;  /* 0x000000bf00bf7308 */ /* 0x000e620000000800 */
[----:B--2---:R-:W-:Y:S01]  /*6110*/  FADD.FTZ R5, R189, R42 ;  /* 0x0000002abd057221 */ /* 0x004fe20000010000 */
[----:B------:R-:W-:Y:S01]  /*6120*/  FADD.FTZ R7, R103, R44 ;  /* 0x0000002c67077221 */ /* 0x000fe20000010000 */
[----:B------:R-:W-:Y:S01]  /*6130*/  F2FP.BF16.F32.PACK_AB R183, R10, R183 ;  /* 0x000000b70ab7723e */ /* 0x000fe200000010ff */
[----:B------:R-:W-:Y:S01]  /*6140*/  IMAD.MOV.U32 R51, RZ, RZ, R87 ;  /* 0x000000ffff337224 */ /* 0x000fe200078e0057 */
[----:B------:R-:W-:Y:S01]  /*6150*/  F2FP.BF16.F32.PACK_AB R185, R12, R185 ;  /* 0x000000b90cb9723e */ /* 0x000fe200000010ff */
[----:B------:R-:W-:Y:S01]  /*6160*/  FADD.FTZ R46, R198, R7 ;  /* 0x00000007c62e7221 */ /* 0x000fe20000010000 */
[C---:B------:R-:W-:Y:S01]  /*6170*/  F2FP.BF16.F32.PACK_AB R198, R105.reuse, R198 ;  /* 0x000000c669c6723e */ /* 0x040fe200000010ff */
[----:B------:R-:W2:Y:S01]  /*6180*/  MUFU.EX2 R24, R24 ;  /* 0x0000001800187308 */ /* 0x000ea20000000800 */
[----:B0-----:R-:W-:Y:S01]  /*6190*/  FADD.FTZ R42, R20, R5 ;  /* 0x00000005142a7221 */ /* 0x001fe20000010000 */
[----:B------:R-:W-:Y:S01]  /*61a0*/  FADD.FTZ R7, R105, R46 ;  /* 0x0000002e69077221 */ /* 0x000fe20000010000 */
[----:B------:R-:W-:Y:S01]  /*61b0*/  F2FP.BF16.F32.PACK_AB R187, R14, R187 ;  /* 0x000000bb0ebb723e */ /* 0x000fe200000010ff */
[----:B------:R-:W-:Y:S01]  /*61c0*/  IMAD.MOV.U32 R49, RZ, RZ, R87 ;  /* 0x000000ffff317224 */ /* 0x000fe200078e0057 */
[----:B------:R-:W-:Y:S01]  /*61d0*/  F2FP.BF16.F32.PACK_AB R189, R20, R189 ;  /* 0x000000bd14bd723e */ /* 0x000fe200000010ff */
[----:B------:R-:W-:Y:S01]  /*61e0*/  FADD.FTZ R46, R200, R7 ;  /* 0x00000007c82e7221 */ /* 0x000fe20000010000 */
[----:B------:R-:W-:Y:S01]  /*61f0*/  F2FP.BF16.F32.PACK_AB R200, R107, R200 ;  /* 0x000000c86bc8723e */ /* 0x000fe200000010ff */
[----:B------:R-:W0:Y:S01]  /*6200*/  MUFU.EX2 R193, R193 ;  /* 0x000000c100c17308 */ /* 0x000e220000000800 */
[----:B-1----:R-:W-:Y:S01]  /*6210*/  FADD.FTZ R5, R191, R42 ;  /* 0x0000002abf057221 */ /* 0x002fe20000010000 */
[----:B------:R-:W-:Y:S01]  /*6220*/  FADD.FTZ R7, R107, R46 ;  /* 0x0000002e6b077221 */ /* 0x000fe20000010000 */
[-C--:B------:R-:W-:Y:S01]  /*6230*/  MOV R85, R87.reuse ;  /* 0x0000005700557202 */ /* 0x080fe20000000f00 */
[----:B------:R-:W-:Y:S01]  /*6240*/  IMAD.MOV.U32 R47, RZ, RZ, R87 ;  /* 0x000000ffff2f7224 */ /* 0x000fe200078e0057 */
[----:B------:R-:W-:Y:S01]  /*6250*/  MOV R75, R87 ;  /* 0x00000057004b7202 */ /* 0x000fe20000000f00 */
[----:B------:R-:W-:Y:S01]  /*6260*/  FADD.FTZ R48, R202, R7 ;  /* 0x00000007ca307221 */ /* 0x000fe20000010000 */
[C---:B------:R-:W-:Y:S01]  /*6270*/  F2FP.BF16.F32.PACK_AB R202, R109.reuse, R202 ;  /* 0x000000ca6dca723e */ /* 0x040fe200000010ff */
[----:B------:R-:W1:Y:S01]  /*6280*/  MUFU.EX2 R26, R26 ;  /* 0x0000001a001a7308 */ /* 0x000e620000000800 */
[C---:B--2---:R-:W-:Y:S01]  /*6290*/  FADD.FTZ R44, R24.reuse, R5 ;  /* 0x00000005182c7221 */ /* 0x044fe20000010000 */
[----:B------:R-:W-:Y:S01]  /*62a0*/  FADD.FTZ R7, R109, R48 ;  /* 0x000000306d077221 */ /* 0x000fe20000010000 */
[----:B------:R-:W-:Y:S01]  /*62b0*/  F2FP.BF16.F32.PACK_AB R191, R24, R191 ;  /* 0x000000bf18bf723e */ /* 0x000fe200000010ff */
[--C-:B------:R-:W-:Y:S01]  /*62c0*/  IMAD.MOV.U32 R43, RZ, RZ, R87.reuse ;  /* 0x000000ffff2b7224 */ /* 0x100fe200078e0057 */
[-C--:B------:R-:W-:Y:S01]  /*62d0*/  MOV R65, R87.reuse ;  /* 0x0000005700417202 */ /* 0x080fe20000000f00 */
[--C-:B------:R-:W-:Y:S01]  /*62e0*/  IMAD.MOV.U32 R41, RZ, RZ, R87.reuse ;  /* 0x000000ffff297224 */ /* 0x100fe200078e0057 */
[-C--:B------:R-:W-:Y:S01]  /*62f0*/  MOV R55, R87.reuse ;  /* 0x0000005700377202 */ /* 0x080fe20000000f00 */
[----:B------:R-:W2:Y:S01]  /*6300*/  MUFU.EX2 R195, R195 ;  /* 0x000000c300c37308 */ /* 0x000ea20000000800 */
[----:B0-----:R-:W-:Y:S01]  /*6310*/  FADD.FTZ R5, R193, R44 ;  /* 0x0000002cc1057221 */ /* 0x001fe20000010000 */
[----:B------:R-:W-:Y:S01]  /*6320*/  MOV R45, R87 ;  /* 0x00000057002d7202 */ /* 0x000fe20000000f00 */
[----:B------:R-:W-:-:S02]  /*6330*/  IMAD.MOV.U32 R39, RZ, RZ, R87 ;  /* 0x000000ffff277224 */ /* 0x000fc400078e0057 */
[--C-:B------:R-:W-:Y:S02]  /*6340*/  IMAD.MOV.U32 R33, RZ, RZ, R87.reuse ;  /* 0x000000ffff217224 */ /* 0x100fe400078e0057 */
[----:B------:R-:W-:Y:S01]  /*6350*/  IMAD.MOV.U32 R31, RZ, RZ, R87 ;  /* 0x000000ffff1f7224 */ /* 0x000fe200078e0057 */
[----:B------:R-:W0:Y:S01]  /*6360*/  MUFU.EX2 R28, R28 ;  /* 0x0000001c001c7308 */ /* 0x000e220000000800 */
[C---:B-1----:R-:W-:Y:S01]  /*6370*/  FADD.FTZ R44, R26.reuse, R5 ;  /* 0x000000051a2c7221 */ /* 0x042fe20000010000 */
[----:B------:R-:W-:Y:S01]  /*6380*/  F2FP.BF16.F32.PACK_AB R193, R26, R193 ;  /* 0x000000c11ac1723e */ /* 0x000fe200000010ff */
[--C-:B------:R-:W-:Y:S02]  /*6390*/  IMAD.MOV.U32 R27, RZ, RZ, R87.reuse ;  /* 0x000000ffff1b7224 */ /* 0x100fe400078e0057 */
[--C-:B------:R-:W-:Y:S02]  /*63a0*/  IMAD.MOV.U32 R26, RZ, RZ, R87.reuse ;  /* 0x000000ffff1a7224 */ /* 0x100fe400078e0057 */
[----:B------:R-:W-:Y:S01]  /*63b0*/  IMAD.MOV.U32 R24, RZ, RZ, R87 ;  /* 0x000000ffff187224 */ /* 0x000fe200078e0057 */
[----:B------:R-:W1:Y:S01]  /*63c0*/  MUFU.EX2 R197, R197 ;  /* 0x000000c500c57308 */ /* 0x000e620000000800 */
[----:B--2---:R-:W-:-:S07]  /*63d0*/  FADD.FTZ R5, R195, R44 ;  /* 0x0000002cc3057221 */ /* 0x004fce0000010000 */
[----:B------:R-:W2:Y:S01]  /*63e0*/  MUFU.EX2 R30, R30 ;  /* 0x0000001e001e7308 */ /* 0x000ea20000000800 */
[C---:B0-----:R-:W-:Y:S01]  /*63f0*/  FADD.FTZ R46, R28.reuse, R5 ;  /* 0x000000051c2e7221 */ /* 0x041fe20000010000 */
[----:B------:R-:W-:Y:S01]  /*6400*/  F2FP.BF16.F32.PACK_AB R195, R28, R195 ;  /* 0x000000c31cc3723e */ /* 0x000fe200000010ff */
[----:B------:R-:W-:-:S05]  /*6410*/  IMAD.MOV.U32 R28, RZ, RZ, R87 ;  /* 0x000000ffff1c7224 */ /* 0x000fca00078e0057 */
[----:B------:R-:W0:Y:S01]  /*6420*/  MUFU.EX2 R204, R204 ;  /* 0x000000cc00cc7308 */ /* 0x000e220000000800 */
[----:B-1----:R-:W-:-:S07]  /*6430*/  FADD.FTZ R5, R197, R46 ;  /* 0x0000002ec5057221 */ /* 0x002fce0000010000 */
[----:B------:R-:W1:Y:S01]  /*6440*/  MUFU.EX2 R199, R199 ;  /* 0x000000c700c77308 */ /* 0x000e620000000800 */
[C---:B--2---:R-:W-:Y:S01]  /*6450*/  FADD.FTZ R36, R30.reuse, R5 ;  /* 0x000000051e247221 */ /* 0x044fe20000010000 */
[----:B------:R-:W-:Y:S02]  /*6460*/  F2FP.BF16.F32.PACK_AB R197, R30, R197 ;  /* 0x000000c51ec5723e */ /* 0x000fe400000010ff */
[----:B------:R-:W-:-:S04]  /*6470*/  MOV R30, R87 ;  /* 0x00000057001e7202 */ /* 0x000fc80000000f00 */
[----:B------:R-:W2:Y:S01]  /*6480*/  MUFU.EX2 R113, R113 ;  /* 0x0000007100717308 */ /* 0x000ea20000000800 */
[----:B0-----:R-:W-:-:S07]  /*6490*/  FADD.FTZ R46, R204, R7 ;  /* 0x00000007cc2e7221 */ /* 0x001fce0000010000 */
[----:B------:R-:W0:Y:S01]  /*64a0*/  MUFU.EX2 R32, R32 ;  /* 0x0000002000207308 */ /* 0x000e220000000800 */
[----:B-1----:R-:W-:-:S07]  /*64b0*/  FADD.FTZ R5, R199, R36 ;  /* 0x00000024c7057221 */ /* 0x002fce0000010000 */
[----:B------:R-:W1:Y:S01]  /*64c0*/  MUFU.EX2 R206, R206 ;  /* 0x000000ce00ce7308 */ /* 0x000e620000000800 */
[C---:B--2---:R-:W-:Y:S01]  /*64d0*/  FADD.FTZ R7, R113.reuse, R46 ;  /* 0x0000002e71077221 */ /* 0x044fe20000010000 */
[----:B------:R-:W-:-:S06]  /*64e0*/  F2FP.BF16.F32.PACK_AB R204, R113, R204 ;  /* 0x000000cc71cc723e */ /* 0x000fcc00000010ff */
[----:B------:R-:W2:Y:S01]  /*64f0*/  MUFU.EX2 R201, R201 ;  /* 0x000000c900c97308 */ /* 0x000ea20000000800 */
[C---:B0-----:R-:W-:Y:S01]  /*6500*/  FADD.FTZ R46, R32.reuse, R5 ;  /* 0x00000005202e7221 */ /* 0x041fe20000010000 */
[----:B------:R-:W-:Y:S01]  /*6510*/  F2FP.BF16.F32.PACK_AB R199, R32, R199 ;  /* 0x000000c720c7723e */ /* 0x000fe200000010ff */
[----:B------:R-:W-:-:S05]  /*6520*/  IMAD.MOV.U32 R32, RZ, RZ, R87 ;  /* 0x000000ffff207224 */ /* 0x000fca00078e0057 */
[----:B------:R-:W0:Y:S01]  /*6530*/  MUFU.EX2 R115, R115 ;  /* 0x0000007300737308 */ /* 0x000e220000000800 */
[----:B-1----:R-:W-:-:S07]  /*6540*/  FADD.FTZ R48, R206, R7 ;  /* 0x00000007ce307221 */ /* 0x002fce0000010000 */
[----:B------:R-:W1:Y:S01]  /*6550*/  MUFU.EX2 R34, R34 ;  /* 0x0000002200227308 */ /* 0x000e620000000800 */
[----:B--2---:R-:W-:-:S07]  /*6560*/  FADD.FTZ R5, R201, R46 ;  /* 0x0000002ec9057221 */ /* 0x004fce0000010000 */
[----:B------:R-:W2:Y:S01]  /*6570*/  MUFU.EX2 R208, R208 ;  /* 0x000000d000d07308 */ /* 0x000ea20000000800 */
[C---:B0-----:R-:W-:Y:S01]  /*6580*/  FADD.FTZ R7, R115.reuse, R48 ;  /* 0x0000003073077221 */ /* 0x041fe20000010000 */
[----:B------:R-:W-:-:S06]  /*6590*/  F2FP.BF16.F32.PACK_AB R206, R115, R206 ;  /* 0x000000ce73ce723e */ /* 0x000fcc00000010ff */
[----:B------:R-:W0:Y:S01]  /*65a0*/  MUFU.EX2 R203, R203 ;  /* 0x000000cb00cb7308 */ /* 0x000e220000000800 */
[C---:B-1----:R-:W-:Y:S01]  /*65b0*/  FADD.FTZ R46, R34.reuse, R5 ;  /* 0x00000005222e7221 */ /* 0x042fe20000010000 */
[----:B------:R-:W-:Y:S01]  /*65c0*/  F2FP.BF16.F32.PACK_AB R201, R34, R201 ;  /* 0x000000c922c9723e */ /* 0x000fe200000010ff */
[----:B------:R-:W-:-:S05]  /*65d0*/  IMAD.MOV.U32 R34, RZ, RZ, R87 ;  /* 0x000000ffff227224 */ /* 0x000fca00078e0057 */
[----:B------:R-:W1:Y:S01]  /*65e0*/  MUFU.EX2 R117, R117 ;  /* 0x0000007500757308 */ /* 0x000e620000000800 */
[----:B--2---:R-:W-:-:S07]  /*65f0*/  FADD.FTZ R48, R208, R7 ;  /* 0x00000007d0307221 */ /* 0x004fce0000010000 */
[----:B------:R2:W3:Y:S01]  /*6600*/  MUFU.EX2 R38, R35 ;  /* 0x0000002300267308 */ /* 0x0004e20000000800 */
[----:B0-----:R-:W-:-:S07]  /*6610*/  FADD.FTZ R5, R203, R46 ;  /* 0x0000002ecb057221 */ /* 0x001fce0000010000 */
[----:B------:R-:W0:Y:S01]  /*6620*/  MUFU.EX2 R210, R210 ;  /* 0x000000d200d27308 */ /* 0x000e220000000800 */
[C---:B-1----:R-:W-:Y:S01]  /*6630*/  FADD.FTZ R7, R117.reuse, R48 ;  /* 0x0000003075077221 */ /* 0x042fe20000010000 */
[----:B------:R-:W-:Y:S02]  /*6640*/  F2FP.BF16.F32.PACK_AB R208, R117, R208 ;  /* 0x000000d075d0723e */ /* 0x000fe400000010ff */
[----:B--2---:R-:W-:-:S04]  /*6650*/  MOV R35, R87 ;  /* 0x0000005700237202 */ /* 0x004fc80000000f00 */
[----:B------:R-:W1:Y:S01]  /*6660*/  MUFU.EX2 R77, R77 ;  /* 0x0000004d004d7308 */ /* 0x000e620000000800 */
[C---:B---3--:R-:W-:Y:S01]  /*6670*/  FADD.FTZ R48, R38.reuse, R5 ;  /* 0x0000000526307221 */ /* 0x048fe20000010000 */
[----:B------:R-:W-:Y:S01]  /*6680*/  F2FP.BF16.F32.PACK_AB R203, R38, R203 ;  /* 0x000000cb26cb723e */ /* 0x000fe200000010ff */
[----:B------:R-:W-:-:S05]  /*6690*/  IMAD.MOV.U32 R38, RZ, RZ, R87 ;  /* 0x000000ffff267224 */ /* 0x000fca00078e0057 */
[----:B------:R-:W2:Y:S01]  /*66a0*/  MUFU.EX2 R119, R119 ;  /* 0x0000007700777308 */ /* 0x000ea20000000800 */
[----:B0-----:R-:W-:-:S07]  /*66b0*/  FADD.FTZ R50, R210, R7 ;  /* 0x00000007d2327221 */ /* 0x001fce0000010000 */
[----:B------:R0:W3:Y:S01]  /*66c0*/  MUFU.EX2 R40, R37 ;  /* 0x0000002500287308 */ /* 0x0000e20000000800 */
[----:B-1----:R-:W-:-:S07]  /*66d0*/  FADD.FTZ R5, R77, R48 ;  /* 0x000000304d057221 */ /* 0x002fce0000010000 */
[----:B------:R-:W1:Y:S01]  /*66e0*/  MUFU.EX2 R212, R212 ;  /* 0x000000d400d47308 */ /* 0x000e620000000800 */
[C---:B--2---:R-:W-:Y:S01]  /*66f0*/  FADD.FTZ R7, R119.reuse, R50 ;  /* 0x0000003277077221 */ /* 0x044fe20000010000 */
[----:B------:R-:W-:Y:S01]  /*6700*/  F2FP.BF16.F32.PACK_AB R210, R119, R210 ;  /* 0x000000d277d2723e */ /* 0x000fe200000010ff */
[----:B0-----:R-:W-:-:S05]  /*6710*/  IMAD.MOV.U32 R37, RZ, RZ, R87 ;  /* 0x000000ffff257224 */ /* 0x001fca00078e0057 */
[----:B------:R-:W0:Y:S01]  /*6720*/  MUFU.EX2 R83, R83 ;  /* 0x0000005300537308 */ /* 0x000e220000000800 */
[C---:B---3--:R-:W-:Y:S01]  /*6730*/  FADD.FTZ R48, R40.reuse, R5 ;  /* 0x0000000528307221 */ /* 0x048fe20000010000 */
[----:B------:R-:W-:Y:S01]  /*6740*/  F2FP.BF16.F32.PACK_AB R205, R40, R77 ;  /* 0x0000004d28cd723e */ /* 0x000fe200000010ff */
[----:B------:R-:W-:Y:S01]  /*6750*/  IMAD.MOV.U32 R77, RZ, RZ, R87 ;  /* 0x000000ffff4d7224 */ /* 0x000fe200078e0057 */
[----:B------:R-:W-:-:S04]  /*6760*/  MOV R40, R87 ;  /* 0x0000005700287202 */ /* 0x000fc80000000f00 */
[----:B------:R-:W2:Y:S01]  /*6770*/  MUFU.EX2 R125, R125 ;  /* 0x0000007d007d7308 */ /* 0x000ea20000000800 */
[----:B-1----:R-:W-:-:S07]  /*6780*/  FADD.FTZ R50, R212, R7 ;  /* 0x00000007d4327221 */ /* 0x002fce0000010000 */
[----:B------:R-:W1:Y:S01]  /*6790*/  MUFU.EX2 R42, R93 ;  /* 0x0000005d002a7308 */ /* 0x000e620000000800 */
[----:B0-----:R-:W-:-:S07]  /*67a0*/  FADD.FTZ R5, R83, R48 ;  /* 0x0000003053057221 */ /* 0x001fce0000010000 */
[----:B------:R-:W0:Y:S01]  /*67b0*/  MUFU.EX2 R214, R214 ;  /* 0x000000d600d67308 */ /* 0x000e220000000800 */
[C---:B--2---:R-:W-:Y:S01]  /*67c0*/  FADD.FTZ R7, R125.reuse, R50 ;  /* 0x000000327d077221 */ /* 0x044fe20000010000 */
[----:B------:R-:W-:-:S06]  /*67d0*/  F2FP.BF16.F32.PACK_AB R212, R125, R212 ;  /* 0x000000d47dd4723e */ /* 0x000fcc00000010ff */
[----:B------:R-:W2:Y:S01]  /*67e0*/  MUFU.EX2 R101, R101 ;  /* 0x0000006500657308 */ /* 0x000ea20000000800 */
[C---:B-1----:R-:W-:Y:S01]  /*67f0*/  FADD.FTZ R50, R42.reuse, R5 ;  /* 0x000000052a327221 */ /* 0x042fe20000010000 */
[----:B------:R-:W-:Y:S01]  /*6800*/  F2FP.BF16.F32.PACK_AB R207, R42, R83 ;  /* 0x000000532acf723e */ /* 0x000fe200000010ff */
[--C-:B------:R-:W-:Y:S02]  /*6810*/  IMAD.MOV.U32 R83, RZ, RZ, R87.reuse ;  /* 0x000000ffff537224 */ /* 0x100fe400078e0057 */
[----:B------:R-:W-:-:S03]  /*6820*/  IMAD.MOV.U32 R42, RZ, RZ, R87 ;  /* 0x000000ffff2a7224 */ /* 0x000fc600078e0057 */
[----:B------:R-:W1:Y:S01]  /*6830*/  MUFU.EX2 R129, R129 ;  /* 0x0000008100817308 */ /* 0x000e620000000800 */
[----:B0-----:R-:W-:-:S07]  /*6840*/  FADD.FTZ R52, R214, R7 ;  /* 0x00000007d6347221 */ /* 0x001fce0000010000 */
[----:B------:R-:W0:Y:S01]  /*6850*/  MUFU.EX2 R44, R111 ;  /* 0x0000006f002c7308 */ /* 0x000e220000000800 */
[----:B--2---:R-:W-:-:S07]  /*6860*/  FADD.FTZ R5, R101, R50 ;  /* 0x0000003265057221 */ /* 0x004fce0000010000 */
[----:B------:R-:W2:Y:S01]  /*6870*/  MUFU.EX2 R216, R216 ;  /* 0x000000d800d87308 */ /* 0x000ea20000000800 */
[C---:B-1----:R-:W-:Y:S01]  /*6880*/  FADD.FTZ R7, R129.reuse, R52 ;  /* 0x0000003481077221 */ /* 0x042fe20000010000 */
[----:B------:R-:W-:-:S06]  /*6890*/  F2FP.BF16.F32.PACK_AB R214, R129, R214 ;  /* 0x000000d681d6723e */ /* 0x000fcc00000010ff */
[----:B------:R-:W1:Y:S01]  /*68a0*/  MUFU.EX2 R25, R25 ;  /* 0x0000001900197308 */ /* 0x000e620000000800 */
[C---:B0-----:R-:W-:Y:S01]  /*68b0*/  FADD.FTZ R50, R44.reuse, R5 ;  /* 0x000000052c327221 */ /* 0x041fe20000010000 */
[----:B------:R-:W-:Y:S01]  /*68c0*/  F2FP.BF16.F32.PACK_AB R209, R44, R101 ;  /* 0x000000652cd1723e */ /* 0x000fe200000010ff */
[----:B------:R-:W-:-:S05]  /*68d0*/  IMAD.MOV.U32 R44, RZ, RZ, R87 ;  /* 0x000000ffff2c7224 */ /* 0x000fca00078e0057 */
[----:B------:R-:W0:Y:S01]  /*68e0*/  MUFU.EX2 R135, R135 ;  /* 0x0000008700877308 */ /* 0x000e220000000800 */
[----:B--2---:R-:W-:-:S07]  /*68f0*/  FADD.FTZ R52, R216, R7 ;  /* 0x00000007d8347221 */ /* 0x004fce0000010000 */
[----:B------:R2:W3:Y:S01]  /*6900*/  MUFU.EX2 R36, R29 ;  /* 0x0000001d00247308 */ /* 0x0004e20000000800 */
[----:B-1----:R-:W-:-:S07]  /*6910*/  FADD.FTZ R5, R25, R50 ;  /* 0x0000003219057221 */ /* 0x002fce0000010000 */
[----:B------:R-:W1:Y:S01]  /*6920*/  MUFU.EX2 R139, R139 ;  /* 0x0000008b008b7308 */ /* 0x000e620000000800 */
[C---:B0-----:R-:W-:Y:S01]  /*6930*/  FADD.FTZ R7, R135.reuse, R52 ;  /* 0x0000003487077221 */ /* 0x041fe20000010000 */
[----:B------:R-:W-:Y:S01]  /*6940*/  F2FP.BF16.F32.PACK_AB R216, R135, R216 ;  /* 0x000000d887d8723e */ /* 0x000fe200000010ff */
[----:B--2---:R-:W-:-:S05]  /*6950*/  IMAD.MOV.U32 R29, RZ, RZ, R87 ;  /* 0x000000ffff1d7224 */ /* 0x004fca00078e0057 */
[----:B------:R-:W0:Y:S01]  /*6960*/  MUFU.EX2 R46, R143 ;  /* 0x0000008f002e7308 */ /* 0x000e220000000800 */
[C---:B---3--:R-:W-:Y:S01]  /*6970*/  FADD.FTZ R52, R36.reuse, R5 ;  /* 0x0000000524347221 */ /* 0x048fe20000010000 */
[----:B------:R-:W-:Y:S01]  /*6980*/  F2FP.BF16.F32.PACK_AB R211, R36, R25 ;  /* 0x0000001924d3723e */ /* 0x000fe200000010ff */
[----:B------:R-:W-:Y:S01]  /*6990*/  IMAD.MOV.U32 R36, RZ, RZ, R87 ;  /* 0x000000ffff247224 */ /* 0x000fe200078e0057 */
[----:B------:R-:W-:-:S04]  /*69a0*/  MOV R25, R87 ;  /* 0x0000005700197202 */ /* 0x000fc80000000f00 */
[----:B------:R-:W2:Y:S01]  /*69b0*/  MUFU.EX2 R149, R149 ;  /* 0x0000009500957308 */ /* 0x000ea20000000800 */
[----:B-1----:R-:W-:Y:S01]  /*69c0*/  FADD.FTZ R5, R139, R52 ;  /* 0x000000348b057221 */ /* 0x002fe20000010000 */
[----:B------:R-:W-:-:S06]  /*69d0*/  IMAD.MOV.U32 R52, RZ, RZ, R87 ;  /* 0x000000ffff347224 */ /* 0x000fcc00078e0057 */
[----:B------:R-:W1:Y:S01]  /*69e0*/  MUFU.EX2 R48, R121 ;  /* 0x0000007900307308 */ /* 0x000e620000000800 */
[C---:B0-----:R-:W-:Y:S01]  /*69f0*/  FADD.FTZ R4, R46.reuse, R5 ;  /* 0x000000052e047221 */ /* 0x041fe20000010000 */
[----:B------:R-:W-:Y:S01]  /*6a00*/  F2FP.BF16.F32.PACK_AB R213, R46, R139 ;  /* 0x0000008b2ed5723e */ /* 0x000fe200000010ff */
[----:B------:R-:W-:-:S05]  /*6a10*/  IMAD.MOV.U32 R46, RZ, RZ, R87 ;  /* 0x000000ffff2e7224 */ /* 0x000fca00078e0057 */
[----:B------:R-:W0:Y:S01]  /*6a20*/  MUFU.EX2 R123, R123 ;  /* 0x0000007b007b7308 */ /* 0x000e220000000800 */
[----:B--2---:R-:W-:-:S07]  /*6a30*/  FADD.FTZ R5, R149, R4 ;  /* 0x0000000495057221 */ /* 0x004fce0000010000 */
[----:B------:R-:W2:Y:S01]  /*6a40*/  MUFU.EX2 R50, R127 ;  /* 0x0000007f00327308 */ /* 0x000ea20000000800 */
[C---:B-1----:R-:W-:Y:S01]  /*6a50*/  FADD.FTZ R6, R48.reuse, R5 ;  /* 0x0000000530067221 */ /* 0x042fe20000010000 */
[----:B------:R-:W-:Y:S01]  /*6a60*/  F2FP.BF16.F32.PACK_AB R215, R48, R149 ;  /* 0x0000009530d7723e */ /* 0x000fe200000010ff */
[----:B------:R-:W-:-:S05]  /*6a70*/  IMAD.MOV.U32 R48, RZ, RZ, R87 ;  /* 0x000000ffff307224 */ /* 0x000fca00078e0057 */
[----:B------:R-:W1:Y:S01]  /*6a80*/  MUFU.EX2 R218, R218 ;  /* 0x000000da00da7308 */ /* 0x000e620000000800 */
[----:B0-----:R-:W-:-:S07]  /*6a90*/  FADD.FTZ R5, R123, R6 ;  /* 0x000000067b057221 */ /* 0x001fce0000010000 */
[----:B------:R-:W0:Y:S01]  /*6aa0*/  MUFU.EX2 R131, R131 ;  /* 0x0000008300837308 */ /* 0x000e220000000800 */
[C---:B--2---:R-:W-:Y:S01]  /*6ab0*/  FADD.FTZ R6, R50.reuse, R5 ;  /* 0x0000000532067221 */ /* 0x044fe20000010000 */
[----:B------:R-:W-:Y:S02]  /*6ac0*/  F2FP.BF16.F32.PACK_AB R217, R50, R123 ;  /* 0x0000007b32d9723e */ /* 0x000fe400000010ff */
[----:B------:R-:W-:-:S04]  /*6ad0*/  MOV R50, R87 ;  /* 0x0000005700327202 */ /* 0x000fc80000000f00 */
[----:B------:R-:W2:Y:S01]  /*6ae0*/  MUFU.EX2 R137, R137 ;  /* 0x0000008900897308 */ /* 0x000ea20000000800 */
[----:B-1----:R-:W-:-:S07]  /*6af0*/  FADD.FTZ R54, R218, R7 ;  /* 0x00000007da367221 */ /* 0x002fce0000010000 */
[----:B------:R-:W1:Y:S01]  /*6b00*/  MUFU.EX2 R4, R133 ;  /* 0x0000008500047308 */ /* 0x000e620000000800 */
[----:B0-----:R-:W-:Y:S01]  /*6b10*/  FADD.FTZ R5, R131, R6 ;  /* 0x0000000683057221 */ /* 0x001fe20000010000 */
[C---:B--2---:R-:W-:Y:S01]  /*6b20*/  FADD.FTZ R7, R137.reuse, R54 ;  /* 0x0000003689077221 */ /* 0x044fe20000010000 */
[----:B------:R-:W-:Y:S01]  /*6b30*/  F2FP.BF16.F32.PACK_AB R218, R137, R218 ;  /* 0x000000da89da723e */ /* 0x000fe200000010ff */
[----:B------:R-:W-:Y:S02]  /*6b40*/  IMAD.MOV.U32 R54, RZ, RZ, R87 ;  /* 0x000000ffff367224 */ /* 0x000fe400078e0057 */
[C---:B-1----:R-:W-:Y:S01]  /*6b50*/  FADD.FTZ R6, R4.reuse, R5 ;  /* 0x0000000504067221 */ /* 0x042fe20000010000 */
[----:B------:R-:W-:Y:S01]  /*6b60*/  F2FP.BF16.F32.PACK_AB R219, R4, R131 ;  /* 0x0000008304db723e */ /* 0x000fe200000010ff */
[----:B------:R-:W-:Y:S06]  /*6b70*/  @!P2 BRA `(.L_x_19) ;  /* 0x000000580008a947 */ /* 0x000fec0003800000 */
[----:B------:R-:W-:Y:S01]  /*6b80*/  UMOV UR6, URZ ;  /* 0x0000003f00067c82 */ /* 0x000fe20008000000 */
[----:B------:R-:W-:Y:S01]  /*6b90*/  IMAD.U32 R220, RZ, RZ, UR36 ;  /* 0x00000024ffdc7e24 */ /* 0x000fe2000f8e00ff */
[----:B------:R-:W-:Y:S01]  /*6ba0*/  MOV R5, R89 ;  /* 0x0000005900057202 */ /* 0x000fe20000000f00 */
[----:B------:R-:W-:Y:S01]  /*6bb0*/  IMAD.MOV.U32 R4, RZ, RZ, R9 ;  /* 0x000000ffff047224 */ /* 0x000fe200078e0009 */
[----:B------:R-:W-:Y:S01]  /*6bc0*/  CS2R R86, SRZ ;  /* 0x0000000000567805 */ /* 0x000fe2000001ff00 */
[----:B------:R-:W-:Y:S01]  /*6bd0*/  IMAD.U32 R11, RZ, RZ, UR6 ;  /* 0x00000006ff0b7e24 */ /* 0x000fe2000f8e00ff */
        /* <DEDUP_REMOVED lines=30> */
[----:B------:R-:W-:Y:S01]  /*6dc0*/  CS2R R24, SRZ ;  /* 0x0000000000187805 */ /* 0x000fe2000001ff00 */
[----:B------:R-:W-:Y:S01]  /*6dd0*/  IMAD.U32 R12, RZ, RZ, UR6 ;  /* 0x00000006ff0c7e24 */ /* 0x000fe2000f8e00ff */
[----:B------:R-:W-:-:S06]  /*6de0*/  ULDC UR60, c[0x0][0x9d8] ;  /* 0x00027600003c7ab9 */ /* 0x000fcc0000000800 */
.L_x_28:
[----:B------:R-:W-:Y:S02]  /*6df0*/  R2UR UR6, R12 ;  /* 0x000000000c0672ca */ /* 0x000fe400000e0000 */
[----:B------:R-:W-:Y:S02]  /*6e00*/  R2UR UR11, R18 ;  /* 0x00000000120b72ca */ /* 0x000fe400000e0000 */
[----:B------:R-:W-:-:S09]  /*6e10*/  R2UR UR10, R11 ;  /* 0x000000000b0a72ca */ /* 0x000fd200000e0000 */
[----:B------:R-:W-:Y:S02]  /*6e20*/  UIADD3 UR6, UR6, 0x1, URZ ;  /* 0x0000000106067890 */ /* 0x000fe4000fffe03f */
[----:B------:R-:W-:Y:S02]  /*6e30*/  ISETP.NE.AND P3, PT, RZ, UR11, PT ;  /* 0x0000000bff007c0c */ /* 0x000fe4000bf65270 */
[----:B------:R-:W-:-:S04]  /*6e40*/  UISETP.NE.AND UP0, UPT, UR6, 0x2, UPT ;  /* 0x000000020600788c */ /* 0x000fc8000bf05270 */
[----:B------:R-:W-:Y:S02]  /*6e50*/  USEL UR7, URZ, 0x1, UP0 ;  /* 0x000000013f077887 */ /* 0x000fe40008000000 */
[----:B------:R-:W-:Y:S02]  /*6e60*/  USEL UR6, UR6, URZ, UP0 ;  /* 0x0000003f06067287 */ /* 0x000fe40008000000 */
[----:B------:R-:W-:-:S04]  /*6e70*/  ULOP3.LUT UR7, UR10, UR7, URZ, 0x3c, !UPT ;  /* 0x000000070a077292 */ /* 0x000fc8000f8e3c3f */
[----:B------:R-:W-:Y:S02]  /*6e80*/  IMAD.U32 R0, RZ, RZ, UR6 ;  /* 0x00000006ff007e24 */ /* 0x000fe4000f8e00ff */
[----:B------:R-:W-:Y:S01]  /*6e90*/  IMAD.U32 R221, RZ, RZ, UR7 ;  /* 0x00000007ffdd7e24 */ /* 0x000fe2000f8e00ff */
[----:B------:R-:W-:Y:S06]  /*6ea0*/  @P3 BRA `(.L_x_20) ;  /* 0x0000000000343947 */ /* 0x000fec0003800000 */
[----:B------:R-:W-:Y:S05]  /*6eb0*/  @!P0 BRA `(.L_x_21) ;  /* 0x0000000000048947 */ /* 0x000fea0003800000 */
[----:B------:R-:W-:Y:S01]  /*6ec0*/  BPT.TRAP 0x1 ;  /* 0x000000040000795c */ /* 0x000fe20000300000 */
.L_x_21:
[----:B------:R-:W-:Y:S02]  /*6ed0*/  R2UR UR7, R221 ;  /* 0x00000000dd0772ca */ /* 0x000fe400000e0000 */
[----:B------:R-:W-:-:S11]  /*6ee0*/  R2UR UR6, R16 ;  /* 0x00000000100672ca */ /* 0x000fd600000e0000 */
[----:B------:R-:W-:Y:S02]  /*6ef0*/  MOV R8, UR7 ;  /* 0x0000000700087c02 */ /* 0x000fe40008000f00 */
[----:B------:R-:W-:Y:S02]  /*6f00*/  LEA R9, R0, UR6, 0x3 ;  /* 0x0000000600097c11 */ /* 0x000fe4000f8e18ff */
[----:B------:R-:W-:-:S04]  /*6f10*/  SHF.L.U32 R8, R8, 0x1f, RZ ;  /* 0x0000001f08087819 */ /* 0x000fc800000006ff */
[----:B------:R0:W1:Y:S01]  /*6f20*/  SYNCS.PHASECHK.TRANS64.TRYWAIT P2, [R9+URZ+0x34830], R8 ;  /* 0x03483008090075a7 */ /* 0x000062000804017f */
[----:B------:R-:W-:Y:S05]  /*6f30*/  @!P0 BRA `(.L_x_22) ;  /* 0x0000000000048947 */ /* 0x000fea0003800000 */
[----:B------:R-:W-:Y:S01]  /*6f40*/  BPT.TRAP 0x1 ;  /* 0x000000040000795c */ /* 0x000fe20000300000 */
.L_x_22:
[----:B-1----:R-:W-:Y:S05]  /*6f50*/  @P2 BRA `(.L_x_20) ;  /* 0x0000000000082947 */ /* 0x002fea0003800000 */
[----:B------:R-:W1:Y:S02]  /*6f60*/  SYNCS.PHASECHK.TRANS64.TRYWAIT P2, [R9+URZ+0x34830], R8 ;  /* 0x03483008090075a7 */ /* 0x000e64000804017f */
[----:B-1----:R-:W-:Y:S05]  /*6f70*/  @!P2 BRA `(.L_x_23) ;  /* 0x000000b40010a947 */ /* 0x002fea0003800000 */
.L_x_20:
[----:B01----:R-:W-:Y:S01]  /*6f80*/  VIADD R8, R22, 0x8 ;  /* 0x0000000816087836 */ /* 0x003fe20000000000 */
[----:B------:R-:W-:Y:S01]  /*6f90*/  R2UR UR30, R0 ;  /* 0x00000000001e72ca */ /* 0x000fe200000e0000 */
[----:B------:R-:W-:Y:S01]  /*6fa0*/  UMOV UR31, 0x40000040 ;  /* 0x40000040001f7882 */ /* 0x000fe20000000000 */
[C---:B------:R-:W-:Y:S01]  /*6fb0*/  R2UR UR28, R2.reuse ;  /* 0x00000000021c72ca */ /* 0x040fe200000e0000 */
[----:B------:R-:W-:Y:S01]  /*6fc0*/  UMOV UR51, 0x40000040 ;  /* 0x4000004000337882 */ /* 0x000fe20000000000 */
[----:B------:R0:W-:Y:S01]  /*6fd0*/  BAR.SYNC.DEFER_BLOCKING R8, 0x100 ;  /* 0x000400080000751d */ /* 0x0001e20000010000 */
[C---:B------:R-:W-:Y:S02]  /*6fe0*/  R2UR UR29, R3.reuse ;  /* 0x00000000031d72ca */ /* 0x040fe400000e0000 */
[C---:B------:R-:W-:Y:S02]  /*6ff0*/  R2UR UR48, R2.reuse ;  /* 0x00000000023072ca */ /* 0x040fe400000e0000 */
[C---:B------:R-:W-:Y:S01]  /*7000*/  R2UR UR49, R3.reuse ;  /* 0x00000000033172ca */ /* 0x040fe200000e0000 */
[----:B------:R-:W-:Y:S01]  /*7010*/  UMOV UR55, 0x40000040 ;  /* 0x4000004000377882 */ /* 0x000fe20000000000 */
[C---:B------:R-:W-:Y:S01]  /*7020*/  R2UR UR52, R2.reuse ;  /* 0x00000000023472ca */ /* 0x040fe200000e0000 */
[----:B------:R-:W-:Y:S01]  /*7030*/  UMOV UR39, 0x40000040 ;  /* 0x4000004000277882 */ /* 0x000fe20000000000 */
[----:B------:R-:W-:Y:S01]  /*7040*/  UIMAD UR30, UR30, 0xb00, UR61 ;  /* 0x00000b001e1e78a4 */ /* 0x000fe2000f8e023d */
[C---:B------:R-:W-:Y:S01]  /*7050*/  R2UR UR53, R3.reuse ;  /* 0x00000000033572ca */ /* 0x040fe200000e0000 */
[----:B------:R-:W-:Y:S01]  /*7060*/  UMOV UR43, 0x40000040 ;  /* 0x40000040002b7882 */ /* 0x000fe20000000000 */
[C---:B------:R-:W-:Y:S01]  /*7070*/  R2UR UR36, R2.reuse ;  /* 0x00000000022472ca */ /* 0x040fe200000e0000 */
[----:B------:R-:W-:Y:S01]  /*7080*/  UIADD3 UR50, UR30, 0x80, URZ ;  /* 0x000000801e327890 */ /* 0x000fe2000fffe03f */
[C---:B------:R-:W-:Y:S01]  /*7090*/  R2UR UR37, R3.reuse ;  /* 0x00000000032572ca */ /* 0x040fe200000e0000 */
[----:B------:R-:W-:Y:S01]  /*70a0*/  UIADD3 UR54, UR30, 0x100, URZ ;  /* 0x000001001e367890 */ /* 0x000fe2000fffe03f */
[C---:B------:R-:W-:Y:S01]  /*70b0*/  R2UR UR40, R2.reuse ;  /* 0x00000000022872ca */ /* 0x040fe200000e0000 */
[----:B------:R-:W-:Y:S01]  /*70c0*/  UIADD3 UR38, UR30, 0x180, URZ ;  /* 0x000001801e267890 */ /* 0x000fe2000fffe03f */
[C---:B------:R-:W-:Y:S01]  /*70d0*/  R2UR UR41, R3.reuse ;  /* 0x00000000032972ca */ /* 0x040fe200000e0000 */
[----:B------:R-:W-:Y:S01]  /*70e0*/  UIADD3 UR42, UR30, 0x200, URZ ;  /* 0x000002001e2a7890 */ /* 0x000fe2000fffe03f */
[----:B------:R-:W-:Y:S01]  /*70f0*/  R2UR UR44, R2 ;  /* 0x00000000022c72ca */ /* 0x000fe200000e0000 */
[----:B------:R-:W-:Y:S01]  /*7100*/  UIADD3 UR46, UR30, 0x280, URZ ;  /* 0x000002801e2e7890 */ /* 0x000fe2000fffe03f */
[----:B------:R-:W-:Y:S01]  /*7110*/  R2UR UR45, R3 ;  /* 0x00000000032d72ca */ /* 0x000fe200000e0000 */
[----:B------:R-:W-:Y:S01]  /*7120*/  UMOV UR47, 0x40000040 ;  /* 0x40000040002f7882 */ /* 0x000fe20000000000 */
[----:B------:R-:W-:Y:S01]  /*7130*/  WARPGROUP.ARRIVE ;  /* 0x00000000000079c5 */ /* 0x000fe20000000000 */
[----:B------:R-:W-:Y:S01]  /*7140*/  UIADD3 UR6, UR30, 0x2, URZ ;  /* 0x000000021e067890 */ /* 0x000fe2000fffe03f */
[----:B------:R-:W-:Y:S01]  /*7150*/  MOV R9, UR33 ;  /* 0x0000002100097c02 */ /* 0x000fe20008000f00 */
[----:B------:R-:W-:Y:S01]  /*7160*/  UMOV UR7, 0x40000040 ;  /* 0x4000004000077882 */ /* 0x000fe20000000000 */
[----:B------:R-:W-:Y:S01]  /*7170*/  UIADD3 UR10, UR30, 0x82, URZ ;  /* 0x000000821e0a7890 */ /* 0x000fe2000fffe03f */
[----:B------:R-:W-:Y:S01]  /*7180*/  MOV R10, UR32 ;  /* 0x00000020000a7c02 */ /* 0x000fe20008000f00 */
[----:B------:R-:W-:Y:S01]  /*7190*/  HGMMA.64x16x16.F32.BF16 R168, gdesc[UR28], RZ, !UPT, gsb0 ;  /* 0x002000001ca879f0 */ /* 0x000fe2000c0018ff */
[----:B------:R-:W-:Y:S01]  /*71a0*/  UMOV UR32, UR4 ;  /* 0x0000000400207c82 */ /* 0x000fe20008000000 */
[----:B------:R-:W-:Y:S01]  /*71b0*/  UMOV UR33, UR5 ;  /* 0x0000000500217c82 */ /* 0x000fe20008000000 */
[----:B------:R-:W-:Y:S01]  /*71c0*/  UMOV UR35, 0x40000040 ;  /* 0x4000004000237882 */ /* 0x000fe20000000000 */
[----:B------:R-:W-:Y:S01]  /*71d0*/  UIADD3 UR11, UR30, 0x102, URZ ;  /* 0x000001021e0b7890 */ /* 0x000fe2000fffe03f */
[----:B------:R-:W-:Y:S01]  /*71e0*/  UMOV UR34, UR10 ;  /* 0x0000000a00227c82 */ /* 0x000fe20008000000 */
[----:B------:R-:W-:Y:S01]  /*71f0*/  UIADD3 UR58, UR30, 0x402, URZ ;  /* 0x000004021e3a7890 */ /* 0x000fe2000fffe03f */
[----:B------:R-:W-:Y:S01]  /*7200*/  UMOV UR56, UR4 ;  /* 0x0000000400387c82 */ /* 0x000fe20008000000 */
[----:B------:R-:W-:Y:S01]  /*7210*/  UMOV UR57, UR5 ;  /* 0x0000000500397c82 */ /* 0x000fe20008000000 */
[----:B------:R-:W-:Y:S01]  /*7220*/  UMOV UR59, 0x40000040 ;  /* 0x40000040003b7882 */ /* 0x000fe20000000000 */
[----:B------:R-:W-:-:S02]  /*7230*/  UIADD3 UR10, UR30, 0x502, URZ ;  /* 0x000005021e0a7890 */ /* 0x000fc4000fffe03f */
[----:B------:R-:W-:Y:S01]  /*7240*/  UIADD3 UR14, UR30, 0x6, URZ ;  /* 0x000000061e0e7890 */ /* 0x000fe2000fffe03f */
[----:B------:R-:W-:Y:S01]  /*7250*/  UMOV UR15, 0x40000040 ;  /* 0x40000040000f7882 */ /* 0x000fe20000000000 */
[----:B------:R-:W-:Y:S01]  /*7260*/  UIADD3 UR18, UR30, 0x580, URZ ;  /* 0x000005801e127890 */ /* 0x000fe2000fffe03f */
[----:B------:R-:W-:Y:S01]  /*7270*/  UMOV UR19, 0x40000040 ;  /* 0x4000004000137882 */ /* 0x000fe20000000000 */
[----:B------:R-:W-:Y:S01]  /*7280*/  UIADD3 UR22, UR30, 0x582, URZ ;  /* 0x000005821e167890 */ /* 0x000fe2000fffe03f */
[----:B------:R-:W-:Y:S01]  /*7290*/  UMOV UR23, 0x40000040 ;  /* 0x4000004000177882 */ /* 0x000fe20000000000 */
[----:B------:R-:W-:Y:S01]  /*72a0*/  UIADD3 UR26, UR30, 0x584, URZ ;  /* 0x000005841e1a7890 */ /* 0x000fe2000fffe03f */
[----:B------:R-:W-:Y:S01]  /*72b0*/  UMOV UR27, 0x40000040 ;  /* 0x40000040001b7882 */ /* 0x000fe20000000000 */
        /* <DEDUP_REMOVED lines=82> */
[----:B------:R-:W-:Y:S01]  /*77e0*/  UMOV UR35, 0x40000040 ;  /* 0x4000004000237882 */ /* 0x000fe20000000000 */
        /* <DEDUP_REMOVED lines=57> */
[----:B------:R-:W-:-:S05]  /*7b80*/  UIADD3 UR7, UR30, 0x104, URZ ;  /* 0x000001041e077890 */ /* 0x000fca000fffe03f */
[----:B------:R-:W-:Y:S01]  /*7b90*/  UMOV UR34, UR6 ;  /* 0x0000000600227c82 */ /* 0x000fe20008000000 */
        /* <DEDUP_REMOVED lines=65> */
[----:B------:R-:W-:-:S07]  /*7fb0*/  UIADD3 UR6, UR30, 0x86, URZ ;  /* 0x000000861e067890 */ /* 0x000fce000fffe03f */
[----:B------:R-:W-:Y:S01]  /*7fc0*/  UMOV UR34, UR6 ;  /* 0x0000000600227c82 */ /* 0x000fe20008000000 */
        /* <DEDUP_REMOVED lines=74> */
[----:B------:R-:W-:Y:S03]  /*8470*/  HGMMA.64x16x16.F32.BF16 R88, gdesc[UR12], R88, gsb0 ;  /* 0x002000000c5879f0 */ /* 0x000fe60008001858 */
        /* <DEDUP_REMOVED lines=149> */
[----:B------:R-:W-:Y:S01]  /*8dd0*/  R2UR UR33, R9 ;  /* 0x00000000092172ca */ /* 0x000fe200000e0000 */
[----:B------:R-:W-:Y:S01]  /*8de0*/  UIADD3 UR34, UR30, 0x586, URZ ;  /* 0x000005861e227890 */ /* 0x000fe2000fffe03f */
[----:B------:R-:W-:Y:S01]  /*8df0*/  R2UR UR32, R10 ;  /* 0x000000000a2072ca */ /* 0x000fe200000e0000 */
[----:B------:R-:W-:-:S10]  /*8e00*/  UMOV UR35, 0x40000040 ;  /* 0x4000004000237882 */ /* 0x000fd40000000000 */
[----:B------:R-:W-:Y:S02]  /*8e10*/  UMOV UR29, UR33 ;  /* 0x00000021001d7c82 */ /* 0x000fe40008000000 */
[----:B------:R-:W-:Y:S01]  /*8e20*/  UMOV UR28, UR32 ;  /* 0x00000020001c7c82 */ /* 0x000fe20008000000 */
        /* <DEDUP_REMOVED lines=61> */
[----:B------:R-:W-:-:S07]  /*9200*/  UIADD3 UR6, UR30, 0x986, URZ ;  /* 0x000009861e067890 */ /* 0x000fce000fffe03f */
[----:B------:R-:W-:Y:S01]  /*9210*/  UMOV UR30, UR6 ;  /* 0x00000006001e7c82 */ /* 0x000fe20008000000 */
[----:B------:R-:W-:Y:S02]  /*9220*/  WARPGROUP.DEPBAR.LE gsb0, 0x0 ;  /* 0x00008000000079c5 */ /* 0x000fe40000010000 */
[----:B------:R-:W-:-:S06]  /*9230*/  WARPGROUP.ARRIVE ;  /* 0x00000000000079c5 */ /* 0x000fcc0000000000 */
[----:B------:R-:W-:Y:S03]  /*9240*/  HGMMA.64x16x16.F32.BF16 R160, gdesc[UR32], R160, gsb0 ;  /* 0x0020000020a079f0 */ /* 0x000fe600080018a0 */
        /* <DEDUP_REMOVED lines=20> */
[----:B------:R-:W-:Y:S01]  /*9390*/  HGMMA.64x16x16.F32.BF16 R104, gdesc[UR28], R104, gsb0 ;  /* 0x002000001c6879f0 */ /* 0x000fe20008001868 */
[----:B------:R-:W-:Y:S01]  /*93a0*/  UMOV UR28, UR32 ;  /* 0x00000020001c7c82 */ /* 0x000fe20008000000 */
[----:B------:R-:W-:Y:S01]  /*93b0*/  UMOV UR29, UR33 ;  /* 0x00000021001d7c82 */ /* 0x000fe20008000000 */
[----:B------:R-:W-:Y:S01]  /*93c0*/  UMOV UR30, UR7 ;  /* 0x00000007001e7c82 */ /* 0x000fe20008000000 */
        /* <DEDUP_REMOVED lines=10> */
[----:B------:R-:W-:Y:S03]  /*9470*/  HGMMA.64x16x16.F32.BF16 R88, gdesc[UR28], R88, gsb0 ;  /* 0x002000001c5879f0 */ /* 0x000fe60008001858 */
[----:B------:R-:W-:Y:S02]  /*9480*/  WARPGROUP.DEPBAR.LE gsb0, 0x0 ;  /* 0x00008000000079c5 */ /* 0x000fe40000010000 */
[----:B0-----:R-:W-:Y:S05]  /*9490*/  @P3 BRA `(.L_x_24) ;  /* 0x0000000000383947 */ /* 0x001fea0003800000 */
[----:B------:R-:W-:Y:S05]  /*94a0*/  @!P0 BRA `(.L_x_25) ;  /* 0x0000000000048947 */ /* 0x000fea0003800000 */
[----:B------:R-:W-:Y:S01]  /*94b0*/  BPT.TRAP 0x1 ;  /* 0x000000040000795c */ /* 0x000fe20000300000 */
.L_x_25:
[----:B------:R-:W-:Y:S02]  /*94c0*/  R2UR UR10, R16 ;  /* 0x00000000100a72ca */ /* 0x000fe400000e0000 */
[----:B------:R-:W-:Y:S02]  /*94d0*/  R2UR UR6, R12 ;  /* 0x000000000c0672ca */ /* 0x000fe400000e0000 */
[----:B------:R-:W-:-:S11]  /*94e0*/  R2UR UR7, R11 ;  /* 0x000000000b0772ca */ /* 0x000fd600000e0000 */
[----:B------:R-:W-:Y:S02]  /*94f0*/  ULEA UR6, UR6, UR10, 0x3 ;  /* 0x0000000a06067291 */ /* 0x000fe4000f8e183f */
[----:B------:R-:W-:-:S05]  /*9500*/  IMAD.U32 R8, RZ, RZ, UR7 ;  /* 0x00000007ff087e24 */ /* 0x000fca000f8e00ff */
[----:B------:R-:W-:-:S04]  /*9510*/  SHF.L.U32 R8, R8, 0x1f, RZ ;  /* 0x0000001f08087819 */ /* 0x000fc800000006ff */
[----:B------:R0:W1:Y:S01]  /*9520*/  SYNCS.PHASECHK.TRANS64.TRYWAIT P2, [UR6+0x34850], R8 ;  /* 0x03485008ff0075a7 */ /* 0x0000620008040146 */
[----:B------:R-:W-:Y:S05]  /*9530*/  @!P0 BRA `(.L_x_26) ;  /* 0x0000000000048947 */ /* 0x000fea0003800000 */
[----:B------:R-:W-:Y:S01]  /*9540*/  BPT.TRAP 0x1 ;  /* 0x000000040000795c */ /* 0x000fe20000300000 */
.L_x_26:
[----:B-1----:R-:W-:Y:S05]  /*9550*/  @P2 BRA `(.L_x_24) ;  /* 0x0000000000082947 */ /* 0x002fea0003800000 */
[----:B------:R-:W1:Y:S02]  /*9560*/  SYNCS.PHASECHK.TRANS64.TRYWAIT P2, [UR6+0x34850], R8 ;  /* 0x03485008ff0075a7 */ /* 0x000e640008040146 */
[----:B-1----:R-:W-:Y:S05]  /*9570*/  @!P2 BRA `(.L_x_27) ;  /* 0x0000008c00a4a947 */ /* 0x002fea0003800000 */
.L_x_24:
[----:B------:R-:W-:Y:S01]  /*9580*/  R2UR UR14, R16 ;  /* 0x00000000100e72ca */ /* 0x000fe200000e0000 */
[----:B------:R-:W-:Y:S01]  /*9590*/  WARPGROUP.ARRIVE ;  /* 0x00000000000079c5 */ /* 0x000fe20000000000 */
[----:B------:R-:W-:Y:S01]  /*95a0*/  R2UR UR15, R12 ;  /* 0x000000000c0f72ca */ /* 0x000fe200000e0000 */
[----:B------:R-:W-:Y:S01]  /*95b0*/  UMOV UR7, 0x40000040 ;  /* 0x4000004000077882 */ /* 0x000fe20000000000 */
[----:B------:R-:W-:Y:S01]  /*95c0*/  UMOV UR11, 0x40000040 ;  /* 0x40000040000b7882 */ /* 0x000fe20000000000 */
[----:B01----:R-:W-:Y:S01]  /*95d0*/  FMUL.FTZ R8, R168, UR60 ;  /* 0x0000003ca8087c20 */ /* 0x003fe20008410000 */
[----:B------:R-:W-:Y:S01]  /*95e0*/  FMUL.FTZ R9, R169, UR60 ;  /* 0x0000003ca9097c20 */ /* 0x000fe20008410000 */
[----:B------:R-:W-:Y:S01]  /*95f0*/  FMUL.FTZ R12, R172, UR60 ;  /* 0x0000003cac0c7c20 */ /* 0x000fe20008410000 */
[----:B------:R-:W-:Y:S01]  /*9600*/  FMUL.FTZ R13, R173, UR60 ;  /* 0x0000003cad0d7c20 */ /* 0x000fe20008410000 */
[----:B------:R-:W-:Y:S01]  /*9610*/  FMUL.FTZ R20, R160, UR60 ;  /* 0x0000003ca0147c20 */ /* 0x000fe20008410000 */
[----:B------:R-:W-:Y:S01]  /*9620*/  FMUL.FTZ R21, R161, UR60 ;  /* 0x0000003ca1157c20 */ /* 0x000fe20008410000 */
[----:B------:R-:W0:Y:S01]  /*9630*/  MUFU.TANH R8, R8 ;  /* 0x0000000800087308 */ /* 0x000e220000002400 */
[----:B------:R-:W-:Y:S01]  /*9640*/  FMUL.FTZ R160, R163, UR60 ;  /* 0x0000003ca3a07c20 */ /* 0x000fe20008410000 */
[----:B------:R-:W-:Y:S01]  /*9650*/  UIADD3 UR6, UR14, 0x400, URZ ;  /* 0x000004000e067890 */ /* 0x000fe2000fffe03f */
[----:B------:R-:W-:Y:S01]  /*9660*/  FMUL.FTZ R163, R166, UR60 ;  /* 0x0000003ca6a37c20 */ /* 0x000fe20008410000 */
[----:B------:R-:W-:Y:S01]  /*9670*/  FMUL.FTZ R161, R164, UR60 ;  /* 0x0000003ca4a17c20 */ /* 0x000fe20008410000 */
[----:B------:R-:W-:Y:S01]  /*9680*/  FMUL.FTZ R23, R162, UR60 ;  /* 0x0000003ca2177c20 */ /* 0x000fe20008410000 */
[----:B------:R-:W-:Y:S01]  /*9690*/  USHF.R.U32.HI UR6, URZ, 0x4, UR6 ;  /* 0x000000043f067899 */ /* 0x000fe20008011606 */
[----:B------:R-:W-:Y:S01]  /*96a0*/  FMUL.FTZ R162, R165, UR60 ;  /* 0x0000003ca5a27c20 */ /* 0x000fe20008410000 */
[----:B------:R-:W1:Y:S01]  /*96b0*/  MUFU.TANH R9, R9 ;  /* 0x0000000900097308 */ /* 0x000e620000002400 */
[----:B------:R-:W-:Y:S01]  /*96c0*/  FMUL.FTZ R152, R152, UR60 ;  /* 0x0000003c98987c20 */ /* 0x000fe20008410000 */
[----:B------:R-:W-:Y:S01]  /*96d0*/  ULOP3.LUT UR6, UR6, 0x3fff, URZ, 0xc0, !UPT ;  /* 0x00003fff06067892 */ /* 0x000fe2000f8ec03f */
[----:B------:R-:W-:Y:S01]  /*96e0*/  FMUL.FTZ R153, R153, UR60 ;  /* 0x0000003c99997c20 */ /* 0x000fe20008410000 */
[----:B------:R-:W-:Y:S01]  /*96f0*/  FMUL.FTZ R156, R156, UR60 ;  /* 0x0000003c9c9c7c20 */ /* 0x000fe20008410000 */
[----:B------:R-:W-:Y:S01]  /*9700*/  FMUL.FTZ R157, R157, UR60 ;  /* 0x0000003c9d9d7c20 */ /* 0x000fe20008410000 */
[----:B------:R-:W-:Y:S01]  /*9710*/  ULOP3.LUT UR6, UR6, 0x5800000, URZ, 0xfc, !UPT ;  /* 0x0580000006067892 */ /* 0x000fe2000f8efc3f */
[----:B------:R-:W-:Y:S01]  /*9720*/  FMUL.FTZ R144, R144, UR60 ;  /* 0x0000003c90907c20 */ /* 0x000fe20008410000 */
[----:B------:R-:W2:Y:S01]  /*9730*/  MUFU.TANH R12, R12 ;  /* 0x0000000c000c7308 */ /* 0x000ea20000002400 */
[----:B0-----:R-:W-:Y:S01]  /*9740*/  FMNMX.FTZ R166, R8, R5, !PT ;  /* 0x0000000508a67209 */ /* 0x001fe20007810000 */
[----:B------:R-:W-:Y:S01]  /*9750*/  UIMAD UR6, UR15, 0xb00, UR6 ;  /* 0x00000b000f0678a4 */ /* 0x000fe2000f8e0206 */
[----:B------:R-:W-:Y:S01]  /*9760*/  FMUL.FTZ R145, R145, UR60 ;  /* 0x0000003c91917c20 */ /* 0x000fe20008410000 */
[----:B------:R-:W-:Y:S01]  /*9770*/  FMUL.FTZ R148, R148, UR60 ;  /* 0x0000003c94947c20 */ /* 0x000fe20008410000 */
[----:B------:R-:W-:Y:S01]  /*9780*/  FMUL.FTZ R149, R149, UR60 ;  /* 0x0000003c95957c20 */ /* 0x000fe20008410000 */
[----:B------:R-:W-:Y:S01]  /*9790*/  UIADD3 UR10, UR6, 0x80, URZ ;  /* 0x00000080060a7890 */ /* 0x000fe2000fffe03f */
[----:B------:R-:W-:Y:S01]  /*97a0*/  FMUL.FTZ R136, R136, UR60 ;  /* 0x0000003c88887c20 */ /* 0x000fe20008410000 */
[----:B------:R-:W0:Y:S01]  /*97b0*/  MUFU.TANH R13, R13 ;  /* 0x0000000d000d7308 */ /* 0x000e220000002400 */
[----:B-1----:R-:W-:Y:S01]  /*97c0*/  FMNMX.FTZ R165, R9, R166, !PT ;  /* 0x000000a609a57209 */ /* 0x002fe20007810000 */
[----:B------:R-:W-:Y:S01]  /*97d0*/  FMUL.FTZ R137, R137, UR60 ;  /* 0x0000003c89897c20 */ /* 0x000fe20008410000 */
[----:B------:R-:W-:Y:S01]  /*97e0*/  HGMMA.64x128x16.F32.BF16 R24, R176, gdesc[UR4].tnspB, R24, gsb0 ;  /* 0x41e00004b0187df0 */ /* 0x000fe20008001818 */
[----:B------:R-:W-:Y:S01]  /*97f0*/  FMUL.FTZ R140, R140, UR60 ;  /* 0x0000003c8c8c7c20 */ /* 0x000fe20008410000 */
[----:B------:R-:W-:Y:S01]  /*9800*/  FMUL.FTZ R164, R167, UR60 ;  /* 0x0000003ca7a47c20 */ /* 0x000fe20008410000 */
[----:B------:R-:W-:Y:S01]  /*9810*/  FMUL.FTZ R141, R141, UR60 ;  /* 0x0000003c8d8d7c20 */ /* 0x000fe20008410000 */
[----:B------:R-:W-:Y:S01]  /*9820*/  FMUL.FTZ R128, R128, UR60 ;  /* 0x0000003c80807c20 */ /* 0x000fe20008410000 */
[----:B------:R-:W1:Y:S01]  /*9830*/  MUFU.TANH R20, R20 ;  /* 0x0000001400147308 */ /* 0x000e620000002400 */
[----:B--2---:R-:W-:Y:S01]  /*9840*/  FMNMX.FTZ R166, R12, R165, !PT ;  /* 0x000000a50ca67209 */ /* 0x004fe20007810000 */
[----:B------:R-:W-:Y:S01]  /*9850*/  FMUL.FTZ R129, R129, UR60 ;  /* 0x0000003c81817c20 */ /* 0x000fe20008410000 */
[----:B------:R-:W-:Y:S01]  /*9860*/  FMUL.FTZ R132, R132, UR60 ;  /* 0x0000003c84847c20 */ /* 0x000fe20008410000 */
[----:B------:R-:W-:Y:S01]  /*9870*/  FMUL.FTZ R133, R133, UR60 ;  /* 0x0000003c85857c20 */ /* 0x000fe20008410000 */
[----:B------:R-:W-:Y:S01]  /*9880*/  FMUL.FTZ R120, R120, UR60 ;  /* 0x0000003c78787c20 */ /* 0x000fe20008410000 */
[----:B------:R-:W-:Y:S01]  /*9890*/  FMUL.FTZ R10, R171, UR60 ;  /* 0x0000003cab0a7c20 */ /* 0x000fe20008410000 */
[----:B------:R-:W-:Y:S01]  /*98a0*/  FMUL.FTZ R121, R121, UR60 ;  /* 0x0000003c79797c20 */ /* 0x000fe20008410000 */
[----:B------:R-:W2:Y:S01]  /*98b0*/  MUFU.TANH R21, R21 ;  /* 0x0000001500157308 */ /* 0x000ea20000002400 */
[----:B0-----:R-:W-:Y:S01]  /*98c0*/  FMNMX.FTZ R165, R13, R166, !PT ;  /* 0x000000a60da57209 */ /* 0x001fe20007810000 */
[----:B------:R-:W-:Y:S01]  /*98d0*/  FMUL.FTZ R124, R124, UR60 ;  /* 0x0000003c7c7c7c20 */ /* 0x000fe20008410000 */
[----:B------:R-:W-:Y:S01]  /*98e0*/  FMUL.FTZ R125, R125, UR60 ;  /* 0x0000003c7d7d7c20 */ /* 0x000fe20008410000 */
[----:B------:R-:W-:Y:S01]  /*98f0*/  FMUL.FTZ R112, R112, UR60 ;  /* 0x0000003c70707c20 */ /* 0x000fe20008410000 */
[----:B------:R-:W-:Y:S01]  /*9900*/  FMUL.FTZ R113, R113, UR60 ;  /* 0x0000003c71717c20 */ /* 0x000fe20008410000 */
[----:B------:R-:W-:Y:S01]  /*9910*/  FMUL.FTZ R116, R116, UR60 ;  /* 0x0000003c74747c20 */ /* 0x000fe20008410000 */
[----:B------:R-:W-:Y:S01]  /*9920*/  FMUL.FTZ R15, R175, UR60 ;  /* 0x0000003caf0f7c20 */ /* 0x000fe20008410000 */
[----:B------:R-:W0:Y:S01]  /*9930*/  MUFU.TANH R161, R161 ;  /* 0x000000a100a17308 */ /* 0x000e220000002400 */
[----:B-1----:R-:W-:Y:S01]  /*9940*/  FMNMX.FTZ R166, R20, R165, !PT ;  /* 0x000000a514a67209 */ /* 0x002fe20007810000 */
[----:B------:R-:W-:Y:S01]  /*9950*/  FMUL.FTZ R105, R105, UR60 ;  /* 0x0000003c69697c20 */ /* 0x000fe20008410000 */
[----:B------:R-:W-:Y:S01]  /*9960*/  FMUL.FTZ R109, R109, UR60 ;  /* 0x0000003c6d6d7c20 */ /* 0x000fe20008410000 */
        /* <DEDUP_REMOVED lines=47> */
[----:B------:R-:W-:-:S05]  /*9c60*/  UMOV UR7, 0x40000040 ;  /* 0x4000004000077882 */ /* 0x000fca0000000000 */
[----:B------:R-:W1:Y:S01]  /*9c70*/  MUFU.TANH R145, R145 ;  /* 0x0000009100917308 */ /* 0x000e620000002400 */
[----:B--2---:R-:W-:-:S07]  /*9c80*/  FMNMX.FTZ R117, R157, R166, !PT ;  /* 0x000000a69d757209 */ /* 0x004fce0007810000 */
[----:B------:R-:W2:Y:S01]  /*9c90*/  MUFU.TANH R148, R148 ;  /* 0x0000009400947308 */ /* 0x000ea20000002400 */
[----:B0-----:R-:W-:Y:S01]  /*9ca0*/  FMNMX.FTZ R166, R144, R117, !PT ;  /* 0x0000007590a67209 */ /* 0x001fe20007810000 */
[----:B------:R-:W-:-:S06]  /*9cb0*/  FMUL.FTZ R117, R118, UR60 ;  /* 0x0000003c76757c20 */ /* 0x000fcc0008410000 */
[----:B------:R-:W0:Y:S01]  /*9cc0*/  MUFU.TANH R149, R149 ;  /* 0x0000009500957308 */ /* 0x000e220000002400 */
[----:B-1----:R-:W-:-:S07]  /*9cd0*/  FMNMX.FTZ R167, R145, R166, !PT ;  /* 0x000000a691a77209 */ /* 0x002fce0007810000 */
[----:B------:R-:W1:Y:S01]  /*9ce0*/  MUFU.TANH R136, R136 ;  /* 0x0000008800887308 */ /* 0x000e620000002400 */
[----:B--2---:R-:W-:Y:S01]  /*9cf0*/  FMNMX.FTZ R118, R148, R167, !PT ;  /* 0x000000a794767209 */ /* 0x004fe20007810000 */
[----:B------:R-:W-:-:S06]  /*9d00*/  FMUL.FTZ R167, R104, UR60 ;  /* 0x0000003c68a77c20 */ /* 0x000fcc0008410000 */
[----:B------:R-:W2:Y:S01]  /*9d10*/  MUFU.TANH R137, R137 ;  /* 0x0000008900897308 */ /* 0x000ea20000002400 */
[----:B0-----:R-:W-:Y:S01]  /*9d20*/  FMNMX.FTZ R169, R149, R118, !PT ;  /* 0x0000007695a97209 */ /* 0x001fe20007810000 */
[----:B------:R-:W-:-:S05]  /*9d30*/  IMAD.U32 R118, RZ, RZ, UR15 ;  /* 0x0000000fff767e24 */ /* 0x000fca000f8e00ff */
[----:B------:R-:W-:Y:S01]  /*9d40*/  @!P1 LEA R118, R118, UR14, 0x3 ;  /* 0x0000000e76769c11 */ /* 0x000fe2000f8e18ff */
[----:B------:R-:W0:Y:S01]  /*9d50*/  MUFU.TANH R140, R140 ;  /* 0x0000008c008c7308 */ /* 0x000e220000002400 */
[----:B-1----:R-:W-:Y:S02]  /*9d60*/  FMNMX.FTZ R104, R136, R169, !PT ;  /* 0x000000a988687209 */ /* 0x002fe40007810000 */
[----:B------:R-:W-:-:S04]  /*9d70*/  @!P1 IADD3 R118, R118, 0x34860, RZ ;  /* 0x0003486076769810 */ /* 0x000fc80007ffe0ff */
[----:B------:R-:W-:Y:S01]  /*9d80*/  @!P1 PRMT R118, RZ, 0x654, R118 ;  /* 0x00000654ff769816 */ /* 0x000fe20000000076 */
[----:B------:R-:W1:Y:S01]  /*9d90*/  MUFU.TANH R141, R141 ;  /* 0x0000008d008d7308 */ /* 0x000e620000002400 */
[----:B--2---:R-:W-:-:S07]  /*9da0*/  FMNMX.FTZ R169, R137, R104, !PT ;  /* 0x0000006889a97209 */ /* 0x004fce0007810000 */
[----:B------:R-:W2:Y:S01]  /*9db0*/  MUFU.TANH R128, R128 ;  /* 0x0000008000807308 */ /* 0x000ea20000002400 */
[----:B0-----:R-:W-:Y:S01]  /*9dc0*/  FMNMX.FTZ R104, R140, R169, !PT ;  /* 0x000000a98c687209 */ /* 0x001fe20007810000 */
[----:B------:R-:W-:-:S06]  /*9dd0*/  FMUL.FTZ R169, R108, UR60 ;  /* 0x0000003c6ca97c20 */ /* 0x000fcc0008410000 */
[----:B------:R-:W0:Y:S01]  /*9de0*/  MUFU.TANH R129, R129 ;  /* 0x0000008100817308 */ /* 0x000e220000002400 */
[----:B------:R-:W-:Y:S02]  /*9df0*/  WARPGROUP.DEPBAR.LE gsb0, 0x0 ;  /* 0x00008000000079c5 */ /* 0x000fe40000010000 */
[----:B------:R-:W-:Y:S01]  /*9e00*/  WARPGROUP.ARRIVE ;  /* 0x00000000000079c5 */ /* 0x000fe20000000000 */
[----:B-1----:R-:W-:Y:S01]  /*9e10*/  FMNMX.FTZ R171, R141, R104, !PT ;  /* 0x000000688dab7209 */ /* 0x002fe20007810000 */
[----:B------:R-:W-:Y:S01]  /*9e20*/  FMUL.FTZ R177, R89, UR60 ;  /* 0x0000003c59b17c20 */ /* 0x000fe20008410000 */
[----:B------:R-:W-:Y:S02]  /*9e30*/  FMUL.FTZ R179, R92, UR60 ;  /* 0x0000003c5cb37c20 */ /* 0x000fe40008410000 */
[----:B------:R-:W1:Y:S01]  /*9e40*/  MUFU.TANH R132, R132 ;  /* 0x0000008400847308 */ /* 0x000e620000002400 */
[----:B------:R-:W-:Y:S01]  /*9e50*/  HGMMA.64x128x16.F32.BF16 R24, R180, gdesc[UR8].tnspB, R24, gsb0 ;  /* 0x41e00008b4187df0 */ /* 0x000fe20008001818 */
[----:B------:R-:W-:Y:S01]  /*9e60*/  UIADD3 UR10, UR6, 0x100, URZ ;  /* 0x00000100060a7890 */ /* 0x000fe2000fffe03f */
[----:B--2---:R-:W-:Y:S01]  /*9e70*/  FMNMX.FTZ R104, R128, R171, !PT ;  /* 0x000000ab80687209 */ /* 0x004fe20007810000 */
[----:B------:R-:W-:-:S04]  /*9e80*/  UMOV UR11, 0x40000040 ;  /* 0x40000040000b7882 */ /* 0x000fc80000000000 */
[----:B------:R-:W2:Y:S01]  /*9e90*/  MUFU.TANH R133, R133 ;  /* 0x0000008500857308 */ /* 0x000ea20000002400 */
[----:B0-----:R-:W-:-:S07]  /*9ea0*/  FMNMX.FTZ R171, R129, R104, !PT ;  /* 0x0000006881ab7209 */ /* 0x001fce0007810000 */
[----:B------:R-:W0:Y:S01]  /*9eb0*/  MUFU.TANH R120, R120 ;  /* 0x0000007800787308 */ /* 0x000e220000002400 */
[----:B-1----:R-:W-:Y:S01]  /*9ec0*/  FMNMX.FTZ R104, R132, R171, !PT ;  /* 0x000000ab84687209 */ /* 0x002fe20007810000 */
[----:B------:R-:W-:-:S06]  /*9ed0*/  FMUL.FTZ R171, R96, UR60 ;  /* 0x0000003c60ab7c20 */ /* 0x000fcc0008410000 */
[----:B------:R-:W1:Y:S01]  /*9ee0*/  MUFU.TANH R121, R121 ;  /* 0x0000007900797308 */ /* 0x000e620000002400 */
[----:B--2---:R-:W-:-:S07]  /*9ef0*/  FMNMX.FTZ R173, R133, R104, !PT ;  /* 0x0000006885ad7209 */ /* 0x004fce0007810000 */
[----:B------:R-:W2:Y:S01]  /*9f00*/  MUFU.TANH R124, R124 ;  /* 0x0000007c007c7308 */ /* 0x000ea20000002400 */
[----:B0-----:R-:W-:-:S07]  /*9f10*/  FMNMX.FTZ R96, R120, R173, !PT ;  /* 0x000000ad78607209 */ /* 0x001fce0007810000 */
[----:B------:R-:W0:Y:S01]  /*9f20*/  MUFU.TANH R125, R125 ;  /* 0x0000007d007d7308 */ /* 0x000e220000002400 */
[----:B-1----:R-:W-:-:S07]  /*9f30*/  FMNMX.FTZ R173, R121, R96, !PT ;  /* 0x0000006079ad7209 */ /* 0x002fce0007810000 */
[----:B------:R-:W1:Y:S01]  /*9f40*/  MUFU.TANH R112, R112 ;  /* 0x0000007000707308 */ /* 0x000e620000002400 */
[----:B--2---:R-:W-:Y:S01]  /*9f50*/  FMNMX.FTZ R96, R124, R173, !PT ;  /* 0x000000ad7c607209 */ /* 0x004fe20007810000 */
[----:B------:R-:W-:-:S06]  /*9f60*/  FMUL.FTZ R173, R100, UR60 ;  /* 0x0000003c64ad7c20 */ /* 0x000fcc0008410000 */
[----:B------:R-:W2:Y:S01]  /*9f70*/  MUFU.TANH R113, R113 ;  /* 0x0000007100717308 */ /* 0x000ea20000002400 */
[----:B0-----:R-:W-:-:S07]  /*9f80*/  FMNMX.FTZ R175, R125, R96, !PT ;  /* 0x000000607daf7209 */ /* 0x001fce0007810000 */
[----:B------:R-:W0:Y:S01]  /*9f90*/  MUFU.TANH R116, R116 ;  /* 0x0000007400747308 */ /* 0x000e220000002400 */
[----:B-1----:R-:W-:-:S07]  /*9fa0*/  FMNMX.FTZ R96, R112, R175, !PT ;  /* 0x000000af70607209 */ /* 0x002fce0007810000 */
[----:B------:R-:W1:Y:S01]  /*9fb0*/  MUFU.TANH R165, R165 ;  /* 0x000000a500a57308 */ /* 0x000e620000002400 */
[----:B--2---:R-:W-:-:S07]  /*9fc0*/  FMNMX.FTZ R175, R113, R96, !PT ;  /* 0x0000006071af7209 */ /* 0x004fce0007810000 */
[----:B------:R-:W2:Y:S01]  /*9fd0*/  MUFU.TANH R167, R167 ;  /* 0x000000a700a77308 */ /* 0x000ea20000002400 */
[----:B0-----:R-:W-:Y:S01]  /*9fe0*/  FMNMX.FTZ R96, R116, R175, !PT ;  /* 0x000000af74607209 */ /* 0x001fe20007810000 */
[----:B------:R-:W-:Y:S02]  /*9ff0*/  FMUL.FTZ R175, R88, UR60 ;  /* 0x0000003c58af7c20 */ /* 0x000fe40008410000 */
[----:B------:R-:W0:Y:S04]  /*a000*/  LDC R88, c[0x0][0x988] ;  /* 0x00026200ff587b82 */ /* 0x000e280000000800 */
[----:B------:R-:W3:Y:S01]  /*a010*/  MUFU.TANH R105, R105 ;  /* 0x0000006900697308 */ /* 0x000ee20000002400 */
[----:B-1----:R-:W-:-:S07]  /*a020*/  FMNMX.FTZ R96, R165, R96, !PT ;  /* 0x00000060a5607209 */ /* 0x002fce0007810000 */
[----:B------:R-:W1:Y:S01]  /*a030*/  MUFU.TANH R169, R169 ;  /* 0x000000a900a97308 */ /* 0x000e620000002400 */
[----:B--2---:R-:W-:-:S07]  /*a040*/  FMNMX.FTZ R96, R167, R96, !PT ;  /* 0x00000060a7607209 */ /* 0x004fce0007810000 */
[----:B------:R-:W2:Y:S01]  /*a050*/  MUFU.TANH R109, R109 ;  /* 0x0000006d006d7308 */ /* 0x000ea20000002400 */
[----:B---3--:R-:W-:-:S07]  /*a060*/  FMNMX.FTZ R96, R105, R96, !PT ;  /* 0x0000006069607209 */ /* 0x008fce0007810000 */
[----:B------:R-:W3:Y:S01]  /*a070*/  MUFU.TANH R171, R171 ;  /* 0x000000ab00ab7308 */ /* 0x000ee20000002400 */
[----:B-1----:R-:W-:-:S07]  /*a080*/  FMNMX.FTZ R96, R169, R96, !PT ;  /* 0x00000060a9607209 */ /* 0x002fce0007810000 */
[----:B------:R-:W1:Y:S01]  /*a090*/  MUFU.TANH R97, R97 ;  /* 0x0000006100617308 */ /* 0x000e620000002400 */
[----:B--2---:R-:W-:-:S07]  /*a0a0*/  FMNMX.FTZ R96, R109, R96, !PT ;  /* 0x000000606d607209 */ /* 0x004fce0007810000 */
[----:B------:R-:W2:Y:S01]  /*a0b0*/  MUFU.TANH R173, R173 ;  /* 0x000000ad00ad7308 */ /* 0x000ea20000002400 */
[----:B---3--:R-:W-:-:S07]  /*a0c0*/  FMNMX.FTZ R96, R171, R96, !PT ;  /* 0x00000060ab607209 */ /* 0x008fce0007810000 */
[----:B------:R-:W3:Y:S01]  /*a0d0*/  MUFU.TANH R101, R101 ;  /* 0x0000006500657308 */ /* 0x000ee20000002400 */
[----:B-1----:R-:W-:Y:S01]  /*a0e0*/  FMNMX.FTZ R96, R97, R96, !PT ;  /* 0x0000006061607209 */ /* 0x002fe20007810000 */
[----:B------:R-:W-:Y:S02]  /*a0f0*/  WARPGROUP.DEPBAR.LE gsb0, 0x0 ;  /* 0x00008000000079c5 */ /* 0x000fe40000010000 */
[----:B------:R-:W-:-:S04]  /*a100*/  WARPGROUP.ARRIVE ;  /* 0x00000000000079c5 */ /* 0x000fc80000000000 */
[----:B------:R-:W1:Y:S01]  /*a110*/  MUFU.TANH R175, R175 ;  /* 0x000000af00af7308 */ /* 0x000e620000002400 */
[----:B--2---:R-:W-:Y:S01]  /*a120*/  FMNMX.FTZ R96, R173, R96, !PT ;  /* 0x00000060ad607209 */ /* 0x004fe20007810000 */
[----:B------:R-:W-:Y:S01]  /*a130*/  FMUL.FTZ R181, R106, UR60 ;  /* 0x0000003c6ab57c20 */ /* 0x000fe20008410000 */
[----:B------:R-:W-:Y:S01]  /*a140*/  FMUL.FTZ R183, R110, UR60 ;  /* 0x0000003c6eb77c20 */ /* 0x000fe20008410000 */
[----:B------:R-:W-:Y:S01]  /*a150*/  @!P1 LEA R110, R0, UR14, 0x3 ;  /* 0x0000000e006e9c11 */ /* 0x000fe2000f8e18ff */
[----:B------:R-:W-:Y:S01]  /*a160*/  HGMMA.64x128x16.F32.BF16 R24, R184, gdesc[UR8].tnspB, R24, gsb0 ;  /* 0x41e00008b8187df0 */ /* 0x000fe20008001818 */
[----:B------:R-:W-:Y:S01]  /*a170*/  UIADD3 UR10, UR6, 0x180, URZ ;  /* 0x00000180060a7890 */ /* 0x000fe2000fffe03f */
[----:B---3--:R-:W-:Y:S01]  /*a180*/  FMNMX.FTZ R96, R101, R96, !PT ;  /* 0x0000006065607209 */ /* 0x008fe20007810000 */
[----:B------:R-:W-:Y:S01]  /*a190*/  UMOV UR11, 0x40000040 ;  /* 0x40000040000b7882 */ /* 0x000fe20000000000 */
[----:B------:R-:W2:Y:S01]  /*a1a0*/  MUFU.TANH R177, R177 ;  /* 0x000000b100b17308 */ /* 0x000ea20000002400 */
[----:B------:R-:W-:-:S07]  /*a1b0*/  @!P1 VIADD R110, R110, 0x34840 ;  /* 0x000348406e6e9836 */ /* 0x000fce0000000000 */
[----:B------:R-:W3:Y:S01]  /*a1c0*/  MUFU.TANH R179, R179 ;  /* 0x000000b300b37308 */ /* 0x000ee20000002400 */
[----:B-1----:R-:W-:-:S07]  /*a1d0*/  FMNMX.FTZ R96, R175, R96, !PT ;  /* 0x00000060af607209 */ /* 0x002fce0007810000 */
[----:B------:R-:W1:Y:S01]  /*a1e0*/  MUFU.TANH R93, R93 ;  /* 0x0000005d005d7308 */ /* 0x000e620000002400 */
[----:B--2---:R-:W-:-:S07]  /*a1f0*/  FMNMX.FTZ R96, R177, R96, !PT ;  /* 0x00000060b1607209 */ /* 0x004fce0007810000 */
[----:B------:R-:W2:Y:S01]  /*a200*/  MUFU.TANH R11, R11 ;  /* 0x0000000b000b7308 */ /* 0x000ea20000002400 */
[----:B---3--:R-:W-:-:S07]  /*a210*/  FMNMX.FTZ R96, R179, R96, !PT ;  /* 0x00000060b3607209 */ /* 0x008fce0007810000 */
[----:B------:R-:W3:Y:S01]  /*a220*/  MUFU.TANH R10, R10 ;  /* 0x0000000a000a7308 */ /* 0x000ee20000002400 */
[----:B-1----:R-:W-:-:S05]  /*a230*/  FMNMX.FTZ R96, R93, R96, !PT ;  /* 0x000000605d607209 */ /* 0x002fca0007810000 */
[----:B------:R-:W1:Y:S02]  /*a240*/  SHFL.BFLY PT, R89, R96, 0x2, 0x1f ;  /* 0x0c401f0060597f89 */ /* 0x000e6400000e0000 */
[----:B------:R-:W4:Y:S08]  /*a250*/  MUFU.TANH R14, R14 ;  /* 0x0000000e000e7308 */ /* 0x000f300000002400 */
[----:B------:R-:W5:Y:S08]  /*a260*/  MUFU.TANH R15, R15 ;  /* 0x0000000f000f7308 */ /* 0x000f700000002400 */
[----:B------:R-:W5:Y:S01]  /*a270*/  MUFU.TANH R23, R23 ;  /* 0x0000001700177308 */ /* 0x000f620000002400 */
[----:B-1----:R-:W-:-:S07]  /*a280*/  FMNMX.FTZ R89, R96, R89, !PT ;  /* 0x0000005960597209 */ /* 0x002fce0007810000 */
[----:B------:R-:W1:Y:S01]  /*a290*/  MUFU.TANH R160, R160 ;  /* 0x000000a000a07308 */ /* 0x000e620000002400 */
[----:B------:R-:W0:Y:S07]  /*a2a0*/  SHFL.BFLY PT, R92, R89, 0x1, 0x1f ;  /* 0x0c201f00595c7f89 */ /* 0x000e2e00000e0000 */
[----:B------:R-:W1:Y:S08]  /*a2b0*/  MUFU.TANH R163, R163 ;  /* 0x000000a300a37308 */ /* 0x000e700000002400 */
[----:B------:R-:W1:Y:S08]  /*a2c0*/  MUFU.TANH R164, R164 ;  /* 0x000000a400a47308 */ /* 0x000e700000002400 */
[----:B------:R-:W-:Y:S01]  /*a2d0*/  MUFU.TANH R154, R154 ;  /* 0x0000009a009a7308 */ /* 0x000fe20000002400 */
[----:B0-----:R-:W-:-:S05]  /*a2e0*/  FMNMX.FTZ R89, R89, R92, !PT ;  /* 0x0000005c59597209 */ /* 0x001fca0007810000 */
[----:B------:R-:W-:Y:S02]  /*a2f0*/  FADD.FTZ R5, -R89, R5 ;  /* 0x0000000559057221 */ /* 0x000fe40000010100 */
[----:B------:R-:W-:Y:S08]  /*a300*/  MUFU.TANH R155, R155 ;  /* 0x0000009b009b7308 */ /* 0x000ff00000002400 */
[----:B------:R-:W-:Y:S08]  /*a310*/  MUFU.TANH R158, R158 ;  /* 0x0000009e009e7308 */ /* 0x000ff00000002400 */
[----:B------:R-:W-:Y:S08]  /*a320*/  MUFU.TANH R159, R159 ;  /* 0x0000009f009f7308 */ /* 0x000ff00000002400 */
[----:B------:R-:W-:Y:S08]  /*a330*/  MUFU.TANH R146, R146 ;  /* 0x0000009200927308 */ /* 0x000ff00000002400 */
[----:B------:R-:W-:Y:S08]  /*a340*/  MUFU.TANH R147, R147 ;  /* 0x0000009300937308 */ /* 0x000ff00000002400 */
[----:B------:R-:W-:Y:S01]  /*a350*/  MUFU.TANH R150, R150 ;  /* 0x0000009600967308 */ /* 0x000fe20000002400 */
[----:B------:R-:W-:-:S02]  /*a360*/  WARPGROUP.DEPBAR.LE gsb0, 0x0 ;  /* 0x00008000000079c5 */ /* 0x000fc40000010000 */
[----:B------:R-:W-:Y:S01]  /*a370*/  WARPGROUP.ARRIVE ;  /* 0x00000000000079c5 */ /* 0x000fe20000000000 */
[----:B------:R-:W-:Y:S01]  /*a380*/  FMUL.FTZ R185, R98, UR60 ;  /* 0x0000003c62b97c20 */ /* 0x000fe20008410000 */
[----:B------:R-:W-:-:S03]  /*a390*/  FMUL.FTZ R187, R102, UR60 ;  /* 0x0000003c66bb7c20 */ /* 0x000fc60008410000 */
[----:B------:R-:W-:Y:S01]  /*a3a0*/  MUFU.TANH R151, R151 ;  /* 0x0000009700977308 */ /* 0x000fe20000002400 */
[----:B------:R-:W-:Y:S01]  /*a3b0*/  HGMMA.64x128x16.F32.BF16 R24, R188, gdesc[UR8].tnspB, R24, gsb0 ;  /* 0x41e00008bc187df0 */ /* 0x000fe20008001818 */
[----:B------:R-:W-:Y:S01]  /*a3c0*/  UIADD3 UR10, UR6, 0x200, URZ ;  /* 0x00000200060a7890 */ /* 0x000fe2000fffe03f */
[----:B------:R-:W-:-:S05]  /*a3d0*/  UMOV UR11, 0x40000040 ;  /* 0x40000040000b7882 */ /* 0x000fca0000000000 */
[----:B------:R-:W-:Y:S08]  /*a3e0*/  MUFU.TANH R138, R138 ;  /* 0x0000008a008a7308 */ /* 0x000ff00000002400 */
        /* <DEDUP_REMOVED lines=19> */
[----:B------:R-:W-:-:S03]  /*a520*/  FMUL.FTZ R90, R5, R88 ;  /* 0x00000058055a7220 */ /* 0x000fc60000410000 */
[----:B------:R-:W-:Y:S01]  /*a530*/  MUFU.TANH R107, R107 ;  /* 0x0000006b006b7308 */ /* 0x000fe20000002400 */
[----:B------:R-:W-:Y:S01]  /*a540*/  FMUL.FTZ R191, R94, UR60 ;  /* 0x0000003c5ebf7c20 */ /* 0x000fe20008410000 */
[----:B------:R-:W-:Y:S01]  /*a550*/  HGMMA.64x128x16.F32.BF16 R24, R192, gdesc[UR8].tnspB, R24, gsb0 ;  /* 0x41e00008c0187df0 */ /* 0x000fe20008001818 */
[----:B------:R-:W-:Y:S01]  /*a560*/  UIADD3 UR10, UR6, 0x280, URZ ;  /* 0x00000280060a7890 */ /* 0x000fe2000fffe03f */
[----:B------:R-:W-:-:S04]  /*a570*/  UMOV UR11, 0x40000040 ;  /* 0x40000040000b7882 */ /* 0x000fc80000000000 */
        /* <DEDUP_REMOVED lines=10> */
[----:B------:R-:W-:Y:S01]  /*a620*/  MUFU.EX2 R90, R90 ;  /* 0x0000005a005a7308 */ /* 0x000fe20000000800 */
[----:B------:R-:W-:-:S02]  /*a630*/  WARPGROUP.DEPBAR.LE gsb0, 0x0 ;  /* 0x00008000000079c5 */ /* 0x000fc40000010000 */
[----:B------:R-:W-:Y:S01]  /*a640*/  WARPGROUP.ARRIVE ;  /* 0x00000000000079c5 */ /* 0x000fe20000000000 */
[----:B------:R-:W-:-:S04]  /*a650*/  FMUL.FTZ R195, R89, R88 ;  /* 0x0000005859c37220 */ /* 0x000fc80000410000 */
[--C-:B------:R-:W-:Y:S01]  /*a660*/  FFMA.FTZ R176, R9, R88, -R195.reuse ;  /* 0x0000005809b07223 */ /* 0x100fe200000108c3 */
[----:B------:R-:W-:Y:S01]  /*a670*/  HGMMA.64x128x16.F32.BF16 R24, R196, gdesc[UR8].tnspB, R24, gsb0 ;  /* 0x41e00008c4187df0 */ /* 0x000fe20008001818 */
[----:B------:R-:W-:Y:S01]  /*a680*/  UIADD3 UR10, UR6, 0x300, URZ ;  /* 0x00000300060a7890 */ /* 0x000fe2000fffe03f */
[----:B--2---:R-:W-:Y:S01]  /*a690*/  FMNMX.FTZ R9, R11, R4, !PT ;  /* 0x000000040b097209 */ /* 0x004fe20007810000 */
[----:B------:R-:W-:Y:S01]  /*a6a0*/  UMOV UR11, 0x40000040 ;  /* 0x40000040000b7882 */ /* 0x000fe20000000000 */
[-CC-:B------:R-:W-:Y:S01]  /*a6b0*/  FFMA.FTZ R5, R8, R88.reuse, -R195.reuse ;  /* 0x0000005808057223 */ /* 0x180fe200000108c3 */
[-CC-:B------:R-:W-:Y:S01]  /*a6c0*/  FFMA.FTZ R178, R12, R88.reuse, -R195.reuse ;  /* 0x000000580cb27223 */ /* 0x180fe200000108c3 */
[----:B---3--:R-:W-:Y:S01]  /*a6d0*/  FMNMX.FTZ R9, R10, R9, !PT ;  /* 0x000000090a097209 */ /* 0x008fe20007810000 */
[-CC-:B------:R-:W-:Y:S01]  /*a6e0*/  FFMA.FTZ R193, R21, R88.reuse, -R195.reuse ;  /* 0x0000005815c17223 */ /* 0x180fe200000108c3 */
[-CC-:B------:R-:W-:Y:S01]  /*a6f0*/  FFMA.FTZ R21, R157, R88.reuse, -R195.reuse ;  /* 0x000000589d157223 */ /* 0x180fe200000108c3 */
[-CC-:B------:R-:W-:Y:S01]  /*a700*/  FFMA.FTZ R157, R129, R88.reuse, -R195.reuse ;  /* 0x00000058819d7223 */ /* 0x180fe200000108c3 */
[----:B----4-:R-:W-:Y:S01]  /*a710*/  FMNMX.FTZ R8, R14, R9, !PT ;  /* 0x000000090e087209 */ /* 0x010fe20007810000 */
[-CC-:B------:R-:W-:Y:S01]  /*a720*/  FFMA.FTZ R129, R133, R88.reuse, -R195.reuse ;  /* 0x0000005885817223 */ /* 0x180fe200000108c3 */
[-CC-:B------:R-:W-:Y:S01]  /*a730*/  FFMA.FTZ R133, R165, R88.reuse, -R195.reuse ;  /* 0x00000058a5857223 */ /* 0x180fe200000108c3 */
[--C-:B------:R-:W-:Y:S01]  /*a740*/  FFMA.FTZ R165, R177, R88, -R195.reuse ;  /* 0x00000058b1a57223 */ /* 0x100fe200000108c3 */
[----:B-----5:R-:W-:Y:S01]  /*a750*/  FMNMX.FTZ R8, R15, R8, !PT ;  /* 0x000000080f087209 */ /* 0x020fe20007810000 */
[-CC-:B------:R-:W-:Y:S01]  /*a760*/  FFMA.FTZ R179, R179, R88.reuse, -R195.reuse ;  /* 0x00000058b3b37223 */ /* 0x180fe200000108c3 */
[----:B------:R-:W0:Y:S01]  /*a770*/  MUFU.EX2 R5, R5 ;  /* 0x0000000500057308 */ /* 0x000e220000000800 */
[--C-:B------:R-:W-:Y:S01]  /*a780*/  FFMA.FTZ R13, R13, R88, -R195.reuse ;  /* 0x000000580d0d7223 */ /* 0x100fe200000108c3 */
[----:B------:R-:W-:Y:S01]  /*a790*/  FMNMX.FTZ R9, R23, R8, !PT ;  /* 0x0000000817097209 */ /* 0x000fe20007810000 */
[-CC-:B------:R-:W-:Y:S01]  /*a7a0*/  FFMA.FTZ R180, R20, R88.reuse, -R195.reuse ;  /* 0x0000005814b47223 */ /* 0x180fe200000108c3 */
[-CC-:B------:R-:W-:Y:S01]  /*a7b0*/  FFMA.FTZ R182, R161, R88.reuse, -R195.reuse ;  /* 0x00000058a1b67223 */ /* 0x180fe200000108c3 */
[-CC-:B------:R-:W-:Y:S01]  /*a7c0*/  FFMA.FTZ R161, R162, R88.reuse, -R195.reuse ;  /* 0x00000058a2a17223 */ /* 0x180fe200000108c3 */
[----:B-1----:R-:W-:Y:S01]  /*a7d0*/  FMNMX.FTZ R8, R160, R9, !PT ;  /* 0x00000009a0087209 */ /* 0x002fe20007810000 */
[-CC-:B------:R-:W-:Y:S01]  /*a7e0*/  FFMA.FTZ R184, R152, R88.reuse, -R195.reuse ;  /* 0x0000005898b87223 */ /* 0x180fe200000108c3 */
[----:B------:R-:W1:Y:S01]  /*a7f0*/  MUFU.EX2 R176, R176 ;  /* 0x000000b000b07308 */ /* 0x000e620000000800 */
[--C-:B------:R-:W-:Y:S01]  /*a800*/  FFMA.FTZ R153, R153, R88, -R195.reuse ;  /* 0x0000005899997223 */ /* 0x100fe200000108c3 */
[----:B------:R-:W-:Y:S01]  /*a810*/  FMNMX.FTZ R9, R163, R8, !PT ;  /* 0x00000008a3097209 */ /* 0x000fe20007810000 */
[-CC-:B------:R-:W-:Y:S01]  /*a820*/  FFMA.FTZ R186, R156, R88.reuse, -R195.reuse ;  /* 0x000000589cba7223 */ /* 0x180fe200000108c3 */
[-CC-:B------:R-:W-:Y:S01]  /*a830*/  FFMA.FTZ R188, R144, R88.reuse, -R195.reuse ;  /* 0x0000005890bc7223 */ /* 0x180fe200000108c3 */
[-CC-:B------:R-:W-:Y:S01]  /*a840*/  FFMA.FTZ R145, R145, R88.reuse, -R195.reuse ;  /* 0x0000005891917223 */ /* 0x180fe200000108c3 */
[----:B------:R-:W-:Y:S01]  /*a850*/  FMNMX.FTZ R9, R164, R9, !PT ;  /* 0x00000009a4097209 */ /* 0x000fe20007810000 */
[-C--:B------:R-:W-:Y:S01]  /*a860*/  FFMA.FTZ R190, R148, R88.reuse, -R195 ;  /* 0x0000005894be7223 */ /* 0x080fe200000108c3 */
[----:B------:R-:W-:Y:S01]  /*a870*/  MUFU.EX2 R178, R178 ;  /* 0x000000b200b27308 */ /* 0x000fe20000000800 */
[----:B0-----:R-:W-:Y:S01]  /*a880*/  FFMA.FTZ R7, R90, R7, R5 ;  /* 0x000000075a077223 */ /* 0x001fe20000010005 */
[----:B------:R-:W-:Y:S01]  /*a890*/  FMNMX.FTZ R8, R154, R9, !PT ;  /* 0x000000099a087209 */ /* 0x000fe20007810000 */
[-CC-:B------:R-:W-:Y:S01]  /*a8a0*/  FFMA.FTZ R149, R149, R88.reuse, -R195.reuse ;  /* 0x0000005895957223 */ /* 0x180fe200000108c3 */
[-CC-:B------:R-:W-:Y:S01]  /*a8b0*/  FFMA.FTZ R192, R136, R88.reuse, -R195.reuse ;  /* 0x0000005888c07223 */ /* 0x180fe200000108c3 */
[--C-:B------:R-:W-:Y:S01]  /*a8c0*/  FFMA.FTZ R137, R137, R88, -R195.reuse ;  /* 0x0000005889897223 */ /* 0x100fe200000108c3 */
[----:B------:R-:W-:Y:S01]  /*a8d0*/  FMNMX.FTZ R9, R155, R8, !PT ;  /* 0x000000089b097209 */ /* 0x000fe20007810000 */
[-C--:B------:R-:W-:Y:S01]  /*a8e0*/  FFMA.FTZ R194, R140, R88.reuse, -R195 ;  /* 0x000000588cc27223 */ /* 0x080fe200000108c3 */
[----:B------:R-:W-:Y:S01]  /*a8f0*/  MUFU.EX2 R13, R13 ;  /* 0x0000000d000d7308 */ /* 0x000fe20000000800 */
[----:B-1----:R-:W-:Y:S01]  /*a900*/  FADD.FTZ R7, R176, R7 ;  /* 0x00000007b0077221 */ /* 0x002fe20000010000 */
[----:B------:R-:W-:Y:S01]  /*a910*/  FMNMX.FTZ R8, R158, R9, !PT ;  /* 0x000000099e087209 */ /* 0x000fe20007810000 */
[-CC-:B------:R-:W-:Y:S01]  /*a920*/  FFMA.FTZ R141, R141, R88.reuse, -R195.reuse ;  /* 0x000000588d8d7223 */ /* 0x180fe200000108c3 */
[-CC-:B------:R-:W-:Y:S01]  /*a930*/  FFMA.FTZ R121, R121, R88.reuse, -R195.reuse ;  /* 0x0000005879797223 */ /* 0x180fe200000108c3 */
[--C-:B------:R-:W-:Y:S01]  /*a940*/  FFMA.FTZ R125, R125, R88, -R195.reuse ;  /* 0x000000587d7d7223 */ /* 0x100fe200000108c3 */
[----:B------:R-:W-:Y:S01]  /*a950*/  FMNMX.FTZ R9, R159, R8, !PT ;  /* 0x000000089f097209 */ /* 0x000fe20007810000 */
[-CC-:B------:R-:W-:Y:S01]  /*a960*/  FFMA.FTZ R113, R113, R88.reuse, -R195.reuse ;  /* 0x0000005871717223 */ /* 0x180fe200000108c3 */
[----:B------:R-:W-:Y:S01]  /*a970*/  MUFU.EX2 R180, R180 ;  /* 0x000000b400b47308 */ /* 0x000fe20000000800 */
[-CC-:B------:R-:W-:Y:S01]  /*a980*/  FFMA.FTZ R105, R105, R88.reuse, -R195.reuse ;  /* 0x0000005869697223 */ /* 0x180fe200000108c3 */
[----:B------:R-:W-:Y:S01]  /*a990*/  FMNMX.FTZ R8, R146, R9, !PT ;  /* 0x0000000992087209 */ /* 0x000fe20007810000 */
[-CC-:B------:R-:W-:Y:S01]  /*a9a0*/  FFMA.FTZ R109, R109, R88.reuse, -R195.reuse ;  /* 0x000000586d6d7223 */ /* 0x180fe200000108c3 */
[-CC-:B------:R-:W-:Y:S01]  /*a9b0*/  FFMA.FTZ R97, R97, R88.reuse, -R195.reuse ;  /* 0x0000005861617223 */ /* 0x180fe200000108c3 */
[--C-:B------:R-:W-:Y:S01]  /*a9c0*/  FFMA.FTZ R101, R101, R88, -R195.reuse ;  /* 0x0000005865657223 */ /* 0x100fe200000108c3 */
[----:B------:R-:W-:Y:S01]  /*a9d0*/  FMNMX.FTZ R9, R147, R8, !PT ;  /* 0x0000000893097209 */ /* 0x000fe20007810000 */
[-CC-:B------:R-:W-:Y:S01]  /*a9e0*/  FFMA.FTZ R20, R175, R88.reuse, -R195.reuse ;  /* 0x00000058af147223 */ /* 0x180fe200000108c3 */
[----:B------:R-:W-:Y:S01]  /*a9f0*/  MUFU.EX2 R193, R193 ;  /* 0x000000c100c17308 */ /* 0x000fe20000000800 */
[----:B------:R-:W-:Y:S01]  /*aa00*/  FFMA.FTZ R93, R93, R88, -R195 ;  /* 0x000000585d5d7223 */ /* 0x000fe200000108c3 */
[----:B------:R-:W-:-:S02]  /*aa10*/  FMNMX.FTZ R8, R150, R9, !PT ;  /* 0x0000000996087209 */ /* 0x000fc40007810000 */
[----:B------:R-:W-:Y:S02]  /*aa20*/  F2FP.BF16.F32.PACK_AB R176, R176, R5 ;  /* 0x00000005b0b0723e */ /* 0x000fe400000010ff */
[----:B------:R-:W-:Y:S02]  /*aa30*/  FMNMX.FTZ R9, R151, R8, !PT ;  /* 0x0000000897097209 */ /* 0x000fe40007810000 */
[----:B------:R-:W-:Y:S02]  /*aa40*/  MUFU.EX2 R182, R182 ;  /* 0x000000b600b67308 */ /* 0x000fe40000000800 */
[----:B------:R-:W-:-:S04]  /*aa50*/  FMNMX.FTZ R8, R138, R9, !PT ;  /* 0x000000098a087209 */ /* 0x000fc80007810000 */
        /* <DEDUP_REMOVED lines=26> */
[----:B------:R-:W-:Y:S01]  /*ac00*/  FMNMX.FTZ R8, R183, R8, !PT ;  /* 0x00000008b7087209 */ /* 0x000fe20007810000 */
[----:B------:R-:W-:Y:S02]  /*ac10*/  WARPGROUP.DEPBAR.LE gsb0, 0x0 ;  /* 0x00008000000079c5 */ /* 0x000fe40000010000 */
[----:B------:R-:W-:Y:S01]  /*ac20*/  WARPGROUP.ARRIVE ;  /* 0x00000000000079c5 */ /* 0x000fe20000000000 */
[----:B------:R-:W-:Y:S02]  /*ac30*/  FMNMX.FTZ R8, R111, R8, !PT ;  /* 0x000000086f087209 */ /* 0x000fe40007810000 */
[----:B------:R-:W-:Y:S01]  /*ac40*/  MUFU.EX2 R192, R192 ;  /* 0x000000c000c07308 */ /* 0x000fe20000000800 */
[-CC-:B------:R-:W-:Y:S01]  /*ac50*/  FFMA.FTZ R196, R128, R88.reuse, -R195.reuse ;  /* 0x0000005880c47223 */ /* 0x180fe200000108c3 */
[----:B------:R-:W-:Y:S01]  /*ac60*/  FFMA.FTZ R198, R132, R88, -R195 ;  /* 0x0000005884c67223 */ /* 0x000fe200000108c3 */
[----:B------:R-:W-:Y:S01]  /*ac70*/  FMNMX.FTZ R8, R185, R8, !PT ;  /* 0x00000008b9087209 */ /* 0x000fe20007810000 */
[----:B------:R-:W-:Y:S01]  /*ac80*/  HGMMA.64x128x16.F32.BF16 R24, R200, gdesc[UR8].tnspB, R24, gsb0 ;  /* 0x41e00008c8187df0 */ /* 0x000fe20008001818 */
[----:B------:R-:W-:Y:S01]  /*ac90*/  UIADD3 UR10, UR6, 0x380, URZ ;  /* 0x00000380060a7890 */ /* 0x000fe2000fffe03f */
[----:B------:R-:W-:Y:S01]  /*aca0*/  UMOV UR11, 0x40000040 ;  /* 0x40000040000b7882 */ /* 0x000fe20000000000 */
[----:B------:R-:W-:Y:S01]  /*acb0*/  FMNMX.FTZ R8, R99, R8, !PT ;  /* 0x0000000863087209 */ /* 0x000fe20007810000 */
[----:B------:R-:W-:Y:S03]  /*acc0*/  MUFU.EX2 R137, R137 ;  /* 0x0000008900897308 */ /* 0x000fe60000000800 */
[----:B------:R-:W-:-:S04]  /*acd0*/  FMNMX.FTZ R8, R187, R8, !PT ;  /* 0x00000008bb087209 */ /* 0x000fc80007810000 */
[----:B------:R-:W-:Y:S01]  /*ace0*/  FMNMX.FTZ R8, R103, R8, !PT ;  /* 0x0000000867087209 */ /* 0x000fe20007810000 */
[----:B------:R-:W-:Y:S03]  /*acf0*/  MUFU.EX2 R194, R194 ;  /* 0x000000c200c27308 */ /* 0x000fe60000000800 */
[----:B------:R-:W-:-:S04]  /*ad00*/  FMNMX.FTZ R8, R189, R8, !PT ;  /* 0x00000008bd087209 */ /* 0x000fc80007810000 */
[----:B------:R-:W-:Y:S01]  /*ad10*/  FMNMX.FTZ R8, R91, R8, !PT ;  /* 0x000000085b087209 */ /* 0x000fe20007810000 */
[----:B------:R-:W-:Y:S03]  /*ad20*/  MUFU.EX2 R141, R141 ;  /* 0x0000008d008d7308 */ /* 0x000fe60000000800 */
[----:B------:R-:W-:-:S04]  /*ad30*/  FMNMX.FTZ R8, R191, R8, !PT ;  /* 0x00000008bf087209 */ /* 0x000fc80007810000 */
[----:B------:R-:W-:Y:S01]  /*ad40*/  FMNMX.FTZ R9, R95, R8, !PT ;  /* 0x000000085f097209 */ /* 0x000fe20007810000 */
[--C-:B------:R-:W-:Y:S01]  /*ad50*/  FFMA.FTZ R8, R171, R88, -R195.reuse ;  /* 0x00000058ab087223 */ /* 0x100fe200000108c3 */
[----:B------:R-:W-:Y:S03]  /*ad60*/  MUFU.EX2 R196, R196 ;  /* 0x000000c400c47308 */ /* 0x000fe60000000800 */
[----:B------:R-:W0:Y:S05]  /*ad70*/  SHFL.BFLY PT, R12, R9, 0x2, 0x1f ;  /* 0x0c401f00090c7f89 */ /* 0x000e2a00000e0000 */
[----:B------:R-:W-:Y:S08]  /*ad80*/  MUFU.EX2 R157, R157 ;  /* 0x0000009d009d7308 */ /* 0x000ff00000000800 */
[----:B------:R-:W-:Y:S08]  /*ad90*/  MUFU.EX2 R198, R198 ;  /* 0x000000c600c67308 */ /* 0x000ff00000000800 */
[----:B------:R-:W-:Y:S01]  /*ada0*/  MUFU.EX2 R129, R129 ;  /* 0x0000008100817308 */ /* 0x000fe20000000800 */
[----:B0-----:R-:W-:Y:S01]  /*adb0*/  FMNMX.FTZ R92, R9, R12, !PT ;  /* 0x0000000c095c7209 */ /* 0x001fe20007810000 */
[----:B------:R-:W-:-:S04]  /*adc0*/  FFMA.FTZ R12, R173, R88, -R195 ;  /* 0x00000058ad0c7223 */ /* 0x000fc800000108c3 */
[----:B------:R-:W0:Y:S02]  /*add0*/  SHFL.BFLY PT, R9, R92, 0x1, 0x1f ;  /* 0x0c201f005c097f89 */ /* 0x000e2400000e0000 */
[----:B------:R-:W-:Y:S08]  /*ade0*/  MUFU.EX2 R121, R121 ;  /* 0x0000007900797308 */ /* 0x000ff00000000800 */
[----:B------:R-:W-:Y:S08]  /*adf0*/  MUFU.EX2 R125, R125 ;  /* 0x0000007d007d7308 */ /* 0x000ff00000000800 */
[----:B------:R-:W-:Y:S01]  /*ae00*/  MUFU.EX2 R113, R113 ;  /* 0x0000007100717308 */ /* 0x000fe20000000800 */
[----:B0-----:R-:W-:-:S07]  /*ae10*/  FMNMX.FTZ R9, R92, R9, !PT ;  /* 0x000000095c097209 */ /* 0x001fce0007810000 */
[----:B------:R-:W-:Y:S08]  /*ae20*/  MUFU.EX2 R133, R133 ;  /* 0x0000008500857308 */ /* 0x000ff00000000800 */
[----:B------:R0:W-:Y:S08]  /*ae30*/  MUFU.EX2 R92, R179 ;  /* 0x000000b3005c7308 */ /* 0x0001f00000000800 */
[----:B------:R-:W-:Y:S08]  /*ae40*/  MUFU.EX2 R105, R105 ;  /* 0x0000006900697308 */ /* 0x000ff00000000800 */
[----:B------:R-:W-:Y:S08]  /*ae50*/  MUFU.EX2 R109, R109 ;  /* 0x0000006d006d7308 */ /* 0x000ff00000000800 */
[----:B------:R-:W-:Y:S08]  /*ae60*/  MUFU.EX2 R8, R8 ;  /* 0x0000000800087308 */ /* 0x000ff00000000800 */
[----:B------:R-:W-:Y:S08]  /*ae70*/  MUFU.EX2 R97, R97 ;  /* 0x0000006100617308 */ /* 0x000ff00000000800 */
[----:B------:R-:W-:Y:S01]  /*ae80*/  MUFU.EX2 R12, R12 ;  /* 0x0000000c000c7308 */ /* 0x000fe20000000800 */
[----:B------:R-:W-:-:S02]  /*ae90*/  WARPGROUP.DEPBAR.LE gsb0, 0x0 ;  /* 0x00008000000079c5 */ /* 0x000fc40000010000 */
[----:B------:R-:W-:Y:S01]  /*aea0*/  WARPGROUP.ARRIVE ;  /* 0x00000000000079c5 */ /* 0x000fe20000000000 */
[-CC-:B------:R-:W-:Y:S01]  /*aeb0*/  FFMA.FTZ R200, R120, R88.reuse, -R195.reuse ;  /* 0x0000005878c87223 */ /* 0x180fe200000108c3 */
[----:B------:R-:W-:-:S03]  /*aec0*/  FFMA.FTZ R202, R124, R88, -R195 ;  /* 0x000000587cca7223 */ /* 0x000fc600000108c3 */
[----:B------:R-:W-:Y:S01]  /*aed0*/  MUFU.EX2 R101, R101 ;  /* 0x0000006500657308 */ /* 0x000fe20000000800 */
[----:B------:R-:W-:Y:S01]  /*aee0*/  HGMMA.64x128x16.F32.BF16 R24, R204, gdesc[UR8].tnspB, R24, gsb0 ;  /* 0x41e00008cc187df0 */ /* 0x000fe20008001818 */
[----:B------:R-:W-:Y:S01]  /*aef0*/  UIADD3 UR10, UR6, 0x400, URZ ;  /* 0x00000400060a7890 */ /* 0x000fe2000fffe03f */
[----:B------:R-:W-:-:S05]  /*af00*/  UMOV UR11, 0x40000040 ;  /* 0x40000040000b7882 */ /* 0x000fca0000000000 */
        /* <DEDUP_REMOVED lines=8> */
[----:B------:R-:W-:Y:S01]  /*af90*/  IADD3 R112, -R22, 0xb, RZ ;  /* 0x0000000b16707810 */ /* 0x000fe20007ffe1ff */
[----:B------:R-:W-:Y:S01]  /*afa0*/  FFMA.FTZ R206, R116, R88, -R195 ;  /* 0x0000005874ce7223 */ /* 0x000fe200000108c3 */
[----:B------:R-:W-:Y:S02]  /*afb0*/  @!P1 PRMT R116, RZ, 0x654, R110 ;  /* 0x00000654ff749816 */ /* 0x000fe4000000006e */
[----:B------:R-:W-:Y:S01]  /*afc0*/  HGMMA.64x128x16.F32.BF16 R24, R208, gdesc[UR8].tnspB, R24, gsb0 ;  /* 0x41e00008d0187df0 */ /* 0x000fe20008001818 */
[----:B------:R-:W-:Y:S01]  /*afd0*/  UIADD3 UR10, UR6, 0x480, URZ ;  /* 0x00000480060a7890 */ /* 0x000fe2000fffe03f */
[----:B------:R-:W-:Y:S01]  /*afe0*/  MUFU.EX2 R204, R204 ;  /* 0x000000cc00cc7308 */ /* 0x000fe20000000800 */
[----:B------:R-:W-:Y:S01]  /*aff0*/  UMOV UR11, 0x40000040 ;  /* 0x40000040000b7882 */ /* 0x000fe20000000000 */
[----:B------:R-:W-:-:S06]  /*b000*/  UIADD3 UR6, UR6, 0x500, URZ ;  /* 0x0000050006067890 */ /* 0x000fcc000fffe03f */
[----:B------:R-:W-:Y:S01]  /*b010*/  MUFU.EX2 R206, R206 ;  /* 0x000000ce00ce7308 */ /* 0x000fe20000000800 */
[----:B------:R-:W-:Y:S02]  /*b020*/  WARPGROUP.DEPBAR.LE gsb0, 0x0 ;  /* 0x00008000000079c5 */ /* 0x000fe40000010000 */
[----:B------:R-:W-:Y:S01]  /*b030*/  WARPGROUP.ARRIVE ;  /* 0x00000000000079c5 */ /* 0x000fe20000000000 */
[-CC-:B------:R-:W-:Y:S01]  /*b040*/  FFMA.FTZ R208, R167, R88.reuse, -R195.reuse ;  /* 0x00000058a7d07223 */ /* 0x180fe200000108c3 */
[-C--:B------:R-:W-:Y:S01]  /*b050*/  FFMA.FTZ R210, R169, R88.reuse, -R195 ;  /* 0x00000058a9d27223 */ /* 0x080fe200000108c3 */
[C---:B------:R-:W-:Y:S01]  /*b060*/  FADD.FTZ R167, -R9.reuse, R4 ;  /* 0x0000000409a77221 */ /* 0x040fe20000010100 */
[-C--:B------:R-:W-:Y:S02]  /*b070*/  FMUL.FTZ R169, R9, R88.reuse ;  /* 0x0000005809a97220 */ /* 0x080fe40000410000 */
[----:B------:R-:W-:Y:S01]  /*b080*/  HGMMA.64x128x16.F32.BF16 R24, R212, gdesc[UR8].tnspB, R24, gsb0 ;  /* 0x41e00008d4187df0 */ /* 0x000fe20008001818 */
[-C--:B------:R-:W-:Y:S01]  /*b090*/  FMUL.FTZ R167, R167, R88.reuse ;  /* 0x00000058a7a77220 */ /* 0x080fe20000410000 */
[-CC-:B------:R-:W-:Y:S01]  /*b0a0*/  FFMA.FTZ R4, R11, R88.reuse, -R169.reuse ;  /* 0x000000580b047223 */ /* 0x180fe200000108a9 */
[-CC-:B------:R-:W-:Y:S01]  /*b0b0*/  FFMA.FTZ R177, R10, R88.reuse, -R169.reuse ;  /* 0x000000580ab17223 */ /* 0x180fe200000108a9 */
[-CC-:B0-----:R-:W-:Y:S01]  /*b0c0*/  FFMA.FTZ R179, R14, R88.reuse, -R169.reuse ;  /* 0x000000580eb37223 */ /* 0x181fe200000108a9 */
[-CC-:B------:R-:W-:Y:S01]  /*b0d0*/  FFMA.FTZ R10, R15, R88.reuse, -R169.reuse ;  /* 0x000000580f0a7223 */ /* 0x180fe200000108a9 */
[-CC-:B------:R-:W-:Y:S01]  /*b0e0*/  FFMA.FTZ R11, R23, R88.reuse, -R169.reuse ;  /* 0x00000058170b7223 */ /* 0x180fe200000108a9 */
[----:B------:R-:W-:Y:S01]  /*b0f0*/  MUFU.EX2 R167, R167 ;  /* 0x000000a700a77308 */ /* 0x000fe20000000800 */
[-CC-:B------:R-:W-:Y:S01]  /*b100*/  FFMA.FTZ R14, R160, R88.reuse, -R169.reuse ;  /* 0x00000058a00e7223 */ /* 0x180fe200000108a9 */
[-CC-:B------:R-:W-:Y:S01]  /*b110*/  FFMA.FTZ R15, R163, R88.reuse, -R169.reuse ;  /* 0x00000058a30f7223 */ /* 0x180fe200000108a9 */
[-CC-:B------:R-:W-:Y:S01]  /*b120*/  FFMA.FTZ R94, R164, R88.reuse, -R169.reuse ;  /* 0x00000058a45e7223 */ /* 0x180fe200000108a9 */
[-CC-:B------:R-:W-:Y:S01]  /*b130*/  FFMA.FTZ R23, R154, R88.reuse, -R169.reuse ;  /* 0x000000589a177223 */ /* 0x180fe200000108a9 */
[-CC-:B------:R-:W-:Y:S01]  /*b140*/  FFMA.FTZ R96, R155, R88.reuse, -R169.reuse ;  /* 0x000000589b607223 */ /* 0x180fe200000108a9 */
[-CC-:B------:R-:W-:Y:S01]  /*b150*/  FFMA.FTZ R98, R158, R88.reuse, -R169.reuse ;  /* 0x000000589e627223 */ /* 0x180fe200000108a9 */
[-CC-:B------:R-:W-:Y:S01]  /*b160*/  FFMA.FTZ R155, R159, R88.reuse, -R169.reuse ;  /* 0x000000589f9b7223 */ /* 0x180fe200000108a9 */
[----:B------:R-:W0:Y:S01]  /*b170*/  MUFU.EX2 R4, R4 ;  /* 0x0000000400047308 */ /* 0x000e220000000800 */
[-CC-:B------:R-:W-:Y:S01]  /*b180*/  FFMA.FTZ R100, R146, R88.reuse, -R169.reuse ;  /* 0x0000005892647223 */ /* 0x180fe200000108a9 */
[-CC-:B------:R-:W-:Y:S01]  /*b190*/  FFMA.FTZ R205, R114, R88.reuse, -R169.reuse ;  /* 0x0000005872cd7223 */ /* 0x180fe200000108a9 */
[-CC-:B------:R-:W-:Y:S01]  /*b1a0*/  FFMA.FTZ R114, R115, R88.reuse, -R169.reuse ;  /* 0x0000005873727223 */ /* 0x180fe200000108a9 */
[-CC-:B------:R-:W-:Y:S01]  /*b1b0*/  FFMA.FTZ R147, R147, R88.reuse, -R169.reuse ;  /* 0x0000005893937223 */ /* 0x180fe200000108a9 */
[-CC-:B------:R-:W-:Y:S01]  /*b1c0*/  FFMA.FTZ R102, R150, R88.reuse, -R169.reuse ;  /* 0x0000005896667223 */ /* 0x180fe200000108a9 */
        /* <DEDUP_REMOVED lines=9> */
[--C-:B------:R-:W-:Y:S01]  /*b260*/  FFMA.FTZ R108, R131, R88, -R169.reuse ;  /* 0x00000058836c7223 */ /* 0x100fe200000108a9 */
[----:B------:R-:W-:Y:S01]  /*b270*/  MUFU.EX2 R179, R179 ;  /* 0x000000b300b37308 */ /* 0x000fe20000000800 */
[----:B0-----:R-:W-:Y:S01]  /*b280*/  FFMA.FTZ R6, R167, R6, R4 ;  /* 0x00000006a7067223 */ /* 0x001fe20000010004 */
        /* <DEDUP_REMOVED lines=9> */
[----:B------:R-:W-:-:S05]  /*b320*/  FFMA.FTZ R95, R95, R88, -R169 ;  /* 0x000000585f5f7223 */ /* 0x000fca00000108a9 */
[----:B------:R-:W-:Y:S08]  /*b330*/  MUFU.EX2 R11, R11 ;  /* 0x0000000b000b7308 */ /* 0x000ff00000000800 */
[----:B------:R-:W0:Y:S08]  /*b340*/  MUFU.EX2 R14, R14 ;  /* 0x0000000e000e7308 */ /* 0x000e300000000800 */
[----:B------:R-:W-:Y:S08]  /*b350*/  MUFU.EX2 R15, R15 ;  /* 0x0000000f000f7308 */ /* 0x000ff00000000800 */
[----:B------:R-:W-:Y:S01]  /*b360*/  MUFU.EX2 R94, R94 ;  /* 0x0000005e005e7308 */ /* 0x000fe20000000800 */
[----:B0-----:R-:W-:-:S07]  /*b370*/  F2FP.BF16.F32.PACK_AB R181, R14, R11 ;  /* 0x0000000b0eb5723e */ /* 0x001fce00000010ff */
[----:B------:R-:W-:Y:S08]  /*b380*/  MUFU.EX2 R23, R23 ;  /* 0x0000001700177308 */ /* 0x000ff00000000800 */
[----:B------:R-:W-:Y:S08]  /*b390*/  MUFU.EX2 R96, R96 ;  /* 0x0000006000607308 */ /* 0x000ff00000000800 */
[----:B------:R-:W-:Y:S08]  /*b3a0*/  MUFU.EX2 R98, R98 ;  /* 0x0000006200627308 */ /* 0x000ff00000000800 */
[----:B------:R-:W-:Y:S08]  /*b3b0*/  MUFU.EX2 R155, R155 ;  /* 0x0000009b009b7308 */ /* 0x000ff00000000800 */
[----:B------:R-:W-:Y:S08]  /*b3c0*/  MUFU.EX2 R100, R100 ;  /* 0x0000006400647308 */ /* 0x000ff00000000800 */
[----:B------:R-:W-:Y:S08]  /*b3d0*/  MUFU.EX2 R147, R147 ;  /* 0x0000009300937308 */ /* 0x000ff00000000800 */
[----:B------:R-:W-:Y:S08]  /*b3e0*/  MUFU.EX2 R102, R102 ;  /* 0x0000006600667308 */ /* 0x000ff00000000800 */
[----:B------:R-:W-:Y:S01]  /*b3f0*/  MUFU.EX2 R151, R151 ;  /* 0x0000009700977308 */ /* 0x000fe20000000800 */
[----:B------:R-:W-:-:S02]  /*b400*/  WARPGROUP.DEPBAR.LE gsb0, 0x0 ;  /* 0x00008000000079c5 */ /* 0x000fc40000010000 */
[----:B------:R-:W-:-:S05]  /*b410*/  WARPGROUP.ARRIVE ;  /* 0x00000000000079c5 */ /* 0x000fca0000000000 */
[----:B------:R-:W-:Y:S01]  /*b420*/  MUFU.EX2 R104, R104 ;  /* 0x0000006800687308 */ /* 0x000fe20000000800 */
[----:B------:R-:W-:Y:S02]  /*b430*/  F2FP.BF16.F32.PACK_AB R214, R101, R12 ;  /* 0x0000000c65d6723e */ /* 0x000fe400000010ff */
[----:B------:R-:W-:Y:S01]  /*b440*/  F2FP.BF16.F32.PACK_AB R212, R97, R8 ;  /* 0x0000000861d4723e */ /* 0x000fe200000010ff */
[----:B------:R-:W-:Y:S01]  /*b450*/  HGMMA.64x128x16.F32.BF16 R24, R216, gdesc[UR4].tnspB, R24, gsb0 ;  /* 0x41e00004d8187df0 */ /* 0x000fe20008001818 */
[----:B------:R-:W-:-:S03]  /*b460*/  R2UR UR7, R17 ;  /* 0x00000000110772ca */ /* 0x000fc600000e0000 */
[----:B------:R-:W0:Y:S01]  /*b470*/  MUFU.EX2 R139, R139 ;  /* 0x0000008b008b7308 */ /* 0x000e220000000800 */
[----:B------:R-:W-:-:S07]  /*b480*/  R2UR UR6, R220 ;  /* 0x00000000dc0672ca */ /* 0x000fce00000e0000 */
[----:B------:R-:W1:Y:S06]  /*b490*/  MUFU.EX2 R195, R195 ;  /* 0x000000c300c37308 */ /* 0x000e6c0000000800 */
[----:B------:R-:W-:Y:S01]  /*b4a0*/  UISETP.GT.AND UP0, UPT, UR6, UR7, UPT ;  /* 0x000000070600728c */ /* 0x000fe2000bf04270 */
[----:B------:R-:W-:Y:S01]  /*b4b0*/  R2UR UR7, R0 ;  /* 0x00000000000772ca */ /* 0x000fe200000e0000 */
[----:B------:R-:W2:Y:S01]  /*b4c0*/  MUFU.EX2 R106, R106 ;  /* 0x0000006a006a7308 */ /* 0x000ea20000000800 */
[----:B------:R-:W-:-:S03]  /*b4d0*/  UIADD3 UR6, UR6, -0x1, URZ ;  /* 0xffffffff06067890 */ /* 0x000fc6000fffe03f */
[----:B------:R-:W-:-:S03]  /*b4e0*/  PLOP3.LUT P2, PT, PT, PT, UP0, 0x80, 0x0 ;  /* 0x000000000000781c */ /* 0x000fc60003f4f008 */
[----:B------:R-:W-:Y:S01]  /*b4f0*/  IMAD.U32 R220, RZ, RZ, UR6 ;  /* 0x00000006ffdc7e24 */ /* 0x000fe2000f8e00ff */
[----:B------:R-:W3:Y:S08]  /*b500*/  MUFU.EX2 R197, R197 ;  /* 0x000000c500c57308 */ /* 0x000ef00000000800 */
[----:B------:R-:W4:Y:S08]  /*b510*/  MUFU.EX2 R108, R108 ;  /* 0x0000006c006c7308 */ /* 0x000f300000000800 */
[----:B------:R-:W5:Y:S08]  /*b520*/  MUFU.EX2 R199, R199 ;  /* 0x000000c700c77308 */ /* 0x000f700000000800 */
[----:B------:R-:W5:Y:S08]  /*b530*/  MUFU.EX2 R110, R110 ;  /* 0x0000006e006e7308 */ /* 0x000f700000000800 */
[----:B------:R-:W5:Y:S08]  /*b540*/  MUFU.EX2 R201, R201 ;  /* 0x000000c900c97308 */ /* 0x000f700000000800 */
[----:B------:R-:W-:Y:S08]  /*b550*/  MUFU.EX2 R203, R203 ;  /* 0x000000cb00cb7308 */ /* 0x000ff00000000800 */
        /* <DEDUP_REMOVED lines=10> */
[----:B------:R0:W-:Y:S06]  /*b600*/  BAR.ARV R112, 0x100 ;  /* 0x000400700000751d */ /* 0x0001ec0000002000 */
[----:B------:R1:W-:Y:S01]  /*b610*/  @!P1 SYNCS.ARRIVE.TRANS64.RED.A1T0 RZ, [R116+URZ], RZ ;  /* 0x000000ff74ff99a7 */ /* 0x0003e2000810043f */
[----:B------:R-:W-:Y:S01]  /*b620*/  MUFU.EX2 R95, R95 ;  /* 0x0000005f005f7308 */ /* 0x000fe20000000800 */
[----:B0-----:R-:W-:Y:S01]  /*b630*/  FADD.FTZ R112, R178, R7 ;  /* 0x00000007b2707221 */ /* 0x001fe20000010000 */
[----:B------:R-:W-:Y:S01]  /*b640*/  F2FP.BF16.F32.PACK_AB R178, R13, R178 ;  /* 0x000000b20db2723e */ /* 0x000fe200000010ff */
[----:B------:R-:W-:Y:S01]  /*b650*/  FMUL.FTZ R24, R24, R90 ;  /* 0x0000005a18187220 */ /* 0x000fe20000410000 */
[----:B------:R-:W-:Y:S01]  /*b660*/  F2FP.BF16.F32.PACK_AB R216, R165, R20 ;  /* 0x00000014a5d8723e */ /* 0x000fe200000010ff */
[----:B------:R-:W-:Y:S01]  /*b670*/  FMUL.FTZ R25, R25, R90 ;  /* 0x0000005a19197220 */ /* 0x000fe20000410000 */
[----:B------:R-:W-:Y:S01]  /*b680*/  F2FP.BF16.F32.PACK_AB R218, R93, R92 ;  /* 0x0000005c5dda723e */ /* 0x000fe200000010ff */
[----:B-1----:R-:W-:Y:S01]  /*b690*/  FADD.FTZ R116, R177, R6 ;  /* 0x00000006b1747221 */ /* 0x002fe20000010000 */
[----:B------:R-:W-:Y:S01]  /*b6a0*/  FFMA.FTZ R6, R123, R88, -R169 ;  /* 0x000000587b067223 */ /* 0x000fe200000108a9 */
[----:B------:R-:W-:Y:S01]  /*b6b0*/  FADD.FTZ R123, R13, R112 ;  /* 0x000000700d7b7221 */ /* 0x000fe20000010000 */
[----:B------:R0:W-:Y:S01]  /*b6c0*/  @!P1 SYNCS.ARRIVE.TRANS64.RED.A1T0 RZ, [R118+URZ], RZ ;  /* 0x000000ff76ff99a7 */ /* 0x0001e2000810043f */
[----:B------:R-:W-:Y:S01]  /*b6d0*/  FADD.FTZ R7, R179, R116 ;  /* 0x00000074b3077221 */ /* 0x000fe20000010000 */
[----:B------:R-:W-:Y:S01]  /*b6e0*/  F2FP.BF16.F32.PACK_AB R179, R10, R179 ;  /* 0x000000b30ab3723e */ /* 0x000fe200000010ff */
[----:B------:R-:W-:Y:S01]  /*b6f0*/  FADD.FTZ R116, R180, R123 ;  /* 0x0000007bb4747221 */ /* 0x000fe20000010000 */
[----:B------:R-:W1:Y:S01]  /*b700*/  MUFU.EX2 R6, R6 ;  /* 0x0000000600067308 */ /* 0x000e620000000800 */
[----:B------:R-:W-:Y:S01]  /*b710*/  FADD.FTZ R112, R10, R7 ;  /* 0x000000070a707221 */ /* 0x000fe20000010000 */
[----:B------:R-:W-:Y:S01]  /*b720*/  F2FP.BF16.F32.PACK_AB R177, R177, R4 ;  /* 0x00000004b1b1723e */ /* 0x000fe200000010ff */
[C---:B------:R-:W-:Y:S01]  /*b730*/  FADD.FTZ R123, R193.reuse, R116 ;  /* 0x00000074c17b7221 */ /* 0x040fe20000010000 */
[----:B------:R-:W-:Y:S01]  /*b740*/  F2FP.BF16.F32.PACK_AB R180, R193, R180 ;  /* 0x000000b4c1b4723e */ /* 0x000fe200000010ff */
[----:B------:R-:W-:Y:S01]  /*b750*/  FADD.FTZ R7, R11, R112 ;  /* 0x000000700b077221 */ /* 0x000fe20000010000 */
[----:B------:R-:W-:Y:S01]  /*b760*/  FFMA.FTZ R112, R127, R88, -R169 ;  /* 0x000000587f707223 */ /* 0x000fe200000108a9 */
[----:B0-----:R-:W-:Y:S01]  /*b770*/  FADD.FTZ R118, R182, R123 ;  /* 0x0000007bb6767221 */ /* 0x001fe20000010000 */
[----:B------:R-:W-:Y:S01]  /*b780*/  MUFU.EX2 R4, R107 ;  /* 0x0000006b00047308 */ /* 0x000fe20000000800 */
[----:B------:R-:W-:Y:S01]  /*b790*/  FADD.FTZ R116, R14, R7 ;  /* 0x000000070e747221 */ /* 0x000fe20000010000 */
[C---:B------:R-:W-:Y:S01]  /*b7a0*/  F2FP.BF16.F32.PACK_AB R182, R161.reuse, R182 ;  /* 0x000000b6a1b6723e */ /* 0x040fe200000010ff */
[----:B------:R-:W-:Y:S01]  /*b7b0*/  FADD.FTZ R115, R161, R118 ;  /* 0x00000076a1737221 */ /* 0x000fe20000010000 */
[----:B------:R-:W-:Y:S01]  /*b7c0*/  F2FP.BF16.F32.PACK_AB R193, R139, R104 ;  /* 0x000000688bc1723e */ /* 0x000fe200000010ff */
[----:B------:R-:W-:Y:S01]  /*b7d0*/  FADD.FTZ R7, R15, R116 ;  /* 0x000000740f077221 */ /* 0x000fe20000010000 */
[-C--:B------:R-:W-:Y:S01]  /*b7e0*/  FFMA.FTZ R116, R119, R88.reuse, -R169 ;  /* 0x0000005877747223 */ /* 0x080fe200000108a9 */
[----:B------:R-:W-:Y:S01]  /*b7f0*/  FADD.FTZ R120, R184, R115 ;  /* 0x00000073b8787221 */ /* 0x000fe20000010000 */
[----:B------:R-:W0:Y:S01]  /*b800*/  MUFU.EX2 R112, R112 ;  /* 0x0000007000707308 */ /* 0x000e220000000800 */
[C---:B------:R-:W-:Y:S01]  /*b810*/  FADD.FTZ R118, R94.reuse, R7 ;  /* 0x000000075e767221 */ /* 0x040fe20000010000 */
[-CC-:B------:R-:W-:Y:S01]  /*b820*/  FFMA.FTZ R115, R183, R88.reuse, -R169.reuse ;  /* 0x00000058b7737223 */ /* 0x180fe200000108a9 */
[----:B------:R-:W-:Y:S01]  /*b830*/  FADD.FTZ R117, R153, R120 ;  /* 0x0000007899757221 */ /* 0x000fe20000010000 */
[----:B------:R-:W-:Y:S01]  /*b840*/  F2FP.BF16.F32.PACK_AB R183, R94, R15 ;  /* 0x0000000f5eb7723e */ /* 0x000fe200000010ff */
[----:B------:R-:W-:Y:S01]  /*b850*/  FADD.FTZ R7, R23, R118 ;  /* 0x0000007617077221 */ /* 0x000fe20000010000 */
[-C--:B------:R-:W-:Y:S01]  /*b860*/  FFMA.FTZ R119, R187, R88.reuse, -R169 ;  /* 0x00000058bb777223 */ /* 0x080fe200000108a9 */
[----:B------:R-:W-:Y:S01]  /*b870*/  FADD.FTZ R118, R186, R117 ;  /* 0x00000075ba767221 */ /* 0x000fe20000010000 */
[----:B------:R-:W0:Y:S01]  /*b880*/  MUFU.EX2 R116, R116 ;  /* 0x0000007400747308 */ /* 0x000e220000000800 */
[C---:B------:R-:W-:Y:S01]  /*b890*/  FADD.FTZ R7, R96.reuse, R7 ;  /* 0x0000000760077221 */ /* 0x040fe20000010000 */
[----:B------:R-:W-:Y:S01]  /*b8a0*/  FFMA.FTZ R117, R185, R88, -R169 ;  /* 0x00000058b9757223 */ /* 0x000fe200000108a9 */
[----:B------:R-:W-:Y:S01]  /*b8b0*/  F2FP.BF16.F32.PACK_AB R185, R96, R23 ;  /* 0x0000001760b9723e */ /* 0x000fe200000010ff */
[----:B------:R-:W-:Y:S01]  /*b8c0*/  FMUL.FTZ R28, R28, R90 ;  /* 0x0000005a1c1c7220 */ /* 0x000fe20000410000 */
[----:B------:R-:W-:Y:S01]  /*b8d0*/  FADD.FTZ R120, R98, R7 ;  /* 0x0000000762787221 */ /* 0x000fe20000010000 */
[----:B------:R-:W-:Y:S01]  /*b8e0*/  FADD.FTZ R7, R21, R118 ;  /* 0x0000007615077221 */ /* 0x000fe20000010000 */
[----:B------:R-:W-:Y:S01]  /*b8f0*/  FFMA.FTZ R118, R99, R88, -R169 ;  /* 0x0000005863767223 */ /* 0x000fe200000108a9 */
[----:B------:R-:W0:Y:S01]  /*b900*/  MUFU.EX2 R94, R115 ;  /* 0x00000073005e7308 */ /* 0x000e220000000800 */
[C---:B------:R-:W-:Y:S01]  /*b910*/  FADD.FTZ R123, R155.reuse, R120 ;  /* 0x000000789b7b7221 */ /* 0x040fe20000010000 */
[----:B------:R-:W-:Y:S01]  /*b920*/  FADD.FTZ R120, R188, R7 ;  /* 0x00000007bc787221 */ /* 0x000fe20000010000 */
[----:B------:R-:W-:Y:S01]  /*b930*/  F2FP.BF16.F32.PACK_AB R187, R155, R98 ;  /* 0x000000629bbb723e */ /* 0x000fe200000010ff */
[----:B------:R-:W-:Y:S01]  /*b940*/  FFMA.FTZ R99, R189, R88, -R169 ;  /* 0x00000058bd637223 */ /* 0x000fe200000108a9 */
[----:B------:R-:W-:Y:S01]  /*b950*/  FADD.FTZ R122, R100, R123 ;  /* 0x0000007b647a7221 */ /* 0x000fe20000010000 */
[----:B------:R-:W-:Y:S01]  /*b960*/  FADD.FTZ R7, R145, R120 ;  /* 0x0000007891077221 */ /* 0x000fe20000010000 */
[----:B------:R-:W-:Y:S01]  /*b970*/  F2FP.BF16.F32.PACK_AB R184, R153, R184 ;  /* 0x000000b899b8723e */ /* 0x000fe200000010ff */
[----:B------:R-:W0:Y:S01]  /*b980*/  MUFU.EX2 R96, R117 ;  /* 0x0000007500607308 */ /* 0x000e220000000800 */
[----:B------:R-:W-:Y:S01]  /*b990*/  FADD.FTZ R123, R147, R122 ;  /* 0x0000007a937b7221 */ /* 0x000fe20000010000 */
[----:B------:R-:W-:Y:S01]  /*b9a0*/  FADD.FTZ R120, R190, R7 ;  /* 0x00000007be787221 */ /* 0x000fe20000010000 */
[----:B------:R-:W-:Y:S01]  /*b9b0*/  FFMA.FTZ R7, R191, R88, -R169 ;  /* 0x00000058bf077223 */ /* 0x000fe200000108a9 */
[----:B------:R-:W-:Y:S01]  /*b9c0*/  F2FP.BF16.F32.PACK_AB R186, R21, R186 ;  /* 0x000000ba15ba723e */ /* 0x000fe200000010ff */
[----:B------:R-:W-:Y:S01]  /*b9d0*/  FADD.FTZ R122, R102, R123 ;  /* 0x0000007b667a7221 */ /* 0x000fe20000010000 */
[----:B------:R-:W-:Y:S01]  /*b9e0*/  FADD.FTZ R123, R149, R120 ;  /* 0x00000078957b7221 */ /* 0x000fe20000010000 */
[----:B------:R-:W-:Y:S01]  /*b9f0*/  F2FP.BF16.F32.PACK_AB R188, R145, R188 ;  /* 0x000000bc91bc723e */ /* 0x000fe200000010ff */
[----:B------:R-:W0:Y:S01]  /*ba00*/  MUFU.EX2 R118, R118 ;  /* 0x0000007600767308 */ /* 0x000e220000000800 */
[----:B------:R-:W-:Y:S01]  /*ba10*/  FADD.FTZ R127, R151, R122 ;  /* 0x0000007a977f7221 */ /* 0x000fe20000010000 */
[----:B------:R-:W-:Y:S01]  /*ba20*/  FADD.FTZ R120, R192, R123 ;  /* 0x0000007bc0787221 */ /* 0x000fe20000010000 */
[----:B------:R-:W-:Y:S01]  /*ba30*/  F2FP.BF16.F32.PACK_AB R189, R147, R100 ;  /* 0x0000006493bd723e */ /* 0x000fe200000010ff */
[----:B------:R-:W-:Y:S01]  /*ba40*/  FMUL.FTZ R29, R29, R90 ;  /* 0x0000005a1d1d7220 */ /* 0x000fe20000410000 */
        /* <DEDUP_REMOVED lines=11> */
[----:B------:R-:W-:Y:S01]  /*bb00*/  FMUL.FTZ R33, R33, R90 ;  /* 0x0000005a21217220 */ /* 0x000fe20000410000 */
[----:B--2---:R-:W-:Y:S01]  /*bb10*/  FADD.FTZ R10, R106, R5 ;  /* 0x000000056a0a7221 */ /* 0x004fe20000010000 */
[----:B------:R-:W-:Y:S01]  /*bb20*/  FADD.FTZ R14, R196, R13 ;  /* 0x0000000dc40e7221 */ /* 0x000fe20000010000 */
[----:B------:R-:W-:Y:S01]  /*bb30*/  F2FP.BF16.F32.PACK_AB R194, R141, R194 ;  /* 0x000000c28dc2723e */ /* 0x000fe200000010ff */
[-C--:B------:R-:W-:Y:S01]  /*bb40*/  FMUL.FTZ R36, R36, R90.reuse ;  /* 0x0000005a24247220 */ /* 0x080fe20000410000 */
[----:B---3--:R-:W-:Y:S01]  /*bb50*/  FADD.FTZ R5, R197, R10 ;  /* 0x0000000ac5057221 */ /* 0x008fe20000010000 */
[----:B------:R-:W-:Y:S01]  /*bb60*/  FADD.FTZ R11, R157, R14 ;  /* 0x0000000e9d0b7221 */ /* 0x000fe20000010000 */
[----:B------:R-:W-:Y:S01]  /*bb70*/  F2FP.BF16.F32.PACK_AB R195, R106, R195 ;  /* 0x000000c36ac3723e */ /* 0x000fe200000010ff */
[----:B------:R-:W-:Y:S01]  /*bb80*/  FMUL.FTZ R37, R37, R90 ;  /* 0x0000005a25257220 */ /* 0x000fe20000410000 */
[----:B----4-:R-:W-:Y:S01]  /*bb90*/  FADD.FTZ R10, R108, R5 ;  /* 0x000000056c0a7221 */ /* 0x010fe20000010000 */
[----:B------:R-:W-:Y:S01]  /*bba0*/  FADD.FTZ R14, R198, R11 ;  /* 0x0000000bc60e7221 */ /* 0x000fe20000010000 */
[----:B------:R-:W-:Y:S01]  /*bbb0*/  F2FP.BF16.F32.PACK_AB R196, R157, R196 ;  /* 0x000000c49dc4723e */ /* 0x000fe200000010ff */
[-C--:B------:R-:W-:Y:S01]  /*bbc0*/  FMUL.FTZ R40, R40, R90.reuse ;  /* 0x0000005a28287220 */ /* 0x080fe20000410000 */
[----:B-----5:R-:W-:Y:S01]  /*bbd0*/  FADD.FTZ R5, R199, R10 ;  /* 0x0000000ac7057221 */ /* 0x020fe20000010000 */
[----:B------:R-:W-:Y:S01]  /*bbe0*/  FADD.FTZ R11, R129, R14 ;  /* 0x0000000e810b7221 */ /* 0x000fe20000010000 */
[----:B------:R-:W-:Y:S01]  /*bbf0*/  F2FP.BF16.F32.PACK_AB R197, R108, R197 ;  /* 0x000000c56cc5723e */ /* 0x000fe200000010ff */
[----:B------:R-:W-:Y:S01]  /*bc00*/  FMUL.FTZ R41, R41, R90 ;  /* 0x0000005a29297220 */ /* 0x000fe20000410000 */
[----:B------:R-:W-:Y:S01]  /*bc10*/  FADD.FTZ R10, R110, R5 ;  /* 0x000000056e0a7221 */ /* 0x000fe20000010000 */
[----:B------:R-:W-:Y:S01]  /*bc20*/  FADD.FTZ R14, R200, R11 ;  /* 0x0000000bc80e7221 */ /* 0x000fe20000010000 */
[----:B------:R-:W-:Y:S01]  /*bc30*/  F2FP.BF16.F32.PACK_AB R198, R129, R198 ;  /* 0x000000c681c6723e */ /* 0x000fe200000010ff */
[-C--:B------:R-:W-:Y:S01]  /*bc40*/  FMUL.FTZ R44, R44, R90.reuse ;  /* 0x0000005a2c2c7220 */ /* 0x080fe20000410000 */
[----:B------:R-:W-:Y:S01]  /*bc50*/  FADD.FTZ R5, R201, R10 ;  /* 0x0000000ac9057221 */ /* 0x000fe20000010000 */
[----:B------:R-:W-:Y:S01]  /*bc60*/  FADD.FTZ R11, R121, R14 ;  /* 0x0000000e790b7221 */ /* 0x000fe20000010000 */
[C---:B-1----:R-:W-:Y:S01]  /*bc70*/  F2FP.BF16.F32.PACK_AB R201, R6.reuse, R201 ;  /* 0x000000c906c9723e */ /* 0x042fe200000010ff */
[-C--:B------:R-:W-:Y:S01]  /*bc80*/  FMUL.FTZ R45, R45, R90.reuse ;  /* 0x0000005a2d2d7220 */ /* 0x080fe20000410000 */
        /* <DEDUP_REMOVED lines=8> */
[----:B0-----:R-:W-:Y:S01]  /*bd10*/  FADD.FTZ R10, R112, R5 ;  /* 0x00000005700a7221 */ /* 0x001fe20000010000 */
[----:B------:R-:W-:Y:S01]  /*bd20*/  FADD.FTZ R14, R204, R11 ;  /* 0x0000000bcc0e7221 */ /* 0x000fe20000010000 */
[----:B------:R-:W-:Y:S01]  /*bd30*/  F2FP.BF16.F32.PACK_AB R202, R125, R202 ;  /* 0x000000ca7dca723e */ /* 0x000fe200000010ff */
        /* <DEDUP_REMOVED lines=19> */
[----:B------:R-:W0:Y:S01]  /*be70*/  MUFU.EX2 R10, R99 ;  /* 0x00000063000a7308 */ /* 0x000e220000000800 */
[C---:B------:R-:W-:Y:S01]  /*be80*/  F2FP.BF16.F32.PACK_AB R209, R4.reuse, R209 ;  /* 0x000000d104d1723e */ /* 0x040fe200000010ff */
[----:B------:R-:W-:Y:S01]  /*be90*/  FADD.FTZ R5, R4, R5 ;  /* 0x0000000504057221 */ /* 0x000fe20000010000 */
[----:B------:R-:W-:Y:S01]  /*bea0*/  FADD.FTZ R6, R210, R11 ;  /* 0x0000000bd2067221 */ /* 0x000fe20000010000 */
[----:B------:R-:W-:Y:S01]  /*beb0*/  F2FP.BF16.F32.PACK_AB R207, R116, R207 ;  /* 0x000000cf74cf723e */ /* 0x000fe200000010ff */
[----:B------:R-:W-:Y:S01]  /*bec0*/  FMUL.FTZ R61, R61, R90 ;  /* 0x0000005a3d3d7220 */ /* 0x000fe20000410000 */
[----:B------:R-:W-:Y:S01]  /*bed0*/  FADD.FTZ R5, R94, R5 ;  /* 0x000000055e057221 */ /* 0x000fe20000010000 */
[----:B------:R-:W-:Y:S01]  /*bee0*/  FADD.FTZ R11, R109, R6 ;  /* 0x000000066d0b7221 */ /* 0x000fe20000010000 */
[----:B------:R1:W2:Y:S01]  /*bef0*/  MUFU.EX2 R14, R7 ;  /* 0x00000007000e7308 */ /* 0x0002a20000000800 */
[----:B------:R-:W-:Y:S01]  /*bf00*/  F2FP.BF16.F32.PACK_AB R208, R105, R208 ;  /* 0x000000d069d0723e */ /* 0x000fe200000010ff */
        /* <DEDUP_REMOVED lines=8> */
[----:B------:R-:W-:Y:S01]  /*bf90*/  FADD.FTZ R5, R118, R5 ;  /* 0x0000000576057221 */ /* 0x000fe20000010000 */
[----:B------:R-:W-:Y:S01]  /*bfa0*/  FADD.FTZ R6, R12, R11 ;  /* 0x0000000b0c067221 */ /* 0x000fe20000010000 */
[----:B------:R-:W-:Y:S01]  /*bfb0*/  IMAD.U32 R12, RZ, RZ, UR7 ;  /* 0x00000007ff0c7e24 */ /* 0x000fe2000f8e00ff */
[----:B------:R-:W-:Y:S01]  /*bfc0*/  R2UR UR7, R221 ;  /* 0x00000000dd0772ca */ /* 0x000fe200000e0000 */
[----:B------:R-:W-:Y:S01]  /*bfd0*/  FADD.FTZ R5, R98, R5 ;  /* 0x0000000562057221 */ /* 0x000fe20000010000 */
[----:B------:R-:W-:Y:S01]  /*bfe0*/  FADD.FTZ R11, R101, R6 ;  /* 0x00000006650b7221 */ /* 0x000fe20000010000 */
[----:B------:R-:W-:Y:S01]  /*bff0*/  F2FP.BF16.F32.PACK_AB R213, R118, R96 ;  /* 0x0000006076d5723e */ /* 0x000fe200000010ff */
[----:B------:R-:W-:Y:S01]  /*c000*/  FMUL.FTZ R68, R68, R90 ;  /* 0x0000005a44447220 */ /* 0x000fe20000410000 */
[C---:B------:R-:W-:Y:S01]  /*c010*/  FADD.FTZ R5, R103.reuse, R5 ;  /* 0x0000000567057221 */ /* 0x040fe20000010000 */
[----:B------:R-:W-:Y:S01]  /*c020*/  FADD.FTZ R4, R20, R11 ;  /* 0x0000000b14047221 */ /* 0x000fe20000010000 */
[----:B------:R-:W-:Y:S01]  /*c030*/  F2FP.BF16.F32.PACK_AB R215, R103, R98 ;  /* 0x0000006267d7723e */ /* 0x000fe200000010ff */
[----:B------:R-:W-:Y:S01]  /*c040*/  FMUL.FTZ R69, R69, R90 ;  /* 0x0000005a45457220 */ /* 0x000fe20000410000 */
[----:B0-----:R-:W-:Y:S01]  /*c050*/  FADD.FTZ R5, R10, R5 ;  /* 0x000000050a057221 */ /* 0x001fe20000010000 */
[----:B-1----:R-:W-:Y:S01]  /*c060*/  FADD.FTZ R7, R165, R4 ;  /* 0x00000004a5077221 */ /* 0x002fe20000010000 */
[C---:B------:R-:W-:Y:S01]  /*c070*/  F2FP.BF16.F32.PACK_AB R217, R91.reuse, R10 ;  /* 0x0000000a5bd9723e */ /* 0x040fe200000010ff */
[-C--:B------:R-:W-:Y:S01]  /*c080*/  FMUL.FTZ R72, R72, R90.reuse ;  /* 0x0000005a48487220 */ /* 0x080fe20000410000 */
[----:B------:R-:W-:Y:S01]  /*c090*/  FADD.FTZ R5, R91, R5 ;  /* 0x000000055b057221 */ /* 0x000fe20000010000 */
[----:B------:R-:W-:Y:S01]  /*c0a0*/  FADD.FTZ R4, R92, R7 ;  /* 0x000000075c047221 */ /* 0x000fe20000010000 */
[----:B------:R-:W-:Y:S01]  /*c0b0*/  MOV R11, UR7 ;  /* 0x00000007000b7c02 */ /* 0x000fe20008000f00 */
[----:B------:R-:W-:Y:S01]  /*c0c0*/  FMUL.FTZ R73, R73, R90 ;  /* 0x0000005a49497220 */ /* 0x000fe20000410000 */
[----:B--2---:R-:W-:Y:S01]  /*c0d0*/  FADD.FTZ R5, R14, R5 ;  /* 0x000000050e057221 */ /* 0x004fe20000010000 */
[----:B------:R-:W-:Y:S01]  /*c0e0*/  FADD.FTZ R7, R93, R4 ;  /* 0x000000045d077221 */ /* 0x000fe20000010000 */
[C---:B------:R-:W-:Y:S01]  /*c0f0*/  F2FP.BF16.F32.PACK_AB R219, R95.reuse, R14 ;  /* 0x0000000e5fdb723e */ /* 0x040fe200000010ff */
[-C--:B------:R-:W-:Y:S01]  /*c100*/  FMUL.FTZ R76, R76, R90.reuse ;  /* 0x0000005a4c4c7220 */ /* 0x080fe20000410000 */
[----:B------:R-:W-:Y:S01]  /*c110*/  FADD.FTZ R6, R95, R5 ;  /* 0x000000055f067221 */ /* 0x000fe20000010000 */
[-C--:B------:R-:W-:Y:S01]  /*c120*/  FMUL.FTZ R77, R77, R90.reuse ;  /* 0x0000005a4d4d7220 */ /* 0x080fe20000410000 */
[-C--:B------:R-:W-:Y:S01]  /*c130*/  FMUL.FTZ R80, R80, R90.reuse ;  /* 0x0000005a50507220 */ /* 0x080fe20000410000 */
[-C--:B------:R-:W-:Y:S01]  /*c140*/  FMUL.FTZ R81, R81, R90.reuse ;  /* 0x0000005a51517220 */ /* 0x080fe20000410000 */
[-C--:B------:R-:W-:Y:S01]  /*c150*/  FMUL.FTZ R84, R84, R90.reuse ;  /* 0x0000005a54547220 */ /* 0x080fe20000410000 */
[----:B------:R-:W-:Y:S01]  /*c160*/  FMUL.FTZ R85, R85, R90 ;  /* 0x0000005a55557220 */ /* 0x000fe20000410000 */
[-C--:B------:R-:W-:Y:S01]  /*c170*/  FMUL.FTZ R26, R26, R167.reuse ;  /* 0x000000a71a1a7220 */ /* 0x080fe20000410000 */
        /* <DEDUP_REMOVED lines=30> */
[----:B------:R-:W-:Y:S01]  /*c360*/  FMUL.FTZ R87, R87, R167 ;  /* 0x000000a757577220 */ /* 0x000fe20000410000 */
[----:B------:R-:W-:-:S02]  /*c370*/  IMAD.MOV.U32 R4, RZ, RZ, R9 ;  /* 0x000000ffff047224 */ /* 0x000fc400078e0009 */
[----:B------:R-:W-:Y:S01]  /*c380*/  IMAD.MOV.U32 R5, RZ, RZ, R89 ;  /* 0x000000ffff057224 */ /* 0x000fe200078e0059 */
[----:B------:R-:W-:Y:S06]  /*c390*/  @P2 BRA `(.L_x_28) ;  /* 0xffffffa800942947 */ /* 0x000fec000383ffff */
.L_x_19:
[----:B------:R-:W-:Y:S06]  /*c3a0*/  BAR.ARV 0x8, 0x180 ;  /* 0x0206000000007b1d */ /* 0x000fec0000002000 */
[----:B------:R-:W-:Y:S05]  /*c3b0*/  @!P0 BRA `(.L_x_29) ;  /* 0x0000000000048947 */ /* 0x000fea0003800000 */
[----:B------:R-:W-:Y:S01]  /*c3c0*/  BPT.TRAP 0x1 ;  /* 0x000000040000795c */ /* 0x000fe20000300000 */
.L_x_29:
[----:B------:R-:W-:Y:S02]  /*c3d0*/  R2UR UR5, R221 ;  /* 0x00000000dd0572ca */ /* 0x000fe400000e0000 */
[----:B------:R-:W-:-:S11]  /*c3e0*/  R2UR UR4, R16 ;  /* 0x00000000100472ca */ /* 0x000fd600000e0000 */
[----:B------:R-:W-:Y:S02]  /*c3f0*/  IMAD.U32 R2, RZ, RZ, UR5 ;  /* 0x00000005ff027e24 */ /* 0x000fe4000f8e00ff */
[----:B------:R-:W-:-:S03]  /*c400*/  LEA R11, R0, UR4, 0x3 ;  /* 0x00000004000b7c11 */ /* 0x000fc6000f8e18ff */
[----:B------:R-:W-:-:S04]  /*c410*/  SHF.L.U32 R2, R2, 0x1f, RZ ;  /* 0x0000001f02027819 */ /* 0x000fc800000006ff */
[----:B------:R0:W1:Y:S01]  /*c420*/  SYNCS.PHASECHK.TRANS64.TRYWAIT P2, [R11+URZ+0x34850], R2 ;  /* 0x034850020b0075a7 */ /* 0x000062000804017f */
[----:B------:R-:W-:Y:S05]  /*c430*/  @!P0 BRA `(.L_x_30) ;  /* 0x0000000000048947 */ /* 0x000fea0003800000 */
[----:B------:R-:W-:Y:S01]  /*c440*/  BPT.TRAP 0x1 ;  /* 0x000000040000795c */ /* 0x000fe20000300000 */
.L_x_30:
[----:B-1----:R-:W-:Y:S05]  /*c450*/  @P2 BRA `(.L_x_31) ;  /* 0x0000000000082947 */ /* 0x002fea0003800000 */
[----:B------:R-:W1:Y:S02]  /*c460*/  SYNCS.PHASECHK.TRANS64.TRYWAIT P0, [R11+URZ+0x34850], R2 ;  /* 0x034850020b0075a7 */ /* 0x000e64000800017f */
[----:B-1----:R-:W-:Y:S05]  /*c470*/  @!P0 BRA `(.L_x_32) ;  /* 0x0000005c00fc8947 */ /* 0x002fea0003800000 */
.L_x_31:
[----:B------:R-:W-:Y:S01]  /*c480*/  R2UR UR4, R16 ;  /* 0x00000000100472ca */ /* 0x000fe200000e0000 */
[----:B------:R-:W-:Y:S01]  /*c490*/  WARPGROUP.ARRIVE ;  /* 0x00000000000079c5 */ /* 0x000fe20000000000 */
[----:B------:R-:W-:Y:S01]  /*c4a0*/  R2UR UR5, R0 ;  /* 0x00000000000572ca */ /* 0x000fe200000e0000 */
[----:B------:R-:W-:Y:S01]  /*c4b0*/  UMOV UR7, 0x40000040 ;  /* 0x4000004000077882 */ /* 0x000fe20000000000 */
[----:B------:R-:W2:Y:S01]  /*c4c0*/  SHFL.BFLY PT, R0, R7, 0x2, 0x1f ;  /* 0x0c401f0007007f89 */ /* 0x000ea200000e0000 */
[----:B------:R-:W-:Y:S01]  /*c4d0*/  IMAD.MOV.U32 R8, RZ, RZ, RZ ;  /* 0x000000ffff087224 */ /* 0x000fe200078e00ff */
[----:B------:R-:W-:Y:S01]  /*c4e0*/  MOV R17, RZ ;  /* 0x000000ff00117202 */ /* 0x000fe20000000f00 */
[----:B------:R-:W-:Y:S01]  /*c4f0*/  IMAD.MOV.U32 R16, RZ, RZ, -0x800000 ;  /* 0xff800000ff107424 */ /* 0x000fe200078e00ff */
[----:B------:R-:W0:Y:S05]  /*c500*/  SHFL.BFLY PT, R3, R6, 0x2, 0x1f ;  /* 0x0c401f0006037f89 */ /* 0x000e2a00000e0000 */
[----:B------:R-:W-:-:S04]  /*c510*/  UIADD3 UR4, UR4, 0x400, URZ ;  /* 0x0000040004047890 */ /* 0x000fc8000fffe03f */
[----:B------:R-:W-:-:S04]  /*c520*/  USHF.R.U32.HI UR4, URZ, 0x4, UR4 ;  /* 0x000000043f047899 */ /* 0x000fc80008011604 */
[----:B------:R-:W-:-:S04]  /*c530*/  ULOP3.LUT UR4, UR4, 0x3fff, URZ, 0xc0, !UPT ;  /* 0x00003fff04047892 */ /* 0x000fc8000f8ec03f */
[----:B------:R-:W-:Y:S01]  /*c540*/  ULOP3.LUT UR4, UR4, 0x5800000, URZ, 0xfc, !UPT ;  /* 0x0580000004047892 */ /* 0x000fe2000f8efc3f */
[----:B--2---:R-:W-:-:S03]  /*c550*/  FADD.FTZ R0, R0, R7 ;  /* 0x0000000700007221 */ /* 0x004fc60000010000 */
[----:B------:R-:W-:Y:S01]  /*c560*/  UIMAD UR4, UR5, 0xb00, UR4 ;  /* 0x00000b00050478a4 */ /* 0x000fe2000f8e0204 */
[----:B01----:R-:W-:Y:S02]  /*c570*/  FADD.FTZ R2, R3, R6 ;  /* 0x0000000603027221 */ /* 0x003fe40000010000 */
[----:B------:R-:W0:Y:S04]  /*c580*/  SHFL.BFLY PT, R3, R0, 0x1, 0x1f ;  /* 0x0c201f0000037f89 */ /* 0x000e2800000e0000 */
[----:B------:R-:W-:Y:S02]  /*c590*/  UMOV UR6, UR4 ;  /* 0x0000000400067c82 */ /* 0x000fe40008000000 */
[----:B------:R-:W-:Y:S01]  /*c5a0*/  HGMMA.64x128x16.F32.BF16 R24, R176, gdesc[UR4].tnspB, R24, gsb0 ;  /* 0x41e00004b0187df0 */ /* 0x000fe20008001818 */
[----:B------:R-:W-:Y:S01]  /*c5b0*/  UIADD3 UR6, UR4, 0x80, URZ ;  /* 0x0000008004067890 */ /* 0x000fe2000fffe03f */
[----:B------:R-:W1:Y:S01]  /*c5c0*/  SHFL.BFLY PT, R5, R2, 0x1, 0x1f ;  /* 0x0c201f0002057f89 */ /* 0x000e6200000e0000 */
[----:B------:R-:W-:Y:S01]  /*c5d0*/  UMOV UR7, 0x40000040 ;  /* 0x4000004000077882 */ /* 0x000fe20000000000 */
[----:B0-----:R-:W-:Y:S01]  /*c5e0*/  FADD.FTZ R10, R0, R3 ;  /* 0x00000003000a7221 */ /* 0x001fe20000010000 */
[----:B------:R-:W-:-:S04]  /*c5f0*/  IMAD.MOV.U32 R0, RZ, RZ, -0x800000 ;  /* 0xff800000ff007424 */ /* 0x000fc800078e00ff */
[----:B------:R-:W-:Y:S01]  /*c600*/  FSETP.NE.FTZ.AND P0, PT, R10, RZ, PT ;  /* 0x000000ff0a00720b */ /* 0x000fe20003f15000 */
[----:B-1----:R-:W-:Y:S01]  /*c610*/  FADD.FTZ R12, R2, R5 ;  /* 0x00000005020c7221 */ /* 0x002fe20000010000 */
[----:B------:R-:W-:-:S04]  /*c620*/  @!P1 VIADD R5, R11, 0x34860 ;  /* 0x000348600b059836 */ /* 0x000fc80000000000 */
[----:B------:R-:W-:Y:S02]  /*c630*/  FSETP.NE.FTZ.AND P2, PT, R12, RZ, PT ;  /* 0x000000ff0c00720b */ /* 0x000fe40003f55000 */
[----:B------:R-:W-:-:S05]  /*c640*/  @!P1 PRMT R5, RZ, 0x654, R5 ;  /* 0x00000654ff059816 */ /* 0x000fca0000000005 */
[----:B------:R-:W0:Y:S01]  /*c650*/  @P0 MUFU.LG2 R3, R10 ;  /* 0x0000000a00030308 */ /* 0x000e220000000c00 */
[----:B------:R-:W-:-:S05]  /*c660*/  @P0 FMUL.FTZ R2, R88, 0.69314718246459960938 ;  /* 0x3f31721858020820 */ /* 0x000fca0000410000 */
[----:B------:R-:W-:Y:S02]  /*c670*/  @P2 FMUL.FTZ R7, R88, 0.69314718246459960938 ;  /* 0x3f31721858072820 */ /* 0x000fe40000410000 */
[----:B------:R-:W1:Y:S08]  /*c680*/  @P2 MUFU.LG2 R4, R12 ;  /* 0x0000000c00042308 */ /* 0x000e700000000c00 */
[----:B------:R-:W2:Y:S01]  /*c690*/  @P0 MUFU.RCP R8, R10 ;  /* 0x0000000a00080308 */ /* 0x000ea20000001000 */
[----:B0-----:R-:W-:-:S04]  /*c6a0*/  @P0 FMUL.FTZ R3, R3, 0.69314718246459960938 ;  /* 0x3f31721803030820 */ /* 0x001fc80000410000 */
[----:B------:R-:W-:Y:S01]  /*c6b0*/  @P0 FFMA.FTZ R16, R2, R89, R3 ;  /* 0x0000005902100223 */ /* 0x000fe20000010003 */
[----:B------:R-:W-:Y:S02]  /*c6c0*/  PLOP3.LUT P0, PT, PT, PT, PT, 0x8, 0x0 ;  /* 0x000000000000781c */ /* 0x000fe40003f0e170 */
[----:B------:R-:W0:Y:S01]  /*c6d0*/  @P2 MUFU.RCP R17, R12 ;  /* 0x0000000c00112308 */ /* 0x000e220000001000 */
[----:B-1----:R-:W-:-:S04]  /*c6e0*/  @P2 FMUL.FTZ R4, R4, 0.69314718246459960938 ;  /* 0x3f31721804042820 */ /* 0x002fc80000410000 */
[----:B------:R-:W-:Y:S01]  /*c6f0*/  @P2 FFMA.FTZ R0, R7, R9, R4 ;  /* 0x0000000907002223 */ /* 0x000fe20000010004 */
[----:B------:R-:W-:Y:S02]  /*c700*/  WARPGROUP.DEPBAR.LE gsb0, 0x0 ;  /* 0x00008000000079c5 */ /* 0x000fe40000010000 */
[----:B------:R-:W-:-:S06]  /*c710*/  WARPGROUP.ARRIVE ;  /* 0x00000000000079c5 */ /* 0x000fcc0000000000 */
[----:B------:R-:W-:Y:S01]  /*c720*/  HGMMA.64x128x16.F32.BF16 R24, R180, gdesc[UR4].tnspB, R24, gsb0 ;  /* 0x41e00004b4187df0 */ /* 0x000fe20008001818 */
[----:B------:R-:W-:Y:S01]  /*c730*/  UIADD3 UR6, UR4, 0x100, URZ ;  /* 0x0000010004067890 */ /* 0x000fe2000fffe03f */
[----:B------:R-:W-:Y:S01]  /*c740*/  UMOV UR7, 0x40000040 ;  /* 0x4000004000077882 */ /* 0x000fe20000000000 */
[----:B------:R-:W-:Y:S02]  /*c750*/  WARPGROUP.DEPBAR.LE gsb0, 0x0 ;  /* 0x00008000000079c5 */ /* 0x000fe40000010000 */
[----:B------:R-:W-:-:S07]  /*c760*/  WARPGROUP.ARRIVE ;  /* 0x00000000000079c5 */ /* 0x000fce0000000000 */
        /* <DEDUP_REMOVED lines=33> */
[----:B------:R-:W-:Y:S01]  /*c980*/  UIADD3 UR4, UR4, 0x500, URZ ;  /* 0x0000050004047890 */ /* 0x000fe2000fffe03f */
[----:B------:R-:W-:Y:S02]  /*c990*/  WARPGROUP.DEPBAR.LE gsb0, 0x0 ;  /* 0x00008000000079c5 */ /* 0x000fe40000010000 */
[----:B------:R-:W-:-:S06]  /*c9a0*/  WARPGROUP.ARRIVE ;  /* 0x00000000000079c5 */ /* 0x000fcc0000000000 */
[----:B------:R-:W-:Y:S01]  /*c9b0*/  HGMMA.64x128x16.F32.BF16 R24, R212, gdesc[UR4].tnspB, R24, gsb0 ;  /* 0x41e00004d4187df0 */ /* 0x000fe20008001818 */
[----:B------:R-:W-:Y:S01]  /*c9c0*/  UMOV UR6, UR4 ;  /* 0x0000000400067c82 */ /* 0x000fe20008000000 */
[----:B------:R-:W-:Y:S01]  /*c9d0*/  UMOV UR7, 0x40000040 ;  /* 0x4000004000077882 */ /* 0x000fe20000000000 */
[----:B------:R-:W-:Y:S02]  /*c9e0*/  WARPGROUP.DEPBAR.LE gsb0, 0x0 ;  /* 0x00008000000079c5 */ /* 0x000fe40000010000 */
[----:B------:R-:W-:-:S07]  /*c9f0*/  WARPGROUP.ARRIVE ;  /* 0x00000000000079c5 */ /* 0x000fce0000000000 */
[----:B------:R-:W-:Y:S03]  /*ca00*/  HGMMA.64x128x16.F32.BF16 R24, R216, gdesc[UR4].tnspB, R24, gsb0 ;  /* 0x41e00004d8187df0 */ /* 0x000fe60008001818 */
[----:B------:R-:W-:Y:S02]  /*ca10*/  WARPGROUP.DEPBAR.LE gsb0, 0x0 ;  /* 0x00008000000079c5 */ /* 0x000fe40000010000 */
[-C--:B--2---:R-:W-:Y:S01]  /*ca20*/  FMUL.FTZ R94, R36, R8.reuse ;  /* 0x00000008245e7220 */ /* 0x084fe20000410000 */
        /* <DEDUP_REMOVED lines=11> */
[-C--:B0-----:R-:W-:Y:S01]  /*cae0*/  FMUL.FTZ R40, R30, R17.reuse ;  /* 0x000000111e287220 */ /* 0x081fe20000410000 */
[-C--:B------:R-:W-:Y:S01]  /*caf0*/  FMUL.FTZ R41, R31, R17.reuse ;  /* 0x000000111f297220 */ /* 0x080fe20000410000 */
[----:B------:R0:W-:Y:S01]  /*cb00*/  @!P1 SYNCS.ARRIVE.TRANS64.RED.A1T0 RZ, [R5+URZ], RZ ;  /* 0x000000ff05ff99a7 */ /* 0x0001e2000810043f */
        /* <DEDUP_REMOVED lines=49> */
[----:B------:R-:W-:-:S07]  /*ce20*/  FMUL.FTZ R87, R87, R17 ;  /* 0x0000001157577220 */ /* 0x000fce0000410000 */
.L_x_12:
[----:B------:R-:W-:Y:S05]  /*ce30*/  @P0 BRA `(.L_x_33) ;  /* 0x0000001400600947 */ /* 0x000fea0003800000 */
[----:B------:R-:W0:Y:S01]  /*ce40*/  S2R R17, SR_TID.X ;  /* 0x0000000000117919 */ /* 0x000e220000002100 */
[----:B------:R-:W1:Y:S01]  /*ce50*/  LDC R71, c[0x0][0xbe8] ;  /* 0x0002fa00ff477b82 */ /* 0x000e620000000800 */
[----:B------:R-:W-:Y:S01]  /*ce60*/  R2UR UR13, R19 ;  /* 0x00000000130d72ca */ /* 0x000fe200000e0000 */
[----:B------:R-:W-:Y:S01]  /*ce70*/  ULDC.64 UR8, c[0x0][0xbd0] ;  /* 0x0002f40000087ab9 */ /* 0x000fe20000000a00 */
[----:B------:R-:W2:Y:S01]  /*ce80*/  S2R R64, SR_CTAID.X ;  /* 0x0000000000407919 */ /* 0x000ea20000002500 */
[----:B------:R-:W-:Y:S01]  /*ce90*/  ULDC.64 UR14, c[0x0][0x208] ;  /* 0x00008200000e7ab9 */ /* 0x000fe20000000a00 */
[----:B------:R-:W-:Y:S03]  /*cea0*/  BSSY B0, `(.L_x_34) ;  /* 0x00000eb000007945 */ /* 0x000fe60003800000 */
[----:B------:R-:W3:Y:S06]  /*ceb0*/  S2UR UR12, SR_CTAID.Z ;  /* 0x00000000000c79c3 */ /* 0x000eec0000002700 */
[----:B------:R-:W-:-:S02]  /*cec0*/  USHF.R.S32.HI UR7, URZ, 0x1f, UR13 ;  /* 0x0000001f3f077899 */ /* 0x000fc4000801140d */
[----:B------:R-:W4:Y:S01]  /*ced0*/  LDC.64 R68, c[0x0][0xbd8] ;  /* 0x0002f600ff447b82 */ /* 0x000f220000000a00 */
[----:B------:R-:W-:Y:S02]  /*cee0*/  UIMAD.WIDE.U32 UR4, UR13, UR8, URZ ;  /* 0x000000080d0472a5 */ /* 0x000fe4000f8e003f */
[----:B------:R-:W-:-:S04]  /*cef0*/  UIMAD UR6, UR7, UR8, URZ ;  /* 0x00000008070672a4 */ /* 0x000fc8000f8e023f */
[----:B------:R-:W-:Y:S01]  /*cf00*/  UIMAD UR6, UR13, UR9, UR6 ;  /* 0x000000090d0672a4 */ /* 0x000fe2000f8e0206 */
[----:B-1----:R-:W-:Y:S01]  /*cf10*/  ISETP.NE.AND P0, PT, R71, 0x1, PT ;  /* 0x000000014700780c */ /* 0x002fe20003f05270 */
[----:B------:R-:W1:Y:S01]  /*cf20*/  S2UR UR11, SR_CTAID.Y ;  /* 0x00000000000b79c3 */ /* 0x000e620000002600 */
[----:B------:R-:W-:Y:S01]  /*cf30*/  ULDC.64 UR8, c[0x0][0xb38] ;  /* 0x0002ce0000087ab9 */ /* 0x000fe20000000a00 */
[----:B------:R-:W-:Y:S02]  /*cf40*/  UIADD3 UR6, UR5, UR6, URZ ;  /* 0x0000000605067290 */ /* 0x000fe4000fffe03f */
[----:B------:R-:W-:Y:S01]  /*cf50*/  UIMAD UR7, UR7, UR8, URZ ;  /* 0x00000008070772a4 */ /* 0x000fe2000f8e023f */
[----:B0-----:R-:W-:Y:S01]  /*cf60*/  VIADD R59, R17, 0xffffff80 ;  /* 0xffffff80113b7836 */ /* 0x001fe20000000000 */
[----:B---3--:R-:W-:Y:S02]  /*cf70*/  USHF.R.S32.HI UR10, URZ, 0x1f, UR12 ;  /* 0x0000001f3f0a7899 */ /* 0x008fe4000801140c */
[----:B------:R-:W1:Y:S02]  /*cf80*/  LDC R75, c[0x0][0xc50] ;  /* 0x00031400ff4b7b82 */ /* 0x000e640000000800 */
[----:B------:R-:W-:-:S04]  /*cf90*/  SHF.R.S32.HI R22, RZ, 0x1f, R59 ;  /* 0x0000001fff167819 */ /* 0x000fc8000001143b */
[CC--:B------:R-:W-:Y:S02]  /*cfa0*/  LEA.HI R17, R22.reuse, R59.reuse, RZ, 0x7 ;  /* 0x0000003b16117211 */ /* 0x0c0fe400078f38ff */
[----:B------:R-:W0:Y:S01]  /*cfb0*/  LDC.64 R72, c[0x0][0xb40] ;  /* 0x0002d000ff487b82 */ /* 0x000e220000000a00 */
[----:B------:R-:W-:Y:S02]  /*cfc0*/  LEA.HI R22, R22, R59, RZ, 0x2 ;  /* 0x0000003b16167211 */ /* 0x000fe400078f10ff */
[----:B------:R-:W-:Y:S02]  /*cfd0*/  LOP3.LUT R18, R17, 0xffffff80, RZ, 0xc0, !PT ;  /* 0xffffff8011127812 */ /* 0x000fe400078ec0ff */
[----:B------:R-:W-:Y:S02]  /*cfe0*/  SHF.R.S32.HI R58, RZ, 0x7, R17 ;  /* 0x00000007ff3a7819 */ /* 0x000fe40000011411 */
[----:B------:R-:W-:Y:S01]  /*cff0*/  LOP3.LUT R22, R22, 0xfffffffc, RZ, 0xc0, !PT ;  /* 0xfffffffc16167812 */ /* 0x000fe200078ec0ff */
[----:B------:R-:W-:Y:S01]  /*d000*/  IMAD.IADD R70, R59, 0x1, -R18 ;  /* 0x000000013b467824 */ /* 0x000fe200078e0a12 */
[----:B------:R-:W-:Y:S01]  /*d010*/  LEA.HI R17, R17, R58, RZ, 0x1 ;  /* 0x0000003a11117211 */ /* 0x000fe200078f08ff */
[----:B------:R-:W3:Y:S02]  /*d020*/  @P0 LDC R67, c[0x0][0xbf0] ;  /* 0x0002fc00ff430b82 */ /* 0x000ee40000000800 */
[----:B------:R-:W-:Y:S01]  /*d030*/  IMAD.IADD R22, R59, 0x1, -R22 ;  /* 0x000000013b167824 */ /* 0x000fe200078e0a16 */
[----:B------:R-:W-:-:S02]  /*d040*/  SHF.R.S32.HI R63, RZ, 0x1f, R70 ;  /* 0x0000001fff3f7819 */ /* 0x000fc40000011446 */
[----:B------:R-:W-:Y:S02]  /*d050*/  LOP3.LUT R17, R17, 0x3fffffe, RZ, 0xc0, !PT ;  /* 0x03fffffe11117812 */ /* 0x000fe400078ec0ff */
[----:B------:R-:W-:Y:S01]  /*d060*/  LEA.HI R77, R63, R70, RZ, 0x2 ;  /* 0x000000463f4d7211 */ /* 0x000fe200078f10ff */
[----:B------:R-:W5:Y:S01]  /*d070*/  @P0 LDC R79, c[0x0][0xbec] ;  /* 0x0002fb00ff4f0b82 */ /* 0x000f620000000800 */
[----:B------:R-:W-:Y:S02]  /*d080*/  IADD3 R17, R58, -R17, RZ ;  /* 0x800000113a117210 */ /* 0x000fe40007ffe0ff */
[--C-:B------:R-:W-:Y:S02]  /*d090*/  SHF.R.S32.HI R18, RZ, 0x2, R77.reuse ;  /* 0x00000002ff127819 */ /* 0x100fe4000001144d */
[----:B------:R-:W-:Y:S01]  /*d0a0*/  SHF.R.S32.HI R23, RZ, 0x1f, R77 ;  /* 0x0000001fff177819 */ /* 0x000fe2000001144d */
[----:B0-----:R-:W-:Y:S01]  /*d0b0*/  IMAD R66, R72, UR10, RZ ;  /* 0x0000000a48427c24 */ /* 0x001fe2000f8e02ff */
[----:B------:R-:W-:Y:S01]  /*d0c0*/  LEA.HI R58, R22, R22, RZ, 0x1 ;  /* 0x00000016163a7211 */ /* 0x000fe200078f08ff */
[----:B------:R-:W0:Y:S01]  /*d0d0*/  @P0 LDC R74, c[0x0][0xbf0] ;  /* 0x0002fc00ff4a0b82 */ /* 0x000e220000000800 */
[----:B------:R-:W-:-:S02]  /*d0e0*/  LEA.HI R23, R23, R18, RZ, 0x3 ;  /* 0x0000001217177211 */ /* 0x000fc400078f18ff */
[----:B------:R-:W-:Y:S02]  /*d0f0*/  LOP3.LUT R59, R58, 0x1ffffffe, RZ, 0xc0, !PT ;  /* 0x1ffffffe3a3b7812 */ /* 0x000fe400078ec0ff */
[----:B------:R-:W-:Y:S02]  /*d100*/  LOP3.LUT R23, R23, 0xfffffff8, RZ, 0xc0, !PT ;  /* 0xfffffff817177812 */ /* 0x000fe400078ec0ff */
[----:B------:R-:W-:Y:S01]  /*d110*/  LOP3.LUT R77, R77, 0x7ffffffc, RZ, 0xc0, !PT ;  /* 0x7ffffffc4d4d7812 */ /* 0x000fe200078ec0ff */
[----:B------:R-:W-:Y:S02]  /*d120*/  IMAD.IADD R58, R22, 0x1, -R59 ;  /* 0x00000001163a7824 */ /* 0x000fe400078e0a3b */
[----:B------:R-:W-:Y:S01]  /*d130*/  IMAD.IADD R23, R18, 0x1, -R23 ;  /* 0x0000000112177824 */ /* 0x000fe200078e0a17 */
[----:B------:R-:W-:Y:S01]  /*d140*/  LEA.HI R18, R63, R70, RZ, 0x5 ;  /* 0x000000463f127211 */ /* 0x000fe200078f28ff */
[----:B------:R-:W-:Y:S01]  /*d150*/  IMAD.U32 R22, RZ, RZ, UR4 ;  /* 0x00000004ff167e24 */ /* 0x000fe2000f8e00ff */
[----:B------:R-:W1:Y:S02]  /*d160*/  @P0 LDC R63, c[0x0][0xbec] ;  /* 0x0002fb00ff3f0b82 */ /* 0x000e640000000800 */
[----:B------:R-:W-:-:S05]  /*d170*/  SHF.R.S32.HI R18, RZ, 0x5, R18 ;  /* 0x00000005ff127819 */ /* 0x000fca0000011412 */
[----:B------:R-:W-:Y:S01]  /*d180*/  IMAD R18, R18, 0x10, R23 ;  /* 0x0000001012127824 */ /* 0x000fe200078e0217 */
[----:B------:R-:W-:Y:S01]  /*d190*/  MOV R23, UR5 ;  /* 0x0000000500177c02 */ /* 0x000fe20008000f00 */
[----:B------:R-:W-:Y:S01]  /*d1a0*/  IMAD.U32 R23, RZ, RZ, UR6 ;  /* 0x00000006ff177e24 */ /* 0x000fe2000f8e00ff */
[----:B------:R-:W-:Y:S01]  /*d1b0*/  UIMAD.WIDE.U32 UR4, UR13, UR8, URZ ;  /* 0x000000080d0472a5 */ /* 0x000fe2000f8e003f */
[----:B------:R-:W-:Y:S01]  /*d1c0*/  IMAD R17, R17, 0x40, R18 ;  /* 0x0000004011117824 */ /* 0x000fe200078e0212 */
[----:B------:R-:W-:Y:S01]  /*d1d0*/  UIMAD UR6, UR13, UR9, UR7 ;  /* 0x000000090d0672a4 */ /* 0x000fe2000f8e0207 */
[----:B----4-:R-:W-:Y:S02]  /*d1e0*/  IMAD R18, R68, UR10, RZ ;  /* 0x0000000a44127c24 */ /* 0x010fe4000f8e02ff */
[----:B------:R-:W-:Y:S01]  /*d1f0*/  IMAD R58, R58, 0x8, R17 ;  /* 0x000000083a3a7824 */ /* 0x000fe200078e0211 */
[----:B------:R-:W-:Y:S01]  /*d200*/  UIADD3 UR6, UR5, UR6, URZ ;  /* 0x0000000605067290 */ /* 0x000fe2000fffe03f */
[----:B------:R-:W-:Y:S01]  /*d210*/  IMAD R65, R69, UR12, R18 ;  /* 0x0000000c45417c24 */ /* 0x000fe2000f8e0212 */
[----:B------:R-:W-:Y:S01]  /*d220*/  ULDC.64 UR8, c[0x0][0xb28] ;  /* 0x0002ca0000087ab9 */ /* 0x000fe20000000a00 */
[----:B--2---:R-:W-:Y:S01]  /*d230*/  IMAD R18, R64, 0x80, R58 ;  /* 0x0000008040127824 */ /* 0x004fe200078e023a */
[----:B------:R-:W-:Y:S01]  /*d240*/  MOV R58, UR4 ;  /* 0x00000004003a7c02 */ /* 0x000fe20008000f00 */
[----:B------:R-:W-:-:S04]  /*d250*/  IMAD.WIDE.U32 R22, R68, UR12, R22 ;  /* 0x0000000c44167c25 */ /* 0x000fc8000f8e0016 */
[----:B------:R-:W-:Y:S01]  /*d260*/  IMAD R68, RZ, RZ, -UR13 ;  /* 0x8000000dff447e24 */ /* 0x000fe2000f8e02ff */
[----:B------:R-:W-:Y:S01]  /*d270*/  IADD3 R23, R23, R65, RZ ;  /* 0x0000004117177210 */ /* 0x000fe20007ffe0ff */
[----:B-1----:R-:W-:-:S04]  /*d280*/  @P0 IMAD.HI.U32 R62, R18, R63, RZ ;  /* 0x0000003f123e0227 */ /* 0x002fc800078e00ff */
[----:B------:R-:W-:Y:S01]  /*d290*/  IMAD.U32 R59, RZ, RZ, UR5 ;  /* 0x00000005ff3b7e24 */ /* 0x000fe2000f8e00ff */
[----:B------:R-:W-:Y:S01]  /*d2a0*/  ULDC.64 UR4, c[0x0][0xbe0] ;  /* 0x0002f80000047ab9 */ /* 0x000fe20000000a00 */
[----:B------:R-:W-:Y:S02]  /*d2b0*/  IMAD R75, R75, R68, UR11 ;  /* 0x0000000b4b4b7e24 */ /* 0x000fe4000f8e0244 */
[----:B------:R-:W-:Y:S01]  /*d2c0*/  IMAD.U32 R59, RZ, RZ, UR6 ;  /* 0x00000006ff3b7e24 */ /* 0x000fe2000f8e00ff */
[----:B------:R-:W-:Y:S01]  /*d2d0*/  ULDC.64 UR6, c[0x0][0xb48] ;  /* 0x0002d20000067ab9 */ /* 0x000fe20000000a00 */
[----:B------:R-:W-:Y:S01]  /*d2e0*/  IMAD.MOV.U32 R63, RZ, RZ, R18 ;  /* 0x000000ffff3f7224 */ /* 0x000fe200078e0012 */
[----:B---3--:R-:W-:Y:S01]  /*d2f0*/  @P0 SHF.R.U32.HI R63, RZ, R67, R62 ;  /* 0x00000043ff3f0219 */ /* 0x008fe2000001163e */
[----:B------:R-:W-:Y:S01]  /*d300*/  IMAD R67, R73, UR12, R66 ;  /* 0x0000000c49437c24 */ /* 0x000fe2000f8e0242 */
[----:B------:R-:W-:Y:S01]  /*d310*/  SHF.R.S32.HI R66, RZ, 0x1f, R75 ;  /* 0x0000001fff427819 */ /* 0x000fe2000001144b */
[----:B------:R-:W-:-:S04]  /*d320*/  IMAD.WIDE.U32 R58, R72, UR12, R58 ;  /* 0x0000000c483a7c25 */ /* 0x000fc8000f8e003a */
[----:B-----5:R-:W-:-:S04]  /*d330*/  @P0 IMAD.HI.U32 R79, R18, R79, RZ ;  /* 0x0000004f124f0227 */ /* 0x020fc800078e00ff */
[----:B------:R-:W-:Y:S02]  /*d340*/  IMAD.IADD R59, R59, 0x1, R67 ;  /* 0x000000013b3b7824 */ /* 0x000fe400078e0243 */
[----:B------:R-:W-:Y:S02]  /*d350*/  IMAD R67, R66, UR6, RZ ;  /* 0x0000000642437c24 */ /* 0x000fe4000f8e02ff */
[----:B------:R-:W-:-:S04]  /*d360*/  IMAD.WIDE.U32 R22, R75, UR4, R22 ;  /* 0x000000044b167c25 */ /* 0x000fc8000f8e0016 */
[----:B------:R-:W-:Y:S01]  /*d370*/  IMAD.MOV.U32 R65, RZ, RZ, R18 ;  /* 0x000000ffff417224 */ /* 0x000fe200078e0012 */
[----:B0-----:R-:W-:Y:S01]  /*d380*/  @P0 SHF.R.U32.HI R65, RZ, R74, R79 ;  /* 0x0000004aff410219 */ /* 0x001fe2000001164f */
[----:B------:R-:W-:Y:S01]  /*d390*/  IMAD R62, R66, UR4, RZ ;  /* 0x00000004423e7c24 */ /* 0x000fe2000f8e02ff */
[----:B------:R-:W-:Y:S01]  /*d3a0*/  BAR.SYNC.DEFER_BLOCKING 0x1, 0x100 ;  /* 0x0044000000007b1d */ /* 0x000fe20000010000 */
[C---:B------:R-:W-:Y:S01]  /*d3b0*/  IMAD R69, R75.reuse, UR7, R67 ;  /* 0x000000074b457c24 */ /* 0x040fe2000f8e0243 */
[--C-:B------:R-:W-:Y:S01]  /*d3c0*/  SHF.R.S32.HI R67, RZ, 0x1f, R63.reuse ;  /* 0x0000001fff437819 */ /* 0x100fe2000001143f */
[----:B------:R-:W-:Y:S01]  /*d3d0*/  IMAD R66, R75, UR5, R62 ;  /* 0x000000054b427c24 */ /* 0x000fe2000f8e023e */
[----:B------:R-:W-:Y:S01]  /*d3e0*/  IADD3 R22, P0, R63, R22, RZ ;  /* 0x000000163f167210 */ /* 0x000fe20007f1e0ff */
[----:B------:R-:W-:Y:S01]  /*d3f0*/  IMAD.MOV R63, RZ, RZ, -R63 ;  /* 0x000000ffff3f7224 */ /* 0x000fe200078e0a3f */
[----:B------:R-:W-:Y:S01]  /*d400*/  SHF.R.S32.HI R62, RZ, 0x1f, R65 ;  /* 0x0000001fff3e7819 */ /* 0x000fe20000011441 */
[----:B------:R-:W-:Y:S01]  /*d410*/  IMAD.WIDE.U32 R58, R75, UR6, R58 ;  /* 0x000000064b3a7c25 */ /* 0x000fe2000f8e003a */
[----:B------:R-:W-:Y:S01]  /*d420*/  ULDC.64 UR4, c[0x0][0xb30] ;  /* 0x0002cc0000047ab9 */ /* 0x000fe20000000a00 */
[----:B------:R-:W-:Y:S01]  /*d430*/  IADD3.X R23, R67, R23, R66, P0, !PT ;  /* 0x0000001743177210 */ /* 0x000fe200007fe442 */
[----:B------:R-:W-:Y:S01]  /*d440*/  ULDC.64 UR6, c[0x0][0xbc8] ;  /* 0x0002f20000067ab9 */ /* 0x000fe20000000a00 */
[----:B------:R-:W-:Y:S01]  /*d450*/  IMAD.MOV R68, RZ, RZ, -R65 ;  /* 0x000000ffff447224 */ /* 0x000fe200078e0a41 */
[----:B------:R-:W-:Y:S01]  /*d460*/  IADD3 R59, R59, R69, RZ ;  /* 0x000000453b3b7210 */ /* 0x000fe20007ffe0ff */
[----:B------:R-:W-:-:S02]  /*d470*/  IMAD R63, R71, R63, R18 ;  /* 0x0000003f473f7224 */ /* 0x000fc400078e0212 */
[----:B------:R-:W-:Y:S02]  /*d480*/  IMAD R62, R62, UR4, RZ ;  /* 0x000000043e3e7c24 */ /* 0x000fe4000f8e02ff */
[----:B------:R-:W-:Y:S01]  /*d490*/  IMAD R67, R71, R68, R18 ;  /* 0x0000004447437224 */ /* 0x000fe200078e0212 */
[----:B------:R-:W-:Y:S01]  /*d4a0*/  SHF.R.S32.HI R18, RZ, 0x1f, R63 ;  /* 0x0000001fff127819 */ /* 0x000fe2000001143f */
[C---:B------:R-:W-:Y:S01]  /*d4b0*/  IMAD R69, R65.reuse, UR5, R62 ;  /* 0x0000000541457c24 */ /* 0x040fe2000f8e023e */
[----:B------:R-:W0:Y:S01]  /*d4c0*/  S2UR UR5, SR_CgaCtaId ;  /* 0x00000000000579c3 */ /* 0x000e220000008800 */
[----:B------:R-:W-:Y:S01]  /*d4d0*/  IMAD.WIDE.U32 R58, R65, UR4, R58 ;  /* 0x00000004413a7c25 */ /* 0x000fe2000f8e003a */
[----:B------:R-:W-:Y:S01]  /*d4e0*/  SHF.R.S32.HI R62, RZ, 0x1f, R67 ;  /* 0x0000001fff3e7819 */ /* 0x000fe20000011443 */
[----:B------:R-:W-:Y:S02]  /*d4f0*/  UMOV UR4, 0x400 ;  /* 0x0000040000047882 */ /* 0x000fe40000000000 */
[----:B------:R-:W-:-:S02]  /*d500*/  IMAD R18, R18, UR6, RZ ;  /* 0x0000000612127c24 */ /* 0x000fc4000f8e02ff */
[----:B------:R-:W-:Y:S02]  /*d510*/  IMAD.IADD R59, R59, 0x1, R69 ;  /* 0x000000013b3b7824 */ /* 0x000fe400078e0245 */
[----:B------:R-:W-:Y:S02]  /*d520*/  IMAD R62, R62, UR8, RZ ;  /* 0x000000083e3e7c24 */ /* 0x000fe4000f8e02ff */
[C---:B------:R-:W-:Y:S02]  /*d530*/  IMAD R65, R63.reuse, UR7, R18 ;  /* 0x000000073f417c24 */ /* 0x040fe4000f8e0212 */
[----:B------:R-:W-:Y:S01]  /*d540*/  IMAD.WIDE.U32 R22, R63, UR6, R22 ;  /* 0x000000063f167c25 */ /* 0x000fe2000f8e0016 */
[----:B------:R-:W-:-:S03]  /*d550*/  ULDC.64 UR6, c[0x0][0xba8] ;  /* 0x0002ea0000067ab9 */ /* 0x000fc60000000a00 */
[C---:B------:R-:W-:Y:S01]  /*d560*/  IMAD R69, R67.reuse, UR9, R62 ;  /* 0x0000000943457c24 */ /* 0x040fe2000f8e023e */
[----:B------:R-:W-:Y:S01]  /*d570*/  LEA R62, P0, R22, UR6, 0x2 ;  /* 0x00000006163e7c11 */ /* 0x000fe2000f8010ff */
[----:B------:R-:W-:Y:S01]  /*d580*/  IMAD.WIDE.U32 R58, R67, UR8, R58 ;  /* 0x00000008433a7c25 */ /* 0x000fe2000f8e003a */
[----:B------:R-:W-:Y:S01]  /*d590*/  ULDC.64 UR8, c[0x0][0xb00] ;  /* 0x0002c00000087ab9 */ /* 0x000fe20000000a00 */
[----:B------:R-:W-:Y:S02]  /*d5a0*/  ULDC UR6, c[0x0][0xa88] ;  /* 0x0002a20000067ab9 */ /* 0x000fe40000000800 */
[----:B------:R-:W-:Y:S01]  /*d5b0*/  IMAD.IADD R63, R23, 0x1, R65 ;  /* 0x00000001173f7824 */ /* 0x000fe200078e0241 */
[----:B------:R-:W-:Y:S01]  /*d5c0*/  LEA R74, P1, R58, UR8, 0x2 ;  /* 0x000000083a4a7c11 */ /* 0x000fe2000f8210ff */
[----:B------:R-:W-:Y:S01]  /*d5d0*/  IMAD.IADD R23, R59, 0x1, R69 ;  /* 0x000000013b177824 */ /* 0x000fe200078e0245 */
[----:B0-----:R-:W-:Y:S01]  /*d5e0*/  ULEA UR4, UR5, UR4, 0x18 ;  /* 0x0000000405047291 */ /* 0x001fe2000f8ec03f */
[----:B------:R-:W-:Y:S01]  /*d5f0*/  IMAD R17, R64, 0x80, R17 ;  /* 0x0000008040117824 */ /* 0x000fe200078e0211 */
[----:B------:R-:W-:Y:S01]  /*d600*/  LEA.HI.X R63, R22, UR7, R63, 0x2, P0 ;  /* 0x00000007163f7c11 */ /* 0x000fe200080f143f */
[----:B------:R-:W-:Y:S01]  /*d610*/  IMAD R18, R71, UR6, RZ ;  /* 0x0000000647127c24 */ /* 0x000fe2000f8e02ff */
[----:B------:R-:W-:Y:S01]  /*d620*/  LEA.HI.X R76, R58, UR9, R23, 0x2, P1 ;  /* 0x000000093a4c7c11 */ /* 0x000fe200088f1417 */
[----:B------:R-:W-:Y:S01]  /*d630*/  SHFL.IDX PT, R22, R62, RZ, 0x1c1f ;  /* 0x001c1fff3e167589 */ /* 0x000fe200000e0000 */
[C---:B------:R-:W-:Y:S01]  /*d640*/  LOP3.LUT P0, RZ, R70.reuse, 0x3, RZ, 0xc0, !PT ;  /* 0x0000000346ff7812 */ /* 0x040fe2000780c0ff */
[----:B------:R-:W-:Y:S01]  /*d650*/  UIADD3 UR4, UR4, 0x34820, URZ ;  /* 0x0003482004047890 */ /* 0x000fe2000fffe03f */
[C---:B------:R-:W-:Y:S01]  /*d660*/  IADD3 R69, R17.reuse, 0x8, RZ ;  /* 0x0000000811457810 */ /* 0x040fe20007ffe0ff */
[----:B------:R-:W0:Y:S01]  /*d670*/  SHFL.IDX PT, R23, R63, RZ, 0x1c1f ;  /* 0x001c1fff3f177589 */ /* 0x000e2200000e0000 */
[-C--:B------:R-:W-:Y:S01]  /*d680*/  ISETP.GE.OR P1, PT, R17, R18.reuse, P0 ;  /* 0x000000121100720c */ /* 0x080fe20000726670 */
[----:B------:R-:W-:Y:S01]  /*d690*/  UPRMT UR4, URZ, 0x654, UR4 ;  /* 0x000006543f047896 */ /* 0x000fe20008000004 */
[-C--:B------:R-:W-:Y:S01]  /*d6a0*/  ISETP.GE.OR P0, PT, R69, R18.reuse, P0 ;  /* 0x000000124500720c */ /* 0x080fe20000706670 */
[----:B------:R-:W-:Y:S01]  /*d6b0*/  SHFL.IDX PT, R58, R62, 0x1, 0x1c1f ;  /* 0x003c1f003e3a7f89 */ /* 0x000fe200000e0000 */
[----:B------:R-:W-:Y:S01]  /*d6c0*/  ISETP.GE.AND P2, PT, R17, R18, PT ;  /* 0x000000121100720c */ /* 0x000fe20003f46270 */
[----:B------:R-:W-:-:S02]  /*d6d0*/  IMAD.IADD R71, R70, 0x1, -R77 ;  /* 0x0000000146477824 */ /* 0x000fc400078e0a4d */
[----:B------:R-:W1:Y:S02]  /*d6e0*/  SHFL.IDX PT, R59, R63, 0x1, 0x1c1f ;  /* 0x003c1f003f3b7f89 */ /* 0x000e6400000e0000 */
[----:B------:R-:W-:Y:S01]  /*d6f0*/  IMAD.SHL.U32 R71, R71, 0x2, RZ ;  /* 0x0000000247477824 */ /* 0x000fe200078e00ff */
[----:B------:R-:W-:Y:S01]  /*d700*/  SYNCS.ARRIVE.TRANS64.RED.A1T0 RZ, [UR4], RZ ;  /* 0x000000ffffff79a7 */ /* 0x000fe20008100404 */
[----:B------:R2:W3:Y:S04]  /*d710*/  SHFL.IDX PT, R66, R74, RZ, 0x1c1f ;  /* 0x001c1fff4a427589 */ /* 0x0004e800000e0000 */
[----:B------:R2:W4:Y:S04]  /*d720*/  SHFL.IDX PT, R67, R76, RZ, 0x1c1f ;  /* 0x001c1fff4c437589 */ /* 0x00052800000e0000 */
[----:B0-----:R2:W-:Y:S04]  /*d730*/  @!P1 ST.E desc[UR14][R22.64], R16 ;  /* 0x0000001016009985 */ /* 0x0015e8000c10190e */
[----:B-1----:R2:W-:Y:S01]  /*d740*/  @!P0 ST.E desc[UR14][R58.64], R0 ;  /* 0x000000003a008985 */ /* 0x0025e2000c10190e */
[----:B------:R-:W-:Y:S05]  /*d750*/  @P2 BRA `(.L_x_35) ;  /* 0x00000004007c2947 */ /* 0x000fea0003800000 */
[C---:B--2---:R-:W-:Y:S01]  /*d760*/  VIADD R0, R71.reuse, 0x8 ;  /* 0x0000000847007836 */ /* 0x044fe20000000000 */
[----:B------:R-:W-:Y:S01]  /*d770*/  ULDC UR4, c[0x0][0xac8] ;  /* 0x0002b20000047ab9 */ /* 0x000fe20000000800 */
[C---:B------:R-:W-:Y:S01]  /*d780*/  VIADD R58, R71.reuse, 0x10 ;  /* 0x00000010473a7836 */ /* 0x040fe20000000000 */
[C---:B------:R-:W-:Y:S01]  /*d790*/  ISETP.GE.AND P2, PT, R71.reuse, UR4, PT ;  /* 0x0000000447007c0c */ /* 0x040fe2000bf46270 */
[C---:B------:R-:W-:Y:S01]  /*d7a0*/  VIADD R62, R71.reuse, 0x28 ;  /* 0x00000028473e7836 */ /* 0x040fe20000000000 */
[----:B------:R-:W-:Y:S01]  /*d7b0*/  ISETP.GE.AND P3, PT, R0, UR4, PT ;  /* 0x0000000400007c0c */ /* 0x000fe2000bf66270 */
[----:B------:R-:W-:Y:S01]  /*d7c0*/  ULDC.64 UR6, c[0x0][0x208] ;  /* 0x0000820000067ab9 */ /* 0x000fe20000000a00 */
[C---:B------:R-:W-:Y:S01]  /*d7d0*/  IADD3 R59, R71.reuse, 0x18, RZ ;  /* 0x00000018473b7810 */ /* 0x040fe20007ffe0ff */
[C---:B------:R-:W-:Y:S01]  /*d7e0*/  VIADD R63, R71.reuse, 0x30 ;  /* 0x00000030473f7836 */ /* 0x040fe20000000000 */
[----:B------:R-:W-:Y:S01]  /*d7f0*/  ISETP.GE.AND P0, PT, R58, UR4, PT ;  /* 0x000000043a007c0c */ /* 0x000fe2000bf06270 */
[----:B------:R-:W-:Y:S01]  /*d800*/  VIADD R64, R71, 0x38 ;  /* 0x0000003847407836 */ /* 0x000fe20000000000 */
[----:B------:R-:W-:Y:S01]  /*d810*/  ISETP.GE.AND P1, PT, R59, UR4, PT ;  /* 0x000000043b007c0c */ /* 0x000fe2000bf26270 */
[C---:B------:R-:W-:Y:S01]  /*d820*/  VIADD R68, R71.reuse, 0x50 ;  /* 0x0000005047447836 */ /* 0x040fe20000000000 */
[C---:B------:R-:W-:Y:S01]  /*d830*/  IADD3 R65, R71.reuse, 0x40, RZ ;  /* 0x0000004047417810 */ /* 0x040fe20007ffe0ff */
[----:B------:R-:W-:Y:S01]  /*d840*/  VIADD R70, R71, 0x58 ;  /* 0x0000005847467836 */ /* 0x000fe20000000000 */
[----:B------:R-:W-:Y:S01]  /*d850*/  ISETP.GE.AND P4, PT, R63, UR4, PT ;  /* 0x000000043f007c0c */ /* 0x000fe2000bf86270 */
[----:B---34-:R-:W-:Y:S01]  /*d860*/  @!P2 IMAD.WIDE R16, R71, 0x4, R66 ;  /* 0x000000044710a825 */ /* 0x018fe200078e0242 */
[----:B------:R-:W-:-:S02]  /*d870*/  ISETP.GE.AND P5, PT, R64, UR4, PT ;  /* 0x0000000440007c0c */ /* 0x000fc4000bfa6270 */
[----:B------:R-:W-:Y:S01]  /*d880*/  @!P3 LEA.HI R0, R0, R0, RZ, 0x1 ;  /* 0x000000000000b211 */ /* 0x000fe200078f08ff */
[----:B------:R-:W-:Y:S01]  /*d890*/  VIADD R72, R71, 0x60 ;  /* 0x0000006047487836 */ /* 0x000fe20000000000 */
[----:B------:R0:W-:Y:S01]  /*d8a0*/  @!P2 ST.E.64 desc[UR6][R16.64], R88 ;  /* 0x000000581000a985 */ /* 0x0001e2000c101b06 */
[----:B------:R-:W-:Y:S02]  /*d8b0*/  ISETP.GE.AND P6, PT, R65, UR4, PT ;  /* 0x0000000441007c0c */ /* 0x000fe4000bfc6270 */
[----:B------:R-:W-:Y:S01]  /*d8c0*/  @!P3 LOP3.LUT R23, R0, 0xfffffffe, RZ, 0xc0, !PT ;  /* 0xfffffffe0017b812 */ /* 0x000fe200078ec0ff */
[----:B------:R-:W-:Y:S01]  /*d8d0*/  VIADD R0, R71, 0x20 ;  /* 0x0000002047007836 */ /* 0x000fe20000000000 */
[----:B------:R-:W-:Y:S02]  /*d8e0*/  @!P0 LEA.HI R58, R58, R58, RZ, 0x1 ;  /* 0x0000003a3a3a8211 */ /* 0x000fe400078f08ff */
[----:B------:R-:W-:Y:S01]  /*d8f0*/  @!P1 LEA.HI R59, R59, R59, RZ, 0x1 ;  /* 0x0000003b3b3b9211 */ /* 0x000fe200078f08ff */
[----:B------:R-:W-:Y:S01]  /*d900*/  @!P3 IMAD.WIDE R22, R23, 0x4, R66 ;  /* 0x000000041716b825 */ /* 0x000fe200078e0242 */
[----:B------:R-:W-:-:S02]  /*d910*/  ISETP.GE.AND P2, PT, R0, UR4, PT ;  /* 0x0000000400007c0c */ /* 0x000fc4000bf46270 */
[----:B------:R-:W-:Y:S02]  /*d920*/  @!P5 LEA.HI R64, R64, R64, RZ, 0x1 ;  /* 0x000000404040d211 */ /* 0x000fe400078f08ff */
[----:B------:R1:W-:Y:S01]  /*d930*/  @!P3 ST.E.64 desc[UR6][R22.64], R92 ;  /* 0x0000005c1600b985 */ /* 0x0003e2000c101b06 */
[----:B------:R-:W-:Y:S02]  /*d940*/  ISETP.GE.AND P3, PT, R62, UR4, PT ;  /* 0x000000043e007c0c */ /* 0x000fe4000bf66270 */
[----:B0-----:R-:W-:Y:S02]  /*d950*/  @!P0 LOP3.LUT R17, R58, 0xfffffffe, RZ, 0xc0, !PT ;  /* 0xfffffffe3a118812 */ /* 0x001fe400078ec0ff */
[----:B------:R-:W-:Y:S02]  /*d960*/  @!P4 LEA.HI R58, R63, R63, RZ, 0x1 ;  /* 0x0000003f3f3ac211 */ /* 0x000fe400078f08ff */
[----:B------:R-:W-:Y:S01]  /*d970*/  @!P5 LOP3.LUT R73, R64, 0xfffffffe, RZ, 0xc0, !PT ;  /* 0xfffffffe4049d812 */ /* 0x000fe200078ec0ff */
[----:B------:R-:W-:Y:S01]  /*d980*/  @!P0 IMAD.WIDE R16, R17, 0x4, R66 ;  /* 0x0000000411108825 */ /* 0x000fe200078e0242 */
[----:B------:R-:W-:-:S04]  /*d990*/  @!P2 LEA.HI R0, R0, R0, RZ, 0x1 ;  /* 0x000000000000a211 */ /* 0x000fc800078f08ff */
[----:B------:R0:W-:Y:S01]  /*d9a0*/  @!P0 ST.E.64 desc[UR6][R16.64], R90 ;  /* 0x0000005a10008985 */ /* 0x0001e2000c101b06 */
[----:B------:R-:W-:Y:S02]  /*d9b0*/  @!P3 LEA.HI R62, R62, R62, RZ, 0x1 ;  /* 0x0000003e3e3eb211 */ /* 0x000fe400078f08ff */
[----:B-1----:R-:W-:Y:S02]  /*d9c0*/  @!P1 LOP3.LUT R23, R59, 0xfffffffe, RZ, 0xc0, !PT ;  /* 0xfffffffe3b179812 */ /* 0x002fe400078ec0ff */
[----:B------:R-:W-:Y:S02]  /*d9d0*/  @!P2 LOP3.LUT R59, R0, 0xfffffffe, RZ, 0xc0, !PT ;  /* 0xfffffffe003ba812 */ /* 0x000fe400078ec0ff */
[----:B------:R-:W-:Y:S01]  /*d9e0*/  @!P3 LOP3.LUT R63, R62, 0xfffffffe, RZ, 0xc0, !PT ;  /* 0xfffffffe3e3fb812 */ /* 0x000fe200078ec0ff */
[--C-:B------:R-:W-:Y:S01]  /*d9f0*/  @!P1 IMAD.WIDE R22, R23, 0x4, R66.reuse ;  /* 0x0000000417169825 */ /* 0x100fe200078e0242 */
[----:B------:R-:W-:Y:S02]  /*da00*/  @!P6 LEA.HI R0, R65, R65, RZ, 0x1 ;  /* 0x000000414100e211 */ /* 0x000fe400078f08ff */
[----:B------:R-:W-:Y:S01]  /*da10*/  @!P4 LOP3.LUT R65, R58, 0xfffffffe, RZ, 0xc0, !PT ;  /* 0xfffffffe3a41c812 */ /* 0x000fe200078ec0ff */
[--C-:B------:R-:W-:Y:S01]  /*da20*/  @!P2 IMAD.WIDE R58, R59, 0x4, R66.reuse ;  /* 0x000000043b3aa825 */ /* 0x100fe200078e0242 */
[----:B------:R-:W-:Y:S01]  /*da30*/  @!P6 LOP3.LUT R75, R0, 0xfffffffe, RZ, 0xc0, !PT ;  /* 0xfffffffe004be812 */ /* 0x000fe200078ec0ff */
[----:B------:R1:W-:Y:S01]  /*da40*/  @!P1 ST.E.64 desc[UR6][R22.64], R94 ;  /* 0x0000005e16009985 */ /* 0x0003e2000c101b06 */
[----:B------:R-:W-:Y:S01]  /*da50*/  ISETP.GE.AND P1, PT, R68, UR4, PT ;  /* 0x0000000444007c0c */ /* 0x000fe2000bf26270 */
[----:B0-----:R-:W-:-:S02]  /*da60*/  @!P3 IMAD.WIDE R16, R63, 0x4, R66 ;  /* 0x000000043f10b825 */ /* 0x001fc400078e0242 */
[----:B------:R0:W-:Y:S01]  /*da70*/  @!P2 ST.E.64 desc[UR6][R58.64], R36 ;  /* 0x000000243a00a985 */ /* 0x0001e2000c101b06 */
[----:B------:R-:W-:Y:S01]  /*da80*/  ISETP.GE.AND P2, PT, R70, UR4, PT ;  /* 0x0000000446007c0c */ /* 0x000fe2000bf46270 */
[----:B------:R-:W-:Y:S02]  /*da90*/  VIADD R0, R71, 0x48 ;  /* 0x0000004847007836 */ /* 0x000fe40000000000 */
[--C-:B------:R-:W-:Y:S01]  /*daa0*/  @!P5 IMAD.WIDE R62, R73, 0x4, R66.reuse ;  /* 0x00000004493ed825 */ /* 0x100fe200078e0242 */
[----:B------:R2:W-:Y:S01]  /*dab0*/  @!P3 ST.E.64 desc[UR6][R16.64], R32 ;  /* 0x000000201000b985 */ /* 0x0005e2000c101b06 */
[----:B------:R-:W-:Y:S02]  /*dac0*/  ISETP.GE.AND P3, PT, R72, UR4, PT ;  /* 0x0000000448007c0c */ /* 0x000fe4000bf66270 */
[----:B------:R-:W-:Y:S01]  /*dad0*/  ISETP.GE.AND P0, PT, R0, UR4, PT ;  /* 0x0000000400007c0c */ /* 0x000fe2000bf06270 */
[----:B-1----:R-:W-:Y:S01]  /*dae0*/  @!P4 IMAD.WIDE R22, R65, 0x4, R66 ;  /* 0x000000044116c825 */ /* 0x002fe200078e0242 */
[----:B------:R-:W-:-:S03]  /*daf0*/  @!P1 LEA.HI R68, R68, R68, RZ, 0x1 ;  /* 0x0000004444449211 */ /* 0x000fc600078f08ff */
[----:B------:R-:W-:Y:S01]  /*db00*/  @!P6 IMAD.WIDE R64, R75, 0x4, R66 ;  /* 0x000000044b40e825 */ /* 0x000fe200078e0242 */
[----:B------:R1:W-:Y:S01]  /*db10*/  @!P4 ST.E.64 desc[UR6][R22.64], R28 ;  /* 0x0000001c1600c985 */ /* 0x0003e2000c101b06 */
[C---:B0-----:R-:W-:Y:S02]  /*db20*/  IADD3 R36, R71.reuse, 0x68, RZ ;  /* 0x0000006847247810 */ /* 0x041fe40007ffe0ff */
[C---:B------:R-:W-:Y:S01]  /*db30*/  VIADD R37, R71.reuse, 0x70 ;  /* 0x0000007047257836 */ /* 0x040fe20000000000 */
[----:B------:R0:W-:Y:S01]  /*db40*/  @!P5 ST.E.64 desc[UR6][R62.64], R44 ;  /* 0x0000002c3e00d985 */ /* 0x0001e2000c101b06 */
[----:B--2---:R-:W-:Y:S01]  /*db50*/  VIADD R17, R71, 0x78 ;  /* 0x0000007847117836 */ /* 0x004fe20000000000 */
[----:B------:R-:W-:Y:S02]  /*db60*/  ISETP.GE.AND P4, PT, R36, UR4, PT ;  /* 0x0000000424007c0c */ /* 0x000fe4000bf86270 */
[----:B------:R2:W-:Y:S01]  /*db70*/  @!P6 ST.E.64 desc[UR6][R64.64], R96 ;  /* 0x000000604000e985 */ /* 0x0005e2000c101b06 */
[----:B------:R-:W-:-:S02]  /*db80*/  ISETP.GE.AND P5, PT, R37, UR4, PT ;  /* 0x0000000425007c0c */ /* 0x000fc4000bfa6270 */
[----:B------:R-:W-:Y:S02]  /*db90*/  ISETP.GE.AND P6, PT, R17, UR4, PT ;  /* 0x0000000411007c0c */ /* 0x000fe4000bfc6270 */
[----:B------:R-:W-:Y:S02]  /*dba0*/  @!P0 LEA.HI R0, R0, R0, RZ, 0x1 ;  /* 0x0000000000008211 */ /* 0x000fe400078f08ff */
[----:B------:R-:W-:Y:S02]  /*dbb0*/  @!P2 LEA.HI R70, R70, R70, RZ, 0x1 ;  /* 0x000000464646a211 */ /* 0x000fe400078f08ff */
[----:B------:R-:W-:Y:S02]  /*dbc0*/  @!P3 LEA.HI R72, R72, R72, RZ, 0x1 ;  /* 0x000000484848b211 */ /* 0x000fe400078f08ff */
[----:B------:R-:W-:Y:S02]  /*dbd0*/  @!P4 LEA.HI R36, R36, R36, RZ, 0x1 ;  /* 0x000000242424c211 */ /* 0x000fe400078f08ff */
[----:B-1----:R-:W-:-:S02]  /*dbe0*/  @!P1 LOP3.LUT R23, R68, 0xfffffffe, RZ, 0xc0, !PT ;  /* 0xfffffffe44179812 */ /* 0x002fc400078ec0ff */
[----:B------:R-:W-:Y:S02]  /*dbf0*/  @!P5 LEA.HI R16, R37, R37, RZ, 0x1 ;  /* 0x000000252510d211 */ /* 0x000fe400078f08ff */
[----:B------:R-:W-:Y:S02]  /*dc00*/  @!P6 LEA.HI R22, R17, R17, RZ, 0x1 ;  /* 0x000000111116e211 */ /* 0x000fe400078f08ff */
[----:B------:R-:W-:Y:S02]  /*dc10*/  @!P0 LOP3.LUT R17, R0, 0xfffffffe, RZ, 0xc0, !PT ;  /* 0xfffffffe00118812 */ /* 0x000fe400078ec0ff */
[----:B------:R-:W-:Y:S02]  /*dc20*/  @!P2 LOP3.LUT R29, R70, 0xfffffffe, RZ, 0xc0, !PT ;  /* 0xfffffffe461da812 */ /* 0x000fe400078ec0ff */
[----:B------:R-:W-:Y:S02]  /*dc30*/  @!P3 LOP3.LUT R33, R72, 0xfffffffe, RZ, 0xc0, !PT ;  /* 0xfffffffe4821b812 */ /* 0x000fe400078ec0ff */
[----:B------:R-:W-:Y:S01]  /*dc40*/  @!P4 LOP3.LUT R37, R36, 0xfffffffe, RZ, 0xc0, !PT ;  /* 0xfffffffe2425c812 */ /* 0x000fe200078ec0ff */
[----:B------:R-:W-:Y:S01]  /*dc50*/  @!P2 IMAD.WIDE R28, R29, 0x4, R66 ;  /* 0x000000041d1ca825 */ /* 0x000fe200078e0242 */
[----:B0-----:R-:W-:-:S02]  /*dc60*/  @!P5 LOP3.LUT R45, R16, 0xfffffffe, RZ, 0xc0, !PT ;  /* 0xfffffffe102dd812 */ /* 0x001fc400078ec0ff */
[----:B------:R-:W-:Y:S01]  /*dc70*/  @!P6 LOP3.LUT R59, R22, 0xfffffffe, RZ, 0xc0, !PT ;  /* 0xfffffffe163be812 */ /* 0x000fe200078ec0ff */
[----:B------:R-:W-:-:S04]  /*dc80*/  @!P0 IMAD.WIDE R16, R17, 0x4, R66 ;  /* 0x0000000411108825 */ /* 0x000fc800078e0242 */
[--C-:B------:R-:W-:Y:S01]  /*dc90*/  @!P1 IMAD.WIDE R22, R23, 0x4, R66.reuse ;  /* 0x0000000417169825 */ /* 0x100fe200078e0242 */
[----:B------:R2:W-:Y:S03]  /*dca0*/  @!P0 ST.E.64 desc[UR6][R16.64], R2 ;  /* 0x0000000210008985 */ /* 0x0005e6000c101b06 */
[--C-:B------:R-:W-:Y:S01]  /*dcb0*/  @!P3 IMAD.WIDE R32, R33, 0x4, R66.reuse ;  /* 0x000000042120b825 */ /* 0x100fe200078e0242 */
[----:B------:R2:W-:Y:S03]  /*dcc0*/  @!P1 ST.E.64 desc[UR6][R22.64], R4 ;  /* 0x0000000416009985 */ /* 0x0005e6000c101b06 */
[--C-:B------:R-:W-:Y:S01]  /*dcd0*/  @!P4 IMAD.WIDE R36, R37, 0x4, R66.reuse ;  /* 0x000000042524c825 */ /* 0x100fe200078e0242 */
[----:B------:R2:W-:Y:S03]  /*dce0*/  @!P2 ST.E.64 desc[UR6][R28.64], R6 ;  /* 0x000000061c00a985 */ /* 0x0005e6000c101b06 */
[--C-:B------:R-:W-:Y:S01]  /*dcf0*/  @!P5 IMAD.WIDE R44, R45, 0x4, R66.reuse ;  /* 0x000000042d2cd825 */ /* 0x100fe200078e0242 */
[----:B------:R2:W-:Y:S03]  /*dd00*/  @!P3 ST.E.64 desc[UR6][R32.64], R12 ;  /* 0x0000000c2000b985 */ /* 0x0005e6000c101b06 */
[----:B------:R-:W-:Y:S01]  /*dd10*/  @!P6 IMAD.WIDE R58, R59, 0x4, R66 ;  /* 0x000000043b3ae825 */ /* 0x000fe200078e0242 */
[----:B------:R2:W-:Y:S04]  /*dd20*/  @!P4 ST.E.64 desc[UR6][R36.64], R24 ;  /* 0x000000182400c985 */ /* 0x0005e8000c101b06 */
[----:B------:R2:W-:Y:S04]  /*dd30*/  @!P5 ST.E.64 desc[UR6][R44.64], R48 ;  /* 0x000000302c00d985 */ /* 0x0005e8000c101b06 */
[----:B------:R2:W-:Y:S02]  /*dd40*/  @!P6 ST.E.64 desc[UR6][R58.64], R60 ;  /* 0x0000003c3a00e985 */ /* 0x0005e4000c101b06 */
.L_x_35:
[----:B------:R-:W-:Y:S05]  /*dd50*/  BSYNC B0 ;  /* 0x0000000000007941 */ /* 0x000fea0003800000 */
.L_x_34:
[----:B------:R-:W-:Y:S01]  /*dd60*/  ISETP.GE.AND P0, PT, R69, R18, PT ;  /* 0x000000124500720c */ /* 0x000fe20003f06270 */
[----:B--2---:R0:W1:Y:S04]  /*dd70*/  SHFL.IDX PT, R23, R76, 0x1, 0x1c1f ;  /* 0x003c1f004c177f89 */ /* 0x00406800000e0000 */
[----:B------:R0:W2:Y:S08]  /*dd80*/  SHFL.IDX PT, R22, R74, 0x1, 0x1c1f ;  /* 0x003c1f004a167f89 */ /* 0x0000b000000e0000 */
[----:B0-----:R-:W-:Y:S05]  /*dd90*/  @P0 BRA `(.L_x_10) ;  /* 0x0000004400480947 */ /* 0x001fea0003800000 */
[----:B------:R-:W-:Y:S01]  /*dda0*/  ULDC UR4, c[0x0][0xac8] ;  /* 0x0002b20000047ab9 */ /* 0x000fe20000000800 */
[C---:B------:R-:W-:Y:S01]  /*ddb0*/  VIADD R0, R71.reuse, 0x8 ;  /* 0x0000000847007836 */ /* 0x040fe20000000000 */
[C---:B------:R-:W-:Y:S01]  /*ddc0*/  ISETP.GE.AND P0, PT, R71.reuse, UR4, PT ;  /* 0x0000000447007c0c */ /* 0x040fe2000bf06270 */
[C---:B------:R-:W-:Y:S01]  /*ddd0*/  VIADD R4, R71.reuse, 0x10 ;  /* 0x0000001047047836 */ /* 0x040fe20000000000 */
[C---:B------:R-:W-:Y:S01]  /*dde0*/  IADD3 R6, R71.reuse, 0x18, RZ ;  /* 0x0000001847067810 */ /* 0x040fe20007ffe0ff */
[----:B------:R-:W-:Y:S01]  /*ddf0*/  ULDC.64 UR6, c[0x0][0x208] ;  /* 0x0000820000067ab9 */ /* 0x000fe20000000a00 */
[----:B------:R-:W-:Y:S01]  /*de00*/  ISETP.GE.AND P5, PT, R0, UR4, PT ;  /* 0x0000000400007c0c */ /* 0x000fe2000bfa6270 */
[C---:B------:R-:W-:Y:S01]  /*de10*/  VIADD R13, R71.reuse, 0x28 ;  /* 0x00000028470d7836 */ /* 0x040fe20000000000 */
[----:B------:R-:W-:Y:S01]  /*de20*/  ISETP.GE.AND P6, PT, R4, UR4, PT ;  /* 0x0000000404007c0c */ /* 0x000fe2000bfc6270 */
[C---:B------:R-:W-:Y:S01]  /*de30*/  VIADD R12, R71.reuse, 0x20 ;  /* 0x00000020470c7836 */ /* 0x040fe20000000000 */
[C---:B------:R-:W-:Y:S01]  /*de40*/  IADD3 R24, R71.reuse, 0x40, RZ ;  /* 0x0000004047187810 */ /* 0x040fe20007ffe0ff */
[----:B------:R-:W-:Y:S01]  /*de50*/  VIADD R17, R71, 0x38 ;  /* 0x0000003847117836 */ /* 0x000fe20000000000 */
[----:B------:R-:W-:Y:S01]  /*de60*/  ISETP.GE.AND P3, PT, R13, UR4, PT ;  /* 0x000000040d007c0c */ /* 0x000fe2000bf66270 */
[C---:B------:R-:W-:Y:S01]  /*de70*/  VIADD R16, R71.reuse, 0x30 ;  /* 0x0000003047107836 */ /* 0x040fe20000000000 */
[----:B------:R-:W-:Y:S01]  /*de80*/  ISETP.GE.AND P4, PT, R12, UR4, PT ;  /* 0x000000040c007c0c */ /* 0x000fe2000bf86270 */
[----:B-12---:R-:W-:Y:S01]  /*de90*/  @!P0 IMAD.WIDE R2, R71, 0x4, R22 ;  /* 0x0000000447028825 */ /* 0x006fe200078e0216 */
[----:B------:R-:W-:-:S02]  /*dea0*/  ISETP.GE.AND P1, PT, R17, UR4, PT ;  /* 0x0000000411007c0c */ /* 0x000fc4000bf26270 */
[----:B------:R-:W-:Y:S01]  /*deb0*/  ISETP.GE.AND P2, PT, R16, UR4, PT ;  /* 0x0000000410007c0c */ /* 0x000fe2000bf46270 */
[C---:B------:R-:W-:Y:S01]  /*dec0*/  VIADD R28, R71.reuse, 0x48 ;  /* 0x00000048471c7836 */ /* 0x040fe20000000000 */
[----:B------:R0:W-:Y:S01]  /*ded0*/  @!P0 ST.E.64 desc[UR6][R2.64], R52 ;  /* 0x0000003402008985 */ /* 0x0001e2000c101b06 */
[----:B------:R-:W-:Y:S01]  /*dee0*/  ISETP.GE.AND P0, PT, R6, UR4, PT ;  /* 0x0000000406007c0c */ /* 0x000fe2000bf06270 */
[----:B------:R-:W-:Y:S01]  /*def0*/  VIADD R32, R71, 0x70 ;  /* 0x0000007047207836 */ /* 0x000fe20000000000 */
[----:B------:R-:W-:Y:S02]  /*df00*/  @!P5 LEA.HI R0, R0, R0, RZ, 0x1 ;  /* 0x000000000000d211 */ /* 0x000fe400078f08ff */
[----:B------:R-:W-:Y:S02]  /*df10*/  @!P6 LEA.HI R4, R4, R4, RZ, 0x1 ;  /* 0x000000040404e211 */ /* 0x000fe400078f08ff */
[----:B------:R-:W-:Y:S02]  /*df20*/  @!P5 LOP3.LUT R5, R0, 0xfffffffe, RZ, 0xc0, !PT ;  /* 0xfffffffe0005d812 */ /* 0x000fe400078ec0ff */
[----:B------:R-:W-:-:S02]  /*df30*/  @!P6 LOP3.LUT R7, R4, 0xfffffffe, RZ, 0xc0, !PT ;  /* 0xfffffffe0407e812 */ /* 0x000fc400078ec0ff */
[----:B------:R-:W-:Y:S02]  /*df40*/  @!P3 LEA.HI R0, R13, R13, RZ, 0x1 ;  /* 0x0000000d0d00b211 */ /* 0x000fe400078f08ff */
[----:B------:R-:W-:Y:S01]  /*df50*/  @!P4 LEA.HI R12, R12, R12, RZ, 0x1 ;  /* 0x0000000c0c0cc211 */ /* 0x000fe200078f08ff */
[--C-:B0-----:R-:W-:Y:S01]  /*df60*/  @!P5 IMAD.WIDE R2, R5, 0x4, R22.reuse ;  /* 0x000000040502d825 */ /* 0x101fe200078e0216 */
[----:B------:R-:W-:Y:S02]  /*df70*/  @!P0 LEA.HI R6, R6, R6, RZ, 0x1 ;  /* 0x0000000606068211 */ /* 0x000fe400078f08ff */
[----:B------:R-:W-:Y:S01]  /*df80*/  @!P1 LEA.HI R18, R17, R17, RZ, 0x1 ;  /* 0x0000001111129211 */ /* 0x000fe200078f08ff */
[----:B------:R-:W-:Y:S01]  /*df90*/  @!P6 IMAD.WIDE R4, R7, 0x4, R22 ;  /* 0x000000040704e825 */ /* 0x000fe200078e0216 */
[----:B------:R-:W-:Y:S01]  /*dfa0*/  @!P0 LOP3.LUT R7, R6, 0xfffffffe, RZ, 0xc0, !PT ;  /* 0xfffffffe06078812 */ /* 0x000fe200078ec0ff */
[----:B------:R0:W-:Y:S01]  /*dfb0*/  @!P5 ST.E.64 desc[UR6][R2.64], R40 ;  /* 0x000000280200d985 */ /* 0x0001e2000c101b06 */
[----:B------:R-:W-:-:S02]  /*dfc0*/  ISETP.GE.AND P5, PT, R24, UR4, PT ;  /* 0x0000000418007c0c */ /* 0x000fc4000bfa6270 */
[----:B------:R-:W-:Y:S01]  /*dfd0*/  @!P2 LEA.HI R16, R16, R16, RZ, 0x1 ;  /* 0x000000101010a211 */ /* 0x000fe200078f08ff */
[----:B------:R1:W-:Y:S01]  /*dfe0*/  @!P6 ST.E.64 desc[UR6][R4.64], R56 ;  /* 0x000000380400e985 */ /* 0x0003e2000c101b06 */
[----:B------:R-:W-:Y:S01]  /*dff0*/  @!P3 LOP3.LUT R17, R0, 0xfffffffe, RZ, 0xc0, !PT ;  /* 0xfffffffe0011b812 */ /* 0x000fe200078ec0ff */
[----:B------:R-:W-:Y:S01]  /*e000*/  VIADD R0, R71, 0x50 ;  /* 0x0000005047007836 */ /* 0x000fe20000000000 */
[----:B------:R-:W-:Y:S02]  /*e010*/  @!P4 LOP3.LUT R13, R12, 0xfffffffe, RZ, 0xc0, !PT ;  /* 0xfffffffe0c0dc812 */ /* 0x000fe400078ec0ff */
[----:B------:R-:W-:Y:S02]  /*e020*/  @!P2 LOP3.LUT R25, R16, 0xfffffffe, RZ, 0xc0, !PT ;  /* 0xfffffffe1019a812 */ /* 0x000fe400078ec0ff */
[----:B------:R-:W-:Y:S02]  /*e030*/  ISETP.GE.AND P6, PT, R28, UR4, PT ;  /* 0x000000041c007c0c */ /* 0x000fe4000bfc6270 */
[----:B------:R-:W-:Y:S01]  /*e040*/  @!P1 LOP3.LUT R29, R18, 0xfffffffe, RZ, 0xc0, !PT ;  /* 0xfffffffe121d9812 */ /* 0x000fe200078ec0ff */
[----:B0-----:R-:W-:Y:S01]  /*e050*/  @!P0 IMAD.WIDE R2, R7, 0x4, R22 ;  /* 0x0000000407028825 */ /* 0x001fe200078e0216 */
[----:B------:R-:W-:-:S03]  /*e060*/  @!P5 LEA.HI R24, R24, R24, RZ, 0x1 ;  /* 0x000000181818d211 */ /* 0x000fc600078f08ff */
[--C-:B-1----:R-:W-:Y:S01]  /*e070*/  @!P4 IMAD.WIDE R4, R13, 0x4, R22.reuse ;  /* 0x000000040d04c825 */ /* 0x102fe200078e0216 */
[----:B------:R0:W-:Y:S01]  /*e080*/  @!P0 ST.E.64 desc[UR6][R2.64], R10 ;  /* 0x0000000a02008985 */ /* 0x0001e2000c101b06 */
[----:B------:R-:W-:Y:S02]  /*e090*/  ISETP.GE.AND P0, PT, R0, UR4, PT ;  /* 0x0000000400007c0c */ /* 0x000fe4000bf06270 */
[--C-:B------:R-:W-:Y:S01]  /*e0a0*/  @!P3 IMAD.WIDE R6, R17, 0x4, R22.reuse ;  /* 0x000000041106b825 */ /* 0x100fe200078e0216 */
[----:B------:R1:W-:Y:S01]  /*e0b0*/  @!P4 ST.E.64 desc[UR6][R4.64], R20 ;  /* 0x000000140400c985 */ /* 0x0003e2000c101b06 */
[----:B------:R-:W-:Y:S02]  /*e0c0*/  @!P6 LEA.HI R28, R28, R28, RZ, 0x1 ;  /* 0x0000001c1c1ce211 */ /* 0x000fe400078f08ff */
[----:B------:R-:W-:Y:S01]  /*e0d0*/  @!P2 IMAD.WIDE R12, R25, 0x4, R22 ;  /* 0x00000004190ca825 */ /* 0x000fe200078e0216 */
[----:B------:R2:W-:Y:S01]  /*e0e0*/  @!P3 ST.E.64 desc[UR6][R6.64], R30 ;  /* 0x0000001e0600b985 */ /* 0x0005e2000c101b06 */
[----:B------:R-:W-:-:S02]  /*e0f0*/  ISETP.GE.AND P4, PT, R32, UR4, PT ;  /* 0x0000000420007c0c */ /* 0x000fc4000bf86270 */
[--C-:B------:R-:W-:Y:S01]  /*e100*/  @!P1 IMAD.WIDE R16, R29, 0x4, R22.reuse ;  /* 0x000000041d109825 */ /* 0x100fe200078e0216 */
[----:B------:R-:W-:Y:S01]  /*e110*/  @!P2 ST.E.64 desc[UR6][R12.64], R34 ;  /* 0x000000220c00a985 */ /* 0x000fe2000c101b06 */
[C---:B------:R-:W-:Y:S02]  /*e120*/  IADD3 R29, R71.reuse, 0x68, RZ ;  /* 0x00000068471d7810 */ /* 0x040fe40007ffe0ff */
[C---:B------:R-:W-:Y:S01]  /*e130*/  VIADD R18, R71.reuse, 0x58 ;  /* 0x0000005847127836 */ /* 0x040fe20000000000 */
[----:B------:R-:W-:Y:S01]  /*e140*/  @!P1 ST.E.64 desc[UR6][R16.64], R46 ;  /* 0x0000002e10009985 */ /* 0x000fe2000c101b06 */
[C---:B------:R-:W-:Y:S01]  /*e150*/  VIADD R25, R71.reuse, 0x60 ;  /* 0x0000006047197836 */ /* 0x040fe20000000000 */
[----:B0-----:R-:W-:Y:S01]  /*e160*/  @!P5 LOP3.LUT R3, R24, 0xfffffffe, RZ, 0xc0, !PT ;  /* 0xfffffffe1803d812 */ /* 0x001fe200078ec0ff */
[----:B------:R-:W-:Y:S01]  /*e170*/  VIADD R71, R71, 0x78 ;  /* 0x0000007847477836 */ /* 0x000fe20000000000 */
[----:B------:R-:W-:Y:S02]  /*e180*/  ISETP.GE.AND P1, PT, R18, UR4, PT ;  /* 0x0000000412007c0c */ /* 0x000fe4000bf26270 */
[----:B------:R-:W-:Y:S01]  /*e190*/  ISETP.GE.AND P2, PT, R25, UR4, PT ;  /* 0x0000000419007c0c */ /* 0x000fe2000bf46270 */
[----:B------:R-:W-:Y:S01]  /*e1a0*/  @!P5 IMAD.WIDE R2, R3, 0x4, R22 ;  /* 0x000000040302d825 */ /* 0x000fe200078e0216 */
[----:B------:R-:W-:-:S02]  /*e1b0*/  ISETP.GE.AND P3, PT, R29, UR4, PT ;  /* 0x000000041d007c0c */ /* 0x000fc4000bf66270 */
[----:B------:R-:W-:Y:S02]  /*e1c0*/  @!P0 LEA.HI R0, R0, R0, RZ, 0x1 ;  /* 0x0000000000008211 */ /* 0x000fe400078f08ff */
[----:B-1----:R-:W-:Y:S01]  /*e1d0*/  @!P6 LOP3.LUT R5, R28, 0xfffffffe, RZ, 0xc0, !PT ;  /* 0xfffffffe1c05e812 */ /* 0x002fe200078ec0ff */
[----:B------:R0:W-:Y:S01]  /*e1e0*/  @!P5 ST.E.64 desc[UR6][R2.64], R38 ;  /* 0x000000260200d985 */ /* 0x0001e2000c101b06 */
[----:B--2---:R-:W-:Y:S02]  /*e1f0*/  @!P0 LOP3.LUT R7, R0, 0xfffffffe, RZ, 0xc0, !PT ;  /* 0xfffffffe00078812 */ /* 0x004fe400078ec0ff */
[----:B------:R-:W-:Y:S01]  /*e200*/  @!P4 LEA.HI R32, R32, R32, RZ, 0x1 ;  /* 0x000000202020c211 */ /* 0x000fe200078f08ff */
[----:B------:R-:W-:Y:S01]  /*e210*/  @!P6 IMAD.WIDE R4, R5, 0x4, R22 ;  /* 0x000000040504e825 */ /* 0x000fe200078e0216 */
[----:B------:R-:W-:Y:S02]  /*e220*/  @!P1 LEA.HI R18, R18, R18, RZ, 0x1 ;  /* 0x0000001212129211 */ /* 0x000fe400078f08ff */
[----:B------:R-:W-:-:S02]  /*e230*/  @!P2 LEA.HI R25, R25, R25, RZ, 0x1 ;  /* 0x000000191919a211 */ /* 0x000fc400078f08ff */
[----:B------:R-:W-:Y:S01]  /*e240*/  @!P3 LEA.HI R29, R29, R29, RZ, 0x1 ;  /* 0x0000001d1d1db211 */ /* 0x000fe200078f08ff */
[----:B------:R1:W-:Y:S01]  /*e250*/  @!P6 ST.E.64 desc[UR6][R4.64], R50 ;  /* 0x000000320400e985 */ /* 0x0003e2000c101b06 */
[----:B------:R-:W-:Y:S02]  /*e260*/  @!P1 LOP3.LUT R11, R18, 0xfffffffe, RZ, 0xc0, !PT ;  /* 0xfffffffe120b9812 */ /* 0x000fe400078ec0ff */
[----:B------:R-:W-:Y:S01]  /*e270*/  @!P2 LOP3.LUT R25, R25, 0xfffffffe, RZ, 0xc0, !PT ;  /* 0xfffffffe1919a812 */ /* 0x000fe200078ec0ff */
[--C-:B0-----:R-:W-:Y:S01]  /*e280*/  @!P0 IMAD.WIDE R2, R7, 0x4, R22.reuse ;  /* 0x0000000407028825 */ /* 0x101fe200078e0216 */
[----:B------:R-:W-:Y:S02]  /*e290*/  @!P3 LOP3.LUT R29, R29, 0xfffffffe, RZ, 0xc0, !PT ;  /* 0xfffffffe1d1db812 */ /* 0x000fe400078ec0ff */
[----:B------:R-:W-:Y:S01]  /*e2a0*/  @!P4 LOP3.LUT R13, R32, 0xfffffffe, RZ, 0xc0, !PT ;  /* 0xfffffffe200dc812 */ /* 0x000fe200078ec0ff */
[----:B------:R-:W-:Y:S01]  /*e2b0*/  @!P2 IMAD.WIDE R6, R25, 0x4, R22 ;  /* 0x000000041906a825 */ /* 0x000fe200078e0216 */
[----:B------:R0:W-:Y:S01]  /*e2c0*/  @!P0 ST.E.64 desc[UR6][R2.64], R8 ;  /* 0x0000000802008985 */ /* 0x0001e2000c101b06 */
[----:B------:R-:W-:-:S02]  /*e2d0*/  ISETP.GE.AND P0, PT, R71, UR4, PT ;  /* 0x0000000447007c0c */ /* 0x000fc4000bf06270 */
[----:B------:R-:W-:-:S04]  /*e2e0*/  @!P4 IMAD.WIDE R12, R13, 0x4, R22 ;  /* 0x000000040d0cc825 */ /* 0x000fc800078e0216 */
[----:B-1----:R-:W-:-:S04]  /*e2f0*/  @!P1 IMAD.WIDE R4, R11, 0x4, R22 ;  /* 0x000000040b049825 */ /* 0x002fc800078e0216 */
[----:B------:R-:W-:Y:S01]  /*e300*/  @!P3 IMAD.WIDE R10, R29, 0x4, R22 ;  /* 0x000000041d0ab825 */ /* 0x000fe200078e0216 */
[----:B------:R0:W-:Y:S04]  /*e310*/  @!P1 ST.E.64 desc[UR6][R4.64], R14 ;  /* 0x0000000e04009985 */ /* 0x0001e8000c101b06 */
[----:B------:R0:W-:Y:S04]  /*e320*/  @!P2 ST.E.64 desc[UR6][R6.64], R26 ;  /* 0x0000001a0600a985 */ /* 0x0001e8000c101b06 */
[----:B------:R0:W-:Y:S04]  /*e330*/  @!P3 ST.E.64 desc[UR6][R10.64], R42 ;  /* 0x0000002a0a00b985 */ /* 0x0001e8000c101b06 */
[----:B------:R0:W-:Y:S01]  /*e340*/  @!P4 ST.E.64 desc[UR6][R12.64], R54 ;  /* 0x000000360c00c985 */ /* 0x0001e2000c101b06 */
[----:B------:R-:W-:Y:S05]  /*e350*/  @P0 BRA `(.L_x_10) ;  /* 0x0000003c00d80947 */ /* 0x000fea0003800000 */
[----:B------:R-:W-:Y:S01]  /*e360*/  LEA.HI R71, R71, R71, RZ, 0x1 ;  /* 0x0000004747477211 */ /* 0x000fe200078f08ff */
[----:B------:R-:W-:-:S03]  /*e370*/  ULDC.64 UR4, c[0x0][0x208] ;  /* 0x0000820000047ab9 */ /* 0x000fc60000000a00 */
[----:B0-----:R-:W-:-:S05]  /*e380*/  LOP3.LUT R3, R71, 0xfffffffe, RZ, 0xc0, !PT ;  /* 0xfffffffe47037812 */ /* 0x001fca00078ec0ff */
[----:B------:R-:W-:-:S05]  /*e390*/  IMAD.WIDE R2, R3, 0x4, R22 ;  /* 0x0000000403027825 */ /* 0x000fca00078e0216 */
[----:B------:R0:W-:Y:S01]  /*e3a0*/  ST.E.64 desc[UR4][R2.64], R86 ;  /* 0x0000005602007985 */ /* 0x0001e2000c101b04 */
[----:B------:R-:W-:Y:S05]  /*e3b0*/  BRA `(.L_x_10) ;  /* 0x0000003c00c07947 */ /* 0x000fea0003800000 */
.L_x_33:
[----:B------:R-:W0:Y:S02]  /*e3c0*/  S2R R0, SR_TID.X ;  /* 0x0000000000007919 */ /* 0x000e240000002100 */
[----:B0-----:R-:W-:-:S05]  /*e3d0*/  VIADD R2, R0, 0xffffff80 ;  /* 0xffffff8000027836 */ /* 0x001fca0000000000 */
[----:B------:R-:W-:-:S13]  /*e3e0*/  ISETP.GT.AND P0, PT, R2, 0x7f, PT ;  /* 0x0000007f0200780c */ /* 0x000fda0003f04270 */
[----:B------:R-:W-:Y:S05]  /*e3f0*/  @P0 BRA `(.L_x_10) ;  /* 0x0000003c00b00947 */ /* 0x000fea0003800000 */
[----:B------:R-:W0:Y:S01]  /*e400*/  S2R R3, SR_CTAID.X ;  /* 0x0000000000037919 */ /* 0x000e220000002500 */
[----:B------:R-:W1:Y:S01]  /*e410*/  LDC R6, c[0x0][0xbe8] ;  /* 0x0002fa00ff067b82 */ /* 0x000e620000000800 */
[----:B------:R-:W-:Y:S01]  /*e420*/  ULDC UR4, c[0x0][0xa88] ;  /* 0x0002a20000047ab9 */ /* 0x000fe20000000800 */
[----:B0-----:R-:W-:Y:S02]  /*e430*/  IMAD R0, R3, 0x80, R0 ;  /* 0x0000008003007824 */ /* 0x001fe400078e0200 */
[----:B-1----:R-:W-:-:S03]  /*e440*/  IMAD R3, R6, UR4, RZ ;  /* 0x0000000406037c24 */ /* 0x002fc6000f8e02ff */
[----:B------:R-:W-:-:S04]  /*e450*/  IADD3 R0, R0, -0x80, RZ ;  /* 0xffffff8000007810 */ /* 0x000fc80007ffe0ff */
[----:B------:R-:W-:-:S13]  /*e460*/  ISETP.GE.AND P0, PT, R0, R3, PT ;  /* 0x000000030000720c */ /* 0x000fda0003f06270 */
[----:B------:R-:W-:Y:S05]  /*e470*/  @P0 BRA `(.L_x_10) ;  /* 0x0000003c00900947 */ /* 0x000fea0003800000 */
[----:B------:R-:W-:Y:S01]  /*e480*/  ISETP.NE.AND P0, PT, R6, 0x1, PT ;  /* 0x000000010600780c */ /* 0x000fe20003f05270 */
[----:B------:R-:W0:Y:S01]  /*e490*/  S2UR UR7, SR_CTAID.Z ;  /* 0x00000000000779c3 */ /* 0x000e220000002700 */
[----:B------:R-:W-:Y:S01]  /*e4a0*/  R2UR UR11, R19 ;  /* 0x00000000130b72ca */ /* 0x000fe200000e0000 */
[----:B------:R-:W-:Y:S01]  /*e4b0*/  ULDC.64 UR8, c[0x0][0xbd0] ;  /* 0x0002f40000087ab9 */ /* 0x000fe20000000a00 */
[----:B------:R-:W-:Y:S01]  /*e4c0*/  IMAD.MOV.U32 R5, RZ, RZ, R0 ;  /* 0x000000ffff057224 */ /* 0x000fe200078e0000 */
[----:B------:R-:W-:-:S04]  /*e4d0*/  ULDC.64 UR12, c[0x0][0x208] ;  /* 0x00008200000c7ab9 */ /* 0x000fc80000000a00 */
[----:B------:R-:W1:Y:S06]  /*e4e0*/  LDC.64 R10, c[0x0][0xbd8] ;  /* 0x0002f600ff0a7b82 */ /* 0x000e6c0000000a00 */
[----:B------:R-:W-:Y:S02]  /*e4f0*/  USHF.R.S32.HI UR6, URZ, 0x1f, UR11 ;  /* 0x0000001f3f067899 */ /* 0x000fe4000801140b */
[----:B------:R-:W2:Y:S01]  /*e500*/  @P0 LDC R7, c[0x0][0xbec] ;  /* 0x0002fb00ff070b82 */ /* 0x000ea20000000800 */
[----:B------:R-:W-:Y:S02]  /*e510*/  UIMAD.WIDE.U32 UR4, UR11, UR8, URZ ;  /* 0x000000080b0472a5 */ /* 0x000fe4000f8e003f */
[----:B------:R-:W-:-:S04]  /*e520*/  UIMAD UR6, UR6, UR8, URZ ;  /* 0x00000008060672a4 */ /* 0x000fc8000f8e023f */
[----:B------:R-:W-:Y:S01]  /*e530*/  UIMAD UR6, UR11, UR9, UR6 ;  /* 0x000000090b0672a4 */ /* 0x000fe2000f8e0206 */
[----:B------:R-:W3:Y:S01]  /*e540*/  @P0 LDC R9, c[0x0][0xbf0] ;  /* 0x0002fc00ff090b82 */ /* 0x000ee20000000800 */
[----:B0-----:R-:W-:Y:S01]  /*e550*/  USHF.R.S32.HI UR8, URZ, 0x1f, UR7 ;  /* 0x0000001f3f087899 */ /* 0x001fe20008011407 */
[----:B------:R-:W-:Y:S01]  /*e560*/  IMAD.U32 R3, RZ, RZ, UR5 ;  /* 0x00000005ff037e24 */ /* 0x000fe2000f8e00ff */
[----:B------:R-:W-:Y:S01]  /*e570*/  UIADD3 UR6, UR5, UR6, URZ ;  /* 0x0000000605067290 */ /* 0x000fe2000fffe03f */
[----:B------:R-:W-:Y:S02]  /*e580*/  IMAD.U32 R2, RZ, RZ, UR4 ;  /* 0x00000004ff027e24 */ /* 0x000fe4000f8e00ff */
[----:B------:R-:W-:Y:S02]  /*e590*/  ULDC.64 UR4, c[0x0][0xbe0] ;  /* 0x0002f80000047ab9 */ /* 0x000fe40000000a00 */
[----:B------:R-:W0:Y:S01]  /*e5a0*/  S2UR UR10, SR_CTAID.Y ;  /* 0x00000000000a79c3 */ /* 0x000e220000002600 */
[----:B------:R-:W-:-:S02]  /*e5b0*/  IMAD.U32 R3, RZ, RZ, UR6 ;  /* 0x00000006ff037e24 */ /* 0x000fc4000f8e00ff */
[C---:B-1----:R-:W-:Y:S02]  /*e5c0*/  IMAD R12, R10.reuse, UR8, RZ ;  /* 0x000000080a0c7c24 */ /* 0x042fe4000f8e02ff */
[----:B------:R-:W-:-:S03]  /*e5d0*/  IMAD.WIDE.U32 R2, R10, UR7, R2 ;  /* 0x000000070a027c25 */ /* 0x000fc6000f8e0002 */
[----:B------:R-:W0:Y:S01]  /*e5e0*/  LDC R8, c[0x0][0xc50] ;  /* 0x00031400ff087b82 */ /* 0x000e220000000800 */
[----:B--2---:R-:W-:Y:S01]  /*e5f0*/  @P0 IMAD.HI.U32 R4, R0, R7, RZ ;  /* 0x0000000700040227 */ /* 0x004fe200078e00ff */
[----:B------:R-:W-:-:S03]  /*e600*/  IADD3 R7, RZ, -UR11, RZ ;  /* 0x8000000bff077c10 */ /* 0x000fc6000fffe0ff */
[----:B------:R-:W-:Y:S01]  /*e610*/  IMAD R11, R11, UR7, R12 ;  /* 0x000000070b0b7c24 */ /* 0x000fe2000f8e020c */
[----:B---3--:R-:W-:-:S03]  /*e620*/  @P0 SHF.R.U32.HI R5, RZ, R9, R4 ;  /* 0x00000009ff050219 */ /* 0x008fc60000011604 */
[----:B------:R-:W-:Y:S02]  /*e630*/  IMAD.IADD R3, R11, 0x1, R3 ;  /* 0x000000010b037824 */ /* 0x000fe400078e0203 */
[----:B0-----:R-:W-:Y:S02]  /*e640*/  IMAD R9, R8, R7, UR10 ;  /* 0x0000000a08097e24 */ /* 0x001fe4000f8e0207 */
[----:B------:R-:W-:Y:S02]  /*e650*/  IMAD.MOV R7, RZ, RZ, -R5 ;  /* 0x000000ffff077224 */ /* 0x000fe400078e0a05 */
[----:B------:R-:W-:Y:S01]  /*e660*/  IMAD.WIDE.U32 R2, R9, UR4, R2 ;  /* 0x0000000409027c25 */ /* 0x000fe2000f8e0002 */
[----:B------:R-:W-:-:S03]  /*e670*/  SHF.R.S32.HI R4, RZ, 0x1f, R9 ;  /* 0x0000001fff047819 */ /* 0x000fc60000011409 */
[----:B------:R-:W-:Y:S01]  /*e680*/  IMAD R7, R6, R7, R0 ;  /* 0x0000000706077224 */ /* 0x000fe200078e0200 */
[----:B------:R-:W-:Y:S01]  /*e690*/  IADD3 R2, P0, R5, R2, RZ ;  /* 0x0000000205027210 */ /* 0x000fe20007f1e0ff */
[----:B------:R-:W-:-:S03]  /*e6a0*/  IMAD R4, R4, UR4, RZ ;  /* 0x0000000404047c24 */ /* 0x000fc6000f8e02ff */
[----:B------:R-:W-:Y:S01]  /*e6b0*/  SHF.R.S32.HI R0, RZ, 0x1f, R7 ;  /* 0x0000001fff007819 */ /* 0x000fe20000011407 */
[----:B------:R-:W-:Y:S01]  /*e6c0*/  IMAD R4, R9, UR5, R4 ;  /* 0x0000000509047c24 */ /* 0x000fe2000f8e0204 */
[----:B------:R-:W-:Y:S01]  /*e6d0*/  SHF.R.S32.HI R9, RZ, 0x1f, R5 ;  /* 0x0000001fff097819 */ /* 0x000fe20000011405 */
[----:B------:R-:W-:Y:S02]  /*e6e0*/  ULDC.64 UR4, c[0x0][0xbc8] ;  /* 0x0002f20000047ab9 */ /* 0x000fe40000000a00 */
[----:B------:R-:W-:Y:S01]  /*e6f0*/  IMAD R0, R0, UR4, RZ ;  /* 0x0000000400007c24 */ /* 0x000fe2000f8e02ff */
[----:B------:R-:W-:-:S03]  /*e700*/  IADD3.X R3, R9, R3, R4, P0, !PT ;  /* 0x0000000309037210 */ /* 0x000fc600007fe404 */
[C---:B------:R-:W-:Y:S02]  /*e710*/  IMAD R5, R7.reuse, UR5, R0 ;  /* 0x0000000507057c24 */ /* 0x040fe4000f8e0200 */
[----:B------:R-:W-:Y:S01]  /*e720*/  IMAD.WIDE.U32 R2, R7, UR4, R2 ;  /* 0x0000000407027c25 */ /* 0x000fe2000f8e0002 */
[----:B------:R-:W-:-:S03]  /*e730*/  ULDC.64 UR4, c[0x0][0xba8] ;  /* 0x0002ea0000047ab9 */ /* 0x000fc60000000a00 */
[----:B------:R-:W-:Y:S01]  /*e740*/  IMAD.IADD R3, R3, 0x1, R5 ;  /* 0x0000000103037824 */ /* 0x000fe200078e0205 */
[----:B------:R-:W-:-:S04]  /*e750*/  LEA R4, P0, R2, UR4, 0x2 ;  /* 0x0000000402047c11 */ /* 0x000fc8000f8010ff */
[----:B------:R-:W-:Y:S01]  /*e760*/  LEA.HI.X R5, R2, UR5, R3, 0x2, P0 ;  /* 0x0000000502057c11 */ /* 0x000fe200080f1403 */
[----:B------:R-:W-:-:S05]  /*e770*/  IMAD.MOV.U32 R3, RZ, RZ, -0x800000 ;  /* 0xff800000ff037424 */ /* 0x000fca00078e00ff */
[----:B------:R0:W-:Y:S01]  /*e780*/  STG.E desc[UR12][R4.64], R3 ;  /* 0x0000000304007986 */ /* 0x0001e2000c10190c */
[----:B------:R-:W-:Y:S05]  /*e790*/  BRA `(.L_x_10) ;  /* 0x0000003800c87947 */ /* 0x000fea0003800000 */
.L_x_8:
[----:B------:R-:W-:-:S08]  /*e7a0*/  NOP ;  /* 0x0000000000007918 */ /* 0x000fd00000000000 */
[----:B0-----:R-:W0:-:S00]  /*e7b0*/  USETMAXREG.DEALLOC.CTAPOOL 0x18 ;  /* 0x00000018000079c8 */ /* 0x001e0000080e0500 */
[----:B0-----:R-:W-:Y:S01]  /*e7c0*/  LOP3.LUT R0, R0, 0x3, RZ, 0xc0, !PT ;  /* 0x0000000300007812 */ /* 0x001fe200078ec0ff */
[----:B------:R-:W0:Y:S05]  /*e7d0*/  S2R R18, SR_CTAID.Z ;  /* 0x0000000000127919 */ /* 0x000e2a0000002700 */
[----:B------:R-:W1:Y:S01]  /*e7e0*/  S2UR UR6, SR_CTAID.Y ;  /* 0x00000000000679c3 */ /* 0x000e620000002600 */
[----:B------:R-:W2:Y:S02]  /*e7f0*/  SHFL.IDX PT, R0, R0, RZ, 0x1f ;  /* 0x00001fff00007589 */ /* 0x000ea400000e0000 */
[----:B--2---:R-:W-:-:S13]  /*e800*/  ISETP.NE.AND P0, PT, R0, RZ, PT ;  /* 0x000000ff0000720c */ /* 0x004fda0003f05270 */
[----:B01----:R-:W-:Y:S05]  /*e810*/  @!P0 BRA `(.L_x_36) ;  /* 0x0000000000288947 */ /* 0x003fea0003800000 */
[----:B------:R-:W-:Y:S01]  /*e820*/  ULDC UR7, c[0x0][0xc50] ;  /* 0x0003140000077ab9 */ /* 0x000fe20000000800 */
[----:B------:R-:W-:Y:S01]  /*e830*/  UMOV UR36, UR6 ;  /* 0x0000000600247c82 */ /* 0x000fe20008000000 */
[----:B------:R-:W-:-:S06]  /*e840*/  UISETP.NE.AND UP0, UPT, UR7, 0x1, UPT ;  /* 0x000000010700788c */ /* 0x000fcc000bf05270 */
[----:B------:R-:W-:-:S13]  /*e850*/  PLOP3.LUT P0, PT, PT, PT, UP0, 0x80, 0x0 ;  /* 0x000000000000781c */ /* 0x000fda0003f0f008 */
[----:B------:R-:W-:Y:S05]  /*e860*/  @!P0 BRA `(.L_x_37) ;  /* 0x0000000000308947 */ /* 0x000fea0003800000 */
[----:B------:R-:W-:Y:S01]  /*e870*/  ULDC UR4, c[0x0][0xc54] ;  /* 0x0003150000047ab9 */ /* 0x000fe20000000800 */
[----:B------:R-:W-:Y:S01]  /*e880*/  ULDC UR36, c[0x0][0xc58] ;  /* 0x0003160000247ab9 */ /* 0x000fe20000000800 */
[----:B------:R-:W-:-:S04]  /*e890*/  UIMAD.WIDE.U32 UR4, UR6, UR4, URZ ;  /* 0x00000004060472a5 */ /* 0x000fc8000f8e003f */
[----:B------:R-:W-:Y:S01]  /*e8a0*/  USHF.R.U32.HI UR36, URZ, UR36, UR5 ;  /* 0x000000243f247299 */ /* 0x000fe20008011605 */
[----:B------:R-:W-:Y:S11]  /*e8b0*/  BRA `(.L_x_37) ;  /* 0x00000000001c7947 */ /* 0x000ff60003800000 */
.L_x_36:
[----:B------:R-:W-:Y:S01]  /*e8c0*/  ULDC UR7, c[0x0][0xc50] ;  /* 0x0003140000077ab9 */ /* 0x000fe20000000800 */
[----:B------:R-:W-:Y:S01]  /*e8d0*/  UMOV UR36, UR6 ;  /* 0x0000000600247c82 */ /* 0x000fe20008000000 */
[----:B------:R-:W-:-:S11]  /*e8e0*/  UISETP.NE.AND UP0, UPT, UR7, 0x1, UPT ;  /* 0x000000010700788c */ /* 0x000fd6000bf05270 */
[----:B------:R-:W-:Y:S01]  /*e8f0*/  @UP0 ULDC UR4, c[0x0][0xc54] ;  /* 0x0003150000040ab9 */ /* 0x000fe20000000800 */
[----:B------:R-:W-:Y:S01]  /*e900*/  @UP0 ULDC UR8, c[0x0][0xc58] ;  /* 0x0003160000080ab9 */ /* 0x000fe20000000800 */
[----:B------:R-:W-:-:S04]  /*e910*/  UIMAD.WIDE.U32 UR4, UR6, UR4, URZ ;  /* 0x00000004060472a5 */ /* 0x000fc8000f8e003f */
[----:B------:R-:W-:-:S12]  /*e920*/  @UP0 USHF.R.U32.HI UR36, URZ, UR8, UR5 ;  /* 0x000000083f240299 */ /* 0x000fd80008011605 */
.L_x_37:
[----:B------:R-:W-:Y:S01]  /*e930*/  ISETP.GE.AND P0, PT, R18, RZ, PT ;  /* 0x000000ff1200720c */ /* 0x000fe20003f06270 */
[----:B------:R-:W-:Y:S01]  /*e940*/  UIADD3 UR4, -UR36, URZ, URZ ;  /* 0x0000003f24047290 */ /* 0x000fe2000fffe13f */
[----:B------:R-:W-:Y:S01]  /*e950*/  MOV R9, 0x1 ;  /* 0x0000000100097802 */ /* 0x000fe20000000f00 */
[----:B------:R-:W-:Y:S02]  /*e960*/  IMAD.MOV.U32 R0, RZ, RZ, RZ ;  /* 0x000000ffff007224 */ /* 0x000fe400078e00ff */
[----:B------:R-:W-:Y:S01]  /*e970*/  UIMAD UR6, UR7, UR4, UR6 ;  /* 0x00000004070672a4 */ /* 0x000fe2000f8e0206 */
[----:B------:R-:W-:-:S07]  /*e980*/  IMAD.MOV.U32 R3, RZ, RZ, 0x1 ;  /* 0x00000001ff037424 */ /* 0x000fce00078e00ff */
[----:B------:R-:W-:Y:S05]  /*e990*/  @!P0 BRA `(.L_x_38) ;  /* 0x0000003400808947 */ /* 0x000fea0003800000 */
[----:B------:R-:W-:Y:S01]  /*e9a0*/  ULDC.64 UR4, c[0x0][0x418] ;  /* 0x0001060000047ab9 */ /* 0x000fe20000000a00 */
[----:B------:R-:W-:Y:S02]  /*e9b0*/  ULOP3.LUT UR42, UR6, 0xffff, URZ, 0xc0, !UPT ;  /* 0x0000ffff062a7892 */ /* 0x000fe4000f8ec03f */
[----:B------:R-:W-:Y:S01]  /*e9c0*/  UISETP.NE.U32.AND UP0, UPT, UR4, URZ, UPT ;  /* 0x0000003f0400728c */ /* 0x000fe2000bf05070 */
[----:B------:R-:W-:Y:S02]  /*e9d0*/  UMOV UR41, URZ ;  /* 0x0000003f00297c82 */ /* 0x000fe40008000000 */
[----:B------:R-:W-:Y:S01]  /*e9e0*/  ULDC UR4, c[0x0][0x424] ;  /* 0x0001090000047ab9 */ /* 0x000fe20000000800 */
[----:B------:R-:W-:-:S03]  /*e9f0*/  UISETP.NE.AND.EX UP0, UPT, UR5, URZ, UPT, UP0 ;  /* 0x0000003f0500728c */ /* 0x000fc6000bf05300 */
[----:B------:R-:W-:Y:S01]  /*ea00*/  ULDC UR5, c[0x0][0x2f0] ;  /* 0x0000bc0000057ab9 */ /* 0x000fe20000000800 */
[----:B------:R-:W-:-:S04]  /*ea10*/  USEL UR4, UR4, 0x1, UP0 ;  /* 0x0000000104047887 */ /* 0x000fc80008000000 */
[----:B------:R-:W-:-:S04]  /*ea20*/  UIMAD UR4, UR4, UR5, URZ ;  /* 0x00000005040472a4 */ /* 0x000fc8000f8e023f */
[----:B------:R-:W-:Y:S02]  /*ea30*/  UISETP.GE.AND UP0, UPT, UR4, 0x1, UPT ;  /* 0x000000010400788c */ /* 0x000fe4000bf06270 */
[----:B------:R-:W-:-:S04]  /*ea40*/  UIADD3 UR5, UR4, 0xaf, URZ ;  /* 0x000000af04057890 */ /* 0x000fc8000fffe03f */
[----:B------:R-:W-:Y:S01]  /*ea50*/  PLOP3.LUT P0, PT, PT, PT, UP0, 0x80, 0x0 ;  /* 0x000000000000781c */ /* 0x000fe20003f0f008 */
[----:B------:R-:W-:-:S04]  /*ea60*/  UIMAD.WIDE UR4, UR5, 0x2e8ba2e9, URZ ;  /* 0x2e8ba2e9050478a5 */ /* 0x000fc8000f8e023f */
[----:B------:R-:W-:-:S04]  /*ea70*/  USHF.R.U32.HI UR40, URZ, 0x1f, UR5 ;  /* 0x0000001f3f287899 */ /* 0x000fc80008011605 */
        /* <DEDUP_REMOVED lines=9> */
[----:B------:R-:W-:Y:S02]  /*eb10*/  IABS R4, R3 ;  /* 0x0000000300047213 */ /* 0x000fe40000000000 */
[----:B------:R-:W-:Y:S02]  /*eb20*/  R2UR UR11, R0 ;  /* 0x00000000000b72ca */ /* 0x000fe400000e0000 */
[----:B------:R-:W-:Y:S01]  /*eb30*/  MOV R3, UR7 ;  /* 0x0000000700037c02 */ /* 0x000fe20008000f00 */
[----:B------:R-:W-:Y:S01]  /*eb40*/  IMAD.MOV R4, RZ, RZ, -R4 ;  /* 0x000000ffff047224 */ /* 0x000fe200078e0a04 */
[----:B------:R-:W-:-:S09]  /*eb50*/  ULOP3.LUT UR7, UR7, UR6, URZ, 0x3c, !UPT ;  /* 0x0000000607077292 */ /* 0x000fd2000f8e3c3f */
[----:B------:R-:W0:Y:S08]  /*eb60*/  I2F.RP R0, UR11 ;  /* 0x0000000b00007d06 */ /* 0x000e300008209400 */
[----:B0-----:R-:W0:Y:S02]  /*eb70*/  MUFU.RCP R0, R0 ;  /* 0x0000000000007308 */ /* 0x001e240000001000 */
[----:B0-----:R-:W-:Y:S01]  /*eb80*/  VIADD R2, R0, 0xffffffe ;  /* 0x0ffffffe00027836 */ /* 0x001fe20000000000 */
[----:B------:R-:W-:Y:S01]  /*eb90*/  IABS R0, R3 ;  /* 0x0000000300007213 */ /* 0x000fe20000000000 */
[----:B------:R-:W-:-:S03]  /*eba0*/  IMAD.MOV.U32 R3, RZ, RZ, R4 ;  /* 0x000000ffff037224 */ /* 0x000fc600078e0004 */
[----:B------:R-:W-:Y:S01]  /*ebb0*/  R2UR UR9, R0 ;  /* 0x00000000000972ca */ /* 0x000fe200000e0000 */
[----:B------:R-:W0:Y:S01]  /*ebc0*/  F2I.FTZ.U32.TRUNC.NTZ R2, R2 ;  /* 0x0000000200027305 */ /* 0x000e22000021f000 */
[----:B------:R-:W-:Y:S02]  /*ebd0*/  R2UR UR10, R3 ;  /* 0x00000000030a72ca */ /* 0x000fe400000e0000 */
[----:B0-----:R-:W-:-:S13]  /*ebe0*/  R2UR UR5, R2 ;  /* 0x00000000020572ca */ /* 0x001fda00000e0000 */
[----:B------:R-:W-:-:S04]  /*ebf0*/  UIADD3 UR8, URZ, -UR5, URZ ;  /* 0x800000053f087290 */ /* 0x000fc8000fffe03f */
[----:B------:R-:W-:-:S04]  /*ec00*/  UIMAD UR8, UR8, UR11, URZ ;  /* 0x0000000b080872a4 */ /* 0x000fc8000f8e023f */
[----:B------:R-:W-:-:S04]  /*ec10*/  UIMAD.WIDE.U32 UR4, UR5, UR8, UR4 ;  /* 0x00000008050472a5 */ /* 0x000fc8000f8e0004 */
[----:B------:R-:W-:-:S04]  /*ec20*/  UIMAD.WIDE.U32 UR4, UR5, UR9, URZ ;  /* 0x00000009050472a5 */ /* 0x000fc8000f8e003f */
[----:B------:R-:W-:-:S04]  /*ec30*/  UIMAD UR4, UR5, UR10, UR9 ;  /* 0x0000000a050472a4 */ /* 0x000fc8000f8e0209 */
[----:B------:R-:W-:-:S11]  /*ec40*/  UISETP.GT.U32.AND UP1, UPT, UR11, UR4, UPT ;  /* 0x000000040b00728c */ /* 0x000fd6000bf24070 */
[----:B------:R-:W-:Y:S02]  /*ec50*/  @!UP1 UIADD3 UR4, UR4, -UR11, URZ ;  /* 0x8000000b04049290 */ /* 0x000fe4000fffe03f */
[----:B------:R-:W-:Y:S02]  /*ec60*/  @!UP1 UIADD3 UR5, UR5, 0x1, URZ ;  /* 0x0000000105059890 */ /* 0x000fe4000fffe03f */
[----:B------:R-:W-:Y:S02]  /*ec70*/  UISETP.GE.U32.AND UP0, UPT, UR4, UR11, UPT ;  /* 0x0000000b0400728c */ /* 0x000fe4000bf06070 */
[----:B------:R-:W-:-:S09]  /*ec80*/  UISETP.GE.AND UP1, UPT, UR7, URZ, UPT ;  /* 0x0000003f0700728c */ /* 0x000fd2000bf26270 */
[----:B------:R-:W-:Y:S02]  /*ec90*/  @UP0 UIADD3 UR5, UR5, 0x1, URZ ;  /* 0x0000000105050890 */ /* 0x000fe4000fffe03f */
[----:B------:R-:W-:Y:S02]  /*eca0*/  UISETP.NE.AND UP0, UPT, UR6, URZ, UPT ;  /* 0x0000003f0600728c */ /* 0x000fe4000bf05270 */
[----:B------:R-:W-:-:S09]  /*ecb0*/  @!UP1 UIADD3 UR5, -UR5, URZ, URZ ;  /* 0x0000003f05059290 */ /* 0x000fd2000fffe13f */
[----:B------:R-:W-:-:S07]  /*ecc0*/  @!UP0 ULOP3.LUT UR5, URZ, UR6, URZ, 0x33, !UPT ;  /* 0x000000063f058292 */ /* 0x000fce000f8e333f */
[----:B------:R-:W-:-:S05]  /*ecd0*/  UMOV UR41, UR5 ;  /* 0x0000000500297c82 */ /* 0x000fca0008000000 */
.L_x_39:
[----:B------:R-:W-:Y:S01]  /*ece0*/  UIMAD UR39, UR42, UR41, URZ ;  /* 0x000000292a2772a4 */ /* 0x000fe2000f8e023f */
[----:B------:R-:W-:-:S05]  /*ecf0*/  IMAD.U32 R0, RZ, RZ, UR40 ;  /* 0x00000028ff007e24 */ /* 0x000fca000f8e00ff */
[----:B------:R-:W-:-:S05]  /*ed00*/  IMAD.U32 R3, RZ, RZ, UR39 ;  /* 0x00000027ff037e24 */ /* 0x000fca000f8e00ff */
[----:B------:R-:W-:Y:S01]  /*ed10*/  VIADDMNMX R17, R3, UR41, R0, PT ;  /* 0x0000002903117c46 */ /* 0x000fe2000b800100 */
[----:B------:R-:W-:Y:S01]  /*ed20*/  IMAD.MOV.U32 R3, RZ, RZ, 0x1 ;  /* 0x00000001ff037424 */ /* 0x000fe200078e00ff */
[----:B------:R-:W-:Y:S02]  /*ed30*/  MOV R0, RZ ;  /* 0x000000ff00007202 */ /* 0x000fe40000000f00 */
[----:B------:R-:W-:Y:S01]  /*ed40*/  ISETP.GT.AND P0, PT, R17, UR39, PT ;  /* 0x0000002711007c0c */ /* 0x000fe2000bf04270 */
[----:B------:R0:W-:-:S12]  /*ed50*/  STL [R1+0x8], R17 ;  /* 0x0000081101007387 */ /* 0x0001d80000100800 */
[----:B0-----:R-:W-:Y:S05]  /*ed60*/  @!P0 BRA `(.L_x_38) ;  /* 0x00000030008c8947 */ /* 0x001fea0003800000 */
[----:B------:R-:W0:Y:S01]  /*ed70*/  S2UR UR4, SR_CgaCtaId ;  /* 0x00000000000479c3 */ /* 0x000e220000008800 */
[----:B------:R-:W-:Y:S02]  /*ed80*/  UMOV UR38, 0x400 ;  /* 0x0000040000267882 */ /* 0x000fe40000000000 */
[----:B0-----:R-:W-:-:S04]  /*ed90*/  ULEA UR38, UR4, UR38, 0x18 ;  /* 0x0000002604267291 */ /* 0x001fc8000f8ec03f */
[----:B------:R-:W-:-:S04]  /*eda0*/  UIADD3 UR4, UR38, 0x1e400, URZ ;  /* 0x0001e40026047890 */ /* 0x000fc8000fffe03f */
[----:B------:R-:W-:-:S06]  /*edb0*/  ULOP3.LUT UP0, URZ, UR4, 0x3ff, URZ, 0xc0, !UPT ;  /* 0x000003ff043f7892 */ /* 0x000fcc000f80c03f */
[----:B------:R-:W-:-:S13]  /*edc0*/  PLOP3.LUT P0, PT, PT, PT, UP0, 0x80, 0x0 ;  /* 0x000000000000781c */ /* 0x000fda0003f0f008 */
[----:B------:R-:W-:Y:S05]  /*edd0*/  @!P0 BRA `(.L_x_40) ;  /* 0x0000000000408947 */ /* 0x000fea0003800000 */
[----:B------:R-:W-:Y:S01]  /*ede0*/  MOV R2, 0x0 ;  /* 0x0000000000027802 */ /* 0x000fe20000000f00 */
[----:B------:R-:W-:Y:S01]  /*edf0*/  ULDC.64 UR6, c[0x4][0xa0] ;  /* 0x0100280000067ab9 */ /* 0x000fe20000000a00 */
[----:B------:R-:W-:Y:S01]  /*ee00*/  ULDC.64 UR8, c[0x4][0xa8] ;  /* 0x01002a0000087ab9 */ /* 0x000fe20000000a00 */
[----:B------:R-:W-:Y:S01]  /*ee10*/  ULDC.64 UR4, c[0x4][0x28] ;  /* 0x01000a0000047ab9 */ /* 0x000fe20000000a00 */
[----:B------:R-:W-:Y:S01]  /*ee20*/  IMAD.U32 R4, RZ, RZ, UR6 ;  /* 0x00000006ff047e24 */ /* 0x000fe2000f8e00ff */
[----:B------:R-:W-:Y:S01]  /*ee30*/  MOV R7, UR9 ;  /* 0x0000000900077c02 */ /* 0x000fe20008000f00 */
[----:B------:R-:W0:Y:S01]  /*ee40*/  LDC.64 R2, c[0x4][R2] ;  /* 0x0100000002027b82 */ /* 0x000e220000000a00 */
[----:B------:R-:W-:Y:S01]  /*ee50*/  IMAD.U32 R5, RZ, RZ, UR7 ;  /* 0x00000007ff057e24 */ /* 0x000fe2000f8e00ff */
[----:B------:R-:W-:Y:S01]  /*ee60*/  MOV R13, RZ ;  /* 0x000000ff000d7202 */ /* 0x000fe20000000f00 */
[----:B------:R-:W-:Y:S02]  /*ee70*/  IMAD.U32 R6, RZ, RZ, UR8 ;  /* 0x00000008ff067e24 */ /* 0x000fe4000f8e00ff */
[----:B------:R-:W-:-:S02]  /*ee80*/  IMAD.U32 R10, RZ, RZ, UR4 ;  /* 0x00000004ff0a7e24 */ /* 0x000fc4000f8e00ff */
[----:B------:R-:W-:Y:S02]  /*ee90*/  IMAD.U32 R11, RZ, RZ, UR5 ;  /* 0x00000005ff0b7e24 */ /* 0x000fe4000f8e00ff */
[----:B------:R-:W-:Y:S02]  /*eea0*/  IMAD.MOV.U32 R8, RZ, RZ, 0x70 ;  /* 0x00000070ff087424 */ /* 0x000fe400078e00ff */
[----:B------:R-:W-:-:S07]  /*eeb0*/  IMAD.MOV.U32 R12, RZ, RZ, 0x1 ;  /* 0x00000001ff0c7424 */ /* 0x000fce00078e00ff */
[----:B------:R-:W-:-:S07]  /*eec0*/  LEPC R20, `(.L_x_40) ;  /* 0x000000001014794e */ /* 0x000fce0000000000 */
[----:B0-----:R-:W-:Y:S05]  /*eed0*/  CALL.ABS.NOINC R2 ;  /* 0x0000000002007343 */ /* 0x001fea0003c00000 */
.L_x_40:
        /* <DEDUP_REMOVED lines=8> */
[----:B------:R0:W1:Y:S01]  /*ef60*/  LDC.64 R2, c[0x4][R16] ;  /* 0x0100000010027b82 */ /* 0x0000620000000a00 */
[----:B------:R-:W-:Y:S01]  /*ef70*/  IMAD.U32 R4, RZ, RZ, UR6 ;  /* 0x00000006ff047e24 */ /* 0x000fe2000f8e00ff */
[----:B------:R-:W-:Y:S01]  /*ef80*/  MOV R10, UR4 ;  /* 0x00000004000a7c02 */ /* 0x000fe20008000f00 */
[----:B------:R-:W-:Y:S02]  /*ef90*/  IMAD.U32 R5, RZ, RZ, UR7 ;  /* 0x00000007ff057e24 */ /* 0x000fe4000f8e00ff */
[----:B------:R-:W-:Y:S02]  /*efa0*/  IMAD.U32 R6, RZ, RZ, UR8 ;  /* 0x00000008ff067e24 */ /* 0x000fe4000f8e00ff */
[----:B------:R-:W-:-:S02]  /*efb0*/  IMAD.U32 R7, RZ, RZ, UR9 ;  /* 0x00000009ff077e24 */ /* 0x000fc4000f8e00ff */
[----:B------:R-:W-:Y:S02]  /*efc0*/  IMAD.U32 R11, RZ, RZ, UR5 ;  /* 0x00000005ff0b7e24 */ /* 0x000fe4000f8e00ff */
[----:B------:R-:W-:Y:S02]  /*efd0*/  IMAD.MOV.U32 R8, RZ, RZ, 0x70 ;  /* 0x00000070ff087424 */ /* 0x000fe400078e00ff */
[----:B------:R-:W-:Y:S02]  /*efe0*/  IMAD.MOV.U32 R12, RZ, RZ, 0x1 ;  /* 0x00000001ff0c7424 */ /* 0x000fe400078e00ff */
[----:B0-----:R-:W-:-:S07]  /*eff0*/  IMAD.MOV.U32 R13, RZ, RZ, RZ ;  /* 0x000000ffff0d7224 */ /* 0x001fce00078e00ff */
[----:B------:R-:W-:-:S07]  /*f000*/  LEPC R20, `(.L_x_42) ;  /* 0x000000001014794e */ /* 0x000fce0000000000 */
[----:B-1----:R-:W-:Y:S05]  /*f010*/  CALL.ABS.NOINC R2 ;  /* 0x0000000002007343 */ /* 0x002fea0003c00000 */
.L_x_42:
[----:B------:R0:W1:Y:S01]  /*f020*/  LDC.64 R2, c[0x4][R16] ;  /* 0x0100000010027b82 */ /* 0x0000620000000a00 */
[----:B------:R-:W-:Y:S01]  /*f030*/  ULDC.64 UR6, c[0x4][0xa0] ;  /* 0x0100280000067ab9 */ /* 0x000fe20000000a00 */
[----:B------:R-:W-:Y:S01]  /*f040*/  ULDC.64 UR8, c[0x4][0xa8] ;  /* 0x01002a0000087ab9 */ /* 0x000fe20000000a00 */
[----:B------:R-:W-:Y:S01]  /*f050*/  ULDC.64 UR4, c[0x4][0x38] ;  /* 0x01000e0000047ab9 */ /* 0x000fe20000000a00 */
[----:B------:R-:W-:Y:S01]  /*f060*/  MOV R4, UR6 ;  /* 0x0000000600047c02 */ /* 0x000fe20008000f00 */
[----:B------:R-:W-:Y:S01]  /*f070*/  IMAD.U32 R5, RZ, RZ, UR7 ;  /* 0x00000007ff057e24 */ /* 0x000fe2000f8e00ff */
[----:B------:R-:W-:Y:S01]  /*f080*/  MOV R11, UR5 ;  /* 0x00000005000b7c02 */ /* 0x000fe20008000f00 */
[----:B------:R-:W-:Y:S02]  /*f090*/  IMAD.U32 R6, RZ, RZ, UR8 ;  /* 0x00000008ff067e24 */ /* 0x000fe4000f8e00ff */
[----:B------:R-:W-:Y:S02]  /*f0a0*/  IMAD.U32 R7, RZ, RZ, UR9 ;  /* 0x00000009ff077e24 */ /* 0x000fe4000f8e00ff */
[----:B------:R-:W-:-:S02]  /*f0b0*/  IMAD.U32 R10, RZ, RZ, UR4 ;  /* 0x00000004ff0a7e24 */ /* 0x000fc4000f8e00ff */
[----:B------:R-:W-:Y:S02]  /*f0c0*/  IMAD.MOV.U32 R8, RZ, RZ, 0x70 ;  /* 0x00000070ff087424 */ /* 0x000fe400078e00ff */
[----:B------:R-:W-:Y:S02]  /*f0d0*/  IMAD.MOV.U32 R12, RZ, RZ, 0x1 ;  /* 0x00000001ff0c7424 */ /* 0x000fe400078e00ff */
[----:B0-----:R-:W-:-:S07]  /*f0e0*/  IMAD.MOV.U32 R13, RZ, RZ, RZ ;  /* 0x000000ffff0d7224 */ /* 0x001fce00078e00ff */
[----:B------:R-:W-:-:S07]  /*f0f0*/  LEPC R20, `(.L_x_41) ;  /* 0x000000001014794e */ /* 0x000fce0000000000 */
[----:B-1----:R-:W-:Y:S05]  /*f100*/  CALL.ABS.NOINC R2 ;  /* 0x0000000002007343 */ /* 0x002fea0003c00000 */
.L_x_41:
[----:B------:R-:W0:Y:S01]  /*f110*/  LDC.64 R2, c[0x0][0x9f8] ;  /* 0x00027e00ff027b82 */ /* 0x000e220000000a00 */
[----:B------:R-:W-:Y:S01]  /*f120*/  ULDC.64 UR4, c[0x0][0x208] ;  /* 0x0000820000047ab9 */ /* 0x000fe20000000a00 */
[----:B0-----:R-:W-:-:S04]  /*f130*/  ISETP.NE.U32.AND P0, PT, R2, RZ, PT ;  /* 0x000000ff0200720c */ /* 0x001fc80003f05070 */
[----:B------:R-:W-:-:S13]  /*f140*/  ISETP.NE.AND.EX P0, PT, R3, RZ, PT, P0 ;  /* 0x000000ff0300720c */ /* 0x000fda0003f05300 */
[----:B------:R-:W0:Y:S02]  /*f150*/  @P0 LDC.64 R2, c[0x0][0x9f8] ;  /* 0x00027e00ff020b82 */ /* 0x000e240000000a00 */
[----:B0-----:R-:W-:-:S05]  /*f160*/  @P0 IMAD.WIDE R2, R18, 0x4, R2 ;  /* 0x0000000412020825 */ /* 0x001fca00078e0202 */
[----:B------:R0:W2:Y:S01]  /*f170*/  @P0 LDG.E R18, desc[UR4][R2.64] ;  /* 0x0000000402120981 */ /* 0x0000a2000c1e1900 */
[----:B------:R-:W-:Y:S01]  /*f180*/  UMOV UR4, 0xffffffff ;  /* 0xffffffff00047882 */ /* 0x000fe20000000000 */
[----:B------:R-:W-:Y:S01]  /*f190*/  VIADD R17, R17, 0xffffffff ;  /* 0xffffffff11117836 */ /* 0x000fe20000000000 */
[----:B------:R-:W1:Y:S01]  /*f1a0*/  S2R R16, SR_TID.X ;  /* 0x0000000000107919 */ /* 0x000e620000002100 */
[----:B0-----:R-:W0:Y:S02]  /*f1b0*/  LDC.64 R2, c[0x0][0x418] ;  /* 0x00010600ff027b82 */ /* 0x001e240000000a00 */
[----:B0-----:R-:W-:Y:S02]  /*f1c0*/  ISETP.NE.U32.AND P0, PT, R2, RZ, PT ;  /* 0x000000ff0200720c */ /* 0x001fe40003f05070 */
[----:B-1----:R-:W-:Y:S02]  /*f1d0*/  SHF.R.U32.HI R0, RZ, 0x5, R16 ;  /* 0x00000005ff007819 */ /* 0x002fe40000011610 */
[----:B------:R-:W-:-:S02]  /*f1e0*/  ISETP.NE.AND.EX P1, PT, R3, RZ, PT, P0 ;  /* 0x000000ff0300720c */ /* 0x000fc40003f25300 */
[----:B------:R-:W-:Y:S02]  /*f1f0*/  LOP3.LUT R0, R0, 0x3, RZ, 0xc0, !PT ;  /* 0x0000000300007812 */ /* 0x000fe400078ec0ff */
[----:B------:R-:W-:-:S05]  /*f200*/  P2R R4, PR, RZ, 0x2 ;  /* 0x00000002ff047803 */ /* 0x000fca0000000000 */
[----:B------:R0:W-:Y:S01]  /*f210*/  STL [R1+0x4], R4 ;  /* 0x0000040401007387 */ /* 0x0001e20000100800 */
[----:B--2---:R-:W-:Y:S02]  /*f220*/  SHF.R.S32.HI R19, RZ, 0x1f, R18 ;  /* 0x0000001fff137819 */ /* 0x004fe40000011412 */
[----:B------:R-:W-:Y:S01]  /*f230*/  SEL R16, R18, RZ, !P1 ;  /* 0x000000ff12107207 */ /* 0x000fe20004800000 */
[----:B0-----:R-:W-:Y:S06]  /*f240*/  BRA.DIV UR4, `(.L_x_43) ;  /* 0x00000032049c7947 */ /* 0x001fec000b800000 */
[----:B------:R0:W1:Y:S02]  /*f250*/  SHFL.IDX PT, R14, R0, RZ, 0x1f ;  /* 0x00001fff000e7589 */ /* 0x00006400000e0000 */
.L_x_120:
[----:B------:R-:W-:Y:S02]  /*f260*/  PLOP3.LUT P2, PT, PT, PT, PT, 0x8, 0x0 ;  /* 0x000000000000781c */ /* 0x000fe40003f4e170 */
[----:B-1----:R-:W-:Y:S02]  /*f270*/  ISETP.NE.AND P0, PT, R14, RZ, PT ;  /* 0x000000ff0e00720c */ /* 0x002fe40003f05270 */
[----:B0-----:R-:W-:-:S05]  /*f280*/  P2R R0, PR, RZ, 0x4 ;  /* 0x00000004ff007803 */ /* 0x001fca0000000000 */
[----:B------:R0:W-:Y:S06]  /*f290*/  STL [R1], R0 ;  /* 0x0000000001007387 */ /* 0x0001ec0000100800 */
[----:B------:R-:W-:Y:S05]  /*f2a0*/  @P0 BRA `(.L_x_44) ;  /* 0x0000000000fc0947 */ /* 0x000fea0003800000 */
[----:B------:R-:W-:-:S03]  /*f2b0*/  UMOV UR4, 0xffffffff ;  /* 0xffffffff00047882 */ /* 0x000fc60000000000 */
[----:B------:R-:W-:Y:S05]  /*f2c0*/  BRA.DIV UR4, `(.L_x_45) ;  /* 0x00000032049c7947 */ /* 0x000fea000b800000 */
[----:B------:R-:W-:-:S13]  /*f2d0*/  ELECT P6, URZ, PT ;  /* 0x00000000003f782f */ /* 0x000fda00038c0000 */
.L_x_123:
[----:B------:R-:W-:Y:S05]  /*f2e0*/  @!P6 BRA `(.L_x_44) ;  /* 0x0000000000ece947 */ /* 0x000fea0003800000 */
[----:B------:R-:W-:Y:S01]  /*f2f0*/  MOV R16, R18 ;  /* 0x0000001200107202 */ /* 0x000fe20000000f00 */
[----:B------:R-:W-:Y:S06]  /*f300*/  @!P1 BRA `(.L_x_46) ;  /* 0x00000000004c9947 */ /* 0x000fec0003800000 */
[----:B------:R-:W1:Y:S01]  /*f310*/  LDC R6, c[0x0][0x43c] ;  /* 0x00010f00ff067b82 */ /* 0x000e620000000800 */
[----:B0-----:R-:W-:Y:S01]  /*f320*/  IMAD.MOV.U32 R0, RZ, RZ, R17 ;  /* 0x000000ffff007224 */ /* 0x001fe200078e0011 */
[----:B------:R-:W-:Y:S01]  /*f330*/  ULDC.64 UR4, c[0x0][0x428] ;  /* 0x00010a0000047ab9 */ /* 0x000fe20000000a00 */
[----:B------:R-:W-:Y:S01]  /*f340*/  ULDC.64 UR6, c[0x0][0x208] ;  /* 0x0000820000067ab9 */ /* 0x000fe20000000a00 */
[----:B------:R-:W-:-:S04]  /*f350*/  IMAD R7, R19, UR4, RZ ;  /* 0x0000000413077c24 */ /* 0x000fc8000f8e02ff */
[----:B------:R-:W-:Y:S01]  /*f360*/  IMAD R7, R18, UR5, R7 ;  /* 0x0000000512077c24 */ /* 0x000fe2000f8e0207 */
[----:B-1----:R-:W-:-:S13]  /*f370*/  ISETP.NE.AND P0, PT, R6, 0x1, PT ;  /* 0x000000010600780c */ /* 0x002fda0003f05270 */
[----:B------:R-:W0:Y:S02]  /*f380*/  @P0 LDC.64 R4, c[0x0][0x440] ;  /* 0x00011000ff040b82 */ /* 0x000e240000000a00 */
[----:B0-----:R-:W-:-:S05]  /*f390*/  @P0 IMAD.HI.U32 R4, R17, R4, RZ ;  /* 0x0000000411040227 */ /* 0x001fca00078e00ff */
[----:B------:R-:W-:-:S04]  /*f3a0*/  @P0 SHF.R.U32.HI R0, RZ, R5, R4 ;  /* 0x00000005ff000219 */ /* 0x000fc80000011604 */
[--C-:B------:R-:W-:Y:S01]  /*f3b0*/  SHF.R.S32.HI R5, RZ, 0x1f, R0.reuse ;  /* 0x0000001fff057819 */ /* 0x100fe20000011400 */
[----:B------:R-:W-:-:S04]  /*f3c0*/  IMAD.MOV.U32 R4, RZ, RZ, R0 ;  /* 0x000000ffff047224 */ /* 0x000fc800078e0000 */
[----:B------:R-:W-:-:S04]  /*f3d0*/  IMAD.WIDE.U32 R4, R18, UR4, R4 ;  /* 0x0000000412047c25 */ /* 0x000fc8000f8e0004 */
[----:B------:R-:W-:Y:S01]  /*f3e0*/  IMAD.IADD R5, R5, 0x1, R7 ;  /* 0x0000000105057824 */ /* 0x000fe200078e0207 */
[----:B------:R-:W-:-:S04]  /*f3f0*/  LEA R2, P0, R4, R2, 0x2 ;  /* 0x0000000204027211 */ /* 0x000fc800078010ff */
[----:B------:R-:W-:-:S05]  /*f400*/  LEA.HI.X R3, R4, R3, R5, 0x2, P0 ;  /* 0x0000000304037211 */ /* 0x000fca00000f1405 */
[----:B------:R1:W5:Y:S01]  /*f410*/  LDG.E R16, desc[UR6][R2.64] ;  /* 0x0000000602107981 */ /* 0x000362000c1e1900 */
[----:B------:R-:W-:-:S04]  /*f420*/  IMAD.MOV R0, RZ, RZ, -R0 ;  /* 0x000000ffff007224 */ /* 0x000fc800078e0a00 */
[----:B------:R-:W-:-:S07]  /*f430*/  IMAD R17, R6, R0, R17 ;  /* 0x0000000006117224 */ /* 0x000fce00078e0211 */
.L_x_46:
[----:B0-----:R-:W-:Y:S01]  /*f440*/  MOV R0, 0x1 ;  /* 0x0000000100007802 */ /* 0x001fe20000000f00 */
[----:B------:R-:W1:Y:S03]  /*f450*/  S2R R8, SR_TID.X ;  /* 0x0000000000087919 */ /* 0x000e660000002100 */
[----:B------:R-:W-:-:S04]  /*f460*/  SHF.L.U32 R0, R0, 0x1f, RZ ;  /* 0x0000001f00007819 */ /* 0x000fc800000006ff */
[----:B------:R-:W0:Y:S01]  /*f470*/  SYNCS.PHASECHK.TRANS64.TRYWAIT P0, [UR38+0x34840], R0 ;  /* 0x03484000ff0075a7 */ /* 0x000e220008000166 */
[----:B-1----:R-:W-:-:S04]  /*f480*/  LOP3.LUT R2, R8, 0x7f, RZ, 0xc0, !PT ;  /* 0x0000007f08027812 */ /* 0x002fc800078ec0ff */
[----:B------:R-:W-:Y:S01]  /*f490*/  ISETP.NE.AND P1, PT, R2, RZ, PT ;  /* 0x000000ff0200720c */ /* 0x000fe20003f25270 */
[----:B0-----:R-:W-:-:S12]  /*f4a0*/  @!P0 BRA `(.L_x_47) ;  /* 0x0000003000448947 */ /* 0x001fd80003800000 */
.L_x_124:
[----:B------:R-:W-:Y:S05]  /*f4b0*/  @P1 BRA `(.L_x_48) ;  /* 0x0000000000181947 */ /* 0x000fea0003800000 */
[----:B------:R-:W1:Y:S01]  /*f4c0*/  S2R R2, SR_TID.X ;  /* 0x0000000000027919 */ /* 0x000e620000002100 */
[----:B0-----:R-:W-:-:S04]  /*f4d0*/  IMAD.MOV.U32 R0, RZ, RZ, 0xb000 ;  /* 0x0000b000ff007424 */ /* 0x001fc800078e00ff */
[----:B------:R2:W-:Y:S01]  /*f4e0*/  SYNCS.ARRIVE.TRANS64 RZ, [UR38+0x34830], R0 ;  /* 0x03483000ffff79a7 */ /* 0x0005e20008000026 */
[----:B-1----:R-:W-:-:S13]  /*f4f0*/  LOP3.LUT P0, RZ, R2, 0x1f, RZ, 0xc0, !PT ;  /* 0x0000001f02ff7812 */ /* 0x002fda000780c0ff */
[----:B--2---:R-:W-:Y:S05]  /*f500*/  @!P0 BRA `(.L_x_48) ;  /* 0x0000000000048947 */ /* 0x004fea0003800000 */
[----:B------:R-:W-:Y:S01]  /*f510*/  BPT.TRAP 0x1 ;  /* 0x000000040000795c */ /* 0x000fe20000300000 */
.L_x_48:
[----:B------:R-:W-:Y:S01]  /*f520*/  R2UR UR11, R17 ;  /* 0x00000000110b72ca */ /* 0x000fe200000e0000 */
[----:B------:R-:W-:Y:S01]  /*f530*/  ULDC.64 UR4, c[0x0][0x198] ;  /* 0x0000660000047ab9 */ /* 0x000fe20000000a00 */
[----:B-----5:R-:W-:Y:S01]  /*f540*/  R2UR UR13, R16 ;  /* 0x00000000100d72ca */ /* 0x020fe200000e0000 */
[----:B------:R-:W-:Y:S01]  /*f550*/  UIADD3 UR4, UP0, UR4, 0x370, URZ ;  /* 0x0000037004047890 */ /* 0x000fe2000ff1e03f */
[----:B------:R-:W-:Y:S01]  /*f560*/  PLOP3.LUT P0, PT, PT, PT, PT, 0x80, 0x0 ;  /* 0x000000000000781c */ /* 0x000fe20003f0f070 */
[----:B------:R-:W-:Y:S02]  /*f570*/  UIADD3 UR8, UR38, 0x1e400, URZ ;  /* 0x0001e40026087890 */ /* 0x000fe4000fffe03f */
[----:B------:R-:W-:Y:S01]  /*f580*/  UIADD3 UR9, UR38, 0x34830, URZ ;  /* 0x0003483026097890 */ /* 0x000fe2000fffe03f */
[----:B0-----:R-:W-:Y:S01]  /*f590*/  P2R R0, PR, RZ, 0x1 ;  /* 0x00000001ff007803 */ /* 0x001fe20000000000 */
[----:B------:R-:W-:Y:S02]  /*f5a0*/  UIADD3.X UR5, URZ, UR5, URZ, UP0, !UPT ;  /* 0x000000053f057290 */ /* 0x000fe400087fe43f */
[----:B------:R-:W-:-:S02]  /*f5b0*/  UIADD3 UR16, UR38, 0x23c00, URZ ;  /* 0x00023c0026107890 */ /* 0x000fc4000fffe03f */
[----:B------:R-:W-:Y:S01]  /*f5c0*/  UIMAD UR11, UR11, 0xb0, URZ ;  /* 0x000000b00b0b78a4 */ /* 0x000fe2000f8e023f */
[----:B------:R1:W-:Y:S01]  /*f5d0*/  STL [R1], R0 ;  /* 0x0000000001007387 */ /* 0x0003e20000100800 */
[----:B------:R-:W-:Y:S01]  /*f5e0*/  UMOV UR6, 0x0 ;  /* 0x0000000000067882 */ /* 0x000fe20000000000 */
[----:B------:R-:W-:Y:S01]  /*f5f0*/  UMOV UR7, 0x14f00000 ;  /* 0x14f0000000077882 */ /* 0x000fe20000000000 */
[----:B------:R-:W-:Y:S01]  /*f600*/  UMOV UR10, URZ ;  /* 0x0000003f000a7c82 */ /* 0x000fe20008000000 */
[----:B------:R-:W-:Y:S01]  /*f610*/  UMOV UR12, UR36 ;  /* 0x00000024000c7c82 */ /* 0x000fe20008000000 */
[----:B------:R-:W-:Y:S01]  /*f620*/  UMOV UR18, 0x40 ;  /* 0x0000004000127882 */ /* 0x000fe20000000000 */
[----:B------:R-:W-:Y:S01]  /*f630*/  UMOV UR20, UR36 ;  /* 0x0000002400147c82 */ /* 0x000fe20008000000 */
[----:B------:R-:W-:Y:S01]  /*f640*/  UMOV UR17, UR9 ;  /* 0x0000000900117c82 */ /* 0x000fe20008000000 */
[----:B------:R-:W-:Y:S01]  /*f650*/  UMOV UR21, UR13 ;  /* 0x0000000d00157c82 */ /* 0x000fe20008000000 */
[----:B------:R-:W-:Y:S01]  /*f660*/  UMOV UR19, UR11 ;  /* 0x0000000b00137c82 */ /* 0x000fe20008000000 */
[----:B------:R1:W-:Y:S01]  /*f670*/  UTMALDG.4D [UR8], [UR4], desc[UR6] ;  /* 0x00000608040075b4 */ /* 0x0003e20008019000 */
[----:B------:R1:W-:Y:S02]  /*f680*/  UTMALDG.4D [UR16], [UR4], desc[UR6] ;  /* 0x00000610040075b4 */ /* 0x0003e40008019000 */
[----:B-1----:R-:W-:Y:S01]  /*f690*/  NOP ;  /* 0x0000000000007918 */ /* 0x002fe20000000000 */
.L_x_44:
[----:B------:R-:W-:Y:S05]  /*f6a0*/  WARPSYNC.ALL ;  /* 0x0000000000007948 */ /* 0x000fea0003800000 */
[----:B------:R-:W-:Y:S01]  /*f6b0*/  UIADD3 UR4, UR38, 0x16400, URZ ;  /* 0x0001640026047890 */ /* 0x000fe2000fffe03f */
[----:B------:R-:W-:Y:S03]  /*f6c0*/  BAR.SYNC.DEFER_BLOCKING 0x8, 0x180 ;  /* 0x0206000000007b1d */ /* 0x000fe60000010000 */
        /* <DEDUP_REMOVED lines=9> */
[----:B------:R-:W1:Y:S01]  /*f760*/  LDC.64 R2, c[0x4][R2] ;  /* 0x0100000002027b82 */ /* 0x000e620000000a00 */
        /* <DEDUP_REMOVED lines=8> */
[----:B01----:R-:W-:Y:S05]  /*f7f0*/  CALL.ABS.NOINC R2 ;  /* 0x0000000002007343 */ /* 0x003fea0003c00000 */
.L_x_49:
[----:B------:R-:W1:Y:S01]  /*f800*/  LDC R6, c[0x0][0x448] ;  /* 0x00011200ff067b82 */ /* 0x000e620000000800 */
[----:B------:R-:W2:Y:S01]  /*f810*/  S2R R14, SR_TID.X ;  /* 0x00000000000e7919 */ /* 0x000ea20000002100 */
[----:B------:R-:W-:Y:S01]  /*f820*/  USHF.R.S32.HI UR6, URZ, 0x1f, UR36 ;  /* 0x0000001f3f067899 */ /* 0x000fe20008011424 */
[----:B------:R-:W-:Y:S01]  /*f830*/  ULDC.64 UR8, c[0x0][0x2d8] ;  /* 0x0000b60000087ab9 */ /* 0x000fe20000000a00 */
[----:B------:R-:W3:Y:S02]  /*f840*/  S2R R15, SR_CTAID.Z ;  /* 0x00000000000f7919 */ /* 0x000ee40000002700 */
[----:B------:R-:W-:Y:S02]  /*f850*/  UIMAD UR6, UR6, UR8, URZ ;  /* 0x00000008060672a4 */ /* 0x000fe4000f8e023f */
[----:B------:R-:W4:Y:S01]  /*f860*/  LDC.64 R2, c[0x0][0x2e0] ;  /* 0x0000b800ff027b82 */ /* 0x000f220000000a00 */
[----:B------:R-:W5:Y:S01]  /*f870*/  S2R R12, SR_CTAID.X ;  /* 0x00000000000c7919 */ /* 0x000f620000002500 */
[----:B------:R-:W-:-:S02]  /*f880*/  UIMAD.WIDE.U32 UR4, UR36, UR8, URZ ;  /* 0x00000008240472a5 */ /* 0x000fc4000f8e003f */
[----:B------:R-:W-:-:S04]  /*f890*/  UIMAD UR6, UR36, UR9, UR6 ;  /* 0x00000009240672a4 */ /* 0x000fc8000f8e0206 */
[----:B------:R-:W-:Y:S01]  /*f8a0*/  UIADD3 UR5, UR5, UR6, URZ ;  /* 0x0000000605057290 */ /* 0x000fe2000fffe03f */
[----:B-1----:R-:W-:Y:S02]  /*f8b0*/  ISETP.NE.AND P0, PT, R6, 0x1, PT ;  /* 0x000000010600780c */ /* 0x002fe40003f05270 */
[C---:B--2---:R-:W-:Y:S01]  /*f8c0*/  LOP3.LUT R13, R14.reuse, 0x7f, RZ, 0xc0, !PT ;  /* 0x0000007f0e0d7812 */ /* 0x044fe200078ec0ff */
[----:B------:R-:W-:-:S10]  /*f8d0*/  IMAD.SHL.U32 R11, R14, 0x10, RZ ;  /* 0x000000100e0b7824 */ /* 0x000fd400078e00ff */
[----:B------:R-:W1:Y:S01]  /*f8e0*/  @P0 LDC R9, c[0x0][0x44c] ;  /* 0x00011300ff090b82 */ /* 0x000e620000000800 */
[----:B------:R-:W-:Y:S02]  /*f8f0*/  SHF.R.U32.HI R8, RZ, 0x3, R13 ;  /* 0x00000003ff087819 */ /* 0x000fe4000001160d */
[----:B---3--:R-:W-:Y:S02]  /*f900*/  SHF.R.S32.HI R5, RZ, 0x1f, R15 ;  /* 0x0000001fff057819 */ /* 0x008fe4000001140f */
[----:B0-----:R-:W-:-:S03]  /*f910*/  LOP3.LUT R0, R8, 0x70, R11, 0xf8, !PT ;  /* 0x0000007008007812 */ /* 0x001fc600078ef80b */
[----:B------:R-:W0:Y:S01]  /*f920*/  @P0 LDC R7, c[0x0][0x450] ;  /* 0x00011400ff070b82 */ /* 0x000e220000000800 */
[-C--:B----4-:R-:W-:Y:S02]  /*f930*/  IMAD R4, R5, R2.reuse, RZ ;  /* 0x0000000205047224 */ /* 0x090fe400078e02ff */
[----:B-----5:R-:W-:Y:S02]  /*f940*/  IMAD R0, R12, 0x80, R0 ;  /* 0x000000800c007824 */ /* 0x020fe400078e0200 */
[C---:B------:R-:W-:Y:S02]  /*f950*/  IMAD R5, R15.reuse, R3, R4 ;  /* 0x000000030f057224 */ /* 0x040fe400078e0204 */
[----:B------:R-:W-:Y:S02]  /*f960*/  IMAD.MOV.U32 R4, RZ, RZ, R0 ;  /* 0x000000ffff047224 */ /* 0x000fe400078e0000 */
[----:B------:R-:W-:Y:S01]  /*f970*/  IMAD.WIDE.U32 R2, R15, R2, UR4 ;  /* 0x000000040f027e25 */ /* 0x000fe2000f8e0002 */
[----:B------:R-:W-:-:S03]  /*f980*/  ULDC.64 UR4, c[0x0][0x2d0] ;  /* 0x0000b40000047ab9 */ /* 0x000fc60000000a00 */
[----:B------:R-:W-:Y:S02]  /*f990*/  IMAD.IADD R3, R3, 0x1, R5 ;  /* 0x0000000103037824 */ /* 0x000fe400078e0205 */
[----:B-1----:R-:W-:-:S05]  /*f9a0*/  @P0 IMAD.HI.U32 R10, R0, R9, RZ ;  /* 0x00000009000a0227 */ /* 0x002fca00078e00ff */
[----:B0-----:R-:W-:-:S04]  /*f9b0*/  @P0 SHF.R.U32.HI R4, RZ, R7, R10 ;  /* 0x00000007ff040219 */ /* 0x001fc8000001160a */
[----:B------:R-:W-:Y:S01]  /*f9c0*/  SHF.R.S32.HI R5, RZ, 0x1f, R4 ;  /* 0x0000001fff057819 */ /* 0x000fe20000011404 */
[C---:B------:R-:W-:Y:S01]  /*f9d0*/  IMAD.WIDE.U32 R2, R4.reuse, UR4, R2 ;  /* 0x0000000404027c25 */ /* 0x040fe2000f8e0002 */
[----:B------:R-:W-:-:S03]  /*f9e0*/  IADD3 R7, -R4, RZ, RZ ;  /* 0x000000ff04077210 */ /* 0x000fc60007ffe1ff */
[----:B------:R-:W-:Y:S02]  /*f9f0*/  IMAD R5, R5, UR4, RZ ;  /* 0x0000000405057c24 */ /* 0x000fe4000f8e02ff */
[----:B------:R-:W-:Y:S02]  /*fa00*/  IMAD R0, R6, R7, R0 ;  /* 0x0000000706007224 */ /* 0x000fe400078e0200 */
[----:B------:R-:W-:Y:S01]  /*fa10*/  IMAD R5, R4, UR5, R5 ;  /* 0x0000000504057c24 */ /* 0x000fe2000f8e0205 */
[----:B------:R-:W-:Y:S02]  /*fa20*/  ULDC.64 UR4, c[0x0][0x2c8] ;  /* 0x0000b20000047ab9 */ /* 0x000fe40000000a00 */
[----:B------:R-:W-:Y:S01]  /*fa30*/  SHF.R.S32.HI R4, RZ, 0x1f, R0 ;  /* 0x0000001fff047819 */ /* 0x000fe20000011400 */
[----:B------:R-:W-:-:S04]  /*fa40*/  IMAD.IADD R3, R3, 0x1, R5 ;  /* 0x0000000103037824 */ /* 0x000fc800078e0205 */
[----:B------:R-:W-:Y:S02]  /*fa50*/  IMAD R5, R4, UR4, RZ ;  /* 0x0000000404057c24 */ /* 0x000fe4000f8e02ff */
[----:B------:R-:W-:-:S04]  /*fa60*/  IMAD.WIDE.U32 R2, R0, UR4, R2 ;  /* 0x0000000400027c25 */ /* 0x000fc8000f8e0002 */
[----:B------:R-:W-:Y:S01]  /*fa70*/  IMAD R5, R0, UR5, R5 ;  /* 0x0000000500057c24 */ /* 0x000fe2000f8e0205 */
[----:B------:R-:W-:Y:S02]  /*fa80*/  ULDC.64 UR4, c[0x0][0x280] ;  /* 0x0000a00000047ab9 */ /* 0x000fe40000000a00 */
[----:B------:R-:W-:Y:S01]  /*fa90*/  LEA R0, P0, R2, UR4, 0x1 ;  /* 0x0000000402007c11 */ /* 0x000fe2000f8008ff */
[----:B------:R-:W-:Y:S01]  /*faa0*/  IMAD.IADD R7, R3, 0x1, R5 ;  /* 0x0000000103077824 */ /* 0x000fe200078e0205 */
[----:B------:R-:W-:-:S04]  /*fab0*/  ULDC UR4, c[0x0][0x2b8] ;  /* 0x0000ae0000047ab9 */ /* 0x000fc80000000800 */
[----:B------:R-:W-:Y:S01]  /*fac0*/  LEA.HI.X R7, R2, UR5, R7, 0x1, P0 ;  /* 0x0000000502077c11 */ /* 0x000fe200080f0c07 */
[----:B------:R-:W-:-:S05]  /*fad0*/  IMAD.SHL.U32 R2, R14, 0x8, RZ ;  /* 0x000000080e027824 */ /* 0x000fca00078e00ff */
[C---:B------:R-:W-:Y:S02]  /*fae0*/  LOP3.LUT R3, R2.reuse, 0x1c0, RZ, 0xc0, !PT ;  /* 0x000001c002037812 */ /* 0x040fe400078ec0ff */
[----:B------:R-:W-:Y:S02]  /*faf0*/  LOP3.LUT R10, R2, 0x38, RZ, 0xc0, !PT ;  /* 0x00000038020a7812 */ /* 0x000fe400078ec0ff */
[----:B------:R-:W-:Y:S02]  /*fb00*/  LOP3.LUT R3, R3, 0x38, R2, 0xf8, !PT ;  /* 0x0000003803037812 */ /* 0x000fe400078ef802 */
[C---:B------:R-:W-:Y:S02]  /*fb10*/  LOP3.LUT R2, R10.reuse, 0x40, RZ, 0xfc, !PT ;  /* 0x000000400a027812 */ /* 0x040fe400078efcff */
[----:B------:R-:W-:Y:S02]  /*fb20*/  ISETP.GE.AND P1, PT, R10, UR4, PT ;  /* 0x000000040a007c0c */ /* 0x000fe4000bf26270 */
[----:B------:R-:W-:Y:S01]  /*fb30*/  ISETP.GE.AND P0, PT, R2, UR4, PT ;  /* 0x0000000402007c0c */ /* 0x000fe2000bf06270 */
[----:B------:R-:W-:Y:S01]  /*fb40*/  UMOV UR4, 0xffffffff ;  /* 0xffffffff00047882 */ /* 0x000fe20000000000 */
[----:B------:R-:W-:-:S02]  /*fb50*/  LOP3.LUT R3, R3, 0x38, R14, 0x78, !PT ;  /* 0x0000003803037812 */ /* 0x000fc400078e780e */
[----:B------:R-:W-:-:S04]  /*fb60*/  SHF.L.U32 R2, R13, 0x3, RZ ;  /* 0x000000030d027819 */ /* 0x000fc800000006ff */
[----:B------:R-:W-:Y:S01]  /*fb70*/  LOP3.LUT R9, R3, 0x200, R2, 0xf8, !PT ;  /* 0x0000020003097812 */ /* 0x000fe200078ef802 */
[----:B------:R-:W-:Y:S06]  /*fb80*/  BRA.DIV UR4, `(.L_x_50) ;  /* 0x0000002a04a47947 */ /* 0x000fec000b800000 */
[----:B------:R-:W0:Y:S01]  /*fb90*/  S2R R3, SR_CTAID.X ;  /* 0x0000000000037919 */ /* 0x000e220000002500 */
[----:B------:R-:W-:Y:S01]  /*fba0*/  ULDC UR4, c[0x0][0x288] ;  /* 0x0000a20000047ab9 */ /* 0x000fe20000000800 */
[----:B------:R-:W-:Y:S01]  /*fbb0*/  ULDC.64 UR6, c[0x0][0x208] ;  /* 0x0000820000067ab9 */ /* 0x000fe20000000a00 */
[----:B------:R-:W-:Y:S01]  /*fbc0*/  IMAD R6, R6, UR4, RZ ;  /* 0x0000000406067c24 */ /* 0x000fe2000f8e02ff */
[----:B------:R-:W1:Y:S04]  /*fbd0*/  SHFL.IDX PT, R2, R7, RZ, 0x181f ;  /* 0x00181fff07027589 */ /* 0x000e6800000e0000 */
[----:B------:R-:W2:Y:S04]  /*fbe0*/  SHFL.IDX PT, R14, R0, RZ, 0x181f ;  /* 0x00181fff000e7589 */ /* 0x000ea800000e0000 */
[----:B------:R-:W3:Y:S01]  /*fbf0*/  SHFL.IDX PT, R4, R7, 0x1, 0x181f ;  /* 0x00381f0007047f89 */ /* 0x000ee200000e0000 */
[----:B0-----:R-:W-:-:S02]  /*fc00*/  IMAD R8, R3, 0x80, R8 ;  /* 0x0000008003087824 */ /* 0x001fc400078e0208 */
[----:B-1----:R-:W-:Y:S02]  /*fc10*/  IMAD.MOV.U32 R3, RZ, RZ, R2 ;  /* 0x000000ffff037224 */ /* 0x002fe400078e0002 */
[----:B--2---:R-:W-:Y:S01]  /*fc20*/  IMAD.MOV.U32 R2, RZ, RZ, R14 ;  /* 0x000000ffff027224 */ /* 0x004fe200078e000e */
[C---:B------:R-:W-:Y:S01]  /*fc30*/  ISETP.GE.AND P2, PT, R8.reuse, R6, PT ;  /* 0x000000060800720c */ /* 0x040fe20003f46270 */
[----:B------:R-:W0:Y:S01]  /*fc40*/  SHFL.IDX PT, R14, R0, 0x1, 0x181f ;  /* 0x00381f00000e7f89 */ /* 0x000e2200000e0000 */
[----:B------:R-:W-:-:S11]  /*fc50*/  IADD3 R5, R8, 0x10, RZ ;  /* 0x0000001008057810 */ /* 0x000fd60007ffe0ff */
[----:B------:R-:W-:Y:S01]  /*fc60*/  @!P2 IMAD.WIDE.U32 R2, R10, 0x2, R2 ;  /* 0x000000020a02a825 */ /* 0x000fe200078e0002 */
[----:B------:R-:W-:-:S05]  /*fc70*/  @!P2 LEA R21, R9, UR38, 0x1 ;  /* 0x000000260915ac11 */ /* 0x000fca000f8e08ff */
[----:B------:R-:W-:Y:S04]  /*fc80*/  @!P2 LDGSTS.E.BYPASS.LTC128B.128 [R21+0x16400], desc[UR6][R2.64], !P1 ;  /* 0x164000000215afae */ /* 0x000fe8000c901d46 */
[----:B------:R1:W-:Y:S01]  /*fc90*/  @!P2 LDGSTS.E.BYPASS.LTC128B.128 [R21+0x1a400], desc[UR6][R2.64+0x80], !P0 ;  /* 0x1a4000800215afae */ /* 0x0003e2000c101d46 */
[----:B------:R-:W-:Y:S01]  /*fca0*/  ISETP.GE.AND P2, PT, R5, R6, PT ;  /* 0x000000060500720c */ /* 0x000fe20003f46270 */
[----:B---3--:R-:W-:Y:S02]  /*fcb0*/  IMAD.MOV.U32 R5, RZ, RZ, R4 ;  /* 0x000000ffff057224 */ /* 0x008fe400078e0004 */
[----:B0-----:R-:W-:Y:S02]  /*fcc0*/  IMAD.MOV.U32 R4, RZ, RZ, R14 ;  /* 0x000000ffff047224 */ /* 0x001fe400078e000e */
[----:B------:R-:W-:Y:S04]  /*fcd0*/  SHFL.IDX PT, R14, R0, 0x2, 0x181f ;  /* 0x00581f00000e7f89 */ /* 0x000fe800000e0000 */
[----:B-1----:R-:W0:Y:S01]  /*fce0*/  SHFL.IDX PT, R2, R7, 0x2, 0x181f ;  /* 0x00581f0007027f89 */ /* 0x002e2200000e0000 */
[----:B------:R-:W-:-:S03]  /*fcf0*/  VIADD R3, R8, 0x20 ;  /* 0x0000002008037836 */ /* 0x000fc60000000000 */
[----:B------:R-:W-:Y:S01]  /*fd00*/  @!P2 LEA R20, R9, UR38, 0x1 ;  /* 0x000000260914ac11 */ /* 0x000fe2000f8e08ff */
[----:B------:R-:W-:-:S05]  /*fd10*/  @!P2 IMAD.WIDE.U32 R4, R10, 0x2, R4 ;  /* 0x000000020a04a825 */ /* 0x000fca00078e0004 */
[----:B------:R-:W-:Y:S04]  /*fd20*/  @!P2 LDGSTS.E.BYPASS.LTC128B.128 [R20+0x16c00], desc[UR6][R4.64], !P1 ;  /* 0x16c000000414afae */ /* 0x000fe8000c901d46 */
[----:B------:R1:W-:Y:S01]  /*fd30*/  @!P2 LDGSTS.E.BYPASS.LTC128B.128 [R20+0x1ac00], desc[UR6][R4.64+0x80], !P0 ;  /* 0x1ac000800414afae */ /* 0x0003e2000c101d46 */
[----:B------:R-:W-:Y:S02]  /*fd40*/  ISETP.GE.AND P2, PT, R3, R6, PT ;  /* 0x000000060300720c */ /* 0x000fe40003f46270 */
[----:B0-----:R-:W-:Y:S01]  /*fd50*/  MOV R3, R2 ;  /* 0x0000000200037202 */ /* 0x001fe20000000f00 */
[----:B------:R-:W-:Y:S01]  /*fd60*/  IMAD.MOV.U32 R2, RZ, RZ, R14 ;  /* 0x000000ffff027224 */ /* 0x000fe200078e000e */
[----:B-1----:R-:W0:Y:S09]  /*fd70*/  SHFL.IDX PT, R4, R7, 0x3, 0x181f ;  /* 0x00781f0007047f89 */ /* 0x002e3200000e0000 */
[----:B------:R-:W-:Y:S01]  /*fd80*/  @!P2 LEA R21, R9, UR38, 0x1 ;  /* 0x000000260915ac11 */ /* 0x000fe2000f8e08ff */
[----:B------:R-:W-:Y:S01]  /*fd90*/  VIADD R5, R8, 0x30 ;  /* 0x0000003008057836 */ /* 0x000fe20000000000 */
[----:B------:R-:W1:Y:S01]  /*fda0*/  SHFL.IDX PT, R14, R0, 0x3, 0x181f ;  /* 0x00781f00000e7f89 */ /* 0x000e6200000e0000 */
[----:B------:R-:W-:-:S05]  /*fdb0*/  @!P2 IMAD.WIDE.U32 R2, R10, 0x2, R2 ;  /* 0x000000020a02a825 */ /* 0x000fca00078e0002 */
[----:B------:R-:W-:Y:S04]  /*fdc0*/  @!P2 LDGSTS.E.BYPASS.LTC128B.128 [R21+0x17400], desc[UR6][R2.64], !P1 ;  /* 0x174000000215afae */ /* 0x000fe8000c901d46 */
[----:B------:R2:W-:Y:S01]  /*fdd0*/  @!P2 LDGSTS.E.BYPASS.LTC128B.128 [R21+0x1b400], desc[UR6][R2.64+0x80], !P0 ;  /* 0x1b4000800215afae */ /* 0x0005e2000c101d46 */
[----:B------:R-:W-:Y:S01]  /*fde0*/  ISETP.GE.AND P2, PT, R5, R6, PT ;  /* 0x000000060500720c */ /* 0x000fe20003f46270 */
[----:B0-----:R-:W-:Y:S02]  /*fdf0*/  IMAD.MOV.U32 R5, RZ, RZ, R4 ;  /* 0x000000ffff057224 */ /* 0x001fe400078e0004 */
[----:B--2---:R-:W0:Y:S01]  /*fe00*/  SHFL.IDX PT, R2, R7, 0x4, 0x181f ;  /* 0x00981f0007027f89 */ /* 0x004e2200000e0000 */
[----:B------:R-:W-:Y:S01]  /*fe10*/  VIADD R3, R8, 0x40 ;  /* 0x0000004008037836 */ /* 0x000fe20000000000 */
[----:B-1----:R-:W-:-:S02]  /*fe20*/  MOV R4, R14 ;  /* 0x0000000e00047202 */ /* 0x002fc40000000f00 */
[----:B------:R-:W1:Y:S06]  /*fe30*/  SHFL.IDX PT, R14, R0, 0x4, 0x181f ;  /* 0x00981f00000e7f89 */ /* 0x000e6c00000e0000 */
[----:B------:R-:W-:Y:S01]  /*fe40*/  @!P2 LEA R20, R9, UR38, 0x1 ;  /* 0x000000260914ac11 */ /* 0x000fe2000f8e08ff */
[----:B------:R-:W-:-:S05]  /*fe50*/  @!P2 IMAD.WIDE.U32 R4, R10, 0x2, R4 ;  /* 0x000000020a04a825 */ /* 0x000fca00078e0004 */
[----:B------:R-:W-:Y:S04]  /*fe60*/  @!P2 LDGSTS.E.BYPASS.LTC128B.128 [R20+0x17c00], desc[UR6][R4.64], !P1 ;  /* 0x17c000000414afae */ /* 0x000fe8000c901d46 */
[----:B------:R2:W-:Y:S01]  /*fe70*/  @!P2 LDGSTS.E.BYPASS.LTC128B.128 [R20+0x1bc00], desc[UR6][R4.64+0x80], !P0 ;  /* 0x1bc000800414afae */ /* 0x0005e2000c101d46 */
[----:B------:R-:W-:Y:S01]  /*fe80*/  ISETP.GE.AND P2, PT, R3, R6, PT ;  /* 0x000000060300720c */ /* 0x000fe20003f46270 */
[----:B0-----:R-:W-:Y:S02]  /*fe90*/  IMAD.MOV.U32 R3, RZ, RZ, R2 ;  /* 0x000000ffff037224 */ /* 0x001fe400078e0002 */
[----:B-1----:R-:W-:Y:S01]  /*fea0*/  IMAD.MOV.U32 R2, RZ, RZ, R14 ;  /* 0x000000ffff027224 */ /* 0x002fe200078e000e */
[----:B--2---:R-:W0:Y:S09]  /*feb0*/  SHFL.IDX PT, R4, R7, 0x5, 0x181f ;  /* 0x00b81f0007047f89 */ /* 0x004e3200000e0000 */
[----:B------:R-:W-:Y:S01]  /*fec0*/  @!P2 LEA R21, R9, UR38, 0x1 ;  /* 0x000000260915ac11 */ /* 0x000fe2000f8e08ff */
[----:B------:R-:W-:Y:S01]  /*fed0*/  @!P2 IMAD.WIDE.U32 R2, R10, 0x2, R2 ;  /* 0x000000020a02a825 */ /* 0x000fe200078e0002 */
[----:B------:R-:W1:Y:S01]  /*fee0*/  SHFL.IDX PT, R14, R0, 0x5, 0x181f ;  /* 0x00b81f00000e7f89 */ /* 0x000e6200000e0000 */
[----:B------:R-:W-:-:S03]  /*fef0*/  IADD3 R5, R8, 0x50, RZ ;  /* 0x0000005008057810 */ /* 0x000fc60007ffe0ff */
[----:B------:R-:W-:Y:S04]  /*ff00*/  @!P2 LDGSTS.E.BYPASS.LTC128B.128 [R21+0x18400], desc[UR6][R2.64], !P1 ;  /* 0x184000000215afae */ /* 0x000fe8000c901d46 */
[----:B------:R2:W-:Y:S01]  /*ff10*/  @!P2 LDGSTS.E.BYPASS.LTC128B.128 [R21+0x1c400], desc[UR6][R2.64+0x80], !P0 ;  /* 0x1c4000800215afae */ /* 0x0005e2000c101d46 */
[----:B------:R-:W-:Y:S01]  /*ff20*/  ISETP.GE.AND P2, PT, R5, R6, PT ;  /* 0x000000060500720c */ /* 0x000fe20003f46270 */
[----:B0-----:R-:W-:Y:S02]  /*ff30*/  IMAD.MOV.U32 R5, RZ, RZ, R4 ;  /* 0x000000ffff057224 */ /* 0x001fe400078e0004 */
[----:B--2---:R-:W0:Y:S10]  /*ff40*/  SHFL.IDX PT, R2, R7, 0x6, 0x181f ;  /* 0x00d81f0007027f89 */ /* 0x004e3400000e0000 */
[----:B------:R-:W-:Y:S01]  /*ff50*/  @!P2 LEA R20, R9, UR38, 0x1 ;  /* 0x000000260914ac11 */ /* 0x000fe2000f8e08ff */
[----:B------:R-:W-:-:S02]  /*ff60*/  VIADD R3, R8, 0x60 ;  /* 0x0000006008037836 */ /* 0x000fc40000000000 */
[----:B-1----:R-:W-:Y:S02]  /*ff70*/  IMAD.MOV.U32 R4, RZ, RZ, R14 ;  /* 0x000000ffff047224 */ /* 0x002fe400078e000e */
[----:B------:R-:W1:Y:S02]  /*ff80*/  SHFL.IDX PT, R14, R0, 0x6, 0x181f ;  /* 0x00d81f00000e7f89 */ /* 0x000e6400000e0000 */
[----:B------:R-:W-:-:S05]  /*ff90*/  @!P2 IMAD.WIDE.U32 R4, R10, 0x2, R4 ;  /* 0x000000020a04a825 */ /* 0x000fca00078e0004 */
[----:B------:R-:W-:Y:S04]  /*ffa0*/  @!P2 LDGSTS.E.BYPASS.LTC128B.128 [R20+0x18c00], desc[UR6][R4.64], !P1 ;  /* 0x18c000000414afae */ /* 0x000fe8000c901d46 */
[----:B------:R-:W-:Y:S01]  /*ffb0*/  @!P2 LDGSTS.E.BYPASS.LTC128B.128 [R20+0x1cc00], desc[UR6][R4.64+0x80], !P0 ;  /* 0x1cc000800414afae */ /* 0x000fe2000c101d46 */
[----:B------:R-:W-:Y:S02]  /*ffc0*/  ISETP.GE.AND P2, PT, R3, R6, PT ;  /* 0x000000060300720c */ /* 0x000fe40003f46270 */
[----:B0-----:R-:W-:Y:S01]  /*ffd0*/  MOV R3, R2 ;  /* 0x0000000200037202 */ /* 0x001fe20000000f00 */
[----:B-1----:R-:W-:-:S10]  /*ffe0*/  IMAD.MOV.U32 R2, RZ, RZ, R14 ;  /* 0x000000ffff027224 */ /* 0x002fd400078e000e */
[----:B------:R-:W-:Y:S01]  /*fff0*/  @!P2 LEA R21, R9, UR38, 0x1 ;  /* 0x000000260915ac11 */ /* 0x000fe2000f8e08ff */
[----:B------:R0:W1:Y:S01]  /*10000*/  SHFL.IDX PT, R14, R0, 0x7, 0x181f ;  /* 0x00f81f00000e7f89 */ /* 0x00006200000e0000 */
[----:B------:R-:W-:-:S05]  /*10010*/  @!P2 IMAD.WIDE.U32 R2, R10, 0x2, R2 ;  /* 0x000000020a02a825 */ /* 0x000fca00078e0002 */
[----:B------:R-:W-:Y:S04]  /*10020*/  @!P2 LDGSTS.E.BYPASS.LTC128B.128 [R21+0x19400], desc[UR6][R2.64], !P1 ;  /* 0x194000000215afae */ /* 0x000fe8000c901d46 */
[----:B------:R2:W-:Y:S04]  /*10030*/  @!P2 LDGSTS.E.BYPASS.LTC128B.128 [R21+0x1d400], desc[UR6][R2.64+0x80], !P0 ;  /* 0x1d4000800215afae */ /* 0x0005e8000c101d46 */
[----:B--2---:R0:W2:Y:S02]  /*10040*/  SHFL.IDX PT, R2, R7, 0x7, 0x181f ;  /* 0x00f81f0007027f89 */ /* 0x0040a400000e0000 */
.L_x_141:
[----:B------:R-:W-:Y:S01]  /*10050*/  VIADD R3, R8, 0x70 ;  /* 0x0000007008037836 */ /* 0x000fe20000000000 */
[----:B------:R-:W-:Y:S04]  /*10060*/  BSSY B0, `(.L_x_51) ;  /* 0x000000d000007945 */ /* 0x000fe80003800000 */
[----:B------:R-:W-:Y:S01]  /*10070*/  ISETP.GE.AND P2, PT, R3, R6, PT ;  /* 0x000000060300720c */ /* 0x000fe20003f46270 */
[----:B--2---:R-:W-:Y:S01]  /*10080*/  IMAD.MOV.U32 R3, RZ, RZ, R2 ;  /* 0x000000ffff037224 */ /* 0x004fe200078e0002 */
[----:B-1----:R-:W-:-:S11]  /*10090*/  MOV R2, R14 ;  /* 0x0000000e00027202 */ /* 0x002fd60000000f00 */
[----:B------:R-:W-:Y:S05]  /*100a0*/  @P2 BRA `(.L_x_52) ;  /* 0x0000000000202947 */ /* 0x000fea0003800000 */
[----:B------:R-:W-:Y:S01]  /*100b0*/  IMAD.WIDE.U32 R2, R10, 0x2, R2 ;  /* 0x000000020a027825 */ /* 0x000fe200078e0002 */
[----:B------:R-:W-:Y:S01]  /*100c0*/  LEA R9, R9, UR38, 0x1 ;  /* 0x0000002609097c11 */ /* 0x000fe2000f8e08ff */
[----:B------:R-:W-:-:S04]  /*100d0*/  ULDC.64 UR4, c[0x0][0x208] ;  /* 0x0000820000047ab9 */ /* 0x000fc80000000a00 */
[----:B------:R-:W-:Y:S01]  /*100e0*/  @!PT LDS RZ, [RZ] ;  /* 0x00000000fffff984 */ /* 0x000fe20000000800 */
[----:B------:R-:W-:Y:S01]  /*100f0*/  @!PT LDS RZ, [RZ] ;  /* 0x00000000fffff984 */ /* 0x000fe20000000800 */
[----:B------:R-:W-:Y:S01]  /*10100*/  @!PT LDS RZ, [RZ] ;  /* 0x00000000fffff984 */ /* 0x000fe20000000800 */
[----:B------:R1:W-:Y:S04]  /*10110*/  LDGSTS.E.BYPASS.LTC128B.128 [R9+0x19c00], desc[UR4][R2.64], !P1 ;  /* 0x19c0000002097fae */ /* 0x0003e8000c901d44 */
[----:B------:R1:W-:Y:S02]  /*10120*/  LDGSTS.E.BYPASS.LTC128B.128 [R9+0x1dc00], desc[UR4][R2.64+0x80], !P0 ;  /* 0x1dc0008002097fae */ /* 0x0003e4000c101d44 */
.L_x_52:
[----:B------:R-:W-:Y:S05]  /*10130*/  BSYNC B0 ;  /* 0x0000000000007941 */ /* 0x000fea0003800000 */
.L_x_51:
[----:B------:R-:W-:Y:S01]  /*10140*/  NOP ;  /* 0x0000000000007918 */ /* 0x000fe20000000000 */
[----:B------:R-:W-:Y:S01]  /*10150*/  SYNCS.ARRIVE.TRANS64.RED.A0T1 RZ, [UR38+0x34800], RZ ;  /* 0x034800ffffff79a7 */ /* 0x000fe20008200426 */
[----:B-1----:R-:W-:Y:S01]  /*10160*/  IMAD.MOV.U32 R2, RZ, RZ, 0x1 ;  /* 0x00000001ff027424 */ /* 0x002fe200078e00ff */
[----:B------:R-:W-:Y:S04]  /*10170*/  ARRIVES.LDGSTSBAR.64.TRANSCNT [UR38+0x34800] ;  /* 0x03480000ff0079b0 */ /* 0x000fe80008000aa6 */
[----:B------:R-:W-:Y:S01]  /*10180*/  SHF.L.U32 R2, R2, 0x1f, RZ ;  /* 0x0000001f02027819 */ /* 0x000fe200000006ff */
[----:B------:R-:W-:Y:S01]  /*10190*/  NOP ;  /* 0x0000000000007918 */ /* 0x000fe20000000000 */
[----:B------:R-:W0:Y:S01]  /*101a0*/  LDL.LU R3, [R1+0x8] ;  /* 0x0000080001037983 */ /* 0x000e220000300800 */
[----:B------:R-:W-:Y:S01]  /*101b0*/  SYNCS.ARRIVE.TRANS64.A1T0 RZ, [UR38+0x34800], RZ ;  /* 0x034800ffffff79a7 */ /* 0x000fe20008100026 */
[----:B------:R-:W1:Y:S01]  /*101c0*/  SYNCS.PHASECHK.TRANS64.TRYWAIT P0, [UR38+0x34820], R2 ;  /* 0x03482002ff0075a7 */ /* 0x000e620008000166 */
[----:B0-----:R-:W-:-:S05]  /*101d0*/  VIADD R0, R3, 0xfffffffe ;  /* 0xfffffffe03007836 */ /* 0x001fca0000000000 */
[----:B------:R-:W-:Y:S01]  /*101e0*/  ISETP.GE.AND P1, PT, R0, UR39, PT ;  /* 0x0000002700007c0c */ /* 0x000fe2000bf26270 */
[----:B-1----:R-:W-:-:S12]  /*101f0*/  @!P0 BRA `(.L_x_53) ;  /* 0x0000002c00ac8947 */ /* 0x002fd80003800000 */
.L_x_142:
[----:B------:R-:W-:Y:S01]  /*10200*/  IMAD.MOV.U32 R9, RZ, RZ, 0x1 ;  /* 0x00000001ff097424 */ /* 0x000fe200078e00ff */
[----:B------:R-:W-:Y:S01]  /*10210*/  MOV R8, RZ ;  /* 0x000000ff00087202 */ /* 0x000fe20000000f00 */
[----:B------:R-:W-:Y:S06]  /*10220*/  @!P1 BRA `(.L_x_54) ;  /* 0x0000001800609947 */ /* 0x000fec0003800000 */
[----:B------:R-:W-:Y:S01]  /*10230*/  UIADD3 UR4, UR42, 0x1, URZ ;  /* 0x000000012a047890 */ /* 0x000fe2000fffe03f */
[----:B0-----:R-:W-:Y:S01]  /*10240*/  LOP3.LUT R2, RZ, UR39, RZ, 0x33, !PT ;  /* 0x00000027ff027c12 */ /* 0x001fe2000f8e33ff */
[----:B------:R-:W0:Y:S01]  /*10250*/  S2R R4, SR_TID.X ;  /* 0x0000000000047919 */ /* 0x000e220000002100 */
[----:B------:R-:W-:Y:S01]  /*10260*/  IMAD.MOV.U32 R9, RZ, RZ, 0x1 ;  /* 0x00000001ff097424 */ /* 0x000fe200078e00ff */
[----:B------:R-:W-:-:S04]  /*10270*/  UIMAD UR4, UR4, UR41, URZ ;  /* 0x00000029040472a4 */ /* 0x000fc8000f8e023f */
[----:B------:R-:W-:-:S04]  /*10280*/  UISETP.LT.AND UP0, UPT, UR40, UR4, UPT ;  /* 0x000000042800728c */ /* 0x000fc8000bf01270 */
[----:B------:R-:W-:-:S06]  /*10290*/  USEL UR4, UR40, UR4, UP0 ;  /* 0x0000000428047287 */ /* 0x000fcc0008000000 */
[----:B------:R-:W-:-:S05]  /*102a0*/  IMAD R3, RZ, RZ, -UR4 ;  /* 0x80000004ff037e24 */ /* 0x000fca000f8e02ff */
[----:B------:R-:W-:-:S04]  /*102b0*/  VIADDMNMX R2, R3, 0x1, R2, !PT ;  /* 0x0000000103027846 */ /* 0x000fc80007800102 */
[----:B------:R-:W-:Y:S02]  /*102c0*/  R2UR UR5, R2 ;  /* 0x00000000020572ca */ /* 0x000fe400000e0000 */
[----:B------:R-:W-:Y:S02]  /*102d0*/  LOP3.LUT R2, RZ, UR4, RZ, 0x33, !PT ;  /* 0x00000004ff027c12 */ /* 0x000fe4000f8e33ff */
[----:B0-----:R-:W-:Y:S02]  /*102e0*/  LOP3.LUT R10, R4, 0x1f, RZ, 0xc0, !PT ;  /* 0x0000001f040a7812 */ /* 0x001fe400078ec0ff */
[----:B------:R-:W-:-:S07]  /*102f0*/  MOV R4, R16 ;  /* 0x0000001000047202 */ /* 0x000fce0000000f00 */
[----:B------:R-:W-:Y:S02]  /*10300*/  UIADD3 UR6, UR5, -0x2, URZ ;  /* 0xfffffffe05067890 */ /* 0x000fe4000fffe03f */
[----:B------:R-:W-:-:S04]  /*10310*/  UIADD3 UR5, UR4, UR5, URZ ;  /* 0x0000000504057290 */ /* 0x000fc8000fffe03f */
[----:B------:R-:W-:Y:S02]  /*10320*/  ISETP.NE.AND P0, PT, R2, UR6, PT ;  /* 0x0000000602007c0c */ /* 0x000fe4000bf05270 */
[----:B------:R-:W-:-:S05]  /*10330*/  IMAD.U32 R12, RZ, RZ, UR5 ;  /* 0x00000005ff0c7e24 */ /* 0x000fca000f8e00ff */
[----:B------:R-:W-:-:S06]  /*10340*/  LOP3.LUT R12, R12, 0x1, RZ, 0xc0, !PT ;  /* 0x000000010c0c7812 */ /* 0x000fcc00078ec0ff */
[----:B------:R-:W-:Y:S05]  /*10350*/  @!P0 BRA `(.L_x_55) ;  /* 0x0000001000188947 */ /* 0x000fea0003800000 */
[----:B------:R-:W-:Y:S01]  /*10360*/  R2UR UR4, R12 ;  /* 0x000000000c0472ca */ /* 0x000fe200000e0000 */
[----:B------:R-:W-:Y:S01]  /*10370*/  BSSY B0, `(.L_x_55) ;  /* 0x0000104000007945 */ /* 0x000fe20003800000 */
[----:B------:R-:W-:Y:S02]  /*10380*/  IMAD.MOV.U32 R6, RZ, RZ, 0x1 ;  /* 0x00000001ff067424 */ /* 0x000fe400078e00ff */
[----:B------:R-:W-:-:S09]  /*10390*/  IMAD.MOV.U32 R4, RZ, RZ, R16 ;  /* 0x000000ffff047224 */ /* 0x000fd200078e0010 */
[----:B------:R-:W-:-:S06]  /*103a0*/  UIADD3 UR4, UR5, -UR4, URZ ;  /* 0x8000000405047290 */ /* 0x000fcc000fffe03f */
[----:B------:R-:W-:-:S07]  /*103b0*/  IMAD.U32 R7, RZ, RZ, UR4 ;  /* 0x00000004ff077e24 */ /* 0x000fce000f8e00ff */
.L_x_86:
[----:B------:R-:W2:Y:S01]  /*103c0*/  LDL R2, [R1] ;  /* 0x0000000001027983 */ /* 0x000ea20000100800 */
[----:B------:R-:W-:Y:S01]  /*103d0*/  IADD3 R7, R7, -0x2, RZ ;  /* 0xfffffffe07077810 */ /* 0x000fe20007ffe0ff */
[----:B------:R-:W-:Y:S03]  /*103e0*/  BSSY B1, `(.L_x_56) ;  /* 0x000007b000017945 */ /* 0x000fe60003800000 */
[----:B------:R-:W-:Y:S02]  /*103f0*/  ISETP.NE.AND P1, PT, R7, RZ, PT ;  /* 0x000000ff0700720c */ /* 0x000fe40003f25270 */
[----:B--2---:R-:W-:-:S13]  /*10400*/  ISETP.NE.AND P0, PT, R2, RZ, PT ;  /* 0x000000ff0200720c */ /* 0x004fda0003f05270 */
[----:B------:R-:W-:Y:S05]  /*10410*/  @!P0 BRA `(.L_x_57) ;  /* 0x0000000400dc8947 */ /* 0x000fea0003800000 */
[----:B------:R-:W2:Y:S01]  /*10420*/  LDL R2, [R1+0x4] ;  /* 0x0000040001027983 */ /* 0x000ea20000100800 */
[----:B------:R-:W-:Y:S01]  /*10430*/  IMAD.MOV.U32 R9, RZ, RZ, R0 ;  /* 0x000000ffff097224 */ /* 0x000fe200078e0000 */
[----:B--2---:R-:W-:-:S13]  /*10440*/  ISETP.NE.AND P0, PT, R2, RZ, PT ;  /* 0x000000ff0200720c */ /* 0x004fda0003f05270 */
[----:B------:R-:W-:Y:S05]  /*10450*/  @!P0 BRA `(.L_x_58) ;  /* 0x00000000004c8947 */ /* 0x000fea0003800000 */
[----:B------:R-:W0:Y:S01]  /*10460*/  LDC R9, c[0x0][0x43c] ;  /* 0x00010f00ff097b82 */ /* 0x000e220000000800 */
[----:B------:R-:W-:Y:S01]  /*10470*/  ULDC.64 UR4, c[0x0][0x428] ;  /* 0x00010a0000047ab9 */ /* 0x000fe20000000a00 */
[----:B------:R-:W-:Y:S01]  /*10480*/  ULDC.64 UR6, c[0x0][0x208] ;  /* 0x0000820000067ab9 */ /* 0x000fe20000000a00 */
[----:B------:R-:W-:Y:S01]  /*10490*/  IMAD R5, R19, UR4, RZ ;  /* 0x0000000413057c24 */ /* 0x000fe2000f8e02ff */
[----:B0-----:R-:W-:-:S13]  /*104a0*/  ISETP.NE.AND P0, PT, R9, 0x1, PT ;  /* 0x000000010900780c */ /* 0x001fda0003f05270 */
[----:B------:R-:W0:Y:S02]  /*104b0*/  @P0 LDC.64 R2, c[0x0][0x440] ;  /* 0x00011000ff020b82 */ /* 0x000e240000000a00 */
[----:B0-----:R-:W-:-:S04]  /*104c0*/  @P0 IMAD.HI.U32 R4, R0, R2, RZ ;  /* 0x0000000200040227 */ /* 0x001fc800078e00ff */
[----:B------:R-:W-:Y:S01]  /*104d0*/  IMAD.MOV.U32 R2, RZ, RZ, R0 ;  /* 0x000000ffff027224 */ /* 0x000fe200078e0000 */
[----:B------:R-:W-:Y:S01]  /*104e0*/  @P0 SHF.R.U32.HI R2, RZ, R3, R4 ;  /* 0x00000003ff020219 */ /* 0x000fe20000011604 */
[----:B------:R-:W-:-:S03]  /*104f0*/  IMAD R4, R18, UR5, R5 ;  /* 0x0000000512047c24 */ /* 0x000fc6000f8e0205 */
[--C-:B------:R-:W-:Y:S01]  /*10500*/  SHF.R.S32.HI R3, RZ, 0x1f, R2.reuse ;  /* 0x0000001fff037819 */ /* 0x100fe20000011402 */
[--C-:B------:R-:W-:Y:S02]  /*10510*/  IMAD.MOV R5, RZ, RZ, -R2.reuse ;  /* 0x000000ffff057224 */ /* 0x100fe400078e0a02 */
[----:B------:R-:W-:Y:S01]  /*10520*/  IMAD.WIDE.U32 R2, R18, UR4, R2 ;  /* 0x0000000412027c25 */ /* 0x000fe2000f8e0002 */
[----:B------:R-:W-:-:S03]  /*10530*/  ULDC.64 UR4, c[0x0][0x418] ;  /* 0x0001060000047ab9 */ /* 0x000fc60000000a00 */
[----:B------:R-:W-:Y:S01]  /*10540*/  IMAD R9, R9, R5, R0 ;  /* 0x0000000509097224 */ /* 0x000fe200078e0200 */
[----:B------:R-:W-:Y:S02]  /*10550*/  IADD3 R3, R4, R3, RZ ;  /* 0x0000000304037210 */ /* 0x000fe40007ffe0ff */
[----:B------:R-:W-:-:S04]  /*10560*/  LEA R4, P0, R2, UR4, 0x2 ;  /* 0x0000000402047c11 */ /* 0x000fc8000f8010ff */
[----:B------:R-:W-:-:S05]  /*10570*/  LEA.HI.X R5, R2, UR5, R3, 0x2, P0 ;  /* 0x0000000502057c11 */ /* 0x000fca00080f1403 */
[----:B------:R0:W5:Y:S04]  /*10580*/  LDG.E R4, desc[UR6][R4.64] ;  /* 0x0000000604047981 */ /* 0x000168000c1e1900 */
.L_x_58:
[----:B------:R-:W1:Y:S01]  /*10590*/  S2R R2, SR_TID.X ;  /* 0x0000000000027919 */ /* 0x000e620000002100 */
[----:B------:R-:W-:Y:S01]  /*105a0*/  BSSY B2, `(.L_x_59) ;  /* 0x0000006000027945 */ /* 0x000fe20003800000 */
[----:B-1----:R-:W-:Y:S02]  /*105b0*/  LOP3.LUT R3, R2, 0x7f, RZ, 0xc0, !PT ;  /* 0x0000007f02037812 */ /* 0x002fe400078ec0ff */
[----:B------:R-:W-:Y:S02]  /*105c0*/  SHF.L.U32 R2, R6, 0x1f, RZ ;  /* 0x0000001f06027819 */ /* 0x000fe400000006ff */
[----:B------:R-:W-:Y:S02]  /*105d0*/  ISETP.NE.AND P2, PT, R3, RZ, PT ;  /* 0x000000ff0300720c */ /* 0x000fe40003f45270 */
[----:B------:R-:W1:Y:S02]  /*105e0*/  SYNCS.PHASECHK.TRANS64.TRYWAIT P0, [UR38+0x34848], R2 ;  /* 0x03484802ff0075a7 */ /* 0x000e640008000166 */
[----:B-1----:R-:W-:Y:S09]  /*105f0*/  @!P0 BRA `(.L_x_60) ;  /* 0x0000002800c48947 */ /* 0x002ff20003800000 */
.L_x_143:
[----:B------:R-:W-:Y:S05]  /*10600*/  BSYNC B2 ;  /* 0x0000000000027941 */ /* 0x000fea0003800000 */
.L_x_59:
[----:B------:R-:W-:Y:S04]  /*10610*/  BSSY B2, `(.L_x_61) ;  /* 0x0000007000027945 */ /* 0x000fe80003800000 */
[----:B------:R-:W-:Y:S05]  /*10620*/  @P2 BRA `(.L_x_62) ;  /* 0x0000000000142947 */ /* 0x000fea0003800000 */
[----:B------:R-:W-:Y:S01]  /*10630*/  ISETP.NE.AND P0, PT, R10, RZ, PT ;  /* 0x000000ff0a00720c */ /* 0x000fe20003f05270 */
[----:B-1----:R-:W-:-:S04]  /*10640*/  IMAD.MOV.U32 R3, RZ, RZ, 0xb000 ;  /* 0x0000b000ff037424 */ /* 0x002fc800078e00ff */
[----:B------:R2:W-:Y:S08]  /*10650*/  SYNCS.ARRIVE.TRANS64 RZ, [UR38+0x34838], R3 ;  /* 0x03483803ffff79a7 */ /* 0x0005f00008000026 */
[----:B--2---:R-:W-:Y:S05]  /*10660*/  @!P0 BRA `(.L_x_62) ;  /* 0x0000000000048947 */ /* 0x004fea0003800000 */
[----:B------:R-:W-:Y:S01]  /*10670*/  BPT.TRAP 0x1 ;  /* 0x000000040000795c */ /* 0x000fe20000300000 */
.L_x_62:
[----:B------:R-:W-:Y:S05]  /*10680*/  BSYNC B2 ;  /* 0x0000000000027941 */ /* 0x000fea0003800000 */
.L_x_61:
[----:B0-----:R-:W-:Y:S01]  /*10690*/  IMAD.MOV.U32 R5, RZ, RZ, RZ ;  /* 0x000000ffff057224 */ /* 0x001fe200078e00ff */
[----:B------:R-:W-:Y:S01]  /*106a0*/  ULDC.64 UR4, c[0x0][0x198] ;  /* 0x0000660000047ab9 */ /* 0x000fe20000000a00 */
[----:B------:R-:W-:Y:S01]  /*106b0*/  PLOP3.LUT P0, PT, PT, PT, PT, 0x80, 0x0 ;  /* 0x000000000000781c */ /* 0x000fe20003f0f070 */
[----:B------:R-:W-:Y:S01]  /*106c0*/  UIADD3 UR4, UP0, UR4, 0x370, URZ ;  /* 0x0000037004047890 */ /* 0x000fe2000ff1e03f */
[----:B-1----:R-:W-:Y:S01]  /*106d0*/  IMAD R3, R9, 0xb0, RZ ;  /* 0x000000b009037824 */ /* 0x002fe200078e02ff */
[----:B------:R-:W-:Y:S01]  /*106e0*/  R2UR UR34, R5 ;  /* 0x00000000052272ca */ /* 0x000fe200000e0000 */
[----:B------:R-:W-:Y:S02]  /*106f0*/  UIADD3 UR32, UR38, 0x29400, URZ ;  /* 0x0002940026207890 */ /* 0x000fe4000fffe03f */
[----:B------:R-:W-:Y:S02]  /*10700*/  UIADD3 UR33, UR38, 0x34838, URZ ;  /* 0x0003483826217890 */ /* 0x000fe4000fffe03f */
[----:B------:R-:W-:Y:S01]  /*10710*/  UIADD3.X UR5, URZ, UR5, URZ, UP0, !UPT ;  /* 0x000000053f057290 */ /* 0x000fe200087fe43f */
[----:B------:R-:W-:Y:S01]  /*10720*/  UMOV UR6, 0x0 ;  /* 0x0000000000067882 */ /* 0x000fe20000000000 */
[----:B------:R-:W-:-:S10]  /*10730*/  UMOV UR7, 0x14f00000 ;  /* 0x14f0000000077882 */ /* 0x000fd40000000000 */
.L_x_63:
[----:B------:R-:W-:-:S13]  /*10740*/  @P0 ELECT P3, URZ, PT ;  /* 0x00000000003f082f */ /* 0x000fda0003860000 */
[----:B-----5:R-:W-:Y:S02]  /*10750*/  @P3 R2UR UR37, R4 ;  /* 0x00000000042532ca */ /* 0x020fe400000e0000 */
[----:B------:R-:W-:Y:S02]  /*10760*/  @P3 R2UR UR35, R3 ;  /* 0x00000000032332ca */ /* 0x000fe400000e0000 */
[----:B------:R-:W-:Y:S02]  /*10770*/  @P3 PLOP3.LUT P0, PT, P3, PT, PT, 0x8, 0x0 ;  /* 0x000000000000381c */ /* 0x000fe40001f0e170 */
[----:B------:R-:W-:-:S09]  /*10780*/  PLOP3.LUT P3, PT, PT, PT, PT, 0x8, 0x0 ;  /* 0x000000000000781c */ /* 0x000fd20003f6e170 */
[----:B------:R0:W-:Y:S02]  /*10790*/  UTMALDG.4D [UR32], [UR4], desc[UR6] ;  /* 0x00000620040075b4 */ /* 0x0001e40008019000 */
[----:B0-----:R-:W-:Y:S05]  /*107a0*/  @P0 BRA.U.ANY `(.L_x_63) ;  /* 0xfffffffd00e40947 */ /* 0x001fea000393ffff */
[----:B------:R-:W-:Y:S01]  /*107b0*/  IMAD.MOV.U32 R11, RZ, RZ, 0x40 ;  /* 0x00000040ff0b7424 */ /* 0x000fe200078e00ff */
[----:B------:R-:W-:Y:S01]  /*107c0*/  PLOP3.LUT P0, PT, PT, PT, PT, 0x80, 0x0 ;  /* 0x000000000000781c */ /* 0x000fe20003f0f070 */
[----:B------:R-:W-:Y:S01]  /*107d0*/  UIADD3 UR8, UR38, 0x2ec00, URZ ;  /* 0x0002ec0026087890 */ /* 0x000fe2000fffe03f */
[----:B------:R-:W-:Y:S02]  /*107e0*/  UMOV UR6, 0x0 ;  /* 0x0000000000067882 */ /* 0x000fe40000000000 */
[----:B------:R-:W-:Y:S01]  /*107f0*/  R2UR UR10, R11 ;  /* 0x000000000b0a72ca */ /* 0x000fe200000e0000 */
[----:B------:R-:W-:-:S14]  /*10800*/  UMOV UR7, 0x14f00000 ;  /* 0x14f0000000077882 */ /* 0x000fdc0000000000 */
.L_x_64:
[----:B------:R-:W-:-:S13]  /*10810*/  @P0 ELECT P3, URZ, PT ;  /* 0x00000000003f082f */ /* 0x000fda0003860000 */
[----:B------:R-:W-:Y:S01]  /*10820*/  @P3 R2UR UR13, R4 ;  /* 0x00000000040d32ca */ /* 0x000fe200000e0000 */
[----:B------:R-:W-:Y:S01]  /*10830*/  UMOV UR9, UR33 ;  /* 0x0000002100097c82 */ /* 0x000fe20008000000 */
[----:B------:R-:W-:Y:S01]  /*10840*/  @P3 R2UR UR11, R3 ;  /* 0x00000000030b32ca */ /* 0x000fe200000e0000 */
[----:B------:R-:W-:Y:S01]  /*10850*/  UMOV UR12, UR36 ;  /* 0x00000024000c7c82 */ /* 0x000fe20008000000 */
[----:B------:R-:W-:Y:S02]  /*10860*/  @P3 PLOP3.LUT P0, PT, P3, PT, PT, 0x8, 0x0 ;  /* 0x000000000000381c */ /* 0x000fe40001f0e170 */
[----:B------:R-:W-:-:S09]  /*10870*/  PLOP3.LUT P3, PT, PT, PT, PT, 0x8, 0x0 ;  /* 0x000000000000781c */ /* 0x000fd20003f6e170 */
[----:B------:R0:W-:Y:S02]  /*10880*/  UTMALDG.4D [UR8], [UR4], desc[UR6] ;  /* 0x00000608040075b4 */ /* 0x0001e40008019000 */
[----:B0-----:R-:W-:Y:S05]  /*10890*/  @P0 BRA.U.ANY `(.L_x_64) ;  /* 0xfffffffd00dc0947 */ /* 0x001fea000393ffff */
[----:B------:R-:W0:Y:S01]  /*108a0*/  SYNCS.PHASECHK.TRANS64.TRYWAIT P0, [UR38+0x34860], R2 ;  /* 0x03486002ff0075a7 */ /* 0x000e220008000166 */
[----:B------:R-:W-:Y:S04]  /*108b0*/  BSSY B2, `(.L_x_65) ;  /* 0x0000002000027945 */ /* 0x000fe80003800000 */
[----:B0-----:R-:W-:Y:S05]  /*108c0*/  @!P0 BRA `(.L_x_66) ;  /* 0x0000002800288947 */ /* 0x001fea0003800000 */
.L_x_144:
[----:B------:R-:W-:Y:S05]  /*108d0*/  BSYNC B2 ;  /* 0x0000000000027941 */ /* 0x000fea0003800000 */
.L_x_65:
[----:B------:R-:W-:Y:S01]  /*108e0*/  BSSY B2, `(.L_x_67) ;  /* 0x0000009000027945 */ /* 0x000fe20003800000 */
[----:B0-----:R-:W-:Y:S01]  /*108f0*/  MOV R2, 0x0 ;  /* 0x0000000000027802 */ /* 0x001fe20000000f00 */
[----:B------:R-:W-:Y:S02]  /*10900*/  IMAD.MOV.U32 R3, RZ, RZ, 0x14f00000 ;  /* 0x14f00000ff037424 */ /* 0x000fe400078e00ff */
[----:B------:R-:W-:Y:S05]  /*10910*/  @P2 BRA `(.L_x_68) ;  /* 0x0000000000142947 */ /* 0x000fea0003800000 */
[----:B------:R-:W-:Y:S01]  /*10920*/  ISETP.NE.AND P0, PT, R10, RZ, PT ;  /* 0x000000ff0a00720c */ /* 0x000fe20003f05270 */
[----:B------:R-:W-:-:S04]  /*10930*/  IMAD.MOV.U32 R13, RZ, RZ, 0xb000 ;  /* 0x0000b000ff0d7424 */ /* 0x000fc800078e00ff */
[----:B------:R0:W-:Y:S08]  /*10940*/  SYNCS.ARRIVE.TRANS64 RZ, [UR38+0x34850], R13 ;  /* 0x0348500dffff79a7 */ /* 0x0001f00008000026 */
[----:B0-----:R-:W-:Y:S05]  /*10950*/  @!P0 BRA `(.L_x_68) ;  /* 0x0000000000048947 */ /* 0x001fea0003800000 */
[----:B------:R-:W-:Y:S01]  /*10960*/  BPT.TRAP 0x1 ;  /* 0x000000040000795c */ /* 0x000fe20000300000 */
.L_x_68:
[----:B------:R-:W-:Y:S05]  /*10970*/  BSYNC B2 ;  /* 0x0000000000027941 */ /* 0x000fea0003800000 */
.L_x_67:
[----:B------:R-:W-:Y:S01]  /*10980*/  R2UR UR6, R2 ;  /* 0x00000000020672ca */ /* 0x000fe200000e0000 */
[----:B------:R-:W-:Y:S01]  /*10990*/  ULDC.64 UR4, c[0x0][0x198] ;  /* 0x0000660000047ab9 */ /* 0x000fe20000000a00 */
[----:B------:R-:W-:Y:S01]  /*109a0*/  R2UR UR7, R3 ;  /* 0x00000000030772ca */ /* 0x000fe200000e0000 */
[----:B------:R-:W-:Y:S01]  /*109b0*/  UIADD3 UR4, UP0, UR4, 0x470, URZ ;  /* 0x0000047004047890 */ /* 0x000fe2000ff1e03f */
[----:B------:R-:W-:Y:S01]  /*109c0*/  R2UR UR10, R5 ;  /* 0x00000000050a72ca */ /* 0x000fe200000e0000 */
[----:B------:R-:W-:Y:S01]  /*109d0*/  IMAD R5, R17, 0xb0, RZ ;  /* 0x000000b011057824 */ /* 0x000fe200078e02ff */
[----:B------:R-:W-:Y:S01]  /*109e0*/  PLOP3.LUT P0, PT, PT, PT, PT, 0x80, 0x0 ;  /* 0x000000000000781c */ /* 0x000fe20003f0f070 */
[----:B------:R-:W-:Y:S02]  /*109f0*/  UIADD3 UR8, UR38, 0x400, URZ ;  /* 0x0000040026087890 */ /* 0x000fe4000fffe03f */
[----:B------:R-:W-:Y:S02]  /*10a00*/  UIADD3 UR9, UR38, 0x34850, URZ ;  /* 0x0003485026097890 */ /* 0x000fe4000fffe03f */
[----:B------:R-:W-:-:S12]  /*10a10*/  UIADD3.X UR5, URZ, UR5, URZ, UP0, !UPT ;  /* 0x000000053f057290 */ /* 0x000fd800087fe43f */
.L_x_69:
[----:B------:R-:W-:-:S13]  /*10a20*/  @P0 ELECT P2, URZ, PT ;  /* 0x00000000003f082f */ /* 0x000fda0003840000 */
[----:B------:R-:W-:Y:S01]  /*10a30*/  @P2 R2UR UR13, R16 ;  /* 0x00000000100d22ca */ /* 0x000fe200000e0000 */
[----:B------:R-:W-:Y:S01]  /*10a40*/  UMOV UR12, UR36 ;  /* 0x00000024000c7c82 */ /* 0x000fe20008000000 */
[----:B------:R-:W-:Y:S02]  /*10a50*/  @P2 R2UR UR11, R5 ;  /* 0x00000000050b22ca */ /* 0x000fe400000e0000 */
[----:B------:R-:W-:Y:S02]  /*10a60*/  @P2 PLOP3.LUT P0, PT, P2, PT, PT, 0x8, 0x0 ;  /* 0x000000000000281c */ /* 0x000fe4000170e170 */
[----:B------:R-:W-:-:S09]  /*10a70*/  PLOP3.LUT P2, PT, PT, PT, PT, 0x8, 0x0 ;  /* 0x000000000000781c */ /* 0x000fd20003f4e170 */
[----:B------:R0:W-:Y:S02]  /*10a80*/  UTMALDG.4D [UR8], [UR4], desc[UR6] ;  /* 0x00000608040075b4 */ /* 0x0001e40008019000 */
[----:B0-----:R-:W-:Y:S05]  /*10a90*/  @P0 BRA.U.ANY `(.L_x_69) ;  /* 0xfffffffd00e00947 */ /* 0x001fea000393ffff */
[----:B------:R-:W-:Y:S01]  /*10aa0*/  R2UR UR6, R2 ;  /* 0x00000000020672ca */ /* 0x000fe200000e0000 */
[----:B------:R-:W-:Y:S01]  /*10ab0*/  UIADD3 UR8, UR38, 0x5c00, URZ ;  /* 0x00005c0026087890 */ /* 0x000fe2000fffe03f */
[----:B------:R-:W-:Y:S02]  /*10ac0*/  R2UR UR7, R3 ;  /* 0x00000000030772ca */ /* 0x000fe400000e0000 */
[----:B------:R-:W-:Y:S02]  /*10ad0*/  R2UR UR10, R11 ;  /* 0x000000000b0a72ca */ /* 0x000fe400000e0000 */
[----:B------:R-:W-:-:S13]  /*10ae0*/  PLOP3.LUT P0, PT, PT, PT, PT, 0x80, 0x0 ;  /* 0x000000000000781c */ /* 0x000fda0003f0f070 */
.L_x_70:
        /* <DEDUP_REMOVED lines=8> */
[----:B------:R-:W-:Y:S01]  /*10b70*/  IMAD.MOV.U32 R17, RZ, RZ, R9 ;  /* 0x000000ffff117224 */ /* 0x000fe200078e0009 */
[----:B------:R-:W-:-:S07]  /*10b80*/  MOV R16, R4 ;  /* 0x0000000400107202 */ /* 0x000fce0000000f00 */
.L_x_57:
[----:B------:R-:W-:Y:S05]  /*10b90*/  BSYNC B1 ;  /* 0x0000000000017941 */ /* 0x000fea0003800000 */
.L_x_56:
[----:B------:R-:W2:Y:S01]  /*10ba0*/  LDL R2, [R1] ;  /* 0x0000000001027983 */ /* 0x000ea20000100800 */
[----:B------:R-:W-:Y:S01]  /*10bb0*/  BSSY B1, `(.L_x_71) ;  /* 0x000007c000017945 */ /* 0x000fe20003800000 */
[----:B------:R-:W-:Y:S02]  /*10bc0*/  LOP3.LUT R9, R6, 0x1, RZ, 0x3c, !PT ;  /* 0x0000000106097812 */ /* 0x000fe400078e3cff */
[----:B--2---:R-:W-:-:S13]  /*10bd0*/  ISETP.NE.AND P0, PT, R2, RZ, PT ;  /* 0x000000ff0200720c */ /* 0x004fda0003f05270 */
[----:B------:R-:W-:Y:S05]  /*10be0*/  @!P0 BRA `(.L_x_72) ;  /* 0x0000000400e08947 */ /* 0x000fea0003800000 */
[----:B------:R-:W2:Y:S01]  /*10bf0*/  LDL R2, [R1+0x4] ;  /* 0x0000040001027983 */ /* 0x000ea20000100800 */
[----:B------:R-:W-:Y:S01]  /*10c00*/  VIADD R11, R0, 0xffffffff ;  /* 0xffffffff000b7836 */ /* 0x000fe20000000000 */
[----:B--2---:R-:W-:-:S13]  /*10c10*/  ISETP.NE.AND P0, PT, R2, RZ, PT ;  /* 0x000000ff0200720c */ /* 0x004fda0003f05270 */
[----:B------:R-:W-:Y:S05]  /*10c20*/  @!P0 BRA `(.L_x_73) ;  /* 0x00000000004c8947 */ /* 0x000fea0003800000 */
[----:B------:R-:W0:Y:S01]  /*10c30*/  LDC R4, c[0x0][0x43c] ;  /* 0x00010f00ff047b82 */ /* 0x000e220000000800 */
[----:B------:R-:W-:Y:S01]  /*10c40*/  ULDC.64 UR4, c[0x0][0x428] ;  /* 0x00010a0000047ab9 */ /* 0x000fe20000000a00 */
[----:B------:R-:W-:Y:S01]  /*10c50*/  ULDC.64 UR6, c[0x0][0x208] ;  /* 0x0000820000067ab9 */ /* 0x000fe20000000a00 */
[----:B0-----:R-:W-:-:S13]  /*10c60*/  ISETP.NE.AND P0, PT, R4, 0x1, PT ;  /* 0x000000010400780c */ /* 0x001fda0003f05270 */
[----:B------:R-:W0:Y:S02]  /*10c70*/  @P0 LDC.64 R2, c[0x0][0x440] ;  /* 0x00011000ff020b82 */ /* 0x000e240000000a00 */
[----:B0-----:R-:W-:-:S04]  /*10c80*/  @P0 IMAD.HI.U32 R5, R11, R2, RZ ;  /* 0x000000020b050227 */ /* 0x001fc800078e00ff */
[----:B------:R-:W-:Y:S01]  /*10c90*/  IMAD.MOV.U32 R2, RZ, RZ, R11 ;  /* 0x000000ffff027224 */ /* 0x000fe200078e000b */
[----:B------:R-:W-:-:S05]  /*10ca0*/  @P0 SHF.R.U32.HI R2, RZ, R3, R5 ;  /* 0x00000003ff020219 */ /* 0x000fca0000011605 */
[----:B------:R-:W-:-:S04]  /*10cb0*/  IMAD.MOV R3, RZ, RZ, -R2 ;  /* 0x000000ffff037224 */ /* 0x000fc800078e0a02 */
[----:B------:R-:W-:Y:S01]  /*10cc0*/  IMAD R11, R4, R3, R11 ;  /* 0x00000003040b7224 */ /* 0x000fe200078e020b */
[----:B------:R-:W-:Y:S01]  /*10cd0*/  SHF.R.S32.HI R3, RZ, 0x1f, R2 ;  /* 0x0000001fff037819 */ /* 0x000fe20000011402 */
[----:B------:R-:W-:-:S04]  /*10ce0*/  IMAD R4, R19, UR4, RZ ;  /* 0x0000000413047c24 */ /* 0x000fc8000f8e02ff */
[C---:B------:R-:W-:Y:S02]  /*10cf0*/  IMAD R4, R18.reuse, UR5, R4 ;  /* 0x0000000512047c24 */ /* 0x040fe4000f8e0204 */
[----:B------:R-:W-:Y:S01]  /*10d00*/  IMAD.WIDE.U32 R2, R18, UR4, R2 ;  /* 0x0000000412027c25 */ /* 0x000fe2000f8e0002 */
[----:B------:R-:W-:-:S04]  /*10d10*/  ULDC.64 UR4, c[0x0][0x418] ;  /* 0x0001060000047ab9 */ /* 0x000fc80000000a00 */
[----:B------:R-:W-:Y:S02]  /*10d20*/  IADD3 R3, R4, R3, RZ ;  /* 0x0000000304037210 */ /* 0x000fe40007ffe0ff */
[----:B------:R-:W-:-:S04]  /*10d30*/  LEA R4, P0, R2, UR4, 0x2 ;  /* 0x0000000402047c11 */ /* 0x000fc8000f8010ff */
[----:B------:R-:W-:-:S05]  /*10d40*/  LEA.HI.X R5, R2, UR5, R3, 0x2, P0 ;  /* 0x0000000502057c11 */ /* 0x000fca00080f1403 */
[----:B------:R0:W5:Y:S04]  /*10d50*/  LDG.E R4, desc[UR6][R4.64] ;  /* 0x0000000604047981 */ /* 0x000168000c1e1900 */
.L_x_73:
[----:B------:R-:W1:Y:S01]  /*10d60*/  S2R R2, SR_TID.X ;  /* 0x0000000000027919 */ /* 0x000e620000002100 */
[----:B------:R-:W-:Y:S01]  /*10d70*/  BSSY B2, `(.L_x_74) ;  /* 0x0000006000027945 */ /* 0x000fe20003800000 */
[----:B-1----:R-:W-:Y:S02]  /*10d80*/  LOP3.LUT R3, R2, 0x7f, RZ, 0xc0, !PT ;  /* 0x0000007f02037812 */ /* 0x002fe400078ec0ff */
[----:B------:R-:W-:Y:S02]  /*10d90*/  SHF.L.U32 R2, R9, 0x1f, RZ ;  /* 0x0000001f09027819 */ /* 0x000fe400000006ff */
[----:B------:R-:W-:Y:S02]  /*10da0*/  ISETP.NE.AND P2, PT, R3, RZ, PT ;  /* 0x000000ff0300720c */ /* 0x000fe40003f45270 */
[----:B------:R-:W1:Y:S02]  /*10db0*/  SYNCS.PHASECHK.TRANS64.TRYWAIT P0, [UR38+0x34840], R2 ;  /* 0x03484002ff0075a7 */ /* 0x000e640008000166 */
[----:B-1----:R-:W-:Y:S09]  /*10dc0*/  @!P0 BRA `(.L_x_75) ;  /* 0x0000002400008947 */ /* 0x002ff20003800000 */
.L_x_145:
[----:B------:R-:W-:Y:S05]  /*10dd0*/  BSYNC B2 ;  /* 0x0000000000027941 */ /* 0x000fea0003800000 */
.L_x_74:
[----:B------:R-:W-:Y:S04]  /*10de0*/  BSSY B2, `(.L_x_76) ;  /* 0x0000007000027945 */ /* 0x000fe80003800000 */
[----:B------:R-:W-:Y:S05]  /*10df0*/  @P2 BRA `(.L_x_77) ;  /* 0x0000000000142947 */ /* 0x000fea0003800000 */
[----:B------:R-:W-:Y:S01]  /*10e00*/  ISETP.NE.AND P0, PT, R10, RZ, PT ;  /* 0x000000ff0a00720c */ /* 0x000fe20003f05270 */
[----:B-1----:R-:W-:-:S04]  /*10e10*/  IMAD.MOV.U32 R2, RZ, RZ, 0xb000 ;  /* 0x0000b000ff027424 */ /* 0x002fc800078e00ff */
[----:B------:R2:W-:Y:S08]  /*10e20*/  SYNCS.ARRIVE.TRANS64 RZ, [UR38+0x34830], R2 ;  /* 0x03483002ffff79a7 */ /* 0x0005f00008000026 */
[----:B--2---:R-:W-:Y:S05]  /*10e30*/  @!P0 BRA `(.L_x_77) ;  /* 0x0000000000048947 */ /* 0x004fea0003800000 */
[----:B------:R-:W-:Y:S01]  /*10e40*/  BPT.TRAP 0x1 ;  /* 0x000000040000795c */ /* 0x000fe20000300000 */
.L_x_77:
[----:B------:R-:W-:Y:S05]  /*10e50*/  BSYNC B2 ;  /* 0x0000000000027941 */ /* 0x000fea0003800000 */
.L_x_76:
        /* <DEDUP_REMOVED lines=11> */
.L_x_78:
[----:B------:R-:W-:-:S13]  /*10f10*/  @P0 ELECT P3, URZ, PT ;  /* 0x00000000003f082f */ /* 0x000fda0003860000 */
[----:B-----5:R-:W-:Y:S01]  /*10f20*/  @P3 R2UR UR13, R4 ;  /* 0x00000000040d32ca */ /* 0x020fe200000e0000 */
[----:B------:R-:W-:Y:S01]  /*10f30*/  UMOV UR12, UR36 ;  /* 0x00000024000c7c82 */ /* 0x000fe20008000000 */
        /* <DEDUP_REMOVED lines=11> */
.L_x_79:
        /* <DEDUP_REMOVED lines=8> */
[----:B------:R-:W-:Y:S01]  /*11070*/  SHF.L.U32 R2, R6, 0x1f, RZ ;  /* 0x0000001f06027819 */ /* 0x000fe200000006ff */
[----:B------:R-:W-:Y:S03]  /*11080*/  BSSY B2, `(.L_x_80) ;  /* 0x0000003000027945 */ /* 0x000fe60003800000 */
[----:B------:R-:W0:Y:S02]  /*11090*/  SYNCS.PHASECHK.TRANS64.TRYWAIT P0, [UR38+0x34868], R2 ;  /* 0x03486802ff0075a7 */ /* 0x000e240008000166 */
[----:B0-----:R-:W-:Y:S05]  /*110a0*/  @!P0 BRA `(.L_x_81) ;  /* 0x0000002000608947 */ /* 0x001fea0003800000 */
.L_x_146:
[----:B------:R-:W-:Y:S05]  /*110b0*/  BSYNC B2 ;  /* 0x0000000000027941 */ /* 0x000fea0003800000 */
.L_x_80:
        /* <DEDUP_REMOVED lines=9> */
.L_x_83:
[----:B------:R-:W-:Y:S05]  /*11150*/  BSYNC B2 ;  /* 0x0000000000027941 */ /* 0x000fea0003800000 */
.L_x_82:
        /* <DEDUP_REMOVED lines=10> */
.L_x_84:
        /* <DEDUP_REMOVED lines=13> */
.L_x_85:
        /* <DEDUP_REMOVED lines=10> */
.L_x_72:
[----:B------:R-:W-:Y:S05]  /*11370*/  BSYNC B1 ;  /* 0x0000000000017941 */ /* 0x000fea0003800000 */
.L_x_71:
[----:B------:R-:W-:Y:S02]  /*11380*/  VIADD R0, R0, 0xfffffffe ;  /* 0xfffffffe00007836 */ /* 0x000fe40000000000 */
[----:B------:R-:W-:Y:S01]  /*11390*/  IMAD.MOV.U32 R6, RZ, RZ, R9 ;  /* 0x000000ffff067224 */ /* 0x000fe200078e0009 */
[----:B------:R-:W-:Y:S06]  /*113a0*/  @P1 BRA `(.L_x_86) ;  /* 0xfffffff000041947 */ /* 0x000fec000383ffff */
[----:B------:R-:W-:Y:S05]  /*113b0*/  BSYNC B0 ;  /* 0x0000000000007941 */ /* 0x000fea0003800000 */
.L_x_55:
[----:B------:R-:W-:Y:S01]  /*113c0*/  ISETP.NE.AND P0, PT, R12, RZ, PT ;  /* 0x000000ff0c00720c */ /* 0x000fe20003f05270 */
[----:B------:R-:W-:-:S12]  /*113d0*/  BSSY B0, `(.L_x_54) ;  /* 0x000007d000007945 */ /* 0x000fd80003800000 */
[----:B------:R-:W-:Y:S05]  /*113e0*/  @!P0 BRA `(.L_x_87) ;  /* 0x0000000400ec8947 */ /* 0x000fea0003800000 */
[----:B------:R-:W2:Y:S01]  /*113f0*/  LDL R2, [R1] ;  /* 0x0000000001027983 */ /* 0x000ea20000100800 */
[----:B------:R-:W-:Y:S01]  /*11400*/  IMAD.MOV.U32 R8, RZ, RZ, 0x1 ;  /* 0x00000001ff087424 */ /* 0x000fe200078e00ff */
[----:B--2---:R-:W-:-:S13]  /*11410*/  ISETP.NE.AND P1, PT, R2, RZ, PT ;  /* 0x000000ff0200720c */ /* 0x004fda0003f25270 */
[----:B------:R-:W-:Y:S05]  /*11420*/  @!P1 BRA `(.L_x_87) ;  /* 0x0000000400dc9947 */ /* 0x000fea0003800000 */
[----:B------:R-:W2:Y:S02]  /*11430*/  LDL.LU R2, [R1+0x4] ;  /* 0x0000040001027983 */ /* 0x000ea40000300800 */
[----:B--2---:R-:W-:-:S13]  /*11440*/  ISETP.NE.AND P1, PT, R2, RZ, PT ;  /* 0x000000ff0200720c */ /* 0x004fda0003f25270 */
[----:B------:R-:W-:Y:S05]  /*11450*/  @!P1 BRA `(.L_x_88) ;  /* 0x0000000000509947 */ /* 0x000fea0003800000 */
[----:B------:R-:W0:Y:S01]  /*11460*/  LDC R7, c[0x0][0x43c] ;  /* 0x00010f00ff077b82 */ /* 0x000e220000000800 */
[----:B------:R-:W-:Y:S01]  /*11470*/  MOV R6, R0 ;  /* 0x0000000000067202 */ /* 0x000fe20000000f00 */
[----:B------:R-:W-:Y:S01]  /*11480*/  ULDC.64 UR4, c[0x0][0x428] ;  /* 0x00010a0000047ab9 */ /* 0x000fe20000000a00 */
[----:B------:R-:W-:Y:S01]  /*11490*/  ULDC.64 UR6, c[0x0][0x208] ;  /* 0x0000820000067ab9 */ /* 0x000fe20000000a00 */
[----:B------:R-:W-:-:S04]  /*114a0*/  IMAD R19, R19, UR4, RZ ;  /* 0x0000000413137c24 */ /* 0x000fc8000f8e02ff */
[----:B------:R-:W-:Y:S01]  /*114b0*/  IMAD R19, R18, UR5, R19 ;  /* 0x0000000512137c24 */ /* 0x000fe2000f8e0213 */
[----:B0-----:R-:W-:-:S13]  /*114c0*/  ISETP.NE.AND P0, PT, R7, 0x1, PT ;  /* 0x000000010700780c */ /* 0x001fda0003f05270 */
[----:B------:R-:W0:Y:S02]  /*114d0*/  @P0 LDC.64 R2, c[0x0][0x440] ;  /* 0x00011000ff020b82 */ /* 0x000e240000000a00 */
[----:B0-----:R-:W-:-:S05]  /*114e0*/  @P0 IMAD.HI.U32 R2, R0, R2, RZ ;  /* 0x0000000200020227 */ /* 0x001fca00078e00ff */
[----:B------:R-:W-:-:S04]  /*114f0*/  @P0 SHF.R.U32.HI R6, RZ, R3, R2 ;  /* 0x00000003ff060219 */ /* 0x000fc80000011602 */
[--C-:B------:R-:W-:Y:S01]  /*11500*/  SHF.R.S32.HI R3, RZ, 0x1f, R6.reuse ;  /* 0x0000001fff037819 */ /* 0x100fe20000011406 */
[----:B------:R-:W-:-:S04]  /*11510*/  IMAD.MOV.U32 R2, RZ, RZ, R6 ;  /* 0x000000ffff027224 */ /* 0x000fc800078e0006 */
[----:B------:R-:W-:Y:S01]  /*11520*/  IMAD.WIDE.U32 R2, R18, UR4, R2 ;  /* 0x0000000412027c25 */ /* 0x000fe2000f8e0002 */
[----:B------:R-:W-:-:S03]  /*11530*/  ULDC.64 UR4, c[0x0][0x418] ;  /* 0x0001060000047ab9 */ /* 0x000fc60000000a00 */
[----:B------:R-:W-:Y:S01]  /*11540*/  IMAD.IADD R3, R19, 0x1, R3 ;  /* 0x0000000113037824 */ /* 0x000fe200078e0203 */
[----:B------:R-:W-:-:S04]  /*11550*/  LEA R4, P0, R2, UR4, 0x2 ;  /* 0x0000000402047c11 */ /* 0x000fc8000f8010ff */
[----:B------:R-:W-:-:S05]  /*11560*/  LEA.HI.X R5, R2, UR5, R3, 0x2, P0 ;  /* 0x0000000502057c11 */ /* 0x000fca00080f1403 */
[----:B------:R0:W5:Y:S01]  /*11570*/  LDG.E R4, desc[UR6][R4.64] ;  /* 0x0000000604047981 */ /* 0x000162000c1e1900 */
[----:B------:R-:W-:-:S04]  /*11580*/  IMAD.MOV R2, RZ, RZ, -R6 ;  /* 0x000000ffff027224 */ /* 0x000fc800078e0a06 */
[----:B------:R-:W-:-:S07]  /*11590*/  IMAD R0, R7, R2, R0 ;  /* 0x0000000207007224 */ /* 0x000fce00078e0200 */
.L_x_88:
[----:B------:R-:W1:Y:S01]  /*115a0*/  S2R R2, SR_TID.X ;  /* 0x0000000000027919 */ /* 0x000e620000002100 */
[----:B------:R-:W-:Y:S01]  /*115b0*/  BSSY B1, `(.L_x_89) ;  /* 0x0000006000017945 */ /* 0x000fe20003800000 */
[----:B-1----:R-:W-:Y:S02]  /*115c0*/  LOP3.LUT R3, R2, 0x7f, RZ, 0xc0, !PT ;  /* 0x0000007f02037812 */ /* 0x002fe400078ec0ff */
[----:B------:R-:W-:Y:S02]  /*115d0*/  SHF.L.U32 R2, R9, 0x1f, RZ ;  /* 0x0000001f09027819 */ /* 0x000fe400000006ff */
[----:B------:R-:W-:Y:S02]  /*115e0*/  ISETP.NE.AND P1, PT, R3, RZ, PT ;  /* 0x000000ff0300720c */ /* 0x000fe40003f25270 */
[----:B------:R-:W1:Y:S02]  /*115f0*/  SYNCS.PHASECHK.TRANS64.TRYWAIT P0, [UR38+0x34848], R2 ;  /* 0x03484802ff0075a7 */ /* 0x000e640008000166 */
[----:B-1----:R-:W-:Y:S09]  /*11600*/  @!P0 BRA `(.L_x_90) ;  /* 0x0000001c00208947 */ /* 0x002ff20003800000 */
.L_x_147:
[----:B------:R-:W-:Y:S05]  /*11610*/  BSYNC B1 ;  /* 0x0000000000017941 */ /* 0x000fea0003800000 */
.L_x_89:
[----:B------:R-:W-:Y:S04]  /*11620*/  BSSY B1, `(.L_x_91) ;  /* 0x0000007000017945 */ /* 0x000fe80003800000 */
[----:B------:R-:W-:Y:S05]  /*11630*/  @P1 BRA `(.L_x_92) ;  /* 0x0000000000141947 */ /* 0x000fea0003800000 */
[----:B------:R-:W-:Y:S02]  /*11640*/  ISETP.NE.AND P0, PT, R10, RZ, PT ;  /* 0x000000ff0a00720c */ /* 0x000fe40003f05270 */
[----:B-1----:R-:W-:-:S04]  /*11650*/  MOV R3, 0xb000 ;  /* 0x0000b00000037802 */ /* 0x002fc80000000f00 */
[----:B------:R2:W-:Y:S07]  /*11660*/  SYNCS.ARRIVE.TRANS64 RZ, [UR38+0x34838], R3 ;  /* 0x03483803ffff79a7 */ /* 0x0005ee0008000026 */
[----:B------:R-:W-:Y:S05]  /*11670*/  @!P0 BRA `(.L_x_92) ;  /* 0x0000000000048947 */ /* 0x000fea0003800000 */
[----:B------:R-:W-:Y:S01]  /*11680*/  BPT.TRAP 0x1 ;  /* 0x000000040000795c */ /* 0x000fe20000300000 */
.L_x_92:
[----:B------:R-:W-:Y:S05]  /*11690*/  BSYNC B1 ;  /* 0x0000000000017941 */ /* 0x000fea0003800000 */
.L_x_91:
[----:B0-----:R-:W-:Y:S01]  /*116a0*/  IMAD.MOV.U32 R5, RZ, RZ, RZ ;  /* 0x000000ffff057224 */ /* 0x001fe200078e00ff */
[----:B------:R-:W-:Y:S01]  /*116b0*/  ULDC.64 UR4, c[0x0][0x198] ;  /* 0x0000660000047ab9 */ /* 0x000fe20000000a00 */
[----:B------:R-:W-:Y:S01]  /*116c0*/  PLOP3.LUT P0, PT, PT, PT, PT, 0x80, 0x0 ;  /* 0x000000000000781c */ /* 0x000fe20003f0f070 */
[----:B------:R-:W-:Y:S01]  /*116d0*/  UIADD3 UR4, UP0, UR4, 0x370, URZ ;  /* 0x0000037004047890 */ /* 0x000fe2000ff1e03f */
[----:B-12---:R-:W-:Y:S01]  /*116e0*/  IMAD R3, R0, 0xb0, RZ ;  /* 0x000000b000037824 */ /* 0x006fe200078e02ff */
[----:B------:R-:W-:Y:S01]  /*116f0*/  R2UR UR10, R5 ;  /* 0x00000000050a72ca */ /* 0x000fe200000e0000 */
[----:B------:R-:W-:Y:S02]  /*11700*/  UIADD3 UR8, UR38, 0x29400, URZ ;  /* 0x0002940026087890 */ /* 0x000fe4000fffe03f */
[----:B------:R-:W-:Y:S02]  /*11710*/  UIADD3 UR9, UR38, 0x34838, URZ ;  /* 0x0003483826097890 */ /* 0x000fe4000fffe03f */
[----:B------:R-:W-:Y:S01]  /*11720*/  UIADD3.X UR5, URZ, UR5, URZ, UP0, !UPT ;  /* 0x000000053f057290 */ /* 0x000fe200087fe43f */
[----:B------:R-:W-:Y:S01]  /*11730*/  UMOV UR6, 0x0 ;  /* 0x0000000000067882 */ /* 0x000fe20000000000 */
[----:B------:R-:W-:-:S10]  /*11740*/  UMOV UR7, 0x14f00000 ;  /* 0x14f0000000077882 */ /* 0x000fd40000000000 */
.L_x_93:
        /* <DEDUP_REMOVED lines=14> */
.L_x_94:
        /* <DEDUP_REMOVED lines=8> */
[----:B------:R-:W0:Y:S01]  /*118b0*/  SYNCS.PHASECHK.TRANS64.TRYWAIT P0, [UR38+0x34860], R2 ;  /* 0x03486002ff0075a7 */ /* 0x000e220008000166 */
[----:B------:R-:W-:Y:S04]  /*118c0*/  BSSY B1, `(.L_x_95) ;  /* 0x0000002000017945 */ /* 0x000fe80003800000 */
[----:B0-----:R-:W-:Y:S05]  /*118d0*/  @!P0 BRA `(.L_x_96) ;  /* 0x0000001800848947 */ /* 0x001fea0003800000 */
.L_x_148:
[----:B------:R-:W-:Y:S05]  /*118e0*/  BSYNC B1 ;  /* 0x0000000000017941 */ /* 0x000fea0003800000 */
.L_x_95:
[----:B------:R-:W-:Y:S01]  /*118f0*/  BSSY B1, `(.L_x_97) ;  /* 0x0000009000017945 */ /* 0x000fe20003800000 */
[----:B0-----:R-:W-:Y:S01]  /*11900*/  IMAD.MOV.U32 R2, RZ, RZ, 0x0 ;  /* 0x00000000ff027424 */ /* 0x001fe200078e00ff */
[----:B------:R-:W-:Y:S02]  /*11910*/  MOV R3, 0x14f00000 ;  /* 0x14f0000000037802 */ /* 0x000fe40000000f00 */
[----:B------:R-:W-:Y:S05]  /*11920*/  @P1 BRA `(.L_x_98) ;  /* 0x0000000000141947 */ /* 0x000fea0003800000 */
[----:B------:R-:W-:Y:S01]  /*11930*/  ISETP.NE.AND P0, PT, R10, RZ, PT ;  /* 0x000000ff0a00720c */ /* 0x000fe20003f05270 */
[----:B------:R-:W-:-:S04]  /*11940*/  IMAD.MOV.U32 R7, RZ, RZ, 0xb000 ;  /* 0x0000b000ff077424 */ /* 0x000fc800078e00ff */
[----:B------:R0:W-:Y:S08]  /*11950*/  SYNCS.ARRIVE.TRANS64 RZ, [UR38+0x34850], R7 ;  /* 0x03485007ffff79a7 */ /* 0x0001f00008000026 */
[----:B0-----:R-:W-:Y:S05]  /*11960*/  @!P0 BRA `(.L_x_98) ;  /* 0x0000000000048947 */ /* 0x001fea0003800000 */
[----:B------:R-:W-:Y:S01]  /*11970*/  BPT.TRAP 0x1 ;  /* 0x000000040000795c */ /* 0x000fe20000300000 */
.L_x_98:
[----:B------:R-:W-:Y:S05]  /*11980*/  BSYNC B1 ;  /* 0x0000000000017941 */ /* 0x000fea0003800000 */
.L_x_97:
        /* <DEDUP_REMOVED lines=10> */
.L_x_99:
        /* <DEDUP_REMOVED lines=13> */
.L_x_100:
        /* <DEDUP_REMOVED lines=8> */
[----:B------:R-:W-:Y:S02]  /*11b80*/  IMAD.MOV.U32 R17, RZ, RZ, R0 ;  /* 0x000000ffff117224 */ /* 0x000fe400078e0000 */
[----:B------:R-:W-:-:S07]  /*11b90*/  IMAD.MOV.U32 R16, RZ, RZ, R4 ;  /* 0x000000ffff107224 */ /* 0x000fce00078e0004 */
.L_x_87:
[----:B------:R-:W-:Y:S05]  /*11ba0*/  BSYNC B0 ;  /* 0x0000000000007941 */ /* 0x000fea0003800000 */
.L_x_54:
[----:B------:R-:W2:Y:S01]  /*11bb0*/  LDL.LU R0, [R1] ;  /* 0x0000000001007983 */ /* 0x000ea20000300800 */
[----:B------:R-:W-:Y:S01]  /*11bc0*/  BSSY B0, `(.L_x_101) ;  /* 0x0000037000007945 */ /* 0x000fe20003800000 */
[----:B--2---:R-:W-:-:S13]  /*11bd0*/  ISETP.NE.AND P0, PT, R0, RZ, PT ;  /* 0x000000ff0000720c */ /* 0x004fda0003f05270 */
[----:B------:R-:W-:Y:S05]  /*11be0*/  @!P0 BRA `(.L_x_102) ;  /* 0x0000000000d08947 */ /* 0x000fea0003800000 */
[----:B------:R-:W1:Y:S01]  /*11bf0*/  S2R R0, SR_TID.X ;  /* 0x0000000000007919 */ /* 0x000e620000002100 */
[----:B0-----:R-:W-:Y:S01]  /*11c00*/  LEA R3, R8, UR38, 0x3 ;  /* 0x0000002608037c11 */ /* 0x001fe2000f8e18ff */
[----:B------:R-:W-:Y:S01]  /*11c10*/  BSSY B1, `(.L_x_103) ;  /* 0x0000006000017945 */ /* 0x000fe20003800000 */
[----:B-1----:R-:W-:Y:S02]  /*11c20*/  LOP3.LUT R2, R0, 0x7f, RZ, 0xc0, !PT ;  /* 0x0000007f00027812 */ /* 0x002fe400078ec0ff */
[----:B------:R-:W-:Y:S02]  /*11c30*/  SHF.L.U32 R0, R9, 0x1f, RZ ;  /* 0x0000001f09007819 */ /* 0x000fe400000006ff */
[----:B------:R-:W-:Y:S02]  /*11c40*/  ISETP.NE.AND P1, PT, R2, RZ, PT ;  /* 0x000000ff0200720c */ /* 0x000fe40003f25270 */
[----:B------:R-:W0:Y:S02]  /*11c50*/  SYNCS.PHASECHK.TRANS64.TRYWAIT P0, [R3+URZ+0x34860], R0 ;  /* 0x03486000030075a7 */ /* 0x000e24000800017f */
[----:B0-----:R-:W-:Y:S09]  /*11c60*/  @!P0 BRA `(.L_x_104) ;  /* 0x0000001400b88947 */ /* 0x001ff20003800000 */
.L_x_149:
[----:B------:R-:W-:Y:S05]  /*11c70*/  BSYNC B1 ;  /* 0x0000000000017941 */ /* 0x000fea0003800000 */
.L_x_103:
[----:B------:R-:W-:Y:S04]  /*11c80*/  BSSY B1, `(.L_x_105) ;  /* 0x0000008000017945 */ /* 0x000fe80003800000 */
[----:B------:R-:W-:Y:S05]  /*11c90*/  @P1 BRA `(.L_x_106) ;  /* 0x0000000000181947 */ /* 0x000fea0003800000 */
[----:B------:R-:W1:Y:S01]  /*11ca0*/  S2R R2, SR_TID.X ;  /* 0x0000000000027919 */ /* 0x000e620000002100 */
[----:B0-----:R-:W-:-:S04]  /*11cb0*/  MOV R0, 0xb000 ;  /* 0x0000b00000007802 */ /* 0x001fc80000000f00 */
[----:B------:R2:W-:Y:S01]  /*11cc0*/  SYNCS.ARRIVE.TRANS64 RZ, [R3+URZ+0x34850], R0 ;  /* 0x0348500003ff79a7 */ /* 0x0005e2000800003f */
[----:B-1----:R-:W-:-:S13]  /*11cd0*/  LOP3.LUT P0, RZ, R2, 0x1f, RZ, 0xc0, !PT ;  /* 0x0000001f02ff7812 */ /* 0x002fda000780c0ff */
[----:B--2---:R-:W-:Y:S05]  /*11ce0*/  @!P0 BRA `(.L_x_106) ;  /* 0x0000000000048947 */ /* 0x004fea0003800000 */
[----:B------:R-:W-:Y:S01]  /*11cf0*/  BPT.TRAP 0x1 ;  /* 0x000000040000795c */ /* 0x000fe20000300000 */
.L_x_106:
[----:B------:R-:W-:Y:S05]  /*11d00*/  BSYNC B1 ;  /* 0x0000000000017941 */ /* 0x000fea0003800000 */
.L_x_105:
[----:B------:R-:W-:Y:S01]  /*11d10*/  R2UR UR4, R8 ;  /* 0x00000000080472ca */ /* 0x000fe200000e0000 */
[----:B------:R-:W-:Y:S01]  /*11d20*/  ULDC.64 UR6, c[0x0][0x198] ;  /* 0x0000660000067ab9 */ /* 0x000fe20000000a00 */
[----:B------:R-:W-:Y:S01]  /*11d30*/  R2UR UR9, R3 ;  /* 0x00000000030972ca */ /* 0x000fe200000e0000 */
[----:B------:R-:W-:Y:S01]  /*11d40*/  UIADD3 UR6, UP0, UR6, 0x470, URZ ;  /* 0x0000047006067890 */ /* 0x000fe2000ff1e03f */
[----:B------:R-:W-:Y:S01]  /*11d50*/  PLOP3.LUT P0, PT, PT, PT, PT, 0x80, 0x0 ;  /* 0x000000000000781c */ /* 0x000fe20003f0f070 */
[----:B------:R-:W-:Y:S01]  /*11d60*/  IMAD R17, R17, 0xb0, RZ ;  /* 0x000000b011117824 */ /* 0x000fe200078e02ff */
[----:B------:R-:W-:Y:S01]  /*11d70*/  UMOV UR14, 0x0 ;  /* 0x00000000000e7882 */ /* 0x000fe20000000000 */
[----:B------:R-:W-:Y:S01]  /*11d80*/  UIADD3.X UR7, URZ, UR7, URZ, UP0, !UPT ;  /* 0x000000073f077290 */ /* 0x000fe200087fe43f */
[----:B------:R-:W-:Y:S01]  /*11d90*/  UMOV UR15, 0x14f00000 ;  /* 0x14f00000000f7882 */ /* 0x000fe20000000000 */
[----:B------:R-:W-:-:S04]  /*11da0*/  UMOV UR10, URZ ;  /* 0x0000003f000a7c82 */ /* 0x000fc80008000000 */
[----:B------:R-:W-:Y:S02]  /*11db0*/  UIMAD UR4, UR4, 0xb000, UR38 ;  /* 0x0000b000040478a4 */ /* 0x000fe4000f8e0226 */
[----:B------:R-:W-:Y:S02]  /*11dc0*/  UIADD3 UR9, UR9, 0x34850, URZ ;  /* 0x0003485009097890 */ /* 0x000fe4000fffe03f */
[----:B------:R-:W-:-:S12]  /*11dd0*/  UIADD3 UR8, UR4, 0x400, URZ ;  /* 0x0000040004087890 */ /* 0x000fd8000fffe03f */
.L_x_107:
[----:B------:R-:W-:-:S13]  /*11de0*/  @P0 ELECT P1, URZ, PT ;  /* 0x00000000003f082f */ /* 0x000fda0003820000 */
[----:B------:R-:W-:Y:S01]  /*11df0*/  @P1 R2UR UR13, R16 ;  /* 0x00000000100d12ca */ /* 0x000fe200000e0000 */
[----:B------:R-:W-:Y:S01]  /*11e00*/  UMOV UR12, UR36 ;  /* 0x00000024000c7c82 */ /* 0x000fe20008000000 */
[----:B------:R-:W-:Y:S02]  /*11e10*/  @P1 R2UR UR11, R17 ;  /* 0x00000000110b12ca */ /* 0x000fe400000e0000 */
[----:B------:R-:W-:Y:S02]  /*11e20*/  @P1 PLOP3.LUT P0, PT, P1, PT, PT, 0x8, 0x0 ;  /* 0x000000000000181c */ /* 0x000fe40000f0e170 */
[----:B------:R-:W-:-:S09]  /*11e30*/  PLOP3.LUT P1, PT, PT, PT, PT, 0x8, 0x0 ;  /* 0x000000000000781c */ /* 0x000fd20003f2e170 */
[----:B------:R1:W-:Y:S02]  /*11e40*/  UTMALDG.4D [UR8], [UR6], desc[UR14] ;  /* 0x00000e08060075b4 */ /* 0x0003e40008019000 */
[----:B-1----:R-:W-:Y:S05]  /*11e50*/  @P0 BRA.U.ANY `(.L_x_107) ;  /* 0xfffffffd00e00947 */ /* 0x002fea000393ffff */
[----:B------:R-:W-:Y:S01]  /*11e60*/  PLOP3.LUT P0, PT, PT, PT, PT, 0x80, 0x0 ;  /* 0x000000000000781c */ /* 0x000fe20003f0f070 */
[----:B------:R-:W-:Y:S01]  /*11e70*/  UIADD3 UR8, UR4, 0x5c00, URZ ;  /* 0x00005c0004087890 */ /* 0x000fe2000fffe03f */
[----:B------:R-:W-:Y:S02]  /*11e80*/  UMOV UR5, 0x14f00000 ;  /* 0x14f0000000057882 */ /* 0x000fe40000000000 */
[----:B------:R-:W-:Y:S01]  /*11e90*/  UMOV UR4, 0x0 ;  /* 0x0000000000047882 */ /* 0x000fe20000000000 */
[----:B------:R-:W-:-:S08]  /*11ea0*/  UMOV UR10, 0x40 ;  /* 0x00000040000a7882 */ /* 0x000fd00000000000 */
.L_x_108:
        /* <DEDUP_REMOVED lines=8> */
.L_x_102:
[----:B------:R-:W-:Y:S05]  /*11f30*/  BSYNC B0 ;  /* 0x0000000000007941 */ /* 0x000fea0003800000 */
.L_x_101:
[----:B0-----:R-:W-:Y:S02]  /*11f40*/  VIADD R0, R8, 0x1 ;  /* 0x0000000108007836 */ /* 0x001fe40000000000 */
[----:B------:R-:W-:-:S03]  /*11f50*/  IMAD.MOV.U32 R3, RZ, RZ, RZ ;  /* 0x000000ffff037224 */ /* 0x000fc600078e00ff */
[----:B------:R-:W-:-:S04]  /*11f60*/  ISETP.NE.AND P0, PT, R0, 0x2, PT ;  /* 0x000000020000780c */ /* 0x000fc80003f05270 */
[----:B------:R-:W-:Y:S02]  /*11f70*/  SEL R2, RZ, 0x1, P0 ;  /* 0x00000001ff027807 */ /* 0x000fe40000000000 */
[----:B------:R-:W-:Y:S02]  /*11f80*/  SEL R0, R0, RZ, P0 ;  /* 0x000000ff00007207 */ /* 0x000fe40000000000 */
[----:B------:R-:W-:-:S07]  /*11f90*/  LOP3.LUT R9, R9, R2, RZ, 0x3c, !PT ;  /* 0x0000000209097212 */ /* 0x000fce00078e3cff */
.L_x_38:
[----:B------:R-:W0:Y:S01]  /*11fa0*/  S2R R5, SR_CgaCtaId ;  /* 0x0000000000057919 */ /* 0x000e220000008800 */
[----:B------:R-:W-:Y:S02]  /*11fb0*/  MOV R2, 0x400 ;  /* 0x0000040000027802 */ /* 0x000fe40000000f00 */
[----:B------:R-:W-:Y:S02]  /*11fc0*/  SHF.L.U32 R3, R3, 0x1f, RZ ;  /* 0x0000001f03037819 */ /* 0x000fe400000006ff */
[----:B0-----:R-:W-:-:S04]  /*11fd0*/  LEA R2, R5, R2, 0x18 ;  /* 0x0000000205027211 */ /* 0x001fc800078ec0ff */
[----:B------:R-:W0:Y:S02]  /*11fe0*/  SYNCS.PHASECHK.TRANS64.TRYWAIT P0, [R2+URZ+0x34820], R3 ;  /* 0x03482003020075a7 */ /* 0x000e24000800017f */
[----:B0-----:R-:W-:Y:S05]  /*11ff0*/  @!P0 BRA `(.L_x_109) ;  /* 0x0000001000e88947 */ /* 0x001fea0003800000 */
.L_x_150:
[----:B------:R-:W-:-:S03]  /*12000*/  UMOV UR4, 0xffffffff ;  /* 0xffffffff00047882 */ /* 0x000fc60000000000 */
[----:B------:R-:W-:Y:S05]  /*12010*/  BRA.DIV UR4, `(.L_x_110) ;  /* 0x0000001204f47947 */ /* 0x000fea000b800000 */
[----:B0-----:R-:W0:Y:S02]  /*12020*/  S2R R3, SR_TID.X ;  /* 0x0000000000037919 */ /* 0x001e240000002100 */
[----:B0-----:R-:W-:-:S04]  /*12030*/  SHF.R.U32.HI R3, RZ, 0x5, R3 ;  /* 0x00000005ff037819 */ /* 0x001fc80000011603 */
[----:B------:R-:W-:-:S05]  /*12040*/  LOP3.LUT R3, R3, 0x3, RZ, 0xc0, !PT ;  /* 0x0000000303037812 */ /* 0x000fca00078ec0ff */
[----:B------:R0:W1:Y:S02]  /*12050*/  SHFL.IDX PT, R14, R3, RZ, 0x1f ;  /* 0x00001fff030e7589 */ /* 0x00006400000e0000 */
.L_x_153:
[----:B-1----:R-:W-:-:S13]  /*12060*/  ISETP.NE.AND P0, PT, R14, RZ, PT ;  /* 0x000000ff0e00720c */ /* 0x002fda0003f05270 */
[----:B------:R-:W-:Y:S05]  /*12070*/  @P0 BRA `(.L_x_10) ;  /* 0x0000000000900947 */ /* 0x000fea0003800000 */
[----:B------:R-:W-:-:S03]  /*12080*/  UMOV UR4, 0xffffffff ;  /* 0xffffffff00047882 */ /* 0x000fc60000000000 */
[----:B------:R-:W-:Y:S05]  /*12090*/  BRA.DIV UR4, `(.L_x_111) ;  /* 0x0000001604087947 */ /* 0x000fea000b800000 */
[----:B------:R-:W-:-:S13]  /*120a0*/  ELECT P6, URZ, PT ;  /* 0x00000000003f782f */ /* 0x000fda00038c0000 */
.L_x_156:
[----:B------:R-:W-:Y:S05]  /*120b0*/  @!P6 BRA `(.L_x_10) ;  /* 0x000000000080e947 */ /* 0x000fea0003800000 */
[----:B0-----:R-:W2:Y:S02]  /*120c0*/  LDL R3, [R1+0xc] ;  /* 0x00000c0001037983 */ /* 0x001ea40000100800 */
[----:B--2---:R-:W-:-:S13]  /*120d0*/  R2UR UR4, R3 ;  /* 0x00000000030472ca */ /* 0x004fda00000e0000 */
[----:B------:R-:W-:-:S06]  /*120e0*/  ULOP3.LUT UR4, UR4, 0x2, URZ, 0xfc, !UPT ;  /* 0x0000000204047892 */ /* 0x000fcc000f8efc3f */
[----:B------:R-:W-:-:S05]  /*120f0*/  IMAD.U32 R3, RZ, RZ, UR4 ;  /* 0x00000004ff037e24 */ /* 0x000fca000f8e00ff */
[----:B------:R-:W-:-:S13]  /*12100*/  ISETP.NE.AND P2, PT, R3, 0x3, PT ;  /* 0x000000030300780c */ /* 0x000fda0003f45270 */
[----:B------:R-:W-:Y:S05]  /*12110*/  @!P2 BRA `(.L_x_112) ;  /* 0x000000000004a947 */ /* 0x000fea0003800000 */
[----:B------:R-:W-:Y:S01]  /*12120*/  BPT.TRAP 0x1 ;  /* 0x000000040000795c */ /* 0x000fe20000300000 */
.L_x_112:
[----:B------:R-:W-:Y:S01]  /*12130*/  IADD3 R7, R2, 0x34840, RZ ;  /* 0x0003484002077810 */ /* 0x000fe20007ffe0ff */
[----:B------:R-:W-:Y:S01]  /*12140*/  VIADD R3, R0, 0x1 ;  /* 0x0000000100037836 */ /* 0x000fe20000000000 */
[----:B------:R-:W-:-:S03]  /*12150*/  SHF.L.U32 R5, R9, 0x1f, RZ ;  /* 0x0000001f09057819 */ /* 0x000fc600000006ff */
[----:B------:R-:W-:Y:S01]  /*12160*/  IMAD R6, R0, 0x8, R7 ;  /* 0x0000000800067824 */ /* 0x000fe200078e0207 */
[----:B------:R-:W-:-:S03]  /*12170*/  ISETP.NE.AND P1, PT, R3, 0x2, PT ;  /* 0x000000020300780c */ /* 0x000fc60003f25270 */
[----:B------:R-:W0:Y:S01]  /*12180*/  SYNCS.PHASECHK.TRANS64.TRYWAIT P0, [R6+URZ], R5 ;  /* 0x00000005060075a7 */ /* 0x000e22000800017f */
[----:B------:R-:W-:Y:S02]  /*12190*/  SEL R4, RZ, 0x1, P1 ;  /* 0x00000001ff047807 */ /* 0x000fe40000800000 */
[----:B------:R-:W-:Y:S02]  /*121a0*/  SEL R8, R3, RZ, P1 ;  /* 0x000000ff03087207 */ /* 0x000fe40000800000 */
[----:B------:R-:W-:-:S03]  /*121b0*/  LOP3.LUT R4, R9, R4, RZ, 0x3c, !PT ;  /* 0x0000000409047212 */ /* 0x000fc600078e3cff */
[----:B------:R-:W-:Y:S01]  /*121c0*/  IMAD R3, R8, 0x8, R7 ;  /* 0x0000000808037824 */ /* 0x000fe200078e0207 */
[----:B------:R-:W-:Y:S01]  /*121d0*/  SHF.L.U32 R4, R4, 0x1f, RZ ;  /* 0x0000001f04047819 */ /* 0x000fe200000006ff */
[----:B0-----:R-:W-:Y:S06]  /*121e0*/  @!P0 BRA `(.L_x_113) ;  /* 0x0000001000d48947 */ /* 0x001fec0003800000 */
.L_x_157:
[----:B------:R-:W1:Y:S02]  /*121f0*/  SYNCS.PHASECHK.TRANS64.TRYWAIT P0, [R3+URZ], R4 ;  /* 0x00000004030075a7 */ /* 0x000e64000800017f */
[----:B-1----:R-:W-:Y:S05]  /*12200*/  @!P0 BRA `(.L_x_114) ;  /* 0x0000001000e08947 */ /* 0x002fea0003800000 */
.L_x_158:
[----:B------:R-:W-:Y:S05]  /*12210*/  @!P2 BRA `(.L_x_115) ;  /* 0x000000000004a947 */ /* 0x000fea0003800000 */
[----:B------:R-:W-:Y:S01]  /*12220*/  BPT.TRAP 0x1 ;  /* 0x000000040000795c */ /* 0x000fe20000300000 */
.L_x_115:
[----:B-1----:R-:W-:-:S05]  /*12230*/  IADD3 R3, R2, 0x34860, RZ ;  /* 0x0003486002037810 */ /* 0x002fca0007ffe0ff */
[----:B------:R-:W-:-:S04]  /*12240*/  IMAD R0, R0, 0x8, R3 ;  /* 0x0000000800007824 */ /* 0x000fc800078e0203 */
[----:B------:R-:W1:Y:S02]  /*12250*/  SYNCS.PHASECHK.TRANS64.TRYWAIT P0, [R0+URZ], R5 ;  /* 0x00000005000075a7 */ /* 0x000e64000800017f */
[----:B-1----:R-:W-:Y:S05]  /*12260*/  @!P0 BRA `(.L_x_116) ;  /* 0x0000001000dc8947 */ /* 0x002fea0003800000 */
.L_x_159:
[----:B------:R-:W-:-:S07]  /*12270*/  IMAD R3, R8, 0x8, R3 ;  /* 0x0000000808037824 */ /* 0x000fce00078e0203 */
.L_x_117:
[----:B--2---:R2:W3:Y:S02]  /*12280*/  SYNCS.PHASECHK.TRANS64.TRYWAIT P0, [R3+URZ], R4 ;  /* 0x00000004030075a7 */ /* 0x0044e4000800017f */
[----:B---3--:R-:W-:Y:S05]  /*12290*/  @!P0 NANOSLEEP.SYNCS 0x989680 ;  /* 0x009896800000895d */ /* 0x008fea0003900000 */
[----:B------:R-:W3:Y:S02]  /*122a0*/  @!P0 SYNCS.PHASECHK.TRANS64 P0, [R3+URZ], R4 ;  /* 0x00000004030085a7 */ /* 0x000ee4000800007f */
[----:B---3--:R-:W-:Y:S05]  /*122b0*/  @!P0 BRA `(.L_x_117) ;  /* 0xfffffffc00f08947 */ /* 0x008fea000383ffff */
.L_x_10:
[----:B------:R-:W-:Y:S05]  /*122c0*/  BSYNC B6 ;  /* 0x0000000000067941 */ /* 0x000fea0003800000 */
.L_x_7:
[----:B------:R-:W-:Y:S05]  /*122d0*/  EXIT ;  /* 0x000000000000794d */ /* 0x000fea0003800000 */
.L_x_14:
[----:B------:R-:W-:-:S13]  /*122e0*/  R2UR UR4, R16 ;  /* 0x00000000100472ca */ /* 0x000fda00000e0000 */
[----:B0-----:R-:W-:-:S04]  /*122f0*/  IMAD.U32 R3, RZ, RZ, UR4 ;  /* 0x00000004ff037e24 */ /* 0x001fc8000f8e00ff */
[----:B------:R0:W1:Y:S03]  /*12300*/  SYNCS.PHASECHK.TRANS64.TRYWAIT P0, [R3+URZ+0x34800], R0 ;  /* 0x03480000030075a7 */ /* 0x000066000800017f */
[----:B-1----:R-:W-:Y:S05]  /*12310*/  @!P0 NANOSLEEP.SYNCS 0x989680 ;  /* 0x009896800000895d */ /* 0x002fea0003900000 */
[----:B------:R-:W1:Y:S02]  /*12320*/  @!P0 SYNCS.PHASECHK.TRANS64 P0, [R3+URZ+0x34800], R0 ;  /* 0x03480000030085a7 */ /* 0x000e64000800007f */
[----:B-1----:R-:W-:Y:S05]  /*12330*/  @!P0 BRA `(.L_x_14) ;  /* 0xfffffffc00e88947 */ /* 0x002fea000383ffff */
[----:B------:R-:W-:Y:S05]  /*12340*/  BRA `(.L_x_118) ;  /* 0xfffffef000107947 */ /* 0x000fea000383ffff */
.L_x_18:
[----:B------:R-:W-:-:S13]  /*12350*/  R2UR UR4, R16 ;  /* 0x00000000100472ca */ /* 0x000fda00000e0000 */
[----:B0-----:R-:W-:-:S04]  /*12360*/  MOV R3, UR4 ;  /* 0x0000000400037c02 */ /* 0x001fc80008000f00 */
[----:B------:R0:W2:Y:S03]  /*12370*/  SYNCS.PHASECHK.TRANS64.TRYWAIT P2, [R3+URZ+0x34830], R0 ;  /* 0x03483000030075a7 */ /* 0x0000a6000804017f */
[----:B--2---:R-:W-:Y:S05]  /*12380*/  @!P2 NANOSLEEP.SYNCS 0x989680 ;  /* 0x009896800000a95d */ /* 0x004fea0003900000 */
[----:B------:R-:W2:Y:S02]  /*12390*/  @!P2 SYNCS.PHASECHK.TRANS64 P2, [R3+URZ+0x34830], R0 ;  /* 0x034830000300a5a7 */ /* 0x000ea4000804007f */
[----:B--2---:R-:W-:Y:S05]  /*123a0*/  @!P2 BRA `(.L_x_18) ;  /* 0xfffffffc00e8a947 */ /* 0x004fea000383ffff */
[----:B------:R-:W-:Y:S05]  /*123b0*/  BRA `(.L_x_17) ;  /* 0xfffffef000407947 */ /* 0x000fea000383ffff */
.L_x_23:
[----:B-1----:R1:W2:Y:S02]  /*123c0*/  SYNCS.PHASECHK.TRANS64.TRYWAIT P2, [R9+URZ+0x34830], R8 ;  /* 0x03483008090075a7 */ /* 0x0022a4000804017f */
[----:B--2---:R-:W-:Y:S05]  /*123d0*/  @!P2 NANOSLEEP.SYNCS 0x989680 ;  /* 0x009896800000a95d */ /* 0x004fea0003900000 */
[----:B------:R-:W2:Y:S02]  /*123e0*/  @!P2 SYNCS.PHASECHK.TRANS64 P2, [R9+URZ+0x34830], R8 ;  /* 0x034830080900a5a7 */ /* 0x000ea4000804007f */
[----:B--2---:R-:W-:Y:S05]  /*123f0*/  @!P2 BRA `(.L_x_23) ;  /* 0xfffffffc00f0a947 */ /* 0x004fea000383ffff */
[----:B------:R-:W-:Y:S05]  /*12400*/  BRA `(.L_x_20) ;  /* 0xffffff4800dc7947 */ /* 0x000fea000383ffff */
.L_x_27:
[----:B-1----:R-:W-:-:S04]  /*12410*/  IMAD.U32 R9, RZ, RZ, UR6 ;  /* 0x00000006ff097e24 */ /* 0x002fc8000f8e00ff */
[----:B------:R1:W2:Y:S03]  /*12420*/  SYNCS.PHASECHK.TRANS64.TRYWAIT P2, [R9+URZ+0x34850], R8 ;  /* 0x03485008090075a7 */ /* 0x0002a6000804017f */
[----:B--2---:R-:W-:Y:S05]  /*12430*/  @!P2 NANOSLEEP.SYNCS 0x989680 ;  /* 0x009896800000a95d */ /* 0x004fea0003900000 */
[----:B------:R-:W2:Y:S02]  /*12440*/  @!P2 SYNCS.PHASECHK.TRANS64 P2, [R9+URZ+0x34850], R8 ;  /* 0x034850080900a5a7 */ /* 0x000ea4000804007f */
[----:B--2---:R-:W-:Y:S05]  /*12450*/  @!P2 BRA `(.L_x_27) ;  /* 0xfffffffc00eca947 */ /* 0x004fea000383ffff */
[----:B------:R-:W-:Y:S05]  /*12460*/  BRA `(.L_x_24) ;  /* 0xffffff7000447947 */ /* 0x000fea000383ffff */
.L_x_32:
[----:B-1----:R1:W2:Y:S02]  /*12470*/  SYNCS.PHASECHK.TRANS64.TRYWAIT P0, [R11+URZ+0x34850], R2 ;  /* 0x034850020b0075a7 */ /* 0x0022a4000800017f */
[----:B--2---:R-:W-:Y:S05]  /*12480*/  @!P0 NANOSLEEP.SYNCS 0x989680 ;  /* 0x009896800000895d */ /* 0x004fea0003900000 */
[----:B------:R-:W2:Y:S02]  /*12490*/  @!P0 SYNCS.PHASECHK.TRANS64 P0, [R11+URZ+0x34850], R2 ;  /* 0x034850020b0085a7 */ /* 0x000ea4000800007f */
[----:B--2---:R-:W-:Y:S05]  /*124a0*/  @!P0 BRA `(.L_x_32) ;  /* 0xfffffffc00f08947 */ /* 0x004fea000383ffff */
[----:B------:R-:W-:Y:S05]  /*124b0*/  BRA `(.L_x_31) ;  /* 0xffffff9c00f07947 */ /* 0x000fea000383ffff */
.L_x_43:
[----:B------:R-:W-:Y:S01]  /*124c0*/  IMAD.MOV.U32 R13, RZ, RZ, R0 ;  /* 0x000000ffff0d7224 */ /* 0x000fe200078e0000 */
[----:B------:R-:W-:Y:S01]  /*124d0*/  MOV R11, 0x1f ;  /* 0x0000001f000b7802 */ /* 0x000fe20000000f00 */
[----:B------:R-:W-:Y:S02]  /*124e0*/  IMAD.MOV.U32 R12, RZ, RZ, RZ ;  /* 0x000000ffff0c7224 */ /* 0x000fe400078e00ff */
[----:B------:R-:W-:-:S07]  /*124f0*/  IMAD.MOV.U32 R15, RZ, RZ, -0x1 ;  /* 0xffffffffff0f7424 */ /* 0x000fce00078e00ff */
[----:B------:R-:W-:Y:S05]  /*12500*/  WARPSYNC.COLLECTIVE R15, `(.L_x_119) ;  /* 0x000000000f087348 */ /* 0x000fea0003c00000 */
[----:B------:R0:W1:Y:S02]  /*12510*/  SHFL.IDX P6, R14, R13, R12, R11 ;  /* 0x0000000c0d0e7389 */ /* 0x00006400000c000b */
[----:B01----:R-:W-:Y:S01]  /*12520*/  ENDCOLLECTIVE ;  /* 0x000000000000791b */ /* 0x003fe20003800000 */
.L_x_119:
[----:B------:R-:W-:Y:S05]  /*12530*/  BRA `(.L_x_120) ;  /* 0xffffffcc00487947 */ /* 0x000fea000383ffff */
.L_x_45:
[----:B------:R-:W-:Y:S01]  /*12540*/  BSSY B0, `(.L_x_121) ;  /* 0x0000006000007945 */ /* 0x000fe20003800000 */
[----:B------:R-:W-:-:S07]  /*12550*/  IMAD.MOV.U32 R15, RZ, RZ, -0x1 ;  /* 0xffffffffff0f7424 */ /* 0x000fce00078e00ff */
[----:B0-----:R-:W-:Y:S05]  /*12560*/  WARPSYNC.COLLECTIVE R15, `(.L_x_122) ;  /* 0x000000000f0c7348 */ /* 0x001fea0003c00000 */
[----:B------:R-:W-:Y:S02]  /*12570*/  ELECT P6, UR62, PT ;  /* 0x00000000003e782f */ /* 0x000fe400038c0000 */
[----:B------:R-:W-:Y:S01]  /*12580*/  MOV R14, UR62 ;  /* 0x0000003e000e7c02 */ /* 0x000fe20008000f00 */
[----:B0-----:R-:W-:Y:S10]  /*12590*/  ENDCOLLECTIVE ;  /* 0x000000000000791b */ /* 0x001ff40003800000 */
.L_x_122:
[----:B------:R-:W-:Y:S05]  /*125a0*/  BSYNC B0 ;  /* 0x0000000000007941 */ /* 0x000fea0003800000 */
.L_x_121:
[----:B------:R-:W-:Y:S05]  /*125b0*/  BRA `(.L_x_123) ;  /* 0xffffffcc00487947 */ /* 0x000fea000383ffff */
.L_x_47:
[----:B0-----:R-:W-:-:S04]  /*125c0*/  IMAD.U32 R3, RZ, RZ, UR38 ;  /* 0x00000026ff037e24 */ /* 0x001fc8000f8e00ff */
[----:B------:R0:W1:Y:S03]  /*125d0*/  SYNCS.PHASECHK.TRANS64.TRYWAIT P0, [R3+URZ+0x34840], R0 ;  /* 0x03484000030075a7 */ /* 0x000066000800017f */
[----:B-1----:R-:W-:Y:S05]  /*125e0*/  @!P0 NANOSLEEP.SYNCS 0x989680 ;  /* 0x009896800000895d */ /* 0x002fea0003900000 */
[----:B------:R-:W1:Y:S02]  /*125f0*/  @!P0 SYNCS.PHASECHK.TRANS64 P0, [R3+URZ+0x34840], R0 ;  /* 0x03484000030085a7 */ /* 0x000e64000800007f */
[----:B-1----:R-:W-:Y:S05]  /*12600*/  @!P0 BRA `(.L_x_47) ;  /* 0xfffffffc00ec8947 */ /* 0x002fea000383ffff */
[----:B------:R-:W-:Y:S05]  /*12610*/  BRA `(.L_x_124) ;  /* 0xffffffcc00a47947 */ /* 0x000fea000383ffff */
.L_x_50:
[----:B------:R-:W-:Y:S01]  /*12620*/  LEA R8, R12, R8, 0x7 ;  /* 0x000000080c087211 */ /* 0x000fe200078e38ff */
[----:B------:R-:W-:Y:S01]  /*12630*/  IMAD.MOV.U32 R13, RZ, RZ, R7 ;  /* 0x000000ffff0d7224 */ /* 0x000fe200078e0007 */
[----:B------:R-:W-:Y:S01]  /*12640*/  MOV R15, 0xffffffff ;  /* 0xffffffff000f7802 */ /* 0x000fe20000000f00 */
[----:B------:R-:W-:Y:S02]  /*12650*/  IMAD.MOV.U32 R12, RZ, RZ, RZ ;  /* 0x000000ffff0c7224 */ /* 0x000fe400078e00ff */
[----:B------:R-:W-:Y:S02]  /*12660*/  IMAD.MOV.U32 R11, RZ, RZ, 0x181f ;  /* 0x0000181fff0b7424 */ /* 0x000fe400078e00ff */
[----:B------:R-:W-:-:S07]  /*12670*/  VIADD R5, R8, 0x10 ;  /* 0x0000001008057836 */ /* 0x000fce0000000000 */
[----:B------:R-:W-:Y:S05]  /*12680*/  WARPSYNC.COLLECTIVE R15, `(.L_x_125) ;  /* 0x000000000f087348 */ /* 0x000fea0003c00000 */
[----:B------:R0:W1:Y:S02]  /*12690*/  SHFL.IDX P6, R14, R13, R12, R11 ;  /* 0x0000000c0d0e7389 */ /* 0x00006400000c000b */
[----:B01----:R-:W-:Y:S01]  /*126a0*/  ENDCOLLECTIVE ;  /* 0x000000000000791b */ /* 0x003fe20003800000 */
.L_x_125:
[----:B------:R-:W-:Y:S02]  /*126b0*/  IMAD.MOV.U32 R13, RZ, RZ, R0 ;  /* 0x000000ffff0d7224 */ /* 0x000fe400078e0000 */
[----:B------:R-:W-:-:S07]  /*126c0*/  IMAD.MOV.U32 R2, RZ, RZ, R14 ;  /* 0x000000ffff027224 */ /* 0x000fce00078e000e */
[----:B------:R-:W-:Y:S05]  /*126d0*/  WARPSYNC.COLLECTIVE R15, `(.L_x_126) ;  /* 0x000000000f087348 */ /* 0x000fea0003c00000 */
[----:B------:R0:W1:Y:S02]  /*126e0*/  SHFL.IDX P6, R14, R13, R12, R11 ;  /* 0x0000000c0d0e7389 */ /* 0x00006400000c000b */
[----:B01----:R-:W-:Y:S01]  /*126f0*/  ENDCOLLECTIVE ;  /* 0x000000000000791b */ /* 0x003fe20003800000 */
.L_x_126:
[----:B------:R-:W-:Y:S01]  /*12700*/  ULDC UR4, c[0x0][0x288] ;  /* 0x0000a20000047ab9 */ /* 0x000fe20000000800 */
[----:B------:R-:W-:Y:S01]  /*12710*/  IMAD.MOV.U32 R3, RZ, RZ, R2 ;  /* 0x000000ffff037224 */ /* 0x000fe200078e0002 */
[----:B------:R-:W-:Y:S01]  /*12720*/  ULDC.64 UR6, c[0x0][0x208] ;  /* 0x0000820000067ab9 */ /* 0x000fe20000000a00 */
[----:B------:R-:W-:-:S05]  /*12730*/  IMAD R6, R6, UR4, RZ ;  /* 0x0000000406067c24 */ /* 0x000fca000f8e02ff */
[----:B------:R-:W-:Y:S01]  /*12740*/  ISETP.GE.AND P2, PT, R8, R6, PT ;  /* 0x000000060800720c */ /* 0x000fe20003f46270 */
[----:B------:R-:W-:Y:S02]  /*12750*/  IMAD.MOV.U32 R13, RZ, RZ, R7 ;  /* 0x000000ffff0d7224 */ /* 0x000fe400078e0007 */
[----:B------:R-:W-:-:S10]  /*12760*/  IMAD.MOV.U32 R12, RZ, RZ, 0x1 ;  /* 0x00000001ff0c7424 */ /* 0x000fd400078e00ff */
[----:B------:R-:W-:Y:S02]  /*12770*/  @!P2 LEA R21, R9, UR38, 0x1 ;  /* 0x000000260915ac11 */ /* 0x000fe4000f8e08ff */
[----:B------:R-:W-:-:S05]  /*12780*/  MOV R2, R14 ;  /* 0x0000000e00027202 */ /* 0x000fca0000000f00 */
[----:B------:R-:W-:-:S05]  /*12790*/  @!P2 IMAD.WIDE.U32 R2, R10, 0x2, R2 ;  /* 0x000000020a02a825 */ /* 0x000fca00078e0002 */
[----:B------:R-:W-:Y:S01]  /*127a0*/  @!PT LDS RZ, [RZ] ;  /* 0x00000000fffff984 */ /* 0x000fe20000000800 */
[----:B------:R-:W-:Y:S01]  /*127b0*/  @!PT LDS RZ, [RZ] ;  /* 0x00000000fffff984 */ /* 0x000fe20000000800 */
[----:B------:R-:W-:Y:S01]  /*127c0*/  @!PT LDS RZ, [RZ] ;  /* 0x00000000fffff984 */ /* 0x000fe20000000800 */
[----:B------:R0:W-:Y:S04]  /*127d0*/  @!P2 LDGSTS.E.BYPASS.LTC128B.128 [R21+0x16400], desc[UR6][R2.64], !P1 ;  /* 0x164000000215afae */ /* 0x0001e8000c901d46 */
[----:B------:R0:W-:Y:S01]  /*127e0*/  @!P2 LDGSTS.E.BYPASS.LTC128B.128 [R21+0x1a400], desc[UR6][R2.64+0x80], !P0 ;  /* 0x1a4000800215afae */ /* 0x0001e2000c101d46 */
[----:B------:R-:W-:-:S13]  /*127f0*/  ISETP.GE.AND P2, PT, R5, R6, PT ;  /* 0x000000060500720c */ /* 0x000fda0003f46270 */
[----:B0-----:R-:W-:Y:S05]  /*12800*/  WARPSYNC.COLLECTIVE R15, `(.L_x_127) ;  /* 0x000000000f087348 */ /* 0x001fea0003c00000 */
[----:B------:R1:W2:Y:S02]  /*12810*/  SHFL.IDX P6, R14, R13, R12, R11 ;  /* 0x0000000c0d0e7389 */ /* 0x0002a400000c000b */
[----:B012---:R-:W-:Y:S01]  /*12820*/  ENDCOLLECTIVE ;  /* 0x000000000000791b */ /* 0x007fe20003800000 */
.L_x_127:
[----:B------:R-:W-:Y:S02]  /*12830*/  IADD3 R3, R8, 0x20, RZ ;  /* 0x0000002008037810 */ /* 0x000fe40007ffe0ff */
[----:B------:R-:W-:Y:S01]  /*12840*/  @!P2 LEA R20, R9, UR38, 0x1 ;  /* 0x000000260914ac11 */ /* 0x000fe2000f8e08ff */
[----:B------:R-:W-:Y:S01]  /*12850*/  IMAD.MOV.U32 R13, RZ, RZ, R0 ;  /* 0x000000ffff0d7224 */ /* 0x000fe200078e0000 */
[----:B------:R-:W-:-:S07]  /*12860*/  MOV R4, R14 ;  /* 0x0000000e00047202 */ /* 0x000fce0000000f00 */
[----:B------:R-:W-:Y:S05]  /*12870*/  WARPSYNC.COLLECTIVE R15, `(.L_x_128) ;  /* 0x000000000f087348 */ /* 0x000fea0003c00000 */
[----:B------:R0:W1:Y:S02]  /*12880*/  SHFL.IDX P6, R14, R13, R12, R11 ;  /* 0x0000000c0d0e7389 */ /* 0x00006400000c000b */
[----:B01----:R-:W-:Y:S01]  /*12890*/  ENDCOLLECTIVE ;  /* 0x000000000000791b */ /* 0x003fe20003800000 */
.L_x_128:
[----:B------:R-:W-:Y:S01]  /*128a0*/  ULDC.64 UR4, c[0x0][0x208] ;  /* 0x0000820000047ab9 */ /* 0x000fe20000000a00 */
[----:B------:R-:W-:Y:S02]  /*128b0*/  IMAD.MOV.U32 R5, RZ, RZ, R4 ;  /* 0x000000ffff057224 */ /* 0x000fe400078e0004 */
[----:B------:R-:W-:Y:S02]  /*128c0*/  IMAD.MOV.U32 R13, RZ, RZ, R7 ;  /* 0x000000ffff0d7224 */ /* 0x000fe400078e0007 */
[----:B------:R-:W-:Y:S02]  /*128d0*/  IMAD.MOV.U32 R12, RZ, RZ, 0x2 ;  /* 0x00000002ff0c7424 */ /* 0x000fe400078e00ff */
[----:B------:R-:W-:-:S04]  /*128e0*/  IMAD.MOV.U32 R4, RZ, RZ, R14 ;  /* 0x000000ffff047224 */ /* 0x000fc800078e000e */
        /* <DEDUP_REMOVED lines=10> */
.L_x_129:
[----:B------:R-:W-:Y:S01]  /*12990*/  VIADD R5, R8, 0x30 ;  /* 0x0000003008057836 */ /* 0x000fe20000000000 */
[----:B------:R-:W-:Y:S02]  /*129a0*/  @!P2 LEA R21, R9, UR38, 0x1 ;  /* 0x000000260915ac11 */ /* 0x000fe4000f8e08ff */
[----:B------:R-:W-:Y:S01]  /*129b0*/  MOV R13, R0 ;  /* 0x00000000000d7202 */ /* 0x000fe20000000f00 */
[----:B------:R-:W-:-:S07]  /*129c0*/  IMAD.MOV.U32 R2, RZ, RZ, R14 ;  /* 0x000000ffff027224 */ /* 0x000fce00078e000e */
[----:B------:R-:W-:Y:S05]  /*129d0*/  WARPSYNC.COLLECTIVE R15, `(.L_x_130) ;  /* 0x000000000f087348 */ /* 0x000fea0003c00000 */
[----:B------:R0:W1:Y:S02]  /*129e0*/  SHFL.IDX P6, R14, R13, R12, R11 ;  /* 0x0000000c0d0e7389 */ /* 0x00006400000c000b */
[----:B01----:R-:W-:Y:S01]  /*129f0*/  ENDCOLLECTIVE ;  /* 0x000000000000791b */ /* 0x003fe20003800000 */
.L_x_130:
[----:B------:R-:W-:Y:S01]  /*12a00*/  ULDC.64 UR4, c[0x0][0x208] ;  /* 0x0000820000047ab9 */ /* 0x000fe20000000a00 */
[----:B------:R-:W-:Y:S01]  /*12a10*/  IMAD.MOV.U32 R3, RZ, RZ, R2 ;  /* 0x000000ffff037224 */ /* 0x000fe200078e0002 */
[----:B------:R-:W-:Y:S01]  /*12a20*/  MOV R13, R7 ;  /* 0x00000007000d7202 */ /* 0x000fe20000000f00 */
        /* <DEDUP_REMOVED lines=12> */
.L_x_131:
[----:B------:R-:W-:Y:S01]  /*12af0*/  VIADD R3, R8, 0x40 ;  /* 0x0000004008037836 */ /* 0x000fe20000000000 */
[----:B------:R-:W-:Y:S01]  /*12b00*/  @!P2 LEA R20, R9, UR38, 0x1 ;  /* 0x000000260914ac11 */ /* 0x000fe2000f8e08ff */
[----:B------:R-:W-:Y:S02]  /*12b10*/  IMAD.MOV.U32 R13, RZ, RZ, R0 ;  /* 0x000000ffff0d7224 */ /* 0x000fe400078e0000 */
[----:B------:R-:W-:-:S07]  /*12b20*/  IMAD.MOV.U32 R4, RZ, RZ, R14 ;  /* 0x000000ffff047224 */ /* 0x000fce00078e000e */
[----:B------:R-:W-:Y:S05]  /*12b30*/  WARPSYNC.COLLECTIVE R15, `(.L_x_132) ;  /* 0x000000000f087348 */ /* 0x000fea0003c00000 */
[----:B------:R0:W1:Y:S02]  /*12b40*/  SHFL.IDX P6, R14, R13, R12, R11 ;  /* 0x0000000c0d0e7389 */ /* 0x00006400000c000b */
[----:B01----:R-:W-:Y:S01]  /*12b50*/  ENDCOLLECTIVE ;  /* 0x000000000000791b */ /* 0x003fe20003800000 */
.L_x_132:
[----:B------:R-:W-:Y:S01]  /*12b60*/  ULDC.64 UR4, c[0x0][0x208] ;  /* 0x0000820000047ab9 */ /* 0x000fe20000000a00 */
[----:B------:R-:W-:Y:S01]  /*12b70*/  MOV R5, R4 ;  /* 0x0000000400057202 */ /* 0x000fe20000000f00 */
[----:B------:R-:W-:Y:S01]  /*12b80*/  IMAD.MOV.U32 R13, RZ, RZ, R7 ;  /* 0x000000ffff0d7224 */ /* 0x000fe200078e0007 */
[----:B------:R-:W-:Y:S01]  /*12b90*/  MOV R12, 0x4 ;  /* 0x00000004000c7802 */ /* 0x000fe20000000f00 */
        /* <DEDUP_REMOVED lines=11> */
.L_x_133:
[----:B------:R-:W-:Y:S01]  /*12c50*/  VIADD R5, R8, 0x50 ;  /* 0x0000005008057836 */ /* 0x000fe20000000000 */
[----:B------:R-:W-:Y:S01]  /*12c60*/  @!P2 LEA R21, R9, UR38, 0x1 ;  /* 0x000000260915ac11 */ /* 0x000fe2000f8e08ff */
[----:B------:R-:W-:Y:S02]  /*12c70*/  IMAD.MOV.U32 R13, RZ, RZ, R0 ;  /* 0x000000ffff0d7224 */ /* 0x000fe400078e0000 */
[----:B------:R-:W-:-:S07]  /*12c80*/  IMAD.MOV.U32 R2, RZ, RZ, R14 ;  /* 0x000000ffff027224 */ /* 0x000fce00078e000e */
[----:B------:R-:W-:Y:S05]  /*12c90*/  WARPSYNC.COLLECTIVE R15, `(.L_x_134) ;  /* 0x000000000f087348 */ /* 0x000fea0003c00000 */
[----:B------:R0:W1:Y:S02]  /*12ca0*/  SHFL.IDX P6, R14, R13, R12, R11 ;  /* 0x0000000c0d0e7389 */ /* 0x00006400000c000b */
[----:B01----:R-:W-:Y:S01]  /*12cb0*/  ENDCOLLECTIVE ;  /* 0x000000000000791b */ /* 0x003fe20003800000 */
.L_x_134:
[----:B------:R-:W-:Y:S01]  /*12cc0*/  ULDC.64 UR4, c[0x0][0x208] ;  /* 0x0000820000047ab9 */ /* 0x000fe20000000a00 */
[----:B------:R-:W-:Y:S02]  /*12cd0*/  IMAD.MOV.U32 R3, RZ, RZ, R2 ;  /* 0x000000ffff037224 */ /* 0x000fe400078e0002 */
[----:B------:R-:W-:Y:S02]  /*12ce0*/  IMAD.MOV.U32 R13, RZ, RZ, R7 ;  /* 0x000000ffff0d7224 */ /* 0x000fe400078e0007 */
[----:B------:R-:W-:Y:S01]  /*12cf0*/  IMAD.MOV.U32 R12, RZ, RZ, 0x5 ;  /* 0x00000005ff0c7424 */ /* 0x000fe200078e00ff */
        /* <DEDUP_REMOVED lines=11> */
.L_x_135:
[----:B------:R-:W-:Y:S02]  /*12db0*/  IADD3 R3, R8, 0x60, RZ ;  /* 0x0000006008037810 */ /* 0x000fe40007ffe0ff */
[----:B------:R-:W-:Y:S01]  /*12dc0*/  @!P2 LEA R20, R9, UR38, 0x1 ;  /* 0x000000260914ac11 */ /* 0x000fe2000f8e08ff */
[----:B------:R-:W-:Y:S01]  /*12dd0*/  IMAD.MOV.U32 R13, RZ, RZ, R0 ;  /* 0x000000ffff0d7224 */ /* 0x000fe200078e0000 */
[----:B------:R-:W-:-:S07]  /*12de0*/  MOV R4, R14 ;  /* 0x0000000e00047202 */ /* 0x000fce0000000f00 */
[----:B------:R-:W-:Y:S05]  /*12df0*/  WARPSYNC.COLLECTIVE R15, `(.L_x_136) ;  /* 0x000000000f087348 */ /* 0x000fea0003c00000 */
[----:B------:R0:W1:Y:S02]  /*12e00*/  SHFL.IDX P6, R14, R13, R12, R11 ;  /* 0x0000000c0d0e7389 */ /* 0x00006400000c000b */
[----:B01----:R-:W-:Y:S01]  /*12e10*/  ENDCOLLECTIVE ;  /* 0x000000000000791b */ /* 0x003fe20003800000 */
.L_x_136:
        /* <DEDUP_REMOVED lines=15> */
.L_x_137:
[----:B------:R-:W-:Y:S02]  /*12f10*/  @!P2 LEA R21, R9, UR38, 0x1 ;  /* 0x000000260915ac11 */ /* 0x000fe4000f8e08ff */
[----:B------:R-:W-:Y:S01]  /*12f20*/  MOV R13, R0 ;  /* 0x00000000000d7202 */ /* 0x000fe20000000f00 */
[----:B------:R-:W-:-:S07]  /*12f30*/  IMAD.MOV.U32 R2, RZ, RZ, R14 ;  /* 0x000000ffff027224 */ /* 0x000fce00078e000e */
[----:B------:R-:W-:Y:S05]  /*12f40*/  WARPSYNC.COLLECTIVE R15, `(.L_x_138) ;  /* 0x000000000f087348 */ /* 0x000fea0003c00000 */
[----:B------:R0:W1:Y:S02]  /*12f50*/  SHFL.IDX P6, R14, R13, R12, R11 ;  /* 0x0000000c0d0e7389 */ /* 0x00006400000c000b */
[----:B01----:R-:W-:Y:S01]  /*12f60*/  ENDCOLLECTIVE ;  /* 0x000000000000791b */ /* 0x003fe20003800000 */
.L_x_138:
[----:B------:R-:W-:Y:S01]  /*12f70*/  ULDC.64 UR4, c[0x0][0x208] ;  /* 0x0000820000047ab9 */ /* 0x000fe20000000a00 */
[----:B------:R-:W-:Y:S02]  /*12f80*/  IMAD.MOV.U32 R3, RZ, RZ, R2 ;  /* 0x000000ffff037224 */ /* 0x000fe400078e0002 */
        /* <DEDUP_REMOVED lines=8> */
[----:B------:R0:W-:Y:S02]  /*13010*/  @!P2 LDGSTS.E.BYPASS.LTC128B.128 [R21+0x1d400], desc[UR4][R2.64+0x80], !P0 ;  /* 0x1d4000800215afae */ /* 0x0001e4000c101d44 */
[----:B0-----:R-:W-:Y:S05]  /*13020*/  WARPSYNC.COLLECTIVE R15, `(.L_x_139) ;  /* 0x000000000f087348 */ /* 0x001fea0003c00000 */
[----:B------:R1:W2:Y:S02]  /*13030*/  SHFL.IDX P6, R14, R13, R12, R11 ;  /* 0x0000000c0d0e7389 */ /* 0x0002a400000c000b */
[----:B012---:R-:W-:Y:S01]  /*13040*/  ENDCOLLECTIVE ;  /* 0x000000000000791b */ /* 0x007fe20003800000 */
.L_x_139:
[----:B------:R-:W-:Y:S02]  /*13050*/  IMAD.MOV.U32 R13, RZ, RZ, R0 ;  /* 0x000000ffff0d7224 */ /* 0x000fe400078e0000 */
[----:B------:R-:W-:-:S07]  /*13060*/  IMAD.MOV.U32 R2, RZ, RZ, R14 ;  /* 0x000000ffff027224 */ /* 0x000fce00078e000e */
[----:B------:R-:W-:Y:S05]  /*13070*/  WARPSYNC.COLLECTIVE R15, `(.L_x_140) ;  /* 0x000000000f087348 */ /* 0x000fea0003c00000 */
[----:B------:R0:W1:Y:S02]  /*13080*/  SHFL.IDX P6, R14, R13, R12, R11 ;  /* 0x0000000c0d0e7389 */ /* 0x00006400000c000b */
[----:B01----:R-:W-:Y:S01]  /*13090*/  ENDCOLLECTIVE ;  /* 0x000000000000791b */ /* 0x003fe20003800000 */
.L_x_140:
[----:B------:R-:W-:Y:S05]  /*130a0*/  BRA `(.L_x_141) ;  /* 0xffffffcc00e87947 */ /* 0x000fea000383ffff */
.L_x_53:
[----:B0-----:R-:W-:-:S04]  /*130b0*/  IMAD.U32 R3, RZ, RZ, UR38 ;  /* 0x00000026ff037e24 */ /* 0x001fc8000f8e00ff */
[----:B------:R0:W1:Y:S03]  /*130c0*/  SYNCS.PHASECHK.TRANS64.TRYWAIT P0, [R3+URZ+0x34820], R2 ;  /* 0x03482002030075a7 */ /* 0x000066000800017f */
[----:B-1----:R-:W-:Y:S05]  /*130d0*/  @!P0 NANOSLEEP.SYNCS 0x989680 ;  /* 0x009896800000895d */ /* 0x002fea0003900000 */
[----:B------:R-:W1:Y:S02]  /*130e0*/  @!P0 SYNCS.PHASECHK.TRANS64 P0, [R3+URZ+0x34820], R2 ;  /* 0x03482002030085a7 */ /* 0x000e64000800007f */
[----:B-1----:R-:W-:Y:S05]  /*130f0*/  @!P0 BRA `(.L_x_53) ;  /* 0xfffffffc00ec8947 */ /* 0x002fea000383ffff */
[----:B------:R-:W-:Y:S05]  /*13100*/  BRA `(.L_x_142) ;  /* 0xffffffd0003c7947 */ /* 0x000fea000383ffff */
.L_x_60:
[----:B-1----:R-:W-:-:S04]  /*13110*/  MOV R3, UR38 ;  /* 0x0000002600037c02 */ /* 0x002fc80008000f00 */
[----:B------:R1:W2:Y:S03]  /*13120*/  SYNCS.PHASECHK.TRANS64.TRYWAIT P0, [R3+URZ+0x34848], R2 ;  /* 0x03484802030075a7 */ /* 0x0002a6000800017f */
[----:B--2---:R-:W-:Y:S05]  /*13130*/  @!P0 NANOSLEEP.SYNCS 0x989680 ;  /* 0x009896800000895d */ /* 0x004fea0003900000 */
[----:B------:R-:W2:Y:S02]  /*13140*/  @!P0 SYNCS.PHASECHK.TRANS64 P0, [R3+URZ+0x34848], R2 ;  /* 0x03484802030085a7 */ /* 0x000ea4000800007f */
[----:B--2---:R-:W-:Y:S05]  /*13150*/  @!P0 BRA `(.L_x_60) ;  /* 0xfffffffc00ec8947 */ /* 0x004fea000383ffff */
[----:B------:R-:W-:Y:S05]  /*13160*/  BRA `(.L_x_143) ;  /* 0xffffffd400247947 */ /* 0x000fea000383ffff */
.L_x_66:
[----:B0-----:R-:W-:-:S04]  /*13170*/  IMAD.U32 R3, RZ, RZ, UR38 ;  /* 0x00000026ff037e24 */ /* 0x001fc8000f8e00ff */
[----:B------:R0:W1:Y:S03]  /*13180*/  SYNCS.PHASECHK.TRANS64.TRYWAIT P0, [R3+URZ+0x34860], R2 ;  /* 0x03486002030075a7 */ /* 0x000066000800017f */
[----:B-1----:R-:W-:Y:S05]  /*13190*/  @!P0 NANOSLEEP.SYNCS 0x989680 ;  /* 0x009896800000895d */ /* 0x002fea0003900000 */
[----:B------:R-:W1:Y:S02]  /*131a0*/  @!P0 SYNCS.PHASECHK.TRANS64 P0, [R3+URZ+0x34860], R2 ;  /* 0x03486002030085a7 */ /* 0x000e64000800007f */
[----:B-1----:R-:W-:Y:S05]  /*131b0*/  @!P0 BRA `(.L_x_66) ;  /* 0xfffffffc00ec8947 */ /* 0x002fea000383ffff */
[----:B------:R-:W-:Y:S05]  /*131c0*/  BRA `(.L_x_144) ;  /* 0xffffffd400c07947 */ /* 0x000fea000383ffff */
.L_x_75:
[----:B-1----:R-:W-:-:S04]  /*131d0*/  IMAD.U32 R3, RZ, RZ, UR38 ;  /* 0x00000026ff037e24 */ /* 0x002fc8000f8e00ff */
[----:B------:R1:W2:Y:S03]  /*131e0*/  SYNCS.PHASECHK.TRANS64.TRYWAIT P0, [R3+URZ+0x34840], R2 ;  /* 0x03484002030075a7 */ /* 0x0002a6000800017f */
[----:B--2---:R-:W-:Y:S05]  /*131f0*/  @!P0 NANOSLEEP.SYNCS 0x989680 ;  /* 0x009896800000895d */ /* 0x004fea0003900000 */
[----:B------:R-:W2:Y:S02]  /*13200*/  @!P0 SYNCS.PHASECHK.TRANS64 P0, [R3+URZ+0x34840], R2 ;  /* 0x03484002030085a7 */ /* 0x000ea4000800007f */
[----:B--2---:R-:W-:Y:S05]  /*13210*/  @!P0 BRA `(.L_x_75) ;  /* 0xfffffffc00ec8947 */ /* 0x004fea000383ffff */
[----:B------:R-:W-:Y:S05]  /*13220*/  BRA `(.L_x_145) ;  /* 0xffffffd800e87947 */ /* 0x000fea000383ffff */
.L_x_81:
[----:B0-----:R-:W-:-:S04]  /*13230*/  IMAD.U32 R3, RZ, RZ, UR38 ;  /* 0x00000026ff037e24 */ /* 0x001fc8000f8e00ff */
[----:B------:R0:W1:Y:S03]  /*13240*/  SYNCS.PHASECHK.TRANS64.TRYWAIT P0, [R3+URZ+0x34868], R2 ;  /* 0x03486802030075a7 */ /* 0x000066000800017f */
[----:B-1----:R-:W-:Y:S05]  /*13250*/  @!P0 NANOSLEEP.SYNCS 0x989680 ;  /* 0x009896800000895d */ /* 0x002fea0003900000 */
[----:B------:R-:W1:Y:S02]  /*13260*/  @!P0 SYNCS.PHASECHK.TRANS64 P0, [R3+URZ+0x34868], R2 ;  /* 0x03486802030085a7 */ /* 0x000e64000800007f */
[----:B-1----:R-:W-:Y:S05]  /*13270*/  @!P0 BRA `(.L_x_81) ;  /* 0xfffffffc00ec8947 */ /* 0x002fea000383ffff */
[----:B------:R-:W-:Y:S05]  /*13280*/  BRA `(.L_x_146) ;  /* 0xffffffdc00887947 */ /* 0x000fea000383ffff */
.L_x_90:
[----:B-1----:R-:W-:-:S04]  /*13290*/  MOV R3, UR38 ;  /* 0x0000002600037c02 */ /* 0x002fc80008000f00 */
[----:B------:R1:W2:Y:S03]  /*132a0*/  SYNCS.PHASECHK.TRANS64.TRYWAIT P0, [R3+URZ+0x34848], R2 ;  /* 0x03484802030075a7 */ /* 0x0002a6000800017f */
[----:B--2---:R-:W-:Y:S05]  /*132b0*/  @!P0 NANOSLEEP.SYNCS 0x989680 ;  /* 0x009896800000895d */ /* 0x004fea0003900000 */
[----:B------:R-:W2:Y:S02]  /*132c0*/  @!P0 SYNCS.PHASECHK.TRANS64 P0, [R3+URZ+0x34848], R2 ;  /* 0x03484802030085a7 */ /* 0x000ea4000800007f */
[----:B--2---:R-:W-:Y:S05]  /*132d0*/  @!P0 BRA `(.L_x_90) ;  /* 0xfffffffc00ec8947 */ /* 0x004fea000383ffff */
[----:B------:R-:W-:Y:S05]  /*132e0*/  BRA `(.L_x_147) ;  /* 0xffffffe000c87947 */ /* 0x000fea000383ffff */
.L_x_96:
[----:B0-----:R-:W-:-:S04]  /*132f0*/  IMAD.U32 R3, RZ, RZ, UR38 ;  /* 0x00000026ff037e24 */ /* 0x001fc8000f8e00ff */
[----:B------:R0:W1:Y:S03]  /*13300*/  SYNCS.PHASECHK.TRANS64.TRYWAIT P0, [R3+URZ+0x34860], R2 ;  /* 0x03486002030075a7 */ /* 0x000066000800017f */
[----:B-1----:R-:W-:Y:S05]  /*13310*/  @!P0 NANOSLEEP.SYNCS 0x989680 ;  /* 0x009896800000895d */ /* 0x002fea0003900000 */
[----:B------:R-:W1:Y:S02]  /*13320*/  @!P0 SYNCS.PHASECHK.TRANS64 P0, [R3+URZ+0x34860], R2 ;  /* 0x03486002030085a7 */ /* 0x000e64000800007f */
[----:B-1----:R-:W-:Y:S05]  /*13330*/  @!P0 BRA `(.L_x_96) ;  /* 0xfffffffc00ec8947 */ /* 0x002fea000383ffff */
[----:B------:R-:W-:Y:S05]  /*13340*/  BRA `(.L_x_148) ;  /* 0xffffffe400647947 */ /* 0x000fea000383ffff */
.L_x_104:
[----:B0-----:R0:W1:Y:S02]  /*13350*/  SYNCS.PHASECHK.TRANS64.TRYWAIT P0, [R3+URZ+0x34860], R0 ;  /* 0x03486000030075a7 */ /* 0x001064000800017f */
[----:B-1----:R-:W-:Y:S05]  /*13360*/  @!P0 NANOSLEEP.SYNCS 0x989680 ;  /* 0x009896800000895d */ /* 0x002fea0003900000 */
[----:B------:R-:W1:Y:S02]  /*13370*/  @!P0 SYNCS.PHASECHK.TRANS64 P0, [R3+URZ+0x34860], R0 ;  /* 0x03486000030085a7 */ /* 0x000e64000800007f */
[----:B-1----:R-:W-:Y:S05]  /*13380*/  @!P0 BRA `(.L_x_104) ;  /* 0xfffffffc00f08947 */ /* 0x002fea000383ffff */
[----:B------:R-:W-:Y:S05]  /*13390*/  BRA `(.L_x_149) ;  /* 0xffffffe800347947 */ /* 0x000fea000383ffff */
.L_x_109:
[----:B0-----:R0:W1:Y:S02]  /*133a0*/  SYNCS.PHASECHK.TRANS64.TRYWAIT P0, [R2+URZ+0x34820], R3 ;  /* 0x03482003020075a7 */ /* 0x001064000800017f */
[----:B-1----:R-:W-:Y:S05]  /*133b0*/  @!P0 NANOSLEEP.SYNCS 0x989680 ;  /* 0x009896800000895d */ /* 0x002fea0003900000 */
[----:B------:R-:W1:Y:S02]  /*133c0*/  @!P0 SYNCS.PHASECHK.TRANS64 P0, [R2+URZ+0x34820], R3 ;  /* 0x03482003020085a7 */ /* 0x000e64000800007f */
[----:B-1----:R-:W-:Y:S05]  /*133d0*/  @!P0 BRA `(.L_x_109) ;  /* 0xfffffffc00f08947 */ /* 0x002fea000383ffff */
[----:B------:R-:W-:Y:S05]  /*133e0*/  BRA `(.L_x_150) ;  /* 0xffffffec00047947 */ /* 0x000fea000383ffff */
.L_x_110:
[----:B------:R-:W1:Y:S01]  /*133f0*/  S2R R4, SR_TID.X ;  /* 0x0000000000047919 */ /* 0x000e620000002100 */
[----:B------:R-:W-:Y:S01]  /*13400*/  BSSY B0, `(.L_x_151) ;  /* 0x000000a000007945 */ /* 0x000fe20003800000 */
[----:B------:R-:W-:Y:S01]  /*13410*/  IMAD.MOV.U32 R12, RZ, RZ, RZ ;  /* 0x000000ffff0c7224 */ /* 0x000fe200078e00ff */
[----:B------:R-:W-:Y:S01]  /*13420*/  MOV R11, 0x1f ;  /* 0x0000001f000b7802 */ /* 0x000fe20000000f00 */
[----:B------:R-:W-:Y:S01]  /*13430*/  IMAD.MOV.U32 R15, RZ, RZ, -0x1 ;  /* 0xffffffffff0f7424 */ /* 0x000fe200078e00ff */
[----:B-1----:R-:W-:-:S04]  /*13440*/  SHF.R.U32.HI R4, RZ, 0x5, R4 ;  /* 0x00000005ff047819 */ /* 0x002fc80000011604 */
[----:B------:R-:W-:-:S05]  /*13450*/  LOP3.LUT R4, R4, 0x3, RZ, 0xc0, !PT ;  /* 0x0000000304047812 */ /* 0x000fca00078ec0ff */
[----:B------:R-:W-:-:S07]  /*13460*/  IMAD.MOV.U32 R13, RZ, RZ, R4 ;  /* 0x000000ffff0d7224 */ /* 0x000fce00078e0004 */
[----:B0-----:R-:W-:Y:S05]  /*13470*/  WARPSYNC.COLLECTIVE R15, `(.L_x_152) ;  /* 0x000000000f087348 */ /* 0x001fea0003c00000 */
[----:B------:R1:W2:Y:S02]  /*13480*/  SHFL.IDX P6, R14, R13, R12, R11 ;  /* 0x0000000c0d0e7389 */ /* 0x0002a400000c000b */
[----:B012---:R-:W-:Y:S01]  /*13490*/  ENDCOLLECTIVE ;  /* 0x000000000000791b */ /* 0x007fe20003800000 */
.L_x_152:
[----:B------:R-:W-:Y:S05]  /*134a0*/  BSYNC B0 ;  /* 0x0000000000007941 */ /* 0x000fea0003800000 */
.L_x_151:
[----:B------:R-:W-:Y:S05]  /*134b0*/  BRA `(.L_x_153) ;  /* 0xffffffe800e87947 */ /* 0x000fea000383ffff */
.L_x_111:
[----:B------:R-:W-:Y:S01]  /*134c0*/  BSSY B0, `(.L_x_154) ;  /* 0x0000006000007945 */ /* 0x000fe20003800000 */
[----:B------:R-:W-:-:S07]  /*134d0*/  IMAD.MOV.U32 R15, RZ, RZ, -0x1 ;  /* 0xffffffffff0f7424 */ /* 0x000fce00078e00ff */
[----:B0-----:R-:W-:Y:S05]  /*134e0*/  WARPSYNC.COLLECTIVE R15, `(.L_x_155) ;  /* 0x000000000f0c7348 */ /* 0x001fea0003c00000 */
[----:B------:R-:W-:Y:S02]  /*134f0*/  ELECT P6, UR62, PT ;  /* 0x00000000003e782f */ /* 0x000fe400038c0000 */
[----:B------:R-:W-:Y:S01]  /*13500*/  MOV R14, UR62 ;  /* 0x0000003e000e7c02 */ /* 0x000fe20008000f00 */
[----:B0-----:R-:W-:Y:S10]  /*13510*/  ENDCOLLECTIVE ;  /* 0x000000000000791b */ /* 0x001ff40003800000 */
.L_x_155:
[----:B------:R-:W-:Y:S05]  /*13520*/  BSYNC B0 ;  /* 0x0000000000007941 */ /* 0x000fea0003800000 */
.L_x_154:
[----:B------:R-:W-:Y:S05]  /*13530*/  BRA `(.L_x_156) ;  /* 0xffffffe800dc7947 */ /* 0x000fea000383ffff */
.L_x_113:
[----:B0-----:R0:W1:Y:S02]  /*13540*/  SYNCS.PHASECHK.TRANS64.TRYWAIT P0, [R6+URZ], R5 ;  /* 0x00000005060075a7 */ /* 0x001064000800017f */
[----:B-1----:R-:W-:Y:S05]  /*13550*/  @!P0 NANOSLEEP.SYNCS 0x989680 ;  /* 0x009896800000895d */ /* 0x002fea0003900000 */
[----:B------:R-:W1:Y:S02]  /*13560*/  @!P0 SYNCS.PHASECHK.TRANS64 P0, [R6+URZ], R5 ;  /* 0x00000005060085a7 */ /* 0x000e64000800007f */
[----:B-1----:R-:W-:Y:S05]  /*13570*/  @!P0 BRA `(.L_x_113) ;  /* 0xfffffffc00f08947 */ /* 0x002fea000383ffff */
[----:B------:R-:W-:Y:S05]  /*13580*/  BRA `(.L_x_157) ;  /* 0xffffffec00187947 */ /* 0x000fea000383ffff */
.L_x_114:
[----:B-1----:R1:W2:Y:S02]  /*13590*/  SYNCS.PHASECHK.TRANS64.TRYWAIT P0, [R3+URZ], R4 ;  /* 0x00000004030075a7 */ /* 0x0022a4000800017f */
[----:B--2---:R-:W-:Y:S05]  /*135a0*/  @!P0 NANOSLEEP.SYNCS 0x989680 ;  /* 0x009896800000895d */ /* 0x004fea0003900000 */
[----:B------:R-:W2:Y:S02]  /*135b0*/  @!P0 SYNCS.PHASECHK.TRANS64 P0, [R3+URZ], R4 ;  /* 0x00000004030085a7 */ /* 0x000ea4000800007f */
[----:B--2---:R-:W-:Y:S05]  /*135c0*/  @!P0 BRA `(.L_x_114) ;  /* 0xfffffffc00f08947 */ /* 0x004fea000383ffff */
[----:B------:R-:W-:Y:S05]  /*135d0*/  BRA `(.L_x_158) ;  /* 0xffffffec000c7947 */ /* 0x000fea000383ffff */
.L_x_116:
[----:B-1----:R1:W2:Y:S02]  /*135e0*/  SYNCS.PHASECHK.TRANS64.TRYWAIT P0, [R0+URZ], R5 ;  /* 0x00000005000075a7 */ /* 0x0022a4000800017f */
[----:B--2---:R-:W-:Y:S05]  /*135f0*/  @!P0 NANOSLEEP.SYNCS 0x989680 ;  /* 0x009896800000895d */ /* 0x004fea0003900000 */
[----:B------:R-:W2:Y:S02]  /*13600*/  @!P0 SYNCS.PHASECHK.TRANS64 P0, [R0+URZ], R5 ;  /* 0x00000005000085a7 */ /* 0x000ea4000800007f */
[----:B--2---:R-:W-:Y:S05]  /*13610*/  @!P0 BRA `(.L_x_116) ;  /* 0xfffffffc00f08947 */ /* 0x004fea000383ffff */
[----:B------:R-:W-:Y:S05]  /*13620*/  BRA `(.L_x_159) ;  /* 0xffffffec00107947 */ /* 0x000fea000383ffff */
.L_x_160:
[----:B------:R-:W-:-:S00]  /*13630*/  BRA `(.L_x_160) ;  /* 0xfffffffc00fc7947 */ /* 0x000fc0000383ffff */
[----:B------:R-:W-:-:S00]  /*13640*/  NOP ;  /* 0x0000000000007918 */ /* 0x000fc00000000000 */
        /* <DEDUP_REMOVED lines=11> */
.L_x_3091:


//--------------------- .text._ZN7cutlass13device_kernelIN5flash11enable_sm90INS1_16FlashAttnFwdSm90INS1_25CollectiveMainloopFwdSm90ILi2EN4cute5tupleIJNS5_1CILi1EEES8_S8_EEENS6_IJNS7_ILi128EEENS7_ILi176EEESA_EEELi128ENS_10bfloat16_tEfNS_4arch4Sm90ELb0ELb0ELb1ELb1ELb0ELb0ELb0ELb1ELb1ELb1ELb1ELb0EEENS1_21CollectiveEpilogueFwdINS6_IJSA_SA_SB_EEES9_SD_SF_Li256ELb1ELb1ELb1ELb0EEENS1_36VarlenDynamicPersistentTileSchedulerILi128ELi176ELi256ELi128ELb1ELb1ELb1ELb0ELb1ELb1EEEEEEEEEvNT_6ParamsE --------------------------
	.section	.text._ZN7cutlass13device_kernelIN5flash11enable_sm90INS1_16FlashAttnFwdSm90INS1_25CollectiveMainloopFwdSm90ILi2EN4cute5tupleIJNS5_1CILi1EEES8_S8_EEENS6_IJNS7_ILi128EEENS7_ILi176EEESA_EEELi128ENS_10bfloat16_tEfNS_4arch4Sm90ELb0ELb0ELb1ELb1ELb0ELb0ELb0ELb1ELb1ELb1ELb1ELb0EEENS1_21CollectiveEpilogueFwdINS6_IJSA_SA_SB_EEES9_SD_SF_Li256ELb1ELb1ELb1ELb0EEENS1_36VarlenDynamicPersistentTileSchedulerILi128ELi176ELi256ELi128ELb1ELb1ELb1ELb0ELb1ELb1EEEEEEEEEvNT_6ParamsE,"ax",@progbits
	.align	128
.text._ZN7cutlass13device_kernelIN5flash11enable_sm90INS1_16FlashAttnFwdSm90INS1_25CollectiveMainloopFwdSm90ILi2EN4cute5tupleIJNS5_1CILi1EEES8_S8_EEENS6_IJNS7_ILi128EEENS7_ILi176EEESA_EEELi128ENS_10bfloat16_tEfNS_4arch4Sm90ELb0ELb0ELb1ELb1ELb0ELb0ELb0ELb1ELb1ELb1ELb1ELb0EEENS1_21CollectiveEpilogueFwdINS6_IJSA_SA_SB_EEES9_SD_SF_Li256ELb1ELb1ELb1ELb0EEENS1_36VarlenDynamicPersistentTileSchedulerILi128ELi176ELi256ELi128ELb1ELb1ELb1ELb0ELb1ELb1EEEEEEEEEvNT_6ParamsE:
        .type           _ZN7cutlass13device_kernelIN5flash11enable_sm90INS1_16FlashAttnFwdSm90INS1_25CollectiveMainloopFwdSm90ILi2EN4cute5tupleIJNS5_1CILi1EEES8_S8_EEENS6_IJNS7_ILi128EEENS7_ILi176EEESA_EEELi128ENS_10bfloat16_tEfNS_4arch4Sm90ELb0ELb0ELb1ELb1ELb0ELb0ELb0ELb1ELb1ELb1ELb1ELb0EEENS1_21CollectiveEpilogueFwdINS6_IJSA_SA_SB_EEES9_SD_SF_Li256ELb1ELb1ELb1ELb0EEENS1_36VarlenDynamicPersistentTileSchedulerILi128ELi176ELi256ELi128ELb1ELb1ELb1ELb0ELb1ELb1EEEEEEEEEvNT_6ParamsE,@function
        .size           _ZN7cutlass13device_kernelIN5flash11enable_sm90INS1_16FlashAttnFwdSm90INS1_25CollectiveMainloopFwdSm90ILi2EN4cute5tupleIJNS5_1CILi1EEES8_S8_EEENS6_IJNS7_ILi128EEENS7_ILi176EEESA_EEELi128ENS_10bfloat16_tEfNS_4arch4Sm90ELb0ELb0ELb1ELb1ELb0ELb0ELb0ELb1ELb1ELb1ELb1ELb0EEENS1_21CollectiveEpilogueFwdINS6_IJSA_SA_SB_EEES9_SD_SF_Li256ELb1ELb1ELb1ELb0EEENS1_36VarlenDynamicPersistentTileSchedulerILi128ELi176ELi256ELi128ELb1ELb1ELb1ELb0ELb1ELb1EEEEEEEEEvNT_6ParamsE,(.L_x_3092 - _ZN7cutlass13device_kernelIN5flash11enable_sm90INS1_16FlashAttnFwdSm90INS1_25CollectiveMainloopFwdSm90ILi2EN4cute5tupleIJNS5_1CILi1EEES8_S8_EEENS6_IJNS7_ILi128EEENS7_ILi176EEESA_EEELi128ENS_10bfloat16_tEfNS_4arch4Sm90ELb0ELb0ELb1ELb1ELb0ELb0ELb0ELb1ELb1ELb1ELb1ELb0EEENS1_21CollectiveEpilogueFwdINS6_IJSA_SA_SB_EEES9_SD_SF_Li256ELb1ELb1ELb1ELb0EEENS1_36VarlenDynamicPersistentTileSchedulerILi128ELi176ELi256ELi128ELb1ELb1ELb1ELb0ELb1ELb1EEEEEEEEEvNT_6ParamsE)
        .other          _ZN7cutlass13device_kernelIN5flash11enable_sm90INS1_16FlashAttnFwdSm90INS1_25CollectiveMainloopFwdSm90ILi2EN4cute5tupleIJNS5_1CILi1EEES8_S8_EEENS6_IJNS7_ILi128EEENS7_ILi176EEESA_EEELi128ENS_10bfloat16_tEfNS_4arch4Sm90ELb0ELb0ELb1ELb1ELb0ELb0ELb0ELb1ELb1ELb1ELb1ELb0EEENS1_21CollectiveEpilogueFwdINS6_IJSA_SA_SB_EEES9_SD_SF_Li256ELb1ELb1ELb1ELb0EEENS1_36VarlenDynamicPersistentTileSchedulerILi128ELi176ELi256ELi128ELb1ELb1ELb1ELb0ELb1ELb1EEEEEEEEEvNT_6ParamsE,@"STO_CUDA_ENTRY STV_DEFAULT"
_ZN7cutlass13device_kernelIN5flash11enable_sm90INS1_16FlashAttnFwdSm90INS1_25CollectiveMainloopFwdSm90ILi2EN4cute5tupleIJNS5_1CILi1EEES8_S8_EEENS6_IJNS7_ILi128EEENS7_ILi176EEESA_EEELi128ENS_10bfloat16_tEfNS_4arch4Sm90ELb0ELb0ELb1ELb1ELb0ELb0ELb0ELb1ELb1ELb1ELb1ELb0EEENS1_21CollectiveEpilogueFwdINS6_IJSA_SA_SB_EEES9_SD_SF_Li256ELb1ELb1ELb1ELb0EEENS1_36VarlenDynamicPersistentTileSchedulerILi128ELi176ELi256ELi128ELb1ELb1ELb1ELb0ELb1ELb1EEEEEEEEEvNT_6ParamsE:
        /* <DEDUP_REMOVED lines=18> */
.L_x_162:
[----:B------:R-:W-:Y:S05]  /*0120*/  BSYNC B0 ;  /* 0x0000000000007941 */ /* 0x000fea0003800000 */
.L_x_161:
        /* <DEDUP_REMOVED lines=41> */
.L_x_163:
        /* <DEDUP_REMOVED lines=22> */
.L_x_164:
        /* <DEDUP_REMOVED lines=18> */
.L_x_165:
        /* <DEDUP_REMOVED lines=22> */
.L_x_166:
        /* <DEDUP_REMOVED lines=22> */
.L_x_167:
[----:B0-----:R-:W-:Y:S01]  /*0900*/  UMOV UR4, 0x1 ;  /* 0x0000000100047882 */ /* 0x001fe20000000000 */
[----:B------:R-:W-:Y:S01]  /*0910*/  PLOP3.LUT P0, PT, PT, PT, UP0, 0x80, 0x0 ;  /* 0x000000000000781c */ /* 0x000fe20003f0f008 */
[----:B------:R-:W-:Y:S01]  /*0920*/  USEL UR4, UR4, 0x2, !UP0 ;  /* 0x0000000204047887 */ /* 0x000fe2000c000000 */
[----:B------:R-:W-:-:S05]  /*0930*/  NOP ;  /* 0x0000000000007918 */ /* 0x000fca0000000000 */
[----:B------:R-:W-:-:S05]  /*0940*/  IMAD.U32 R2, RZ, RZ, UR4 ;  /* 0x00000004ff027e24 */ /* 0x000fca000f8e00ff */
[----:B------:R0:W-:Y:S01]  /*0950*/  STL [R1+0x6c], R2 ;  /* 0x00006c0201007387 */ /* 0x0001e20000100800 */
[----:B-12-4-:R-:W-:Y:S06]  /*0960*/  BAR.SYNC.DEFER_BLOCKING 0x0 ;  /* 0x0000000000007b1d */ /* 0x016fec0000010000 */
[----:B------:R-:W-:Y:S05]  /*0970*/  @!P0 BRA `(.L_x_168) ;  /* 0x0000010400bc8947 */ /* 0x000fea0003800000 */
.L_x_169:
[----:B------:R-:W-:-:S08]  /*0980*/  NOP ;  /* 0x0000000000007918 */ /* 0x000fd00000000000 */
[----:B------:R-:W1:Y:S02]  /*0990*/  USETMAXREG.TRY_ALLOC.CTAPOOL UP0, 0xf0 ;  /* 0x000000f0000079c8 */ /* 0x000e640008000600 */
[----:B-1----:R-:W-:-:S13]  /*09a0*/  PLOP3.LUT P0, PT, PT, PT, UP0, 0x80, 0x0 ;  /* 0x000000000000781c */ /* 0x002fda0003f0f008 */
[----:B------:R-:W-:Y:S05]  /*09b0*/  @!P0 BRA `(.L_x_169) ;  /* 0xfffffffc00f08947 */ /* 0x000fea000383ffff */
[----:B0-----:R-:W0:Y:S01]  /*09c0*/  S2R R2, SR_TID.X ;  /* 0x0000000000027919 */ /* 0x001e220000002100 */
[----:B------:R-:W1:Y:S01]  /*09d0*/  S2UR UR5, SR_CgaCtaId ;  /* 0x00000000000579c3 */ /* 0x000e620000008800 */
[----:B------:R-:W-:-:S07]  /*09e0*/  UMOV UR4, 0x400 ;  /* 0x0000040000047882 */ /* 0x000fce0000000000 */
[----:B------:R-:W-:Y:S06]  /*09f0*/  BAR.ARV 0x8, 0x180 ;  /* 0x0206000000007b1d */ /* 0x000fec0000002000 */
[----:B-1----:R-:W-:Y:S01]  /*0a00*/  ULEA UR4, UR5, UR4, 0x18 ;  /* 0x0000000405047291 */ /* 0x002fe2000f8ec03f */
[----:B0-----:R-:W-:-:S04]  /*0a10*/  LOP3.LUT R0, R2, 0xffffff80, RZ, 0xc0, !PT ;  /* 0xffffff8002007812 */ /* 0x001fc800078ec0ff */
[----:B------:R-:W-:-:S13]  /*0a20*/  ISETP.NE.AND P0, PT, R0, 0x80, PT ;  /* 0x000000800000780c */ /* 0x000fda0003f05270 */
[----:B------:R-:W-:Y:S08]  /*0a30*/  @!P0 BAR.ARV 0x9, 0x100 ;  /* 0x0244000000008b1d */ /* 0x000ff00000002000 */
[----:B------:R-:W-:Y:S06]  /*0a40*/  BAR.SYNC.DEFER_BLOCKING 0x5, 0x180 ;  /* 0x0146000000007b1d */ /* 0x000fec0000010000 */
[----:B------:R-:W0:Y:S01]  /*0a50*/  LDS.128 R12, [UR4+0x348d0] ;  /* 0x0348d004ff0c7984 */ /* 0x000e220008000c00 */
[----:B------:R-:W-:Y:S01]  /*0a60*/  ULDC UR4, c[0x0][0xc3c] ;  /* 0x00030f0000047ab9 */ /* 0x000fe20000000800 */
[----:B------:R-:W-:Y:S06]  /*0a70*/  BAR.ARV 0x4, 0x180 ;  /* 0x0106000000007b1d */ /* 0x000fec0000002000 */
[----:B0-----:R-:W-:-:S13]  /*0a80*/  ISETP.GE.AND P0, PT, R15, UR4, PT ;  /* 0x000000040f007c0c */ /* 0x001fda000bf06270 */
[----:B------:R-:W-:Y:S05]  /*0a90*/  @P0 EXIT ;  /* 0x000000000000094d */ /* 0x000fea0003800000 */
[----:B------:R-:W2:Y:S01]  /*0aa0*/  LDL R3, [R1+0x6c] ;  /* 0x00006c0001037983 */ /* 0x000ea20000100800 */
[----:B------:R-:W-:Y:S01]  /*0ab0*/  VIADD R16, R2, 0xffffff80 ;  /* 0xffffff8002107836 */ /* 0x000fe20000000000 */
[----:B------:R-:W-:Y:S02]  /*0ac0*/  R2UR UR6, R13 ;  /* 0x000000000d0672ca */ /* 0x000fe400000e0000 */
[----:B------:R-:W-:Y:S02]  /*0ad0*/  R2UR UR5, R14 ;  /* 0x000000000e0572ca */ /* 0x000fe400000e0000 */
[----:B------:R-:W-:-:S04]  /*0ae0*/  SHF.R.S32.HI R0, RZ, 0x1f, R16 ;  /* 0x0000001fff007819 */ /* 0x000fc80000011410 */
[CC--:B------:R-:W-:Y:S02]  /*0af0*/  LEA.HI R2, R0.reuse, R16.reuse, RZ, 0x7 ;  /* 0x0000001000027211 */ /* 0x0c0fe400078f38ff */
[CC--:B------:R-:W-:Y:S02]  /*0b00*/  LEA.HI R4, R0.reuse, R16.reuse, RZ, 0x5 ;  /* 0x0000001000047211 */ /* 0x0c0fe400078f28ff */
[----:B------:R-:W-:Y:S02]  /*0b10*/  LEA.HI R11, R0, R16, RZ, 0x2 ;  /* 0x00000010000b7211 */ /* 0x000fe400078f10ff */
[----:B------:R-:W-:Y:S01]  /*0b20*/  SHF.R.S32.HI R17, RZ, 0x7, R2 ;  /* 0x00000007ff117819 */ /* 0x000fe20000011402 */
[----:B------:R-:W-:Y:S01]  /*0b30*/  IMAD.SHL.U32 R5, R4, 0x20, RZ ;  /* 0x0000002004057824 */ /* 0x000fe200078e00ff */
[----:B------:R-:W-:-:S04]  /*0b40*/  LOP3.LUT R11, R11, 0xfffffffc, RZ, 0xc0, !PT ;  /* 0xfffffffc0b0b7812 */ /* 0x000fc800078ec0ff */
[----:B------:R-:W-:Y:S01]  /*0b50*/  LOP3.LUT R5, R5, 0xfffffc00, RZ, 0xc0, !PT ;  /* 0xfffffc0005057812 */ /* 0x000fe200078ec0ff */
[----:B------:R-:W-:Y:S01]  /*0b60*/  IMAD.IADD R11, R16, 0x1, -R11 ;  /* 0x00000001100b7824 */ /* 0x000fe200078e0a0b */
[----:B--2---:R-:W-:Y:S02]  /*0b70*/  R2UR UR4, R3 ;  /* 0x00000000030472ca */ /* 0x004fe400000e0000 */
[C---:B------:R-:W-:Y:S02]  /*0b80*/  LOP3.LUT R3, R2.reuse, 0xffffff80, RZ, 0xc0, !PT ;  /* 0xffffff8002037812 */ /* 0x040fe400078ec0ff */
[----:B------:R-:W-:-:S03]  /*0b90*/  LEA.HI R2, R2, R17, RZ, 0x1 ;  /* 0x0000001102027211 */ /* 0x000fc600078f08ff */
[----:B------:R-:W-:Y:S01]  /*0ba0*/  IMAD.IADD R12, R16, 0x1, -R3 ;  /* 0x00000001100c7824 */ /* 0x000fe200078e0a03 */
[CC--:B------:R-:W-:Y:S02]  /*0bb0*/  LEA.HI R3, R0.reuse, R16.reuse, RZ, 0x4 ;  /* 0x0000001000037211 */ /* 0x0c0fe400078f20ff */
[----:B------:R-:W-:Y:S02]  /*0bc0*/  LEA.HI R0, R0, R16, RZ, 0x3 ;  /* 0x0000001000007211 */ /* 0x000fe400078f18ff */
[----:B------:R-:W-:Y:S01]  /*0bd0*/  SHF.R.S32.HI R7, RZ, 0x1f, R12 ;  /* 0x0000001fff077819 */ /* 0x000fe2000001140c */
[----:B------:R-:W-:Y:S01]  /*0be0*/  ULOP3.LUT UR4, UR4, 0x1, URZ, 0xfc, !UPT ;  /* 0x0000000104047892 */ /* 0x000fe2000f8efc3f */
[----:B------:R-:W-:Y:S02]  /*0bf0*/  LOP3.LUT R4, R3, 0x3fffff0, RZ, 0xc0, !PT ;  /* 0x03fffff003047812 */ /* 0x000fe400078ec0ff */
[----:B------:R-:W-:Y:S02]  /*0c00*/  LEA.HI R8, R7, R12, RZ, 0x2 ;  /* 0x0000000c07087211 */ /* 0x000fe400078f10ff */
[----:B------:R-:W-:Y:S01]  /*0c10*/  LOP3.LUT R23, R0, 0xfffffff8, RZ, 0xc0, !PT ;  /* 0xfffffff800177812 */ /* 0x000fe200078ec0ff */
[----:B------:R-:W-:Y:S01]  /*0c20*/  IMAD.IADD R4, R16, 0x1, -R4 ;  /* 0x0000000110047824 */ /* 0x000fe200078e0a04 */
[----:B------:R-:W-:-:S02]  /*0c30*/  SHF.R.S32.HI R9, RZ, 0x2, R8 ;  /* 0x00000002ff097819 */ /* 0x000fc40000011408 */
[----:B------:R-:W-:Y:S01]  /*0c40*/  SHF.R.S32.HI R6, RZ, 0x1f, R8 ;  /* 0x0000001fff067819 */ /* 0x000fe20000011408 */
[----:B------:R-:W-:Y:S01]  /*0c50*/  IMAD R4, R4, 0x40, R5 ;  /* 0x0000004004047824 */ /* 0x000fe200078e0205 */
[----:B------:R-:W-:Y:S01]  /*0c60*/  LOP3.LUT R8, R8, 0x7ffffffc, RZ, 0xc0, !PT ;  /* 0x7ffffffc08087812 */ /* 0x000fe200078ec0ff */
[----:B------:R-:W-:Y:S01]  /*0c70*/  IMAD.IADD R23, R16, 0x1, -R23 ;  /* 0x0000000110177824 */ /* 0x000fe200078e0a17 */
[----:B------:R-:W-:Y:S01]  /*0c80*/  LEA.HI R6, R6, R9, RZ, 0x3 ;  /* 0x0000000906067211 */ /* 0x000fe200078f18ff */
[----:B------:R-:W-:Y:S01]  /*0c90*/  IMAD.MOV.U32 R16, RZ, RZ, RZ ;  /* 0x000000ffff107224 */ /* 0x000fe200078e00ff */
[----:B------:R-:W-:Y:S01]  /*0ca0*/  LOP3.LUT R2, R2, 0x3fffffe, RZ, 0xc0, !PT ;  /* 0x03fffffe02027812 */ /* 0x000fe200078ec0ff */
[----:B------:R-:W-:Y:S01]  /*0cb0*/  IMAD.IADD R8, R12, 0x1, -R8 ;  /* 0x000000010c087824 */ /* 0x000fe200078e0a08 */
[----:B------:R-:W-:Y:S02]  /*0cc0*/  LOP3.LUT R10, R6, 0xfffffff8, RZ, 0xc0, !PT ;  /* 0xfffffff8060a7812 */ /* 0x000fe400078ec0ff */
[----:B------:R-:W-:Y:S01]  /*0cd0*/  SHF.R.S32.HI R6, RZ, 0x4, R3 ;  /* 0x00000004ff067819 */ /* 0x000fe20000011403 */
[----:B------:R-:W-:Y:S01]  /*0ce0*/  IMAD.IADD R2, R17, 0x1, -R2 ;  /* 0x0000000111027824 */ /* 0x000fe200078e0a02 */
[----:B------:R-:W-:Y:S01]  /*0cf0*/  LEA.HI R7, R7, R12, RZ, 0x5 ;  /* 0x0000000c07077211 */ /* 0x000fe200078f28ff */
[----:B------:R-:W-:Y:S01]  /*0d00*/  IMAD.SHL.U32 R17, R23, 0x8, RZ ;  /* 0x0000000817117824 */ /* 0x000fe200078e00ff */
[----:B------:R-:W-:Y:S01]  /*0d10*/  LEA.HI R3, R3, R6, RZ, 0x1 ;  /* 0x0000000603037211 */ /* 0x000fe200078f08ff */
[----:B------:R-:W-:Y:S01]  /*0d20*/  IMAD.IADD R10, R9, 0x1, -R10 ;  /* 0x00000001090a7824 */ /* 0x000fe200078e0a0a */
[----:B------:R-:W-:Y:S01]  /*0d30*/  SHF.R.S32.HI R7, RZ, 0x5, R7 ;  /* 0x00000005ff077819 */ /* 0x000fe20000011407 */
[----:B------:R-:W-:Y:S01]  /*0d40*/  VIADD R22, R17, 0x40 ;  /* 0x0000004011167836 */ /* 0x000fe20000000000 */
[----:B------:R-:W-:-:S02]  /*0d50*/  LOP3.LUT R3, R3, 0x1ffffffe, RZ, 0xc0, !PT ;  /* 0x1ffffffe03037812 */ /* 0x000fc400078ec0ff */
[----:B------:R-:W-:Y:S01]  /*0d60*/  LEA.HI R5, R11, R11, RZ, 0x1 ;  /* 0x0000000b0b057211 */ /* 0x000fe200078f08ff */
[----:B------:R-:W-:Y:S02]  /*0d70*/  IMAD R7, R7, 0x10, R10 ;  /* 0x0000001007077824 */ /* 0x000fe400078e020a */
[----:B------:R-:W-:Y:S01]  /*0d80*/  IMAD.IADD R3, R6, 0x1, -R3 ;  /* 0x0000000106037824 */ /* 0x000fe200078e0a03 */
[----:B------:R-:W-:Y:S01]  /*0d90*/  LOP3.LUT R6, R5, 0x1ffffffe, RZ, 0xc0, !PT ;  /* 0x1ffffffe05067812 */ /* 0x000fe200078ec0ff */
[----:B------:R-:W-:Y:S02]  /*0da0*/  IMAD R5, R2, 0x40, R7 ;  /* 0x0000004002057824 */ /* 0x000fe400078e0207 */
[----:B------:R-:W-:Y:S01]  /*0db0*/  IMAD R3, R3, 0x8, R4 ;  /* 0x0000000803037824 */ /* 0x000fe200078e0204 */
[----:B------:R-:W-:Y:S01]  /*0dc0*/  SHF.R.S32.HI R4, RZ, 0x1f, R17 ;  /* 0x0000001fff047819 */ /* 0x000fe20000011411 */
[----:B------:R-:W-:Y:S02]  /*0dd0*/  IMAD.IADD R6, R11, 0x1, -R6 ;  /* 0x000000010b067824 */ /* 0x000fe400078e0a06 */
[----:B------:R-:W-:Y:S01]  /*0de0*/  IMAD.U32 R2, RZ, RZ, UR4 ;  /* 0x00000004ff027e24 */ /* 0x000fe2000f8e00ff */
[----:B------:R0:W-:Y:S01]  /*0df0*/  STL [R1+0x64], R3 ;  /* 0x0000640301007387 */ /* 0x0001e20000100800 */
[----:B------:R-:W-:-:S03]  /*0e00*/  IMAD.MOV.U32 R7, RZ, RZ, R15 ;  /* 0x000000ffff077224 */ /* 0x000fc600078e000f */
[----:B------:R-:W-:Y:S04]  /*0e10*/  STL [R1+0x5c], R5 ;  /* 0x00005c0501007387 */ /* 0x000fe80000100800 */
[----:B------:R-:W-:Y:S01]  /*0e20*/  STL [R1+0x10], RZ ;  /* 0x000010ff01007387 */ /* 0x000fe20000100800 */
[----:B0-----:R-:W-:Y:S01]  /*0e30*/  IMAD.SHL.U32 R3, R8, 0x2, RZ ;  /* 0x0000000208037824 */ /* 0x001fe200078e00ff */
[----:B------:R-:W-:Y:S02]  /*0e40*/  SHF.R.S32.HI R8, RZ, 0x3, R0 ;  /* 0x00000003ff087819 */ /* 0x000fe40000011400 */
[----:B------:R-:W-:Y:S01]  /*0e50*/  STL [R1+0x68], R2 ;  /* 0x0000680201007387 */ /* 0x000fe20000100800 */
[----:B------:R-:W-:Y:S01]  /*0e60*/  SHF.R.S32.HI R0, RZ, 0x1f, R22 ;  /* 0x0000001fff007819 */ /* 0x000fe20000011416 */
[----:B------:R-:W-:-:S02]  /*0e70*/  VIADD R237, R3, 0x8 ;  /* 0x0000000803ed7836 */ /* 0x000fc40000000000 */
[C---:B------:R-:W-:Y:S01]  /*0e80*/  VIADD R234, R3.reuse, 0x20 ;  /* 0x0000002003ea7836 */ /* 0x040fe20000000000 */
[----:B------:R0:W-:Y:S01]  /*0e90*/  STL [R1+0x4], R3 ;  /* 0x0000040301007387 */ /* 0x0001e20000100800 */
[C---:B------:R-:W-:Y:S01]  /*0ea0*/  VIADD R231, R3.reuse, 0x38 ;  /* 0x0000003803e77836 */ /* 0x040fe20000000000 */
[----:B------:R-:W-:Y:S01]  /*0eb0*/  SHF.R.S32.HI R0, RZ, 0x1f, R237 ;  /* 0x0000001fff007819 */ /* 0x000fe200000114ed */
        /* <DEDUP_REMOVED lines=8> */
[----:B------:R-:W-:Y:S01]  /*0f40*/  IMAD R0, R6, 0x8, R5 ;  /* 0x0000000806007824 */ /* 0x000fe200078e0205 */
[----:B------:R-:W-:Y:S01]  /*0f50*/  SHF.R.S32.HI R4, RZ, 0x1f, R236 ;  /* 0x0000001fff047819 */ /* 0x000fe200000114ec */
[----:B------:R-:W-:-:S02]  /*0f60*/  VIADD R233, R3, 0x28 ;  /* 0x0000002803e97836 */ /* 0x000fc40000000000 */
[C---:B------:R-:W-:Y:S01]  /*0f70*/  VIADD R232, R3.reuse, 0x30 ;  /* 0x0000003003e87836 */ /* 0x040fe20000000000 */
[----:B------:R1:W-:Y:S01]  /*0f80*/  STL [R1+0x60], R0 ;  /* 0x0000600001007387 */ /* 0x0003e20000100800 */
[C---:B------:R-:W-:Y:S01]  /*0f90*/  VIADD R230, R3.reuse, 0x40 ;  /* 0x0000004003e67836 */ /* 0x040fe20000000000 */
[----:B------:R-:W-:Y:S01]  /*0fa0*/  SHF.R.S32.HI R4, RZ, 0x1f, R233 ;  /* 0x0000001fff047819 */ /* 0x000fe200000114e9 */
[C---:B------:R-:W-:Y:S02]  /*0fb0*/  VIADD R229, R3.reuse, 0x48 ;  /* 0x0000004803e57836 */ /* 0x040fe40000000000 */
[C---:B------:R-:W-:Y:S01]  /*0fc0*/  VIADD R227, R3.reuse, 0x58 ;  /* 0x0000005803e37836 */ /* 0x040fe20000000000 */
[----:B------:R-:W-:Y:S01]  /*0fd0*/  SHF.R.S32.HI R4, RZ, 0x1f, R230 ;  /* 0x0000001fff047819 */ /* 0x000fe200000114e6 */
[C---:B------:R-:W-:Y:S02]  /*0fe0*/  VIADD R226, R3.reuse, 0x60 ;  /* 0x0000006003e27836 */ /* 0x040fe40000000000 */
[C---:B------:R-:W-:Y:S01]  /*0ff0*/  VIADD R224, R3.reuse, 0x70 ;  /* 0x0000007003e07836 */ /* 0x040fe20000000000 */
[----:B------:R-:W-:Y:S01]  /*1000*/  SHF.R.S32.HI R4, RZ, 0x1f, R227 ;  /* 0x0000001fff047819 */ /* 0x000fe200000114e3 */
[----:B------:R-:W-:Y:S01]  /*1010*/  VIADD R223, R3, 0x78 ;  /* 0x0000007803df7836 */ /* 0x000fe20000000000 */
[----:B0-----:R-:W-:Y:S01]  /*1020*/  SHF.R.S32.HI R3, RZ, 0x1f, R235 ;  /* 0x0000001fff037819 */ /* 0x001fe200000114eb */
[----:B------:R-:W-:Y:S01]  /*1030*/  IMAD.MOV.U32 R2, RZ, RZ, RZ ;  /* 0x000000ffff027224 */ /* 0x000fe200078e00ff */
[----:B------:R-:W-:-:S02]  /*1040*/  SHF.R.S32.HI R3, RZ, 0x1f, R232 ;  /* 0x0000001fff037819 */ /* 0x000fc400000114e8 */
[----:B------:R-:W-:Y:S02]  /*1050*/  SHF.R.S32.HI R3, RZ, 0x1f, R229 ;  /* 0x0000001fff037819 */ /* 0x000fe400000114e5 */
[----:B------:R-:W-:Y:S02]  /*1060*/  SHF.R.S32.HI R3, RZ, 0x1f, R226 ;  /* 0x0000001fff037819 */ /* 0x000fe400000114e2 */
[----:B------:R-:W-:Y:S02]  /*1070*/  SHF.R.S32.HI R4, RZ, 0x1f, R224 ;  /* 0x0000001fff047819 */ /* 0x000fe400000114e0 */
[----:B-1----:R-:W-:-:S07]  /*1080*/  SHF.R.S32.HI R3, RZ, 0x1f, R223 ;  /* 0x0000001fff037819 */ /* 0x002fce00000114df */
.L_x_216:
[----:B0123--:R-:W0:Y:S01]  /*1090*/  LDC.64 R4, c[0x0][0xc88] ;  /* 0x00032200ff047b82 */ /* 0x00fe220000000a00 */
[----:B------:R-:W-:Y:S01]  /*10a0*/  ULDC.64 UR12, c[0x0][0x208] ;  /* 0x00008200000c7ab9 */ /* 0x000fe20000000a00 */
[----:B------:R-:W-:Y:S01]  /*10b0*/  ULDC.64 UR8, c[0x0][0xa28] ;  /* 0x00028a0000087ab9 */ /* 0x000fe20000000a00 */
[----:B------:R-:W-:Y:S01]  /*10c0*/  ULDC.64 UR10, c[0x0][0xa20] ;  /* 0x00028800000a7ab9 */ /* 0x000fe20000000a00 */
[----:B0-----:R-:W-:-:S06]  /*10d0*/  IMAD.WIDE R4, R7, 0x4, R4 ;  /* 0x0000000407047825 */ /* 0x001fcc00078e0204 */
[----:B------:R-:W2:Y:S01]  /*10e0*/  LDG.E R4, desc[UR12][R4.64] ;  /* 0x0000000c04047981 */ /* 0x000ea2000c1e1900 */
[----:B------:R-:W-:Y:S02]  /*10f0*/  UISETP.NE.U32.AND UP0, UPT, UR8, URZ, UPT ;  /* 0x0000003f0800728c */ /* 0x000fe4000bf05070 */
[----:B------:R-:W-:Y:S02]  /*1100*/  UISETP.NE.U32.AND UP1, UPT, UR10, URZ, UPT ;  /* 0x0000003f0a00728c */ /* 0x000fe4000bf25070 */
[----:B------:R-:W-:Y:S02]  /*1110*/  UISETP.NE.AND.EX UP0, UPT, UR9, URZ, UPT, UP0 ;  /* 0x0000003f0900728c */ /* 0x000fe4000bf05300 */
[----:B------:R-:W-:-:S04]  /*1120*/  UISETP.NE.AND.EX UP1, UPT, UR11, URZ, UPT, UP1 ;  /* 0x0000003f0b00728c */ /* 0x000fc8000bf25310 */
[----:B------:R-:W-:Y:S02]  /*1130*/  PLOP3.LUT P0, PT, PT, PT, UP0, 0x80, 0x0 ;  /* 0x000000000000781c */ /* 0x000fe40003f0f008 */
[----:B------:R-:W-:Y:S02]  /*1140*/  PLOP3.LUT P1, PT, PT, PT, UP1, 0x80, 0x0 ;  /* 0x000000000000781c */ /* 0x000fe40003f2f018 */
[----:B--2---:R-:W-:-:S13]  /*1150*/  R2UR UR4, R4 ;  /* 0x00000000040472ca */ /* 0x004fda00000e0000 */
[----:B------:R-:W-:Y:S02]  /*1160*/  USHF.R.S32.HI UR7, URZ, 0x1f, UR4 ;  /* 0x0000001f3f077899 */ /* 0x000fe40008011404 */
[----:B-----5:R-:W-:Y:S01]  /*1170*/  IMAD.U32 R0, RZ, RZ, UR4 ;  /* 0x00000004ff007e24 */ /* 0x020fe2000f8e00ff */
[----:B------:R-:W-:-:S04]  /*1180*/  @UP0 ULEA UR8, UP2, UR4, UR8, 0x2 ;  /* 0x0000000804080291 */ /* 0x000fc8000f84103f */
[----:B------:R-:W-:Y:S02]  /*1190*/  @UP0 ULEA.HI.X UR9, UR4, UR9, UR7, 0x2, UP2 ;  /* 0x0000000904090291 */ /* 0x000fe400090f1407 */
[----:B------:R-:W-:Y:S01]  /*11a0*/  IMAD.U32 R3, RZ, RZ, UR7 ;  /* 0x00000007ff037e24 */ /* 0x000fe2000f8e00ff */
[----:B------:R-:W-:Y:S01]  /*11b0*/  @UP1 ULEA UR10, UP0, UR4, UR10, 0x2 ;  /* 0x0000000a040a1291 */ /* 0x000fe2000f80103f */
[----:B------:R-:W-:Y:S01]  /*11c0*/  IMAD.U32 R4, RZ, RZ, UR8 ;  /* 0x00000008ff047e24 */ /* 0x000fe2000f8e00ff */
[----:B------:R-:W-:Y:S02]  /*11d0*/  STL [R1+0xc], R0 ;  /* 0x00000c0001007387 */ /* 0x000fe40000100800 */
[----:B------:R-:W-:Y:S01]  /*11e0*/  @UP1 ULEA.HI.X UR11, UR4, UR11, UR7, 0x2, UP0 ;  /* 0x0000000b040b1291 */ /* 0x000fe200080f1407 */
[----:B------:R-:W-:Y:S01]  /*11f0*/  IMAD.U32 R5, RZ, RZ, UR9 ;  /* 0x00000009ff057e24 */ /* 0x000fe2000f8e00ff */
[----:B------:R0:W-:Y:S01]  /*1200*/  STL [R1+0x14], R3 ;  /* 0x0000140301007387 */ /* 0x0001e20000100800 */
[----:B------:R-:W-:Y:S01]  /*1210*/  IMAD.U32 R6, RZ, RZ, UR10 ;  /* 0x0000000aff067e24 */ /* 0x000fe2000f8e00ff */
[----:B------:R-:W-:Y:S01]  /*1220*/  ULDC.64 UR8, c[0x0][0x418] ;  /* 0x0001060000087ab9 */ /* 0x000fe20000000a00 */
[----:B------:R-:W-:Y:S01]  /*1230*/  ULDC UR4, c[0x0][0x424] ;  /* 0x0001090000047ab9 */ /* 0x000fe20000000800 */
[----:B------:R-:W-:Y:S01]  /*1240*/  IMAD.U32 R7, RZ, RZ, UR11 ;  /* 0x0000000bff077e24 */ /* 0x000fe2000f8e00ff */
[----:B------:R-:W2:Y:S01]  /*1250*/  @P0 LDG.E R4, desc[UR12][R4.64] ;  /* 0x0000000c04040981 */ /* 0x000ea2000c1e1900 */
[----:B------:R-:W-:-:S03]  /*1260*/  ULDC UR7, c[0x0][0x2f0] ;  /* 0x0000bc0000077ab9 */ /* 0x000fc60000000800 */
[----:B------:R-:W3:Y:S01]  /*1270*/  @P1 LDG.E R6, desc[UR12][R6.64] ;  /* 0x0000000c06061981 */ /* 0x000ee2000c1e1900 */
[----:B0-----:R-:W-:Y:S01]  /*1280*/  IMAD.U32 R3, RZ, RZ, UR6 ;  /* 0x00000006ff037e24 */ /* 0x001fe2000f8e00ff */
[----:B------:R-:W-:Y:S02]  /*1290*/  UISETP.NE.U32.AND UP0, UPT, UR8, URZ, UPT ;  /* 0x0000003f0800728c */ /* 0x000fe4000bf05070 */
[----:B------:R-:W-:Y:S02]  /*12a0*/  ULOP3.LUT UR6, UR5, 0xffff, URZ, 0xc0, !UPT ;  /* 0x0000ffff05067892 */ /* 0x000fe4000f8ec03f */
[----:B------:R0:W-:Y:S01]  /*12b0*/  STL [R1], R3 ;  /* 0x0000000301007387 */ /* 0x0001e20000100800 */
[----:B------:R-:W-:Y:S01]  /*12c0*/  UISETP.NE.AND.EX UP0, UPT, UR9, URZ, UPT, UP0 ;  /* 0x0000003f0900728c */ /* 0x000fe2000bf05300 */
[----:B------:R-:W-:Y:S02]  /*12d0*/  UMOV UR52, URZ ;  /* 0x0000003f00347c82 */ /* 0x000fe40008000000 */
[----:B------:R-:W-:Y:S01]  /*12e0*/  MOV R222, UR6 ;  /* 0x0000000600de7c02 */ /* 0x000fe20008000f00 */
[----:B------:R-:W-:-:S02]  /*12f0*/  USEL UR4, UR4, 0x1, UP0 ;  /* 0x0000000104047887 */ /* 0x000fc40008000000 */
[----:B------:R-:W-:Y:S02]  /*1300*/  ULOP3.LUT UR6, UR5, 0xff0000, URZ, 0xc0, !UPT ;  /* 0x00ff000005067892 */ /* 0x000fe4000f8ec03f */
[----:B------:R-:W-:Y:S02]  /*1310*/  UIMAD UR4, UR4, UR7, URZ ;  /* 0x00000007040472a4 */ /* 0x000fe4000f8e023f */
[----:B------:R-:W-:Y:S01]  /*1320*/  ULOP3.LUT UR7, UR5, 0xff000000, URZ, 0xc0, !UPT ;  /* 0xff00000005077892 */ /* 0x000fe2000f8ec03f */
[----:B--2---:R-:W-:-:S04]  /*1330*/  @P0 R2UR UR52, R4 ;  /* 0x00000000043402ca */ /* 0x004fc800000e0000 */
[----:B---3--:R-:W-:Y:S01]  /*1340*/  @P1 R2UR UR4, R6 ;  /* 0x00000000060412ca */ /* 0x008fe200000e0000 */
[----:B0---4-:R-:W-:-:S14]  /*1350*/  @P1 BRA `(.L_x_170) ;  /* 0x00000000003c1947 */ /* 0x011fdc0003800000 */
[----:B------:R-:W-:Y:S02]  /*1360*/  ULDC.64 UR8, c[0x0][0xa08] ;  /* 0x0002820000087ab9 */ /* 0x000fe40000000a00 */
[----:B------:R-:W-:-:S04]  /*1370*/  ISETP.NE.U32.AND P0, PT, RZ, UR8, PT ;  /* 0x00000008ff007c0c */ /* 0x000fc8000bf05070 */
[----:B------:R-:W-:-:S13]  /*1380*/  ISETP.NE.AND.EX P0, PT, RZ, UR9, PT, P0 ;  /* 0x00000009ff007c0c */ /* 0x000fda000bf05300 */
[----:B------:R-:W-:Y:S05]  /*1390*/  @!P0 BRA `(.L_x_170) ;  /* 0x00000000002c8947 */ /* 0x000fea0003800000 */
[----:B------:R-:W-:Y:S01]  /*13a0*/  R2UR UR10, R0 ;  /* 0x00000000000a72ca */ /* 0x000fe200000e0000 */
[----:B------:R-:W-:Y:S01]  /*13b0*/  ULDC.64 UR4, c[0x0][0xa08] ;  /* 0x0002820000047ab9 */ /* 0x000fe20000000a00 */
[----:B------:R-:W-:-:S11]  /*13c0*/  ULDC.64 UR8, c[0x0][0x208] ;  /* 0x0000820000087ab9 */ /* 0x000fd60000000a00 */
[----:B------:R-:W-:-:S06]  /*13d0*/  UIMAD.WIDE UR4, UR10, 0x4, UR4 ;  /* 0x000000040a0478a5 */ /* 0x000fcc000f8e0204 */
[----:B------:R-:W-:Y:S02]  /*13e0*/  IMAD.U32 R4, RZ, RZ, UR4 ;  /* 0x00000004ff047e24 */ /* 0x000fe4000f8e00ff */
[----:B------:R-:W-:-:S05]  /*13f0*/  IMAD.U32 R5, RZ, RZ, UR5 ;  /* 0x00000005ff057e24 */ /* 0x000fca000f8e00ff */
[----:B------:R-:W2:Y:S04]  /*1400*/  LDG.E R3, desc[UR8][R4.64] ;  /* 0x0000000804037981 */ /* 0x000ea8000c1e1900 */
[----:B------:R-:W3:Y:S01]  /*1410*/  LDG.E R0, desc[UR8][R4.64+0x4] ;  /* 0x0000040804007981 */ /* 0x000ee2000c1e1900 */
[----:B--2---:R-:W-:Y:S02]  /*1420*/  R2UR UR4, R3 ;  /* 0x00000000030472ca */ /* 0x004fe400000e0000 */
[----:B---3--:R-:W-:-:S13]  /*1430*/  R2UR UR5, R0 ;  /* 0x00000000000572ca */ /* 0x008fda00000e0000 */
[----:B------:R-:W-:-:S12]  /*1440*/  UIADD3 UR4, -UR4, UR5, URZ ;  /* 0x0000000504047290 */ /* 0x000fd8000fffe13f */
.L_x_170:
[----:B------:R-:W-:Y:S02]  /*1450*/  UIADD3 UR52, -UR52, UR4, URZ ;  /* 0x0000000434347290 */ /* 0x000fe4000fffe13f */
[----:B------:R-:W-:Y:S02]  /*1460*/  USHF.R.U32.HI UR7, URZ, 0x8, UR7 ;  /* 0x000000083f077899 */ /* 0x000fe40008011607 */
[----:B------:R-:W-:Y:S02]  /*1470*/  UISETP.GE.AND UP0, UPT, UR52, 0x1, UPT ;  /* 0x000000013400788c */ /* 0x000fe4000bf06270 */
[----:B------:R-:W-:Y:S02]  /*1480*/  UIADD3 UR4, UR52, 0xaf, URZ ;  /* 0x000000af34047890 */ /* 0x000fe4000fffe03f */
[----:B------:R-:W-:Y:S02]  /*1490*/  ULEA.HI UR7, UR6, UR7, URZ, 0x10 ;  /* 0x0000000706077291 */ /* 0x000fe4000f8f803f */
[----:B------:R-:W-:Y:S01]  /*14a0*/  PLOP3.LUT P0, PT, PT, PT, UP0, 0x80, 0x0 ;  /* 0x000000000000781c */ /* 0x000fe20003f0f008 */
[----:B------:R-:W-:-:S02]  /*14b0*/  UIMAD.WIDE UR4, UR4, 0x2e8ba2e9, URZ ;  /* 0x2e8ba2e9040478a5 */ /* 0x000fc4000f8e023f */
[----:B------:R-:W-:Y:S02]  /*14c0*/  ULOP3.LUT UR8, UR7, 0xff, URZ, 0xc0, !UPT ;  /* 0x000000ff07087892 */ /* 0x000fe4000f8ec03f */
[----:B------:R-:W-:Y:S02]  /*14d0*/  USHF.R.U32.HI UR7, URZ, 0x10, UR7 ;  /* 0x000000103f077899 */ /* 0x000fe40008011607 */
[----:B------:R-:W-:Y:S02]  /*14e0*/  USHF.R.U32.HI UR6, URZ, 0x1f, UR5 ;  /* 0x0000001f3f067899 */ /* 0x000fe40008011605 */
[----:B------:R-:W-:Y:S01]  /*14f0*/  IMAD.U32 R221, RZ, RZ, UR8 ;  /* 0x00000008ffdd7e24 */ /* 0x000fe2000f8e00ff */
[----:B------:R-:W-:Y:S01]  /*1500*/  UMOV UR4, URZ ;  /* 0x0000003f00047c82 */ /* 0x000fe20008000000 */
[----:B------:R-:W-:Y:S01]  /*1510*/  ULEA.HI.SX32 UR9, UR5, UR6, 0x1b ;  /* 0x0000000605097291 */ /* 0x000fe2000f8fda3f */
[----:B------:R-:W-:Y:S01]  /*1520*/  IMAD.U32 R220, RZ, RZ, UR7 ;  /* 0x00000007ffdc7e24 */ /* 0x000fe2000f8e00ff */
[----:B------:R-:W-:Y:S10]  /*1530*/  @!P0 BRA `(.L_x_171) ;  /* 0x0000000000948947 */ /* 0x000ff40003800000 */
[----:B------:R-:W-:Y:S01]  /*1540*/  R2UR UR5, R220 ;  /* 0x00000000dc0572ca */ /* 0x000fe200000e0000 */
[----:B------:R-:W-:-:S12]  /*1550*/  ULDC UR4, c[0x0][0x9f0] ;  /* 0x00027c0000047ab9 */ /* 0x000fd80000000800 */
[----:B------:R-:W-:-:S04]  /*1560*/  UISETP.NE.AND UP0, UPT, UR5, URZ, UPT ;  /* 0x0000003f0500728c */ /* 0x000fc8000bf05270 */
[----:B------:R-:W-:-:S03]  /*1570*/  USEL UR10, UR5, UR4, UP0 ;  /* 0x00000004050a7287 */ /* 0x000fc60008000000 */
[----:B------:R-:W-:Y:S01]  /*1580*/  UMOV UR4, URZ ;  /* 0x0000003f00047c82 */ /* 0x000fe20008000000 */
[----:B------:R-:W-:Y:S02]  /*1590*/  UIADD3 UR6, UR9, -0x1, UR10 ;  /* 0xffffffff09067890 */ /* 0x000fe4000fffe00a */
[----:B------:R-:W-:-:S04]  /*15a0*/  IMAD.U32 R4, RZ, RZ, UR10 ;  /* 0x0000000aff047e24 */ /* 0x000fc8000f8e00ff */
[----:B------:R-:W-:Y:S01]  /*15b0*/  IMAD.U32 R5, RZ, RZ, UR6 ;  /* 0x00000006ff057e24 */ /* 0x000fe2000f8e00ff */
[-C--:B------:R-:W-:Y:S01]  /*15c0*/  IABS R0, R4.reuse ;  /* 0x0000000400007213 */ /* 0x080fe20000000000 */
[----:B------:R-:W-:Y:S01]  /*15d0*/  ULOP3.LUT UR6, UR6, UR10, URZ, 0x3c, !UPT ;  /* 0x0000000a06067292 */ /* 0x000fe2000f8e3c3f */
[----:B------:R-:W-:Y:S02]  /*15e0*/  IABS R6, R4 ;  /* 0x0000000400067213 */ /* 0x000fe40000000000 */
[----:B------:R-:W-:Y:S02]  /*15f0*/  R2UR UR11, R0 ;  /* 0x00000000000b72ca */ /* 0x000fe400000e0000 */
[----:B------:R-:W-:-:S05]  /*1600*/  IABS R5, R5 ;  /* 0x0000000500057213 */ /* 0x000fca0000000000 */
[----:B------:R-:W-:-:S05]  /*1610*/  IMAD.MOV.U32 R4, RZ, RZ, R5 ;  /* 0x000000ffff047224 */ /* 0x000fca00078e0005 */
[----:B------:R-:W-:Y:S01]  /*1620*/  R2UR UR8, R4 ;  /* 0x00000000040872ca */ /* 0x000fe200000e0000 */
[----:B------:R-:W0:Y:S08]  /*1630*/  I2F.RP R0, UR11 ;  /* 0x0000000b00007d06 */ /* 0x000e300008209400 */
[----:B0-----:R-:W0:Y:S02]  /*1640*/  MUFU.RCP R0, R0 ;  /* 0x0000000000007308 */ /* 0x001e240000001000 */
[----:B0-----:R-:W-:-:S02]  /*1650*/  VIADD R3, R0, 0xffffffe ;  /* 0x0ffffffe00037836 */ /* 0x001fc40000000000 */
[----:B------:R-:W-:-:S04]  /*1660*/  IMAD.MOV R0, RZ, RZ, -R6 ;  /* 0x000000ffff007224 */ /* 0x000fc800078e0a06 */
        /* <DEDUP_REMOVED lines=18> */
.L_x_171:
[----:B------:R-:W-:Y:S01]  /*1790*/  R2UR UR5, R221 ;  /* 0x00000000dd0572ca */ /* 0x000fe200000e0000 */
[----:B------:R-:W-:Y:S01]  /*17a0*/  IMAD.U32 R0, RZ, RZ, UR9 ;  /* 0x00000009ff007e24 */ /* 0x000fe2000f8e00ff */
[----:B------:R-:W-:Y:S01]  /*17b0*/  PLOP3.LUT P0, PT, PT, PT, PT, 0x80, 0x0 ;  /* 0x000000000000781c */ /* 0x000fe20003f0f070 */
[----:B------:R-:W-:Y:S01]  /*17c0*/  IMAD.U32 R3, RZ, RZ, UR4 ;  /* 0x00000004ff037e24 */ /* 0x000fe2000f8e00ff */
        /* <DEDUP_REMOVED lines=8> */
[----:B------:R-:W-:Y:S01]  /*1850*/  CS2R R70, SRZ ;  /* 0x0000000000467805 */ /* 0x000fe2000001ff00 */
[----:B------:R-:W-:Y:S01]  /*1860*/  UIMAD UR5, UR5, UR4, URZ ;  /* 0x00000004050572a4 */ /* 0x000fe2000f8e023f */
[----:B------:R-:W-:-:S02]  /*1870*/  CS2R R68, SRZ ;  /* 0x0000000000447805 */ /* 0x000fc4000001ff00 */
[----:B------:R-:W-:Y:S02]  /*1880*/  CS2R R66, SRZ ;  /* 0x0000000000427805 */ /* 0x000fe4000001ff00 */
[----:B------:R-:W-:Y:S02]  /*1890*/  CS2R R64, SRZ ;  /* 0x0000000000407805 */ /* 0x000fe4000001ff00 */
[----:B------:R-:W-:Y:S02]  /*18a0*/  CS2R R62, SRZ ;  /* 0x00000000003e7805 */ /* 0x000fe4000001ff00 */
[----:B------:R-:W-:Y:S02]  /*18b0*/  CS2R R60, SRZ ;  /* 0x00000000003c7805 */ /* 0x000fe4000001ff00 */
[----:B------:R-:W-:Y:S01]  /*18c0*/  VIADDMNMX R3, R3, UR5, R0, PT ;  /* 0x0000000503037c46 */ /* 0x000fe2000b800100 */
[----:B------:R-:W-:Y:S01]  /*18d0*/  IMAD.U32 R18, RZ, RZ, UR5 ;  /* 0x00000005ff127e24 */ /* 0x000fe2000f8e00ff */
[----:B------:R-:W-:Y:S01]  /*18e0*/  CS2R R58, SRZ ;  /* 0x00000000003a7805 */ /* 0x000fe2000001ff00 */
[----:B------:R-:W-:Y:S01]  /*18f0*/  IMAD.MOV.U32 R0, RZ, RZ, RZ ;  /* 0x000000ffff007224 */ /* 0x000fe200078e00ff */
[----:B------:R-:W-:Y:S01]  /*1900*/  R2UR UR53, R3 ;  /* 0x00000000033572ca */ /* 0x000fe200000e0000 */
[----:B------:R-:W-:Y:S01]  /*1910*/  IMAD.MOV.U32 R3, RZ, RZ, RZ ;  /* 0x000000ffff037224 */ /* 0x000fe200078e00ff */
        /* <DEDUP_REMOVED lines=11> */
[----:B------:R-:W-:Y:S01]  /*19d0*/  UISETP.GT.AND UP0, UPT, UR53, UR5, UPT ;  /* 0x000000053500728c */ /* 0x000fe2000bf04270 */
[----:B------:R-:W-:Y:S02]  /*19e0*/  CS2R R96, SRZ ;  /* 0x0000000000607805 */ /* 0x000fe4000001ff00 */
[----:B------:R-:W-:-:S02]  /*19f0*/  CS2R R90, SRZ ;  /* 0x00000000005a7805 */ /* 0x000fc4000001ff00 */
[----:B------:R-:W-:Y:S02]  /*1a00*/  CS2R R94, SRZ ;  /* 0x00000000005e7805 */ /* 0x000fe4000001ff00 */
[----:B------:R-:W-:Y:S02]  /*1a10*/  CS2R R88, SRZ ;  /* 0x0000000000587805 */ /* 0x000fe4000001ff00 */
[----:B------:R-:W-:Y:S02]  /*1a20*/  CS2R R92, SRZ ;  /* 0x00000000005c7805 */ /* 0x000fe4000001ff00 */
[----:B------:R-:W-:Y:S02]  /*1a30*/  PLOP3.LUT P1, PT, PT, PT, UP0, 0x80, 0x0 ;  /* 0x000000000000781c */ /* 0x000fe40003f2f008 */
[----:B------:R-:W-:-:S11]  /*1a40*/  CS2R R20, SRZ ;  /* 0x0000000000147805 */ /* 0x000fd6000001ff00 */
[----:B------:R-:W-:Y:S05]  /*1a50*/  @!P1 BRA `(.L_x_172) ;  /* 0x000000c000609947 */ /* 0x000fea0003800000 */
[----:B------:R-:W0:Y:S01]  /*1a60*/  S2R R4, SR_TID.X ;  /* 0x0000000000047919 */ /* 0x000e220000002100 */
[----:B------:R-:W1:Y:S01]  /*1a70*/  S2UR UR6, SR_CgaCtaId ;  /* 0x00000000000679c3 */ /* 0x000e620000008800 */
[----:B------:R-:W-:Y:S02]  /*1a80*/  UMOV UR5, 0x400 ;  /* 0x0000040000057882 */ /* 0x000fe40000000000 */
[----:B-1----:R-:W-:-:S04]  /*1a90*/  ULEA UR5, UR6, UR5, 0x18 ;  /* 0x0000000506057291 */ /* 0x002fc8000f8ec03f */
[----:B------:R-:W-:Y:S01]  /*1aa0*/  UIADD3 UR5, UR5, 0x16400, URZ ;  /* 0x0001640005057890 */ /* 0x000fe2000fffe03f */
[----:B0-----:R-:W-:-:S03]  /*1ab0*/  VIADD R5, R4, 0xffffff80 ;  /* 0xffffff8004057836 */ /* 0x001fc60000000000 */
[----:B------:R-:W-:Y:S02]  /*1ac0*/  ULOP3.LUT UP0, URZ, UR5, 0x9f, URZ, 0xc0, !UPT ;  /* 0x0000009f053f7892 */ /* 0x000fe4000f80c03f */
[----:B------:R-:W-:-:S04]  /*1ad0*/  SHF.R.S32.HI R4, RZ, 0x1f, R5 ;  /* 0x0000001fff047819 */ /* 0x000fc80000011405 */
[----:B------:R-:W-:Y:S02]  /*1ae0*/  PLOP3.LUT P0, PT, PT, PT, UP0, 0x80, 0x0 ;  /* 0x000000000000781c */ /* 0x000fe40003f0f008 */
[----:B------:R-:W-:-:S04]  /*1af0*/  LEA.HI R4, R4, R5, RZ, 0x7 ;  /* 0x0000000504047211 */ /* 0x000fc800078f38ff */
[----:B------:R-:W-:-:S05]  /*1b00*/  SHF.R.S32.HI R4, RZ, 0x7, R4 ;  /* 0x00000007ff047819 */ /* 0x000fca0000011404 */
[----:B------:R-:W0:Y:S02]  /*1b10*/  SHFL.IDX PT, R0, R4, RZ, 0x1f ;  /* 0x00001fff04007589 */ /* 0x000e2400000e0000 */
[----:B0-----:R-:W-:-:S13]  /*1b20*/  R2UR UR7, R0 ;  /* 0x00000000000772ca */ /* 0x001fda00000e0000 */
[----:B------:R-:W-:Y:S02]  /*1b30*/  ULEA.HI UR4, UR7, UR7, URZ, 0x1 ;  /* 0x0000000707047291 */ /* 0x000fe4000f8f083f */
[----:B------:R-:W-:Y:S02]  /*1b40*/  IMAD.U32 R19, RZ, RZ, UR7 ;  /* 0x00000007ff137e24 */ /* 0x000fe4000f8e00ff */
        /* <DEDUP_REMOVED lines=22> */
.L_x_173:
[----:B------:R-:W2:Y:S04]  /*1cb0*/  LDL R20, [R1+0x10] ;  /* 0x0000100001147983 */ /* 0x000ea80000100800 */
[----:B------:R-:W3:Y:S01]  /*1cc0*/  LDL R21, [R1+0x68] ;  /* 0x0000680001157983 */ /* 0x000ee20000100800 */
[----:B------:R-:W0:Y:S01]  /*1cd0*/  S2UR UR5, SR_CgaCtaId ;  /* 0x00000000000579c3 */ /* 0x000e220000008800 */
[----:B------:R-:W-:Y:S02]  /*1ce0*/  UMOV UR4, 0x400 ;  /* 0x0000040000047882 */ /* 0x000fe40000000000 */
[----:B0-----:R-:W-:Y:S01]  /*1cf0*/  ULEA UR4, UR5, UR4, 0x18 ;  /* 0x0000000405047291 */ /* 0x001fe2000f8ec03f */
[----:B------:R-:W-:Y:S01]  /*1d00*/  BSSY B0, `(.L_x_174) ;  /* 0x000000b000007945 */ /* 0x000fe20003800000 */
[----:B--2---:R-:W-:-:S04]  /*1d10*/  LEA.HI R0, R20, R20, RZ, 0x1 ;  /* 0x0000001414007211 */ /* 0x004fc800078f08ff */
[----:B------:R-:W-:-:S05]  /*1d20*/  LOP3.LUT R0, R0, 0xfffffffe, RZ, 0xc0, !PT ;  /* 0xfffffffe00007812 */ /* 0x000fca00078ec0ff */
[----:B------:R-:W-:Y:S02]  /*1d30*/  IMAD.IADD R3, R20, 0x1, -R0 ;  /* 0x0000000114037824 */ /* 0x000fe400078e0a00 */
[----:B------:R-:W-:-:S03]  /*1d40*/  IMAD.U32 R0, RZ, RZ, UR4 ;  /* 0x00000004ff007e24 */ /* 0x000fc6000f8e00ff */
[----:B------:R-:W-:-:S04]  /*1d50*/  SHF.L.U32 R3, R3, 0x1f, RZ ;  /* 0x0000001f03037819 */ /* 0x000fc800000006ff */
[----:B------:R-:W0:Y:S01]  /*1d60*/  SYNCS.PHASECHK.TRANS64.TRYWAIT P1, [R0+URZ+0x34800], R3 ;  /* 0x03480003000075a7 */ /* 0x000e22000802017f */
[----:B---3--:R-:W-:-:S13]  /*1d70*/  R2UR UR6, R21 ;  /* 0x00000000150672ca */ /* 0x008fda00000e0000 */
[----:B------:R-:W-:-:S05]  /*1d80*/  IMAD.U32 R4, RZ, RZ, UR6 ;  /* 0x00000006ff047e24 */ /* 0x000fca000f8e00ff */
[----:B------:R-:W-:Y:S01]  /*1d90*/  ISETP.NE.AND P0, PT, R4, 0x3, PT ;  /* 0x000000030400780c */ /* 0x000fe20003f05270 */
[----:B0-----:R-:W-:-:S12]  /*1da0*/  @!P1 BRA `(.L_x_175) ;  /* 0x0000015400ec9947 */ /* 0x001fd80003800000 */
.L_x_336:
[----:B------:R-:W-:Y:S05]  /*1db0*/  BSYNC B0 ;  /* 0x0000000000007941 */ /* 0x000fea0003800000 */
.L_x_174:
[----:B------:R-:W-:Y:S05]  /*1dc0*/  @!P0 BRA `(.L_x_176) ;  /* 0x0000000000048947 */ /* 0x000fea0003800000 */
[----:B------:R-:W-:Y:S01]  /*1dd0*/  BPT.TRAP 0x1 ;  /* 0x000000040000795c */ /* 0x000fe20000300000 */
.L_x_176:
[----:B------:R-:W-:Y:S01]  /*1de0*/  IMAD R10, R2, 0x8, R0 ;  /* 0x00000008020a7824 */ /* 0x000fe200078e0200 */
[----:B0-----:R-:W-:-:S04]  /*1df0*/  SHF.L.U32 R3, R16, 0x1f, RZ ;  /* 0x0000001f10037819 */ /* 0x001fc800000006ff */
[----:B------:R0:W1:Y:S01]  /*1e00*/  SYNCS.PHASECHK.TRANS64.TRYWAIT P2, [R10+URZ+0x34830], R3 ;  /* 0x034830030a0075a7 */ /* 0x000062000804017f */
[----:B------:R-:W-:Y:S05]  /*1e10*/  @!P0 BRA `(.L_x_177) ;  /* 0x0000000000048947 */ /* 0x000fea0003800000 */
[----:B------:R-:W-:Y:S01]  /*1e20*/  BPT.TRAP 0x1 ;  /* 0x000000040000795c */ /* 0x000fe20000300000 */
.L_x_177:
[----:B------:R-:W2:Y:S01]  /*1e30*/  S2R R4, SR_TID.X ;  /* 0x0000000000047919 */ /* 0x000ea20000002100 */
[----:B------:R-:W-:Y:S01]  /*1e40*/  IMAD.MOV.U32 R87, RZ, RZ, RZ ;  /* 0x000000ffff577224 */ /* 0x000fe200078e00ff */
[----:B--2---:R-:W-:Y:S01]  /*1e50*/  LOP3.LUT P1, RZ, R4, 0x7f, RZ, 0xc0, !PT ;  /* 0x0000007f04ff7812 */ /* 0x004fe2000782c0ff */
[----:B-1----:R-:W-:-:S12]  /*1e60*/  @P2 BRA `(.L_x_178) ;  /* 0x0000000000082947 */ /* 0x002fd80003800000 */
[----:B------:R-:W1:Y:S02]  /*1e70*/  SYNCS.PHASECHK.TRANS64.TRYWAIT P2, [R10+URZ+0x34830], R3 ;  /* 0x034830030a0075a7 */ /* 0x000e64000804017f */
[----:B-1----:R-:W-:Y:S05]  /*1e80*/  @!P2 BRA `(.L_x_179) ;  /* 0x0000015400c8a947 */ /* 0x002fea0003800000 */
.L_x_178:
[----:B------:R-:W-:Y:S05]  /*1e90*/  WARPSYNC.ALL ;  /* 0x0000000000007948 */ /* 0x000fea0003800000 */
[----:B------:R-:W-:Y:S01]  /*1ea0*/  R2UR UR4, R0 ;  /* 0x00000000000472ca */ /* 0x000fe200000e0000 */
[----:B------:R-:W2:Y:S01]  /*1eb0*/  LDL R121, [R1+0x4] ;  /* 0x0000040001797983 */ /* 0x000ea20000100800 */
[----:B------:R-:W-:Y:S01]  /*1ec0*/  R2UR UR6, R2 ;  /* 0x00000000020672ca */ /* 0x000fe200000e0000 */
[----:B------:R-:W-:Y:S01]  /*1ed0*/  WARPGROUP.ARRIVE ;  /* 0x00000000000079c5 */ /* 0x000fe20000000000 */
[----:B------:R-:W-:Y:S01]  /*1ee0*/  UMOV UR7, 0x40000040 ;  /* 0x4000004000077882 */ /* 0x000fe20000000000 */
        /* <DEDUP_REMOVED lines=8> */
[----:B------:R-:W-:Y:S01]  /*1f70*/  UIADD3 UR4, UR4, 0x1e400, URZ ;  /* 0x0001e40004047890 */ /* 0x000fe2000fffe03f */
[----:B------:R-:W-:Y:S01]  /*1f80*/  IMAD.U32 R12, RZ, RZ, UR52 ;  /* 0x00000034ff0c7e24 */ /* 0x000fe2000f8e00ff */
[----:B------:R-:W-:Y:S01]  /*1f90*/  UMOV UR43, 0x40000040 ;  /* 0x40000040002b7882 */ /* 0x000fe20000000000 */
[----:B------:R-:W-:Y:S01]  /*1fa0*/  UMOV UR45, 0x40000040 ;  /* 0x40000040002d7882 */ /* 0x000fe20000000000 */
[----:B------:R-:W-:Y:S01]  /*1fb0*/  USHF.R.U32.HI UR4, URZ, 0x4, UR4 ;  /* 0x000000043f047899 */ /* 0x000fe20008011604 */
[----:B------:R-:W-:Y:S01]  /*1fc0*/  IMAD.U32 R9, RZ, RZ, UR45 ;  /* 0x0000002dff097e24 */ /* 0x000fe2000f8e00ff */
[----:B------:R-:W-:Y:S01]  /*1fd0*/  UMOV UR47, 0x40000040 ;  /* 0x40000040002f7882 */ /* 0x000fe20000000000 */
[----:B------:R-:W-:Y:S01]  /*1fe0*/  UMOV UR51, 0x40000040 ;  /* 0x4000004000337882 */ /* 0x000fe20000000000 */
[----:B------:R-:W-:Y:S01]  /*1ff0*/  ULOP3.LUT UR4, UR4, 0x3fff, URZ, 0xc0, !UPT ;  /* 0x00003fff04047892 */ /* 0x000fe2000f8ec03f */
[----:B------:R-:W-:Y:S01]  /*2000*/  P2R R120, PR, RZ, 0x1 ;  /* 0x00000001ff787803 */ /* 0x000fe20000000000 */
[----:B01----:R-:W-:Y:S01]  /*2010*/  @!P1 VIADD R10, R10, 0x34840 ;  /* 0x000348400a0a9836 */ /* 0x003fe20000000000 */
[----:B------:R-:W-:Y:S01]  /*2020*/  R2UR UR54, R18 ;  /* 0x00000000123672ca */ /* 0x000fe200000e0000 */
[----:B------:R-:W-:-:S02]  /*2030*/  ULOP3.LUT UR5, UR4, 0x10000, URZ, 0xfc, !UPT ;  /* 0x0001000004057892 */ /* 0x000fc4000f8efc3f */
[----:B------:R-:W-:Y:S02]  /*2040*/  ULOP3.LUT UR4, UR36, 0x10000, URZ, 0xfc, !UPT ;  /* 0x0001000024047892 */ /* 0x000fe4000f8efc3f */
[----:B------:R-:W-:Y:S02]  /*2050*/  UIMAD UR6, UR6, 0xb00, UR5 ;  /* 0x00000b00060678a4 */ /* 0x000fe4000f8e0205 */
[----:B------:R-:W-:Y:S01]  /*2060*/  IMAD.U32 R3, RZ, RZ, UR5 ;  /* 0x00000005ff037e24 */ /* 0x000fe2000f8e00ff */
[----:B------:R-:W-:Y:S01]  /*2070*/  UMOV UR5, 0x40000040 ;  /* 0x4000004000057882 */ /* 0x000fe20000000000 */
[----:B------:R-:W-:Y:S01]  /*2080*/  UIADD3 UR10, UR6, 0x80, URZ ;  /* 0x00000080060a7890 */ /* 0x000fe2000fffe03f */
[----:B------:R-:W-:Y:S01]  /*2090*/  UMOV UR8, UR4 ;  /* 0x0000000400087c82 */ /* 0x000fe20008000000 */
[----:B------:R-:W-:Y:S01]  /*20a0*/  UMOV UR9, UR5 ;  /* 0x0000000500097c82 */ /* 0x000fe20008000000 */
[----:B------:R-:W-:Y:S02]  /*20b0*/  UIADD3 UR14, UR6, 0x100, URZ ;  /* 0x00000100060e7890 */ /* 0x000fe4000fffe03f */
[----:B------:R-:W-:Y:S01]  /*20c0*/  HGMMA.64x16x16.F32.BF16 R112, gdesc[UR4], RZ, !UPT, gsb0 ;  /* 0x00200000047079f0 */ /* 0x000fe2000c0018ff */
[----:B------:R-:W-:Y:S01]  /*20d0*/  UMOV UR12, UR4 ;  /* 0x00000004000c7c82 */ /* 0x000fe20008000000 */
[----:B------:R-:W-:Y:S01]  /*20e0*/  UMOV UR13, UR5 ;  /* 0x00000005000d7c82 */ /* 0x000fe20008000000 */
[----:B------:R-:W-:Y:S01]  /*20f0*/  UIADD3 UR18, UR6, 0x180, URZ ;  /* 0x0000018006127890 */ /* 0x000fe2000fffe03f */
        /* <DEDUP_REMOVED lines=20> */
[----:B------:R-:W-:-:S02]  /*2240*/  UIADD3 UR7, UR4, 0x2, URZ ;  /* 0x0000000204077890 */ /* 0x000fc4000fffe03f */
[----:B------:R-:W-:-:S05]  /*2250*/  UIADD3 UR50, UR6, 0x604, URZ ;  /* 0x0000060406327890 */ /* 0x000fca000fffe03f */
[----:B------:R-:W-:Y:S01]  /*2260*/  UMOV UR44, UR7 ;  /* 0x00000007002c7c82 */ /* 0x000fe20008000000 */
[----:B------:R-:W-:Y:S01]  /*2270*/  UIADD3 UR7, UR4, 0x4, URZ ;  /* 0x0000000404077890 */ /* 0x000fe2000fffe03f */
[----:B------:R-:W-:Y:S01]  /*2280*/  IMAD.U32 R8, RZ, RZ, UR44 ;  /* 0x0000002cff087e24 */ /* 0x000fe2000f8e00ff */
        /* <DEDUP_REMOVED lines=10> */
[----:B------:R-:W-:Y:S02]  /*2330*/  UIADD3 UR12, UR6, 0x2, URZ ;  /* 0x00000002060c7890 */ /* 0x000fe4000fffe03f */
[----:B------:R-:W-:Y:S01]  /*2340*/  UIADD3 UR14, UR6, 0x102, URZ ;  /* 0x00000102060e7890 */ /* 0x000fe2000fffe03f */
[----:B------:R-:W-:Y:S01]  /*2350*/  UMOV UR13, UR45 ;  /* 0x0000002d000d7c82 */ /* 0x000fe20008000000 */
[----:B------:R-:W-:-:S03]  /*2360*/  UMOV UR15, 0x40000040 ;  /* 0x40000040000f7882 */ /* 0x000fc60000000000 */
[----:B------:R-:W-:Y:S01]  /*2370*/  UMOV UR46, UR12 ;  /* 0x0000000c002e7c82 */ /* 0x000fe20008000000 */
[----:B------:R-:W-:Y:S01]  /*2380*/  UMOV UR12, UR44 ;  /* 0x0000002c000c7c82 */ /* 0x000fe20008000000 */
        /* <DEDUP_REMOVED lines=14> */
[----:B--2---:R-:W-:Y:S01]  /*2470*/  IADD3 R12, R12, 0xb0, -R121 ;  /* 0x000000b00c0c7810 */ /* 0x004fe20007ffe879 */
        /* <DEDUP_REMOVED lines=57> */
[----:B------:R-:W-:Y:S02]  /*2810*/  UIADD3 UR12, UR6, 0x4, URZ ;  /* 0x00000004060c7890 */ /* 0x000fe4000fffe03f */
[----:B------:R-:W-:Y:S01]  /*2820*/  UIADD3 UR14, UR6, 0x104, URZ ;  /* 0x00000104060e7890 */ /* 0x000fe2000fffe03f */
[----:B------:R-:W-:Y:S01]  /*2830*/  UMOV UR15, 0x40000040 ;  /* 0x40000040000f7882 */ /* 0x000fe20000000000 */
[----:B------:R-:W-:Y:S02]  /*2840*/  WARPGROUP.DEPBAR.LE gsb0, 0x0 ;  /* 0x00008000000079c5 */ /* 0x000fe40000010000 */
[----:B------:R-:W-:-:S06]  /*2850*/  WARPGROUP.ARRIVE ;  /* 0x00000000000079c5 */ /* 0x000fcc0000000000 */
[----:B------:R-:W-:Y:S01]  /*2860*/  HGMMA.64x16x16.F32.BF16 R88, gdesc[UR16], R88, gsb0 ;  /* 0x00200000105879f0 */ /* 0x000fe20008001858 */
[----:B------:R-:W-:Y:S01]  /*2870*/  UMOV UR16, UR7 ;  /* 0x0000000700107c82 */ /* 0x000fe20008000000 */
[----:B------:R-:W-:Y:S01]  /*2880*/  UMOV UR17, 0x40000040 ;  /* 0x4000004000117882 */ /* 0x000fe20000000000 */
[----:B------:R-:W-:Y:S01]  /*2890*/  UMOV UR18, UR12 ;  /* 0x0000000c00127c82 */ /* 0x000fe20008000000 */
[----:B------:R-:W-:Y:S01]  /*28a0*/  UMOV UR19, 0x40000040 ;  /* 0x4000004000137882 */ /* 0x000fe20000000000 */
[----:B------:R-:W-:Y:S01]  /*28b0*/  UMOV UR44, UR16 ;  /* 0x00000010002c7c82 */ /* 0x000fe20008000000 */
[----:B------:R-:W-:Y:S01]  /*28c0*/  UMOV UR45, UR17 ;  /* 0x00000011002d7c82 */ /* 0x000fe20008000000 */
[----:B------:R-:W-:Y:S01]  /*28d0*/  UMOV UR12, UR44 ;  /* 0x0000002c000c7c82 */ /* 0x000fe20008000000 */
[----:B------:R-:W-:Y:S01]  /*28e0*/  UMOV UR13, UR45 ;  /* 0x0000002d000d7c82 */ /* 0x000fe20008000000 */
[----:B------:R-:W-:Y:S01]  /*28f0*/  IMAD.U32 R6, RZ, RZ, UR16 ;  /* 0x00000010ff067e24 */ /* 0x000fe2000f8e00ff */
[----:B------:R-:W-:Y:S01]  /*2900*/  UIADD3 UR7, UR4, 0x6, URZ ;  /* 0x0000000604077890 */ /* 0x000fe2000fffe03f */
[----:B------:R-:W-:Y:S01]  /*2910*/  IMAD.U32 R7, RZ, RZ, UR17 ;  /* 0x00000011ff077e24 */ /* 0x000fe2000f8e00ff */
[----:B------:R-:W-:-:S02]  /*2920*/  WARPGROUP.DEPBAR.LE gsb0, 0x0 ;  /* 0x00008000000079c5 */ /* 0x000fc40000010000 */
        /* <DEDUP_REMOVED lines=209> */
[----:B------:R-:W-:Y:S01]  /*3640*/  UIADD3 UR7, UR4, 0x402, URZ ;  /* 0x0000040204077890 */ /* 0x000fe2000fffe03f */
[----:B------:R-:W-:-:S02]  /*3650*/  WARPGROUP.DEPBAR.LE gsb0, 0x0 ;  /* 0x00008000000079c5 */ /* 0x000fc40000010000 */
        /* <DEDUP_REMOVED lines=14> */
[----:B------:R-:W-:Y:S01]  /*3740*/  UMOV UR13, 0x40000040 ;  /* 0x40000040000d7882 */ /* 0x000fe20000000000 */
[----:B------:R-:W-:Y:S01]  /*3750*/  UMOV UR15, 0x40000040 ;  /* 0x40000040000f7882 */ /* 0x000fe20000000000 */
[----:B------:R-:W-:Y:S01]  /*3760*/  UMOV UR44, UR12 ;  /* 0x0000000c002c7c82 */ /* 0x000fe20008000000 */
[----:B------:R-:W-:Y:S01]  /*3770*/  UMOV UR45, UR13 ;  /* 0x0000000d002d7c82 */ /* 0x000fe20008000000 */
[----:B------:R-:W-:Y:S01]  /*3780*/  UIADD3 UR7, UR4, 0x404, URZ ;  /* 0x0000040404077890 */ /* 0x000fe2000fffe03f */
        /* <DEDUP_REMOVED lines=52> */
[----:B------:R-:W-:Y:S02]  /*3ad0*/  ULDC UR11, c[0x0][0x988] ;  /* 0x00026200000b7ab9 */ /* 0x000fe40000000800 */
        /* <DEDUP_REMOVED lines=95> */
[----:B------:R-:W-:Y:S01]  /*40d0*/  ULDC UR7, c[0x0][0x9d8] ;  /* 0x0002760000077ab9 */ /* 0x000fe20000000800 */
        /* <DEDUP_REMOVED lines=32> */
[----:B------:R-:W-:Y:S01]  /*42e0*/  FMUL.FTZ R21, R117, UR7 ;  /* 0x0000000775157c20 */ /* 0x000fe20008410000 */
[----:B------:R-:W-:Y:S01]  /*42f0*/  UMOV UR23, 0x40000040 ;  /* 0x4000004000177882 */ /* 0x000fe20000000000 */
[----:B------:R-:W-:Y:S01]  /*4300*/  MUFU.TANH R13, R13 ;  /* 0x0000000d000d7308 */ /* 0x000fe20000002400 */
[----:B------:R-:W-:Y:S01]  /*4310*/  FMUL.FTZ R14, R115, UR7 ;  /* 0x00000007730e7c20 */ /* 0x000fe20008410000 */
[----:B------:R-:W-:-:S06]  /*4320*/  FMUL.FTZ R82, R118, UR7 ;  /* 0x0000000776527c20 */ /* 0x000fcc0008410000 */
[----:B------:R-:W-:Y:S08]  /*4330*/  MUFU.TANH R15, R15 ;  /* 0x0000000f000f7308 */ /* 0x000ff00000002400 */
[----:B------:R-:W0:Y:S08]  /*4340*/  MUFU.TANH R11, R11 ;  /* 0x0000000b000b7308 */ /* 0x000e300000002400 */
[----:B------:R-:W-:Y:S08]  /*4350*/  MUFU.TANH R83, R83 ;  /* 0x0000005300537308 */ /* 0x000ff00000002400 */
[----:B------:R-:W-:Y:S08]  /*4360*/  MUFU.TANH R20, R20 ;  /* 0x0000001400147308 */ /* 0x000ff00000002400 */
[----:B------:R-:W1:Y:S01]  /*4370*/  MUFU.TANH R21, R21 ;  /* 0x0000001500157308 */ /* 0x000e620000002400 */
[----:B------:R-:W-:-:S02]  /*4380*/  WARPGROUP.DEPBAR.LE gsb0, 0x0 ;  /* 0x00008000000079c5 */ /* 0x000fc40000010000 */
        /* <DEDUP_REMOVED lines=9> */
[----:B------:R-:W-:Y:S01]  /*4420*/  UMOV UR23, 0x40000040 ;  /* 0x4000004000177882 */ /* 0x000fe20000000000 */
[----:B------:R-:W-:Y:S01]  /*4430*/  FMUL.FTZ R85, R108, UR7 ;  /* 0x000000076c557c20 */ /* 0x000fe20008410000 */
[----:B------:R-:W-:Y:S01]  /*4440*/  FMUL.FTZ R106, R111, UR7 ;  /* 0x000000076f6a7c20 */ /* 0x000fe20008410000 */
[----:B------:R-:W-:-:S04]  /*4450*/  FMUL.FTZ R107, R110, UR7 ;  /* 0x000000076e6b7c20 */ /* 0x000fc80008410000 */
[----:B------:R-:W-:Y:S08]  /*4460*/  MUFU.TANH R80, R80 ;  /* 0x0000005000507308 */ /* 0x000ff00000002400 */
[----:B------:R-:W-:Y:S08]  /*4470*/  MUFU.TANH R104, R104 ;  /* 0x0000006800687308 */ /* 0x000ff00000002400 */
[----:B------:R-:W2:Y:S08]  /*4480*/  MUFU.TANH R14, R14 ;  /* 0x0000000e000e7308 */ /* 0x000eb00000002400 */
[----:B------:R-:W3:Y:S08]  /*4490*/  MUFU.TANH R82, R82 ;  /* 0x0000005200527308 */ /* 0x000ef00000002400 */
[----:B------:R-:W4:Y:S08]  /*44a0*/  MUFU.TANH R81, R81 ;  /* 0x0000005100517308 */ /* 0x000f300000002400 */
[----:B------:R-:W5:Y:S01]  /*44b0*/  MUFU.TANH R85, R85 ;  /* 0x0000005500557308 */ /* 0x000f620000002400 */
        /* <DEDUP_REMOVED lines=11> */
[----:B------:R-:W-:Y:S01]  /*4570*/  FMUL.FTZ R102, R103, UR7 ;  /* 0x0000000767667c20 */ /* 0x000fe20008410000 */
[----:B------:R-:W5:Y:S01]  /*4580*/  MUFU.TANH R84, R84 ;  /* 0x0000005400547308 */ /* 0x000f620000002400 */
[----:B------:R-:W-:-:S07]  /*4590*/  FMUL.FTZ R99, R99, UR7 ;  /* 0x0000000763637c20 */ /* 0x000fce0008410000 */
[----:B------:R-:W-:Y:S08]  /*45a0*/  MUFU.TANH R106, R106 ;  /* 0x0000006a006a7308 */ /* 0x000ff00000002400 */
[----:B------:R-:W5:Y:S08]  /*45b0*/  MUFU.TANH R105, R105 ;  /* 0x0000006900697308 */ /* 0x000f700000002400 */
[----:B------:R-:W-:Y:S08]  /*45c0*/  MUFU.TANH R108, R108 ;  /* 0x0000006c006c7308 */ /* 0x000ff00000002400 */
        /* <DEDUP_REMOVED lines=35> */
[----:B------:R-:W5:Y:S08]  /*4800*/  MUFU.TANH R98, R98 ;  /* 0x0000006200627308 */ /* 0x000f700000002400 */
[----:B------:R-:W-:Y:S08]  /*4810*/  MUFU.TANH R90, R90 ;  /* 0x0000005a005a7308 */ /* 0x000ff00000002400 */
[----:B------:R-:W5:Y:S08]  /*4820*/  MUFU.TANH R94, R94 ;  /* 0x0000005e005e7308 */ /* 0x000f700000002400 */
[----:B------:R-:W5:Y:S08]  /*4830*/  MUFU.TANH R76, R76 ;  /* 0x0000004c004c7308 */ /* 0x000f700000002400 */
        /* <DEDUP_REMOVED lines=10> */
[----:B------:R-:W5:Y:S01]  /*48e0*/  MUFU.TANH R77, R77 ;  /* 0x0000004d004d7308 */ /* 0x000f620000002400 */
[----:B------:R-:W-:Y:S01]  /*48f0*/  UMOV UR23, 0x40000040 ;  /* 0x4000004000177882 */ /* 0x000fe20000000000 */
[----:B------:R-:W-:Y:S01]  /*4900*/  FMUL.FTZ R64, R64, UR7 ;  /* 0x0000000740407c20 */ /* 0x000fe20008410000 */
[----:B------:R-:W-:Y:S01]  /*4910*/  FMUL.FTZ R65, R65, UR7 ;  /* 0x0000000741417c20 */ /* 0x000fe20008410000 */
[----:B------:R-:W-:-:S04]  /*4920*/  FMUL.FTZ R71, R71, UR7 ;  /* 0x0000000747477c20 */ /* 0x000fc80008410000 */
[----:B------:R-:W5:Y:S08]  /*4930*/  MUFU.TANH R102, R102 ;  /* 0x0000006600667308 */ /* 0x000f700000002400 */
[----:B------:R-:W-:Y:S08]  /*4940*/  MUFU.TANH R89, R89 ;  /* 0x0000005900597308 */ /* 0x000ff00000002400 */
[----:B------:R-:W5:Y:S08]  /*4950*/  MUFU.TANH R93, R93 ;  /* 0x0000005d005d7308 */ /* 0x000f700000002400 */
[----:B------:R-:W-:Y:S08]  /*4960*/  MUFU.TANH R92, R92 ;  /* 0x0000005c005c7308 */ /* 0x000ff00000002400 */
[----:B------:R-:W5:Y:S08]  /*4970*/  MUFU.TANH R95, R95 ;  /* 0x0000005f005f7308 */ /* 0x000f700000002400 */
[----:B------:R-:W5:Y:S01]  /*4980*/  MUFU.TANH R64, R64 ;  /* 0x0000004000407308 */ /* 0x000f620000002400 */
[----:B------:R-:W-:-:S02]  /*4990*/  WARPGROUP.DEPBAR.LE gsb0, 0x0 ;  /* 0x00008000000079c5 */ /* 0x000fc40000010000 */
[----:B------:R-:W-:Y:S01]  /*49a0*/  WARPGROUP.ARRIVE ;  /* 0x00000000000079c5 */ /* 0x000fe20000000000 */
[----:B------:R-:W-:Y:S01]  /*49b0*/  FMUL.FTZ R70, R57, UR7 ;  /* 0x0000000739467c20 */ /* 0x000fe20008410000 */
[----:B------:R-:W-:Y:S02]  /*49c0*/  IMAD.U32 R57, RZ, RZ, UR53 ;  /* 0x00000035ff397e24 */ /* 0x000fe4000f8e00ff */
[----:B------:R-:W-:Y:S01]  /*49d0*/  FMUL.FTZ R113, R62, UR7 ;  /* 0x000000073e717c20 */ /* 0x000fe20008410000 */
[----:B------:R-:W-:Y:S01]  /*49e0*/  FMUL.FTZ R62, R63, UR7 ;  /* 0x000000073f3e7c20 */ /* 0x000fe20008410000 */
[----:B------:R-:W-:Y:S01]  /*49f0*/  FMUL.FTZ R69, R56, UR7 ;  /* 0x0000000738457c20 */ /* 0x000fe20008410000 */
[----:B------:R-:W-:Y:S01]  /*4a00*/  HGMMA.64x16x16.F32.BF16 R48, gdesc[UR20], R48, gsb0 ;  /* 0x00200000143079f0 */ /* 0x000fe20008001830 */
[----:B------:R-:W-:Y:S01]  /*4a10*/  UIADD3 UR22, UR6, 0x986, URZ ;  /* 0x0000098606167890 */ /* 0x000fe2000fffe03f */
[----:B------:R-:W-:Y:S01]  /*4a20*/  IMAD R12, R57, -0xb0, R12 ;  /* 0xffffff50390c7824 */ /* 0x000fe200078e020c */
[----:B------:R-:W-:Y:S01]  /*4a30*/  UMOV UR23, 0x40000040 ;  /* 0x4000004000177882 */ /* 0x000fe20000000000 */
[----:B------:R-:W-:Y:S01]  /*4a40*/  FMUL.FTZ R111, R59, UR7 ;  /* 0x000000073b6f7c20 */ /* 0x000fe20008410000 */
[----:B------:R-:W-:Y:S01]  /*4a50*/  FMUL.FTZ R112, R58, UR7 ;  /* 0x000000073a707c20 */ /* 0x000fe20008410000 */
[----:B------:R-:W5:Y:S01]  /*4a60*/  MUFU.TANH R72, R72 ;  /* 0x0000004800487308 */ /* 0x000f620000002400 */
[----:B------:R-:W-:Y:S01]  /*4a70*/  ISETP.GT.AND P5, PT, R12, RZ, PT ;  /* 0x000000ff0c00720c */ /* 0x000fe20003fa4270 */
[----:B------:R-:W-:Y:S01]  /*4a80*/  FMUL.FTZ R110, R60, UR7 ;  /* 0x000000073c6e7c20 */ /* 0x000fe20008410000 */
[C---:B------:R-:W-:Y:S01]  /*4a90*/  ISETP.GT.AND P4, PT, R12.reuse, 0x1, PT ;  /* 0x000000010c00780c */ /* 0x040fe20003f84270 */
[----:B------:R-:W-:Y:S01]  /*4aa0*/  FMUL.FTZ R61, R61, UR7 ;  /* 0x000000073d3d7c20 */ /* 0x000fe20008410000 */
[C---:B------:R-:W-:Y:S01]  /*4ab0*/  ISETP.GT.AND P3, PT, R12.reuse, 0x9, PT ;  /* 0x000000090c00780c */ /* 0x040fe20003f64270 */
[----:B------:R-:W-:Y:S01]  /*4ac0*/  UIADD3 UR53, UR53, -0x2, URZ ;  /* 0xfffffffe35357890 */ /* 0x000fe2000fffe03f */
[----:B------:R-:W-:Y:S01]  /*4ad0*/  ISETP.GT.AND P2, PT, R12, 0x8, PT ;  /* 0x000000080c00780c */ /* 0x000fe20003f44270 */
[----:B------:R-:W5:Y:S01]  /*4ae0*/  MUFU.TANH R65, R65 ;  /* 0x0000004100417308 */ /* 0x000f620000002400 */
[----:B0-----:R-:W-:Y:S01]  /*4af0*/  FSEL R11, R11, -INF , P5 ;  /* 0xff8000000b0b7808 */ /* 0x001fe20002800000 */
[----:B------:R-:W-:Y:S01]  /*4b00*/  UISETP.GE.AND UP0, UPT, UR53, UR54, UPT ;  /* 0x000000363500728c */ /* 0x000fe2000bf06270 */
[----:B-1----:R-:W-:-:S02]  /*4b10*/  FSEL R68, R21, -INF , P3 ;  /* 0xff80000015447808 */ /* 0x002fc40001800000 */
[----:B------:R-:W-:Y:S02]  /*4b20*/  ISETP.GT.AND P6, PT, R12, 0x10, PT ;  /* 0x000000100c00780c */ /* 0x000fe40003fc4270 */
[----:B--2---:R-:W-:Y:S01]  /*4b30*/  FSEL R14, R14, -INF , P4 ;  /* 0xff8000000e0e7808 */ /* 0x004fe20002000000 */
[----:B------:R-:W0:Y:S01]  /*4b40*/  MUFU.TANH R67, R67 ;  /* 0x0000004300437308 */ /* 0x000e220000002400 */
[----:B------:R-:W-:-:S07]  /*4b50*/  FSEL R80, R80, -INF , P6 ;  /* 0xff80000050507808 */ /* 0x000fce0003000000 */
[----:B------:R-:W1:Y:S08]  /*4b60*/  MUFU.TANH R74, R74 ;  /* 0x0000004a004a7308 */ /* 0x000e700000002400 */
[----:B------:R-:W2:Y:S08]  /*4b70*/  MUFU.TANH R78, R78 ;  /* 0x0000004e004e7308 */ /* 0x000eb00000002400 */
[----:B------:R-:W2:Y:S01]  /*4b80*/  MUFU.TANH R73, R73 ;  /* 0x0000004900497308 */ /* 0x000ea20000002400 */
[----:B------:R-:W-:-:S02]  /*4b90*/  WARPGROUP.DEPBAR.LE gsb0, 0x0 ;  /* 0x00008000000079c5 */ /* 0x000fc40000010000 */
[----:B------:R-:W-:Y:S01]  /*4ba0*/  WARPGROUP.ARRIVE ;  /* 0x00000000000079c5 */ /* 0x000fe20000000000 */
[----:B------:R-:W-:Y:S01]  /*4bb0*/  FMUL.FTZ R63, R48, UR7 ;  /* 0x00000007303f7c20 */ /* 0x000fe20008410000 */
[----:B------:R-:W-:Y:S01]  /*4bc0*/  FMUL.FTZ R114, R49, UR7 ;  /* 0x0000000731727c20 */ /* 0x000fe20008410000 */
        /* <DEDUP_REMOVED lines=8> */
[----:B------:R-:W-:Y:S01]  /*4c50*/  FSEL R15, R83, -INF , P3 ;  /* 0xff800000530f7808 */ /* 0x000fe20001800000 */
[----:B------:R-:W-:Y:S01]  /*4c60*/  UIADD3 UR22, UR6, 0xa06, URZ ;  /* 0x00000a0606167890 */ /* 0x000fe2000fffe03f */
[----:B------:R3:W-:Y:S01]  /*4c70*/  MUFU.TANH R83, R48 ;  /* 0x0000003000537308 */ /* 0x0007e20000002400 */
[----:B------:R-:W-:Y:S01]  /*4c80*/  FSEL R51, R20, -INF , P2 ;  /* 0xff80000014337808 */ /* 0x000fe20001000000 */
[----:B------:R-:W-:Y:S01]  /*4c90*/  FMUL.FTZ R55, R55, UR7 ;  /* 0x0000000737377c20 */ /* 0x000fe20008410000 */
[----:B------:R-:W-:Y:S01]  /*4ca0*/  FSEL R21, R86, -INF , P5 ;  /* 0xff80000056157808 */ /* 0x000fe20002800000 */
[----:B------:R-:W-:Y:S01]  /*4cb0*/  UMOV UR23, 0x40000040 ;  /* 0x4000004000177882 */ /* 0x000fe20000000000 */
[----:B------:R-:W-:Y:S01]  /*4cc0*/  FSEL R20, R104, -INF , P6 ;  /* 0xff80000068147808 */ /* 0x000fe20003000000 */
[----:B------:R-:W-:Y:S01]  /*4cd0*/  FMUL.FTZ R115, R50, UR7 ;  /* 0x0000000732737c20 */ /* 0x000fe20008410000 */
[----:B------:R-:W-:Y:S01]  /*4ce0*/  ISETP.GT.AND P4, PT, R12, 0x18, PT ;  /* 0x000000180c00780c */ /* 0x000fe20003f84270 */
[----:B------:R5:W-:Y:S01]  /*4cf0*/  MUFU.TANH R86, R53 ;  /* 0x0000003500567308 */ /* 0x000be20000002400 */
[----:B---3--:R-:W-:-:S02]  /*4d00*/  FMNMX.FTZ R48, R49, R52, !PT ;  /* 0x0000003431307209 */ /* 0x008fc40007810000 */
[----:B------:R-:W-:Y:S02]  /*4d10*/  FSEL R13, R82, -INF , P2 ;  /* 0xff800000520d7808 */ /* 0x000fe40001000000 */
[----:B----4-:R-:W-:Y:S02]  /*4d20*/  FSEL R81, R81, -INF , P5 ;  /* 0xff80000051517808 */ /* 0x010fe40002800000 */
[C---:B------:R-:W-:Y:S01]  /*4d30*/  ISETP.GT.AND P2, PT, R12.reuse, 0x19, PT ;  /* 0x000000190c00780c */ /* 0x040fe20003f44270 */
[----:B------:R3:W-:Y:S01]  /*4d40*/  MUFU.TANH R104, R54 ;  /* 0x0000003600687308 */ /* 0x0007e20000002400 */
[----:B-----5:R-:W-:Y:S02]  /*4d50*/  FMNMX.FTZ R53, R51, R48, !PT ;  /* 0x0000003033357209 */ /* 0x020fe40007810000 */
[----:B------:R-:W-:Y:S02]  /*4d60*/  ISETP.GT.AND P3, PT, R12, 0x20, PT ;  /* 0x000000200c00780c */ /* 0x000fe40003f64270 */
[----:B------:R-:W-:-:S02]  /*4d70*/  FMNMX.FTZ R53, R68, R53, !PT ;  /* 0x0000003544357209 */ /* 0x000fc40007810000 */
[----:B------:R-:W-:Y:S01]  /*4d80*/  ISETP.GT.AND P5, PT, R12, 0x28, PT ;  /* 0x000000280c00780c */ /* 0x000fe20003fa4270 */
[----:B------:R-:W4:Y:S01]  /*4d90*/  MUFU.TANH R71, R71 ;  /* 0x0000004700477308 */ /* 0x000f220000002400 */
[----:B---3--:R-:W-:Y:S02]  /*4da0*/  FMNMX.FTZ R54, R80, R53, !PT ;  /* 0x0000003550367209 */ /* 0x008fe40007810000 */
[----:B------:R-:W-:Y:S02]  /*4db0*/  FSEL R85, R85, -INF , P4 ;  /* 0xff80000055557808 */ /* 0x000fe40002000000 */
[----:B------:R-:W-:Y:S02]  /*4dc0*/  FMNMX.FTZ R54, R81, R54, !PT ;  /* 0x0000003651367209 */ /* 0x000fe40007810000 */
[----:B------:R-:W-:Y:S01]  /*4dd0*/  FSEL R84, R84, -INF , P2 ;  /* 0xff80000054547808 */ /* 0x000fe20001000000 */
[----:B------:R-:W3:Y:S01]  /*4de0*/  MUFU.TANH R109, R109 ;  /* 0x0000006d006d7308 */ /* 0x000ee20000002400 */
[----:B------:R-:W-:-:S02]  /*4df0*/  FSEL R105, R105, -INF , P3 ;  /* 0xff80000069697808 */ /* 0x000fc40001800000 */
[----:B------:R-:W-:Y:S02]  /*4e00*/  ISETP.GT.AND P6, PT, R12, 0x21, PT ;  /* 0x000000210c00780c */ /* 0x000fe40003fc4270 */
[----:B------:R-:W-:Y:S02]  /*4e10*/  FSEL R98, R98, -INF , P5 ;  /* 0xff80000062627808 */ /* 0x000fe40002800000 */
[----:B------:R-:W-:Y:S01]  /*4e20*/  FSEL R96, R96, -INF , P6 ;  /* 0xff80000060607808 */ /* 0x000fe20003000000 */
[----:B------:R-:W5:Y:S01]  /*4e30*/  MUFU.TANH R66, R66 ;  /* 0x0000004200427308 */ /* 0x000f620000002400 */
[----:B------:R-:W-:Y:S02]  /*4e40*/  WARPGROUP.DEPBAR.LE gsb0, 0x0 ;  /* 0x00008000000079c5 */ /* 0x000fe40000010000 */
[----:B------:R-:W-:Y:S01]  /*4e50*/  WARPGROUP.ARRIVE ;  /* 0x00000000000079c5 */ /* 0x000fe20000000000 */
[----:B------:R-:W-:Y:S01]  /*4e60*/  FMUL.FTZ R56, R41, UR7 ;  /* 0x0000000729387c20 */ /* 0x000fe20008410000 */
[----:B------:R-:W-:Y:S01]  /*4e70*/  FMUL.FTZ R57, R42, UR7 ;  /* 0x000000072a397c20 */ /* 0x000fe20008410000 */
[----:B------:R-:W-:Y:S01]  /*4e80*/  FMUL.FTZ R59, R44, UR7 ;  /* 0x000000072c3b7c20 */ /* 0x000fe20008410000 */
[----:B------:R-:W-:Y:S01]  /*4e90*/  FSEL R41, R106, -INF , P2 ;  /* 0xff8000006a297808 */ /* 0x000fe20001000000 */
[----:B------:R-:W-:Y:S01]  /*4ea0*/  FMUL.FTZ R117, R46, UR7 ;  /* 0x000000072e757c20 */ /* 0x000fe20008410000 */
[----:B------:R-:W-:Y:S01]  /*4eb0*/  FSEL R42, R108, -INF , P3 ;  /* 0xff8000006c2a7808 */ /* 0x000fe20001800000 */
[----:B------:R-:W-:Y:S01]  /*4ec0*/  HGMMA.64x16x16.F32.BF16 R32, gdesc[UR20], R32, gsb0 ;  /* 0x00200000142079f0 */ /* 0x000fe20008001820 */
[C---:B------:R-:W-:Y:S01]  /*4ed0*/  ISETP.GT.AND P2, PT, R12.reuse, 0x30, PT ;  /* 0x000000300c00780c */ /* 0x040fe20003f44270 */
[----:B------:R-:W-:Y:S01]  /*4ee0*/  FMUL.FTZ R118, R47, UR7 ;  /* 0x000000072f767c20 */ /* 0x000fe20008410000 */
[----:B------:R-:W-:Y:S01]  /*4ef0*/  ISETP.GT.AND P3, PT, R12, 0x31, PT ;  /* 0x000000310c00780c */ /* 0x000fe20003f64270 */
[----:B------:R-:W-:Y:S01]  /*4f00*/  FMUL.FTZ R58, R43, UR7 ;  /* 0x000000072b3a7c20 */ /* 0x000fe20008410000 */
[----:B------:R-:W-:Y:S01]  /*4f10*/  FSEL R44, R101, -INF , P5 ;  /* 0xff800000652c7808 */ /* 0x000fe20002800000 */
[----:B------:R-:W-:Y:S01]  /*4f20*/  FMUL.FTZ R50, R40, UR7 ;  /* 0x0000000728327c20 */ /* 0x000fe20008410000 */
[----:B------:R0:W-:Y:S01]  /*4f30*/  MUFU.TANH R101, R55 ;  /* 0x0000003700657308 */ /* 0x0001e20000002400 */
[----:B------:R-:W-:Y:S01]  /*4f40*/  FSEL R46, R103, -INF , P2 ;  /* 0xff800000672e7808 */ /* 0x000fe20001000000 */
[----:B------:R-:W-:Y:S01]  /*4f50*/  FMUL.FTZ R60, R45, UR7 ;  /* 0x000000072d3c7c20 */ /* 0x000fe20008410000 */
[----:B------:R-:W-:Y:S01]  /*4f60*/  FSEL R100, R100, -INF , P2 ;  /* 0xff80000064647808 */ /* 0x000fe20001000000 */
[----:B------:R-:W-:Y:S01]  /*4f70*/  UIADD3 UR22, UR6, 0xa86, URZ ;  /* 0x00000a8606167890 */ /* 0x000fe2000fffe03f */
[----:B------:R-:W-:Y:S01]  /*4f80*/  FSEL R47, R91, -INF , P3 ;  /* 0xff8000005b2f7808 */ /* 0x000fe20001800000 */
[----:B------:R-:W-:Y:S01]  /*4f90*/  UMOV UR23, 0x40000040 ;  /* 0x4000004000177882 */ /* 0x000fe20000000000 */
[----:B------:R-:W-:Y:S01]  /*4fa0*/  ISETP.GT.AND P2, PT, R12, 0x41, PT ;  /* 0x000000410c00780c */ /* 0x000fe20003f44270 */
[----:B------:R1:W-:Y:S01]  /*4fb0*/  MUFU.TANH R91, R56 ;  /* 0x00000038005b7308 */ /* 0x0003e20000002400 */
[----:B0-----:R-:W-:-:S02]  /*4fc0*/  FMNMX.FTZ R55, R85, R54, !PT ;  /* 0x0000003655377209 */ /* 0x001fc40007810000 */
[----:B------:R-:W-:Y:S02]  /*4fd0*/  FSEL R54, R75, -INF , P2 ;  /* 0xff8000004b367808 */ /* 0x000fe40001000000 */
[----:B------:R-:W-:Y:S02]  /*4fe0*/  FSEL R43, R99, -INF , P6 ;  /* 0xff800000632b7808 */ /* 0x000fe40003000000 */
[----:B------:R-:W-:Y:S01]  /*4ff0*/  ISETP.GT.AND P6, PT, R12, 0x38, PT ;  /* 0x000000380c00780c */ /* 0x000fe20003fc4270 */
[----:B------:R0:W-:Y:S01]  /*5000*/  MUFU.TANH R99, R50 ;  /* 0x0000003200637308 */ /* 0x0001e20000002400 */
[----:B-1----:R-:W-:Y:S02]  /*5010*/  FMNMX.FTZ R56, R84, R55, !PT ;  /* 0x0000003754387209 */ /* 0x002fe40007810000 */
[----:B------:R-:W-:Y:S02]  /*5020*/  FSEL R82, R88, -INF , P3 ;  /* 0xff80000058527808 */ /* 0x000fe40001800000 */
[----:B------:R-:W-:-:S02]  /*5030*/  FMNMX.FTZ R75, R105, R56, !PT ;  /* 0x00000038694b7209 */ /* 0x000fc40007810000 */
[----:B------:R-:W-:Y:S01]  /*5040*/  FSEL R40, R107, -INF , P4 ;  /* 0xff8000006b287808 */ /* 0x000fe20002000000 */
[----:B------:R-:W1:Y:S01]  /*5050*/  MUFU.TANH R79, R79 ;  /* 0x0000004f004f7308 */ /* 0x000e620000002400 */
[C---:B------:R-:W-:Y:S02]  /*5060*/  ISETP.GT.AND P3, PT, R12.reuse, 0x48, PT ;  /* 0x000000480c00780c */ /* 0x040fe40003f64270 */
[----:B------:R-:W-:Y:S02]  /*5070*/  ISETP.GT.AND P4, PT, R12, 0x29, PT ;  /* 0x000000290c00780c */ /* 0x000fe40003f84270 */
[----:B------:R-:W-:Y:S02]  /*5080*/  FMNMX.FTZ R75, R96, R75, !PT ;  /* 0x0000004b604b7209 */ /* 0x000fe40007810000 */
[----:B------:R-:W-:Y:S01]  /*5090*/  FSEL R48, R94, -INF , P6 ;  /* 0xff8000005e307808 */ /* 0x000fe20003000000 */
[----:B------:R-:W1:Y:S01]  /*50a0*/  MUFU.TANH R62, R62 ;  /* 0x0000003e003e7308 */ /* 0x000e620000002400 */
[----:B------:R-:W-:-:S02]  /*50b0*/  FSEL R90, R90, -INF , P6 ;  /* 0xff8000005a5a7808 */ /* 0x000fc40003000000 */
[----:B------:R-:W-:Y:S02]  /*50c0*/  ISETP.GT.AND P6, PT, R12, 0x49, PT ;  /* 0x000000490c00780c */ /* 0x000fe40003fc4270 */
[----:B------:R-:W-:Y:S02]  /*50d0*/  FSEL R55, R76, -INF , P3 ;  /* 0xff8000004c377808 */ /* 0x000fe40001800000 */
[----:B------:R-:W-:Y:S01]  /*50e0*/  FSEL R97, R97, -INF , P4 ;  /* 0xff80000061617808 */ /* 0x000fe20002000000 */
[----:B------:R-:W1:Y:S01]  /*50f0*/  MUFU.TANH R69, R69 ;  /* 0x0000004500457308 */ /* 0x000e620000002400 */
[----:B------:R-:W-:Y:S02]  /*5100*/  FMNMX.FTZ R76, R98, R75, !PT ;  /* 0x0000004b624c7209 */ /* 0x000fe40007810000 */
[----:B------:R-:W-:Y:S02]  /*5110*/  FSEL R56, R77, -INF , P6 ;  /* 0xff8000004d387808 */ /* 0x000fe40003000000 */
[----:B------:R-:W-:Y:S01]  /*5120*/  FMNMX.FTZ R77, R97, R76, !PT ;  /* 0x0000004c614d7209 */ /* 0x000fe20007810000 */
[----:B------:R-:W-:-:S02]  /*5130*/  WARPGROUP.DEPBAR.LE gsb0, 0x0 ;  /* 0x00008000000079c5 */ /* 0x000fc40000010000 */
[----:B------:R-:W-:Y:S01]  /*5140*/  ISETP.GT.AND P5, PT, R12, 0x39, PT ;  /* 0x000000390c00780c */ /* 0x000fe20003fa4270 */
[----:B------:R-:W-:Y:S01]  /*5150*/  WARPGROUP.ARRIVE ;  /* 0x00000000000079c5 */ /* 0x000fe20000000000 */
[----:B------:R-:W-:Y:S01]  /*5160*/  FMNMX.FTZ R77, R100, R77, !PT ;  /* 0x0000004d644d7209 */ /* 0x000fe20007810000 */
[----:B------:R-:W1:Y:S01]  /*5170*/  MUFU.TANH R61, R61 ;  /* 0x0000003d003d7308 */ /* 0x000e620000002400 */
[----:B------:R-:W-:Y:S02]  /*5180*/  FSEL R45, R102, -INF , P4 ;  /* 0xff800000662d7808 */ /* 0x000fe40002000000 */
[C---:B------:R-:W-:Y:S01]  /*5190*/  ISETP.GT.AND P4, PT, R12.reuse, 0x40, PT ;  /* 0x000000400c00780c */ /* 0x040fe20003f84270 */
[----:B------:R-:W-:Y:S01]  /*51a0*/  HGMMA.64x16x16.F32.BF16 R24, gdesc[UR20], R24, gsb0 ;  /* 0x00200000141879f0 */ /* 0x000fe20008001818 */
[----:B0-----:R-:W-:Y:S02]  /*51b0*/  FSEL R50, R93, -INF , P5 ;  /* 0xff8000005d327808 */ /* 0x001fe40002800000 */
[----:B------:R-:W-:Y:S01]  /*51c0*/  FSEL R89, R89, -INF , P5 ;  /* 0xff80000059597808 */ /* 0x000fe20002800000 */
[----:B------:R2:W-:Y:S01]  /*51d0*/  MUFU.TANH R93, R58 ;  /* 0x0000003a005d7308 */ /* 0x0005e20000002400 */
[----:B------:R-:W-:-:S02]  /*51e0*/  ISETP.GT.AND P5, PT, R12, 0x50, PT ;  /* 0x000000500c00780c */ /* 0x000fc40003fa4270 */
[----:B------:R-:W-:Y:S02]  /*51f0*/  FMNMX.FTZ R77, R82, R77, !PT ;  /* 0x0000004d524d7209 */ /* 0x000fe40007810000 */
[----:B------:R-:W-:Y:S02]  /*5200*/  FSEL R53, R95, -INF , P4 ;  /* 0xff8000005f357808 */ /* 0x000fe40002000000 */
[----:B------:R-:W-:Y:S01]  /*5210*/  FSEL R92, R92, -INF , P4 ;  /* 0xff8000005c5c7808 */ /* 0x000fe20002000000 */
[----:B------:R4:W-:Y:S01]  /*5220*/  MUFU.TANH R95, R60 ;  /* 0x0000003c005f7308 */ /* 0x0009e20000002400 */
[----:B------:R-:W-:Y:S02]  /*5230*/  ISETP.GT.AND P4, PT, R12, 0x51, PT ;  /* 0x000000510c00780c */ /* 0x000fe40003f84270 */
[----:B------:R-:W-:Y:S02]  /*5240*/  FSEL R75, R64, -INF , P5 ;  /* 0xff800000404b7808 */ /* 0x000fe40002800000 */
[----:B------:R-:W-:-:S02]  /*5250*/  FMNMX.FTZ R64, R90, R77, !PT ;  /* 0x0000004d5a407209 */ /* 0x000fc40007810000 */
[----:B------:R-:W-:Y:S01]  /*5260*/  FSEL R72, R72, -INF , P2 ;  /* 0xff80000048487808 */ /* 0x000fe20001000000 */
[----:B------:R-:W0:Y:S01]  /*5270*/  MUFU.TANH R70, R70 ;  /* 0x0000004600467308 */ /* 0x000e220000002400 */
[----:B------:R-:W-:Y:S02]  /*5280*/  ISETP.GT.AND P2, PT, R12, 0x58, PT ;  /* 0x000000580c00780c */ /* 0x000fe40003f44270 */
[----:B------:R-:W-:Y:S02]  /*5290*/  FSEL R76, R65, -INF , P4 ;  /* 0xff800000414c7808 */ /* 0x000fe40002000000 */
[----:B------:R-:W-:Y:S02]  /*52a0*/  FMNMX.FTZ R65, R89, R64, !PT ;  /* 0x0000004059417209 */ /* 0x000fe40007810000 */
[----:B------:R-:W-:Y:S01]  /*52b0*/  FSEL R77, R67, -INF , P2 ;  /* 0xff800000434d7808 */ /* 0x000fe20001000000 */
[----:B------:R-:W0:Y:S01]  /*52c0*/  MUFU.TANH R110, R110 ;  /* 0x0000006e006e7308 */ /* 0x000e220000002400 */
[----:B------:R-:W-:Y:S01]  /*52d0*/  FMNMX.FTZ R67, R92, R65, !PT ;  /* 0x000000415c437209 */ /* 0x000fe20007810000 */
[----:B------:R-:W-:Y:S01]  /*52e0*/  FMUL.FTZ R65, R32, UR7 ;  /* 0x0000000720417c20 */ /* 0x000fe20008410000 */
[----:B------:R-:W-:-:S02]  /*52f0*/  FSEL R74, R74, -INF , P3 ;  /* 0xff8000004a4a7808 */ /* 0x000fc40001800000 */
[----:B------:R-:W-:Y:S02]  /*5300*/  FMNMX.FTZ R67, R72, R67, !PT ;  /* 0x0000004348437209 */ /* 0x000fe40007810000 */
[----:B--2---:R-:W-:Y:S01]  /*5310*/  FSEL R58, R78, -INF , P4 ;  /* 0xff8000004e3a7808 */ /* 0x004fe20002000000 */
[----:B------:R3:W-:Y:S01]  /*5320*/  MUFU.TANH R94, R59 ;  /* 0x0000003b005e7308 */ /* 0x0007e20000002400 */
[----:B------:R-:W-:Y:S02]  /*5330*/  FSEL R73, R73, -INF , P6 ;  /* 0xff80000049497808 */ /* 0x000fe40003000000 */
[----:B------:R-:W-:Y:S01]  /*5340*/  FMNMX.FTZ R78, R74, R67, !PT ;  /* 0x000000434a4e7209 */ /* 0x000fe20007810000 */
[----:B------:R-:W-:Y:S01]  /*5350*/  FMUL.FTZ R67, R33, UR7 ;  /* 0x0000000721437c20 */ /* 0x000fe20008410000 */
[----:B------:R-:W-:Y:S02]  /*5360*/  ISETP.GT.AND P3, PT, R12, 0x59, PT ;  /* 0x000000590c00780c */ /* 0x000fe40003f64270 */
[----:B------:R-:W-:Y:S01]  /*5370*/  FMNMX.FTZ R78, R73, R78, !PT ;  /* 0x0000004e494e7209 */ /* 0x000fe20007810000 */
[----:B------:R1:W-:Y:S01]  /*5380*/  MUFU.TANH R88, R57 ;  /* 0x0000003900587308 */ /* 0x0003e20000002400 */
[----:B----4-:R-:W-:-:S02]  /*5390*/  FSEL R60, R71, -INF , P3 ;  /* 0xff800000473c7808 */ /* 0x010fc40001800000 */
[----:B------:R-:W-:Y:S01]  /*53a0*/  FMNMX.FTZ R71, R75, R78, !PT ;  /* 0x0000004e4b477209 */ /* 0x000fe20007810000 */
[----:B------:R-:W-:Y:S01]  /*53b0*/  FMUL.FTZ R78, R34, UR7 ;  /* 0x00000007224e7c20 */ /* 0x000fe20008410000 */
[----:B---3--:R-:W-:Y:S02]  /*53c0*/  FSEL R59, R109, -INF , P2 ;  /* 0xff8000006d3b7808 */ /* 0x008fe40001000000 */
[----:B------:R-:W-:Y:S01]  /*53d0*/  FMNMX.FTZ R102, R76, R71, !PT ;  /* 0x000000474c667209 */ /* 0x000fe20007810000 */
[----:B------:R-:W2:Y:S01]  /*53e0*/  MUFU.TANH R112, R112 ;  /* 0x0000007000707308 */ /* 0x000ea20000002400 */
[C---:B------:R-:W-:Y:S01]  /*53f0*/  ISETP.GT.AND P2, PT, R12.reuse, 0x69, PT ;  /* 0x000000690c00780c */ /* 0x040fe20003f44270 */
[----:B------:R-:W-:Y:S02]  /*5400*/  WARPGROUP.DEPBAR.LE gsb0, 0x0 ;  /* 0x00008000000079c5 */ /* 0x000fe40000010000 */
[----:B------:R-:W-:Y:S01]  /*5410*/  ISETP.GT.AND P6, PT, R12, 0x60, PT ;  /* 0x000000600c00780c */ /* 0x000fe20003fc4270 */
[----:B------:R-:W-:Y:S01]  /*5420*/  FMUL.FTZ R28, R28, UR7 ;  /* 0x000000071c1c7c20 */ /* 0x000fe20008410000 */
[----:B-----5:R-:W-:Y:S01]  /*5430*/  FSEL R66, R66, -INF , P3 ;  /* 0xff80000042427808 */ /* 0x020fe20001800000 */
[----:B------:R-:W-:Y:S01]  /*5440*/  FMUL.FTZ R30, R30, UR7 ;  /* 0x000000071e1e7c20 */ /* 0x000fe20008410000 */
[----:B------:R-:W-:Y:S01]  /*5450*/  FMNMX.FTZ R71, R77, R102, !PT ;  /* 0x000000664d477209 */ /* 0x000fe20007810000 */
[----:B------:R-:W-:Y:S01]  /*5460*/  MUFU.TANH R63, R63 ;  /* 0x0000003f003f7308 */ /* 0x000fe20000002400 */
[----:B-1----:R-:W-:Y:S01]  /*5470*/  FSEL R57, R79, -INF , P5 ;  /* 0xff8000004f397808 */ /* 0x002fe20002800000 */
[----:B------:R-:W-:Y:S01]  /*5480*/  FMUL.FTZ R79, R35, UR7 ;  /* 0x00000007234f7c20 */ /* 0x000fe20008410000 */
[----:B------:R-:W-:Y:S01]  /*5490*/  FSEL R35, R62, -INF , P2 ;  /* 0xff8000003e237808 */ /* 0x000fe20001000000 */
[----:B------:R-:W-:Y:S01]  /*54a0*/  FMUL.FTZ R102, R37, UR7 ;  /* 0x0000000725667c20 */ /* 0x000fe20008410000 */
[----:B------:R-:W-:-:S02]  /*54b0*/  ISETP.GT.AND P5, PT, R12, 0x61, PT ;  /* 0x000000610c00780c */ /* 0x000fc40003fa4270 */
[----:B------:R-:W-:Y:S01]  /*54c0*/  FSEL R69, R69, -INF , P6 ;  /* 0xff80000045457808 */ /* 0x000fe20003000000 */
[----:B------:R-:W1:Y:S01]  /*54d0*/  MUFU.TANH R111, R111 ;  /* 0x0000006f006f7308 */ /* 0x000e620000002400 */
[----:B------:R-:W-:Y:S02]  /*54e0*/  FMNMX.FTZ R62, R66, R71, !PT ;  /* 0x00000047423e7209 */ /* 0x000fe40007810000 */
[----:B------:R-:W-:Y:S02]  /*54f0*/  FSEL R71, R61, -INF , P2 ;  /* 0xff8000003d477808 */ /* 0x000fe40001000000 */
[----:B------:R-:W-:Y:S02]  /*5500*/  ISETP.GT.AND P4, PT, R12, 0x68, PT ;  /* 0x000000680c00780c */ /* 0x000fe40003f84270 */
[----:B0-----:R-:W-:Y:S01]  /*5510*/  FSEL R70, R70, -INF , P5 ;  /* 0xff80000046467808 */ /* 0x001fe20002800000 */
[----:B------:R-:W0:Y:S01]  /*5520*/  MUFU.TANH R114, R114 ;  /* 0x0000007200727308 */ /* 0x000e220000002400 */
[----:B------:R-:W-:Y:S01]  /*5530*/  FMNMX.FTZ R61, R69, R62, !PT ;  /* 0x0000003e453d7209 */ /* 0x000fe20007810000 */
[----:B------:R-:W-:Y:S01]  /*5540*/  FMUL.FTZ R62, R36, UR7 ;  /* 0x00000007243e7c20 */ /* 0x000fe20008410000 */
[----:B------:R-:W-:-:S02]  /*5550*/  FSEL R110, R110, -INF , P4 ;  /* 0xff8000006e6e7808 */ /* 0x000fc40002000000 */
[----:B------:R-:W-:Y:S02]  /*5560*/  FMNMX.FTZ R61, R70, R61, !PT ;  /* 0x0000003d463d7209 */ /* 0x000fe40007810000 */
[----:B------:R-:W-:Y:S01]  /*5570*/  ISETP.GT.AND P3, PT, R12, 0x70, PT ;  /* 0x000000700c00780c */ /* 0x000fe20003f64270 */
[----:B------:R-:W3:Y:S01]  /*5580*/  MUFU.TANH R113, R113 ;  /* 0x0000007100717308 */ /* 0x000ee20000002400 */
[----:B------:R-:W-:Y:S02]  /*5590*/  FMNMX.FTZ R108, R110, R61, !PT ;  /* 0x0000003d6e6c7209 */ /* 0x000fe40007810000 */
[----:B--2---:R-:W-:Y:S02]  /*55a0*/  FSEL R32, R112, -INF , P6 ;  /* 0xff80000070207808 */ /* 0x004fe40003000000 */
[C---:B------:R-:W-:Y:S02]  /*55b0*/  ISETP.GT.AND P6, PT, R12.reuse, 0x71, PT ;  /* 0x000000710c00780c */ /* 0x040fe40003fc4270 */
[----:B------:R-:W-:Y:S01]  /*55c0*/  FMNMX.FTZ R107, R71, R108, !PT ;  /* 0x0000006c476b7209 */ /* 0x000fe20007810000 */
[----:B------:R-:W2:Y:S01]  /*55d0*/  MUFU.TANH R115, R115 ;  /* 0x0000007300737308 */ /* 0x000ea20000002400 */
[----:B-1----:R-:W-:Y:S01]  /*55e0*/  FSEL R33, R111, -INF , P5 ;  /* 0xff8000006f217808 */ /* 0x002fe20002800000 */
[----:B------:R-:W-:Y:S01]  /*55f0*/  FMUL.FTZ R111, R39, UR7 ;  /* 0x00000007276f7c20 */ /* 0x000fe20008410000 */
[----:B------:R-:W-:-:S02]  /*5600*/  ISETP.GT.AND P5, PT, R12, 0x78, PT ;  /* 0x000000780c00780c */ /* 0x000fc40003fa4270 */
[----:B0-----:R-:W-:Y:S02]  /*5610*/  FSEL R114, R114, -INF , P6 ;  /* 0xff80000072727808 */ /* 0x001fe40003000000 */
[C---:B------:R-:W-:Y:S01]  /*5620*/  ISETP.GT.AND P2, PT, R12.reuse, 0x80, PT ;  /* 0x000000800c00780c */ /* 0x040fe20003f44270 */
[----:B------:R0:W-:Y:S01]  /*5630*/  MUFU.TANH R103, R78 ;  /* 0x0000004e00677308 */ /* 0x0001e20000002400 */
[----:B---3--:R-:W-:Y:S02]  /*5640*/  FSEL R34, R113, -INF , P4 ;  /* 0xff80000071227808 */ /* 0x008fe40002000000 */
[----:B------:R-:W-:Y:S02]  /*5650*/  ISETP.GT.AND P4, PT, R12, 0x79, PT ;  /* 0x000000790c00780c */ /* 0x000fe40003f84270 */
[----:B------:R-:W-:Y:S01]  /*5660*/  FSEL R61, R104, -INF , P5 ;  /* 0xff800000683d7808 */ /* 0x000fe20002800000 */
[----:B------:R-:W-:Y:S01]  /*5670*/  FMUL.FTZ R104, R38, UR7 ;  /* 0x0000000726687c20 */ /* 0x000fe20008410000 */
[----:B------:R-:W-:Y:S01]  /*5680*/  FSEL R38, R101, -INF , P4 ;  /* 0xff80000065267808 */ /* 0x000fe20002000000 */
[----:B------:R-:W1:Y:S01]  /*5690*/  MUFU.TANH R116, R116 ;  /* 0x0000007400747308 */ /* 0x000e620000002400 */
[----:B0-----:R-:W-:Y:S01]  /*56a0*/  FSEL R78, R63, -INF , P3 ;  /* 0xff8000003f4e7808 */ /* 0x001fe20001800000 */
[----:B------:R-:W-:Y:S01]  /*56b0*/  FMUL.FTZ R101, R24, UR7 ;  /* 0x0000000718657c20 */ /* 0x000fe20008410000 */
[----:B--2---:R-:W-:-:S02]  /*56c0*/  FSEL R36, R115, -INF , P3 ;  /* 0xff80000073247808 */ /* 0x004fc40001800000 */
[----:B------:R-:W-:Y:S02]  /*56d0*/  FMNMX.FTZ R107, R78, R107, !PT ;  /* 0x0000006b4e6b7209 */ /* 0x000fe40007810000 */
[----:B------:R-:W-:Y:S01]  /*56e0*/  ISETP.GT.AND P3, PT, R12, 0x81, PT ;  /* 0x000000810c00780c */ /* 0x000fe20003f64270 */
[----:B------:R0:W-:Y:S01]  /*56f0*/  MUFU.TANH R106, R79 ;  /* 0x0000004f006a7308 */ /* 0x0001e20000002400 */
[----:B------:R-:W-:Y:S02]  /*5700*/  FSEL R24, R88, -INF , P2 ;  /* 0xff80000058187808 */ /* 0x000fe40001000000 */
[----:B------:R-:W-:-:S05]  /*5710*/  FSEL R91, R91, -INF , P3 ;  /* 0xff8000005b5b7808 */ /* 0x000fca0001800000 */
[----:B------:R2:W-:Y:S01]  /*5720*/  MUFU.TANH R63, R62 ;  /* 0x0000003e003f7308 */ /* 0x0005e20000002400 */
[----:B0-----:R-:W-:Y:S02]  /*5730*/  FSEL R79, R83, -INF , P5 ;  /* 0xff800000534f7808 */ /* 0x001fe40002800000 */
[----:B------:R-:W-:Y:S02]  /*5740*/  FSEL R83, R86, -INF , P4 ;  /* 0xff80000056537808 */ /* 0x000fe40002000000 */
[----:B------:R-:W-:Y:S02]  /*5750*/  FSEL R86, R99, -INF , P2 ;  /* 0xff80000063567808 */ /* 0x000fe40001000000 */
[----:B-1----:R-:W-:Y:S01]  /*5760*/  FSEL R37, R116, -INF , P6 ;  /* 0xff80000074257808 */ /* 0x002fe20003000000 */
[----:B------:R-:W0:Y:S01]  /*5770*/  MUFU.TANH R65, R65 ;  /* 0x0000004100417308 */ /* 0x000e220000002400 */
[----:B--2---:R-:W-:Y:S02]  /*5780*/  FMNMX.FTZ R62, R114, R107, !PT ;  /* 0x0000006b723e7209 */ /* 0x004fe40007810000 */
[----:B------:R-:W-:-:S02]  /*5790*/  ISETP.GT.AND P6, PT, R12, 0x88, PT ;  /* 0x000000880c00780c */ /* 0x000fc40003fc4270 */
[----:B------:R-:W-:Y:S02]  /*57a0*/  FMNMX.FTZ R62, R79, R62, !PT ;  /* 0x0000003e4f3e7209 */ /* 0x000fe40007810000 */
[----:B------:R-:W-:Y:S01]  /*57b0*/  ISETP.GT.AND P5, PT, R12, 0x89, PT ;  /* 0x000000890c00780c */ /* 0x000fe20003fa4270 */
[----:B------:R-:W1:Y:S01]  /*57c0*/  MUFU.TANH R67, R67 ;  /* 0x0000004300437308 */ /* 0x000e620000002400 */
[----:B------:R-:W-:Y:S02]  /*57d0*/  FMNMX.FTZ R99, R83, R62, !PT ;  /* 0x0000003e53637209 */ /* 0x000fe40007810000 */
[----:B------:R-:W-:Y:S02]  /*57e0*/  FSEL R62, R93, -INF , P3 ;  /* 0xff8000005d3e7808 */ /* 0x000fe40001800000 */
[----:B------:R-:W-:Y:S02]  /*57f0*/  FMNMX.FTZ R108, R86, R99, !PT ;  /* 0x00000063566c7209 */ /* 0x000fe40007810000 */
[----:B------:R-:W-:Y:S01]  /*5800*/  FSEL R93, R94, -INF , P6 ;  /* 0xff8000005e5d7808 */ /* 0x000fe20003000000 */
[----:B------:R-:W-:Y:S01]  /*5810*/  MUFU.TANH R117, R117 ;  /* 0x0000007500757308 */ /* 0x000fe20000002400 */
[----:B------:R-:W-:-:S02]  /*5820*/  FMNMX.FTZ R108, R91, R108, !PT ;  /* 0x0000006c5b6c7209 */ /* 0x000fc40007810000 */
[C---:B------:R-:W-:Y:S02]  /*5830*/  ISETP.GT.AND P4, PT, R12.reuse, 0x90, PT ;  /* 0x000000900c00780c */ /* 0x040fe40003f84270 */
[----:B------:R-:W-:Y:S02]  /*5840*/  FSEL R94, R95, -INF , P5 ;  /* 0xff8000005f5e7808 */ /* 0x000fe40002800000 */
[----:B------:R-:W-:Y:S01]  /*5850*/  FMNMX.FTZ R99, R93, R108, !PT ;  /* 0x0000006c5d637209 */ /* 0x000fe20007810000 */
[----:B------:R-:W2:Y:S01]  /*5860*/  MUFU.TANH R64, R118 ;  /* 0x0000007600407308 */ /* 0x000ea20000002400 */
[----:B------:R-:W-:Y:S02]  /*5870*/  ISETP.GT.AND P3, PT, R12, 0x91, PT ;  /* 0x000000910c00780c */ /* 0x000fe40003f64270 */
[----:B0-----:R-:W-:Y:S02]  /*5880*/  FSEL R95, R65, -INF , P4 ;  /* 0xff800000415f7808 */ /* 0x001fe40002000000 */
[----:B------:R-:W-:-:S02]  /*5890*/  FMNMX.FTZ R108, R94, R99, !PT ;  /* 0x000000635e6c7209 */ /* 0x000fc40007810000 */
[----:B------:R-:W-:Y:S01]  /*58a0*/  ISETP.GT.AND P2, PT, R12, 0x98, PT ;  /* 0x000000980c00780c */ /* 0x000fe20003f44270 */
[----:B------:R-:W0:Y:S01]  /*58b0*/  MUFU.TANH R102, R102 ;  /* 0x0000006600667308 */ /* 0x000e220000002400 */
[----:B-1----:R-:W-:Y:S01]  /*58c0*/  FSEL R99, R67, -INF , P3 ;  /* 0xff80000043637808 */ /* 0x002fe20001800000 */
[----:B------:R-:W-:Y:S01]  /*58d0*/  FMUL.FTZ R67, R29, UR7 ;  /* 0x000000071d437c20 */ /* 0x000fe20008410000 */
[----:B------:R-:W-:-:S04]  /*58e0*/  FMNMX.FTZ R108, R95, R108, !PT ;  /* 0x0000006c5f6c7209 */ /* 0x000fc80007810000 */
[----:B------:R-:W-:Y:S01]  /*58f0*/  FMNMX.FTZ R108, R99, R108, !PT ;  /* 0x0000006c636c7209 */ /* 0x000fe20007810000 */
[----:B------:R1:W3:Y:S01]  /*5900*/  MUFU.TANH R107, R104 ;  /* 0x00000068006b7308 */ /* 0x0002e20000002400 */
[----:B--2---:R-:W-:Y:S02]  /*5910*/  FSEL R64, R64, -INF , P5 ;  /* 0xff80000040407808 */ /* 0x004fe40002800000 */
[----:B------:R-:W-:-:S05]  /*5920*/  ISETP.GT.AND P5, PT, R12, 0xa0, PT ;  /* 0x000000a00c00780c */ /* 0x000fca0003fa4270 */
[----:B------:R2:W4:Y:S01]  /*5930*/  MUFU.TANH R88, R101 ;  /* 0x0000006500587308 */ /* 0x0005220000002400 */
[----:B-1----:R-:W-:Y:S01]  /*5940*/  FMUL.FTZ R104, R25, UR7 ;  /* 0x0000000719687c20 */ /* 0x002fe20008410000 */
[----:B------:R-:W-:Y:S02]  /*5950*/  FSEL R25, R117, -INF , P6 ;  /* 0xff80000075197808 */ /* 0x000fe40003000000 */
[----:B------:R-:W-:-:S04]  /*5960*/  ISETP.GT.AND P6, PT, R12, 0x99, PT ;  /* 0x000000990c00780c */ /* 0x000fc80003fc4270 */
[----:B------:R-:W1:Y:S01]  /*5970*/  MUFU.TANH R104, R104 ;  /* 0x0000006800687308 */ /* 0x000e620000002400 */
[----:B--2---:R-:W-:Y:S02]  /*5980*/  FSEL R101, R63, -INF , P2 ;  /* 0xff8000003f657808 */ /* 0x004fe40001000000 */
[----:B0-----:R-:W-:Y:S02]  /*5990*/  FSEL R102, R102, -INF , P6 ;  /* 0xff80000066667808 */ /* 0x001fe40003000000 */
[----:B------:R-:W-:Y:S01]  /*59a0*/  FMNMX.FTZ R29, R101, R108, !PT ;  /* 0x0000006c651d7209 */ /* 0x000fe20007810000 */
[----:B------:R-:W-:Y:S01]  /*59b0*/  FMUL.FTZ R108, R26, UR7 ;  /* 0x000000071a6c7c20 */ /* 0x000fe20008410000 */
[----:B---3--:R-:W-:Y:S01]  /*59c0*/  FSEL R63, R107, -INF , P2 ;  /* 0xff8000006b3f7808 */ /* 0x008fe20001000000 */
[----:B------:R0:W2:Y:S01]  /*59d0*/  MUFU.TANH R65, R28 ;  /* 0x0000001c00417308 */ /* 0x0000a20000002400 */
[----:B------:R-:W-:Y:S01]  /*59e0*/  ISETP.GT.AND P2, PT, R12, 0xa9, PT ;  /* 0x000000a90c00780c */ /* 0x000fe20003f44270 */
[----:B------:R-:W-:-:S06]  /*59f0*/  FMUL.FTZ R26, R31, UR7 ;  /* 0x000000071f1a7c20 */ /* 0x000fcc0008410000 */
[----:B------:R-:W3:Y:S01]  /*5a00*/  MUFU.TANH R67, R67 ;  /* 0x0000004300437308 */ /* 0x000ee20000002400 */
[----:B0-----:R-:W-:Y:S02]  /*5a10*/  FSEL R28, R103, -INF , P4 ;  /* 0xff800000671c7808 */ /* 0x001fe40002000000 */
[----:B----4-:R-:W-:Y:S02]  /*5a20*/  FSEL R103, R88, -INF , P5 ;  /* 0xff80000058677808 */ /* 0x010fe40002800000 */
[----:B------:R-:W-:Y:S02]  /*5a30*/  ISETP.GT.AND P4, PT, R12, 0xa1, PT ;  /* 0x000000a10c00780c */ /* 0x000fe40003f84270 */
[----:B------:R-:W-:Y:S01]  /*5a40*/  FMNMX.FTZ R88, R102, R29, !PT ;  /* 0x0000001d66587209 */ /* 0x000fe20007810000 */
[----:B------:R-:W0:Y:S01]  /*5a50*/  MUFU.TANH R111, R111 ;  /* 0x0000006f006f7308 */ /* 0x000e220000002400 */
[----:B------:R-:W-:Y:S02]  /*5a60*/  FSEL R29, R106, -INF , P3 ;  /* 0xff8000006a1d7808 */ /* 0x000fe40001800000 */
[----:B------:R-:W-:-:S02]  /*5a70*/  ISETP.GT.AND P3, PT, R12, 0xa8, PT ;  /* 0x000000a80c00780c */ /* 0x000fc40003f64270 */
[----:B-1----:R-:W-:Y:S02]  /*5a80*/  FSEL R104, R104, -INF , P4 ;  /* 0xff80000068687808 */ /* 0x002fe40002000000 */
[----:B------:R-:W-:Y:S01]  /*5a90*/  FMNMX.FTZ R109, R103, R88, !PT ;  /* 0x00000058676d7209 */ /* 0x000fe20007810000 */
[----:B------:R-:W1:Y:S01]  /*5aa0*/  MUFU.TANH R108, R108 ;  /* 0x0000006c006c7308 */ /* 0x000e620000002400 */
[----:B--2---:R-:W-:Y:S02]  /*5ab0*/  FSEL R106, R65, -INF , P3 ;  /* 0xff800000416a7808 */ /* 0x004fe40001800000 */
[----:B------:R-:W-:Y:S02]  /*5ac0*/  FMNMX.FTZ R109, R104, R109, !PT ;  /* 0x0000006d686d7209 */ /* 0x000fe40007810000 */
[----:B---3--:R-:W-:Y:S02]  /*5ad0*/  FSEL R12, R67, -INF , P2 ;  /* 0xff800000430c7808 */ /* 0x008fe40001000000 */
[----:B------:R-:W-:Y:S01]  /*5ae0*/  FMNMX.FTZ R109, R106, R109, !PT ;  /* 0x0000006d6a6d7209 */ /* 0x000fe20007810000 */
[----:B------:R-:W2:Y:S01]  /*5af0*/  MUFU.TANH R30, R30 ;  /* 0x0000001e001e7308 */ /* 0x000ea20000002400 */
[----:B0-----:R-:W-:-:S02]  /*5b00*/  FSEL R111, R111, -INF , P6 ;  /* 0xff8000006f6f7808 */ /* 0x001fc40003000000 */
[----:B------:R-:W-:-:S05]  /*5b10*/  FMNMX.FTZ R109, R12, R109, !PT ;  /* 0x0000006d0c6d7209 */ /* 0x000fca0007810000 */
[----:B------:R-:W0:Y:S01]  /*5b20*/  SHFL.BFLY PT, R88, R109, 0x2, 0x1f ;  /* 0x0c401f006d587f89 */ /* 0x000e2200000e0000 */
[----:B------:R-:W3:Y:S01]  /*5b30*/  MUFU.TANH R26, R26 ;  /* 0x0000001a001a7308 */ /* 0x000ee20000002400 */
[----:B-1----:R-:W-:Y:S02]  /*5b40*/  FSEL R108, R108, -INF , P5 ;  /* 0xff8000006c6c7808 */ /* 0x002fe40002800000 */
[----:B--2---:R-:W-:Y:S02]  /*5b50*/  FSEL R30, R30, -INF , P3 ;  /* 0xff8000001e1e7808 */ /* 0x004fe40001800000 */
[----:B---3--:R-:W-:Y:S02]  /*5b60*/  FSEL R26, R26, -INF , P2 ;  /* 0xff8000001a1a7808 */ /* 0x008fe40001000000 */
[----:B0-----:R-:W-:Y:S01]  /*5b70*/  FMNMX.FTZ R65, R109, R88, !PT ;  /* 0x000000586d417209 */ /* 0x001fe20007810000 */
[----:B------:R-:W-:-:S04]  /*5b80*/  FMUL.FTZ R109, R27, UR7 ;  /* 0x000000071b6d7c20 */ /* 0x000fc80008410000 */
[----:B------:R-:W0:Y:S02]  /*5b90*/  SHFL.BFLY PT, R88, R65, 0x1, 0x1f ;  /* 0x0c201f0041587f89 */ /* 0x000e2400000e0000 */
[----:B------:R-:W1:Y:S02]  /*5ba0*/  MUFU.TANH R109, R109 ;  /* 0x0000006d006d7308 */ /* 0x000e640000002400 */
[----:B-1----:R-:W-:Y:S02]  /*5bb0*/  FSEL R109, R109, -INF , P4 ;  /* 0xff8000006d6d7808 */ /* 0x002fe40002000000 */
[----:B0-----:R-:W-:-:S04]  /*5bc0*/  FMNMX.FTZ R88, R65, R88, !PT ;  /* 0x0000005841587209 */ /* 0x001fc80007810000 */
[C---:B------:R-:W-:Y:S01]  /*5bd0*/  FSETP.NEU.FTZ.AND P0, PT, R88.reuse, -INF , PT ;  /* 0xff8000005800780b */ /* 0x040fe20003f1d000 */
[----:B------:R-:W-:-:S05]  /*5be0*/  FMUL.FTZ R107, R88, UR11 ;  /* 0x0000000b586b7c20 */ /* 0x000fca0008410000 */
[----:B------:R-:W-:Y:S02]  /*5bf0*/  FSEL R107, R107, RZ, P0 ;  /* 0x000000ff6b6b7208 */ /* 0x000fe40000000000 */
[----:B------:R-:W-:-:S03]  /*5c00*/  ISETP.NE.AND P0, PT, R120, RZ, PT ;  /* 0x000000ff7800720c */ /* 0x000fc60003f05270 */
[--C-:B------:R-:W-:Y:S01]  /*5c10*/  FFMA.FTZ R27, R52, UR11, -R107.reuse ;  /* 0x0000000b341b7c23 */ /* 0x100fe2000801086b */
[----:B------:R-:W-:Y:S01]  /*5c20*/  FMNMX.FTZ R52, R11, R14, !PT ;  /* 0x0000000e0b347209 */ /* 0x000fe20007810000 */
[--C-:B------:R-:W-:Y:S01]  /*5c30*/  FFMA.FTZ R39, R81, UR11, -R107.reuse ;  /* 0x0000000b51277c23 */ /* 0x100fe2000801086b */
[--C-:B------:R-:W-:Y:S01]  /*5c40*/  FFMA.FTZ R182, R85, UR11, -R107.reuse ;  /* 0x0000000b55b67c23 */ /* 0x100fe2000801086b */
[--C-:B------:R-:W-:Y:S01]  /*5c50*/  FFMA.FTZ R198, R77, UR11, -R107.reuse ;  /* 0x0000000b4dc67c23 */ /* 0x100fe2000801086b */
[----:B------:R-:W-:Y:S01]  /*5c60*/  FMNMX.FTZ R52, R13, R52, !PT ;  /* 0x000000340d347209 */ /* 0x000fe20007810000 */
[--C-:B------:R-:W-:Y:S01]  /*5c70*/  FFMA.FTZ R176, R49, UR11, -R107.reuse ;  /* 0x0000000b31b07c23 */ /* 0x100fe2000801086b */
[--C-:B------:R-:W-:Y:S01]  /*5c80*/  FFMA.FTZ R178, R51, UR11, -R107.reuse ;  /* 0x0000000b33b27c23 */ /* 0x100fe2000801086b */
[----:B------:R-:W-:Y:S01]  /*5c90*/  MUFU.EX2 R27, R27 ;  /* 0x0000001b001b7308 */ /* 0x000fe20000000800 */
[----:B------:R-:W-:Y:S01]  /*5ca0*/  FMNMX.FTZ R65, R15, R52, !PT ;  /* 0x000000340f417209 */ /* 0x000fe20007810000 */
[--C-:B------:R-:W-:Y:S01]  /*5cb0*/  FFMA.FTZ R31, R68, UR11, -R107.reuse ;  /* 0x0000000b441f7c23 */ /* 0x100fe2000801086b */
[--C-:B------:R-:W-:Y:S01]  /*5cc0*/  FFMA.FTZ R216, R103, UR11, -R107.reuse ;  /* 0x0000000b67d87c23 */ /* 0x100fe2000801086b */
[--C-:B------:R-:W-:Y:S01]  /*5cd0*/  FFMA.FTZ R180, R80, UR11, -R107.reuse ;  /* 0x0000000b50b47c23 */ /* 0x100fe2000801086b */
[----:B------:R-:W-:Y:S01]  /*5ce0*/  FMNMX.FTZ R52, R20, R65, !PT ;  /* 0x0000004114347209 */ /* 0x000fe20007810000 */
[--C-:B------:R-:W-:Y:S01]  /*5cf0*/  FFMA.FTZ R49, R84, UR11, -R107.reuse ;  /* 0x0000000b54317c23 */ /* 0x100fe2000801086b */
[--C-:B------:R-:W-:Y:S01]  /*5d00*/  FFMA.FTZ R214, R101, UR11, -R107.reuse ;  /* 0x0000000b65d67c23 */ /* 0x100fe2000801086b */
[----:B------:R-:W0:Y:S01]  /*5d10*/  MUFU.EX2 R176, R176 ;  /* 0x000000b000b07308 */ /* 0x000e220000000800 */
[----:B------:R-:W-:Y:S01]  /*5d20*/  FMNMX.FTZ R67, R21, R52, !PT ;  /* 0x0000003415437209 */ /* 0x000fe20007810000 */
[--C-:B------:R-:W-:Y:S01]  /*5d30*/  FFMA.FTZ R101, R12, UR11, -R107.reuse ;  /* 0x0000000b0c657c23 */ /* 0x100fe2000801086b */
[--C-:B------:R-:W-:Y:S01]  /*5d40*/  FFMA.FTZ R184, R105, UR11, -R107.reuse ;  /* 0x0000000b69b87c23 */ /* 0x100fe2000801086b */
[--C-:B------:R-:W-:Y:S01]  /*5d50*/  FFMA.FTZ R51, R96, UR11, -R107.reuse ;  /* 0x0000000b60337c23 */ /* 0x100fe2000801086b */
[----:B------:R-:W-:Y:S01]  /*5d60*/  FMNMX.FTZ R52, R40, R67, !PT ;  /* 0x0000004328347209 */ /* 0x000fe20007810000 */
[--C-:B------:R-:W-:Y:S01]  /*5d70*/  FFMA.FTZ R186, R98, UR11, -R107.reuse ;  /* 0x0000000b62ba7c23 */ /* 0x100fe2000801086b */
[--C-:B------:R-:W-:Y:S01]  /*5d80*/  FFMA.FTZ R65, R97, UR11, -R107.reuse ;  /* 0x0000000b61417c23 */ /* 0x100fe2000801086b */
[----:B------:R-:W1:Y:S01]  /*5d90*/  MUFU.EX2 R178, R178 ;  /* 0x000000b200b27308 */ /* 0x000e620000000800 */
[----:B------:R-:W-:Y:S01]  /*5da0*/  FMNMX.FTZ R67, R41, R52, !PT ;  /* 0x0000003429437209 */ /* 0x000fe20007810000 */
[--C-:B------:R-:W-:Y:S01]  /*5db0*/  FFMA.FTZ R188, R100, UR11, -R107.reuse ;  /* 0x0000000b64bc7c23 */ /* 0x100fe2000801086b */
[--C-:B------:R-:W-:Y:S01]  /*5dc0*/  FFMA.FTZ R190, R90, UR11, -R107.reuse ;  /* 0x0000000b5abe7c23 */ /* 0x100fe2000801086b */
[--C-:B------:R-:W-:Y:S01]  /*5dd0*/  FFMA.FTZ R192, R92, UR11, -R107.reuse ;  /* 0x0000000b5cc07c23 */ /* 0x100fe2000801086b */
[----:B------:R-:W-:Y:S01]  /*5de0*/  FMNMX.FTZ R52, R42, R67, !PT ;  /* 0x000000432a347209 */ /* 0x000fe20007810000 */
[--C-:B------:R-:W-:Y:S01]  /*5df0*/  FFMA.FTZ R67, R82, UR11, -R107.reuse ;  /* 0x0000000b52437c23 */ /* 0x100fe2000801086b */
[--C-:B------:R-:W-:Y:S01]  /*5e00*/  FFMA.FTZ R72, R72, UR11, -R107.reuse ;  /* 0x0000000b48487c23 */ /* 0x100fe2000801086b */
[----:B------:R-:W2:Y:S01]  /*5e10*/  MUFU.EX2 R31, R31 ;  /* 0x0000001f001f7308 */ /* 0x000ea20000000800 */
[----:B------:R-:W-:Y:S01]  /*5e20*/  FMNMX.FTZ R81, R43, R52, !PT ;  /* 0x000000342b517209 */ /* 0x000fe20007810000 */
[--C-:B------:R-:W-:Y:S01]  /*5e30*/  FFMA.FTZ R194, R74, UR11, -R107.reuse ;  /* 0x0000000b4ac27c23 */ /* 0x100fe2000801086b */
[--C-:B------:R-:W-:Y:S01]  /*5e40*/  FFMA.FTZ R73, R73, UR11, -R107.reuse ;  /* 0x0000000b49497c23 */ /* 0x100fe2000801086b */
[--C-:B------:R-:W-:Y:S01]  /*5e50*/  FFMA.FTZ R196, R75, UR11, -R107.reuse ;  /* 0x0000000b4bc47c23 */ /* 0x100fe2000801086b */
[----:B------:R-:W-:Y:S01]  /*5e60*/  FMNMX.FTZ R52, R44, R81, !PT ;  /* 0x000000512c347209 */ /* 0x000fe20007810000 */
[--C-:B------:R-:W-:Y:S01]  /*5e70*/  FFMA.FTZ R75, R76, UR11, -R107.reuse ;  /* 0x0000000b4c4b7c23 */ /* 0x100fe2000801086b */
[--C-:B------:R-:W-:Y:S01]  /*5e80*/  FFMA.FTZ R200, R69, UR11, -R107.reuse ;  /* 0x0000000b45c87c23 */ /* 0x100fe2000801086b */
[----:B------:R-:W3:Y:S01]  /*5e90*/  MUFU.EX2 R180, R180 ;  /* 0x000000b400b47308 */ /* 0x000ee20000000800 */
[----:B------:R-:W-:Y:S01]  /*5ea0*/  FMNMX.FTZ R81, R45, R52, !PT ;  /* 0x000000342d517209 */ /* 0x000fe20007810000 */
[--C-:B------:R-:W-:Y:S01]  /*5eb0*/  FFMA.FTZ R69, R70, UR11, -R107.reuse ;  /* 0x0000000b46457c23 */ /* 0x100fe2000801086b */
[--C-:B------:R-:W-:Y:S01]  /*5ec0*/  FFMA.FTZ R202, R110, UR11, -R107.reuse ;  /* 0x0000000b6eca7c23 */ /* 0x100fe2000801086b */
[--C-:B------:R-:W-:Y:S01]  /*5ed0*/  FFMA.FTZ R71, R71, UR11, -R107.reuse ;  /* 0x0000000b47477c23 */ /* 0x100fe2000801086b */
[----:B------:R-:W-:Y:S01]  /*5ee0*/  FMNMX.FTZ R52, R46, R81, !PT ;  /* 0x000000512e347209 */ /* 0x000fe20007810000 */
[--C-:B------:R-:W-:Y:S01]  /*5ef0*/  FFMA.FTZ R81, R89, UR11, -R107.reuse ;  /* 0x0000000b59517c23 */ /* 0x100fe2000801086b */
[--C-:B------:R-:W-:Y:S01]  /*5f00*/  FFMA.FTZ R204, R78, UR11, -R107.reuse ;  /* 0x0000000b4ecc7c23 */ /* 0x100fe2000801086b */
[----:B------:R-:W4:Y:S01]  /*5f10*/  MUFU.EX2 R39, R39 ;  /* 0x0000002700277308 */ /* 0x000f220000000800 */
[----:B------:R-:W-:Y:S01]  /*5f20*/  FMNMX.FTZ R85, R47, R52, !PT ;  /* 0x000000342f557209 */ /* 0x000fe20007810000 */
[--C-:B------:R-:W-:Y:S01]  /*5f30*/  FFMA.FTZ R97, R114, UR11, -R107.reuse ;  /* 0x0000000b72617c23 */ /* 0x100fe2000801086b */
[--C-:B------:R-:W-:Y:S01]  /*5f40*/  FFMA.FTZ R206, R79, UR11, -R107.reuse ;  /* 0x0000000b4fce7c23 */ /* 0x100fe2000801086b */
[--C-:B------:R-:W-:Y:S01]  /*5f50*/  FFMA.FTZ R79, R83, UR11, -R107.reuse ;  /* 0x0000000b534f7c23 */ /* 0x100fe2000801086b */
[----:B------:R-:W-:Y:S01]  /*5f60*/  FMNMX.FTZ R85, R48, R85, !PT ;  /* 0x0000005530557209 */ /* 0x000fe20007810000 */
[--C-:B------:R-:W-:Y:S01]  /*5f70*/  FFMA.FTZ R208, R86, UR11, -R107.reuse ;  /* 0x0000000b56d07c23 */ /* 0x100fe2000801086b */
[--C-:B------:R-:W-:Y:S01]  /*5f80*/  FFMA.FTZ R83, R91, UR11, -R107.reuse ;  /* 0x0000000b5b537c23 */ /* 0x100fe2000801086b */
[----:B------:R-:W5:Y:S01]  /*5f90*/  MUFU.EX2 R182, R182 ;  /* 0x000000b600b67308 */ /* 0x000f620000000800 */
        /* <DEDUP_REMOVED lines=10> */
[----:B------:R-:W-:Y:S01]  /*6040*/  FFMA.FTZ R218, R106, UR11, -R107 ;  /* 0x0000000b6ada7c23 */ /* 0x000fe2000801086b */
[--C-:B------:R-:W-:Y:S01]  /*6050*/  IMAD.MOV.U32 R86, RZ, RZ, R87.reuse ;  /* 0x000000ffff567224 */ /* 0x100fe200078e0057 */
[----:B------:R-:W-:Y:S01]  /*6060*/  FMNMX.FTZ R89, R55, R52, !PT ;  /* 0x0000003437597209 */ /* 0x000fe20007810000 */
[--C-:B------:R-:W-:Y:S01]  /*6070*/  IMAD.MOV.U32 R84, RZ, RZ, R87.reuse ;  /* 0x000000ffff547224 */ /* 0x100fe200078e0057 */
[----:B------:R-:W-:Y:S01]  /*6080*/  MOV R82, R87 ;  /* 0x0000005700527202 */ /* 0x000fe20000000f00 */
[----:B------:R-:W5:Y:S01]  /*6090*/  MUFU.EX2 R184, R184 ;  /* 0x000000b800b87308 */ /* 0x000f620000000800 */
[----:B------:R-:W-:Y:S01]  /*60a0*/  FMNMX.FTZ R52, R56, R89, !PT ;  /* 0x0000005938347209 */ /* 0x000fe20007810000 */
[----:B------:R-:W-:-:S02]  /*60b0*/  IMAD.MOV.U32 R80, RZ, RZ, R87 ;  /* 0x000000ffff507224 */ /* 0x000fc400078e0057 */
[--C-:B------:R-:W-:Y:S01]  /*60c0*/  IMAD.MOV.U32 R78, RZ, RZ, R87.reuse ;  /* 0x000000ffff4e7224 */ /* 0x100fe200078e0057 */
[----:B------:R-:W-:Y:S01]  /*60d0*/  FMNMX.FTZ R89, R57, R52, !PT ;  /* 0x0000003439597209 */ /* 0x000fe20007810000 */
[--C-:B------:R-:W-:Y:S02]  /*60e0*/  IMAD.MOV.U32 R76, RZ, RZ, R87.reuse ;  /* 0x000000ffff4c7224 */ /* 0x100fe400078e0057 */
[----:B------:R-:W-:Y:S01]  /*60f0*/  MUFU.EX2 R51, R51 ;  /* 0x0000003300337308 */ /* 0x000fe20000000800 */
[----:B------:R-:W-:Y:S01]  /*6100*/  FMNMX.FTZ R52, R58, R89, !PT ;  /* 0x000000593a347209 */ /* 0x000fe20007810000 */
[--C-:B------:R-:W-:Y:S02]  /*6110*/  IMAD.MOV.U32 R74, RZ, RZ, R87.reuse ;  /* 0x000000ffff4a7224 */ /* 0x100fe400078e0057 */
[--C-:B------:R-:W-:Y:S01]  /*6120*/  IMAD.MOV.U32 R70, RZ, RZ, R87.reuse ;  /* 0x000000ffff467224 */ /* 0x100fe200078e0057 */
[----:B------:R-:W-:Y:S01]  /*6130*/  FMNMX.FTZ R89, R59, R52, !PT ;  /* 0x000000343b597209 */ /* 0x000fe20007810000 */
[----:B------:R-:W-:-:S02]  /*6140*/  IMAD.MOV.U32 R68, RZ, RZ, R87 ;  /* 0x000000ffff447224 */ /* 0x000fc400078e0057 */
        /* <DEDUP_REMOVED lines=8> */
[----:B------:R-:W-:Y:S01]  /*61d0*/  FMNMX.FTZ R52, R36, R77, !PT ;  /* 0x0000004d24347209 */ /* 0x000fe20007810000 */
[----:B------:R-:W-:Y:S01]  /*61e0*/  FFMA.FTZ R77, R66, UR11, -R107 ;  /* 0x0000000b424d7c23 */ /* 0x000fe2000801086b */
[----:B------:R-:W-:Y:S01]  /*61f0*/  IMAD.MOV.U32 R66, RZ, RZ, R87 ;  /* 0x000000ffff427224 */ /* 0x000fe200078e0057 */
        /* <DEDUP_REMOVED lines=12> */
[----:B------:R0:W-:Y:S01]  /*62c0*/  MUFU.EX2 R85, R72 ;  /* 0x0000004800557308 */ /* 0x0001e20000000800 */
[----:B------:R-:W-:-:S04]  /*62d0*/  FMNMX.FTZ R52, R29, R52, !PT ;  /* 0x000000341d347209 */ /* 0x000fc80007810000 */
[----:B------:R-:W-:-:S03]  /*62e0*/  FMNMX.FTZ R52, R63, R52, !PT ;  /* 0x000000343f347209 */ /* 0x000fc60007810000 */
[----:B------:R-:W-:Y:S01]  /*62f0*/  MUFU.EX2 R194, R194 ;  /* 0x000000c200c27308 */ /* 0x000fe20000000800 */
[----:B------:R-:W-:Y:S01]  /*6300*/  FMNMX.FTZ R89, R111, R52, !PT ;  /* 0x000000346f597209 */ /* 0x000fe20007810000 */
[----:B0-----:R-:W-:-:S03]  /*6310*/  IMAD.MOV.U32 R72, RZ, RZ, R87 ;  /* 0x000000ffff487224 */ /* 0x001fc600078e0057 */
[----:B------:R-:W-:-:S03]  /*6320*/  FMNMX.FTZ R52, R108, R89, !PT ;  /* 0x000000596c347209 */ /* 0x000fc60007810000 */
[----:B------:R-:W-:Y:S01]  /*6330*/  MUFU.EX2 R73, R73 ;  /* 0x0000004900497308 */ /* 0x000fe20000000800 */
[----:B------:R-:W-:-:S04]  /*6340*/  FMNMX.FTZ R89, R109, R52, !PT ;  /* 0x000000346d597209 */ /* 0x000fc80007810000 */
[----:B------:R-:W-:-:S03]  /*6350*/  FMNMX.FTZ R89, R30, R89, !PT ;  /* 0x000000591e597209 */ /* 0x000fc60007810000 */
[----:B------:R-:W-:Y:S01]  /*6360*/  MUFU.EX2 R196, R196 ;  /* 0x000000c400c47308 */ /* 0x000fe20000000800 */
[----:B------:R-:W-:-:S05]  /*6370*/  FMNMX.FTZ R89, R26, R89, !PT ;  /* 0x000000591a597209 */ /* 0x000fca0007810000 */
[----:B------:R-:W0:Y:S02]  /*6380*/  SHFL.BFLY PT, R52, R89, 0x2, 0x1f ;  /* 0x0c401f0059347f89 */ /* 0x000e2400000e0000 */
[----:B------:R-:W-:Y:S08]  /*6390*/  MUFU.EX2 R75, R75 ;  /* 0x0000004b004b7308 */ /* 0x000ff00000000800 */
[----:B------:R-:W-:Y:S08]  /*63a0*/  MUFU.EX2 R198, R198 ;  /* 0x000000c600c67308 */ /* 0x000ff00000000800 */
[----:B------:R-:W-:Y:S01]  /*63b0*/  MUFU.EX2 R77, R77 ;  /* 0x0000004d004d7308 */ /* 0x000fe20000000800 */
[----:B0-----:R-:W-:-:S07]  /*63c0*/  FMNMX.FTZ R52, R89, R52, !PT ;  /* 0x0000003459347209 */ /* 0x001fce0007810000 */
[----:B------:R-:W-:Y:S01]  /*63d0*/  MUFU.EX2 R200, R200 ;  /* 0x000000c800c87308 */ /* 0x000fe20000000800 */
[----:B------:R-:W0:Y:S07]  /*63e0*/  SHFL.BFLY PT, R89, R52, 0x1, 0x1f ;  /* 0x0c201f0034597f89 */ /* 0x000e2e00000e0000 */
[----:B------:R-:W-:Y:S08]  /*63f0*/  MUFU.EX2 R69, R69 ;  /* 0x0000004500457308 */ /* 0x000ff00000000800 */
[----:B------:R-:W-:Y:S08]  /*6400*/  MUFU.EX2 R202, R202 ;  /* 0x000000ca00ca7308 */ /* 0x000ff00000000800 */
[----:B------:R-:W-:Y:S01]  /*6410*/  MUFU.EX2 R71, R71 ;  /* 0x0000004700477308 */ /* 0x000fe20000000800 */
[----:B0-----:R-:W-:-:S04]  /*6420*/  FMNMX.FTZ R89, R52, R89, !PT ;  /* 0x0000005934597209 */ /* 0x001fc80007810000 */
[C---:B------:R-:W-:Y:S01]  /*6430*/  FSETP.NEU.FTZ.AND P2, PT, R89.reuse, -INF , PT ;  /* 0xff8000005900780b */ /* 0x040fe20003f5d000 */
[----:B------:R-:W-:Y:S02]  /*6440*/  FMUL.FTZ R103, R89, UR11 ;  /* 0x0000000b59677c20 */ /* 0x000fe40008410000 */
[----:B------:R-:W-:Y:S03]  /*6450*/  MUFU.EX2 R204, R204 ;  /* 0x000000cc00cc7308 */ /* 0x000fe60000000800 */
[----:B------:R-:W-:Y:S02]  /*6460*/  FSEL R103, R103, RZ, P2 ;  /* 0x000000ff67677208 */ /* 0x000fe40001000000 */
[----:B------:R-:W-:-:S03]  /*6470*/  PLOP3.LUT P2, PT, PT, PT, UP0, 0x80, 0x0 ;  /* 0x000000000000781c */ /* 0x000fc60003f4f008 */
[----:B------:R-:W-:Y:S01]  /*6480*/  MUFU.EX2 R97, R97 ;  /* 0x0000006100617308 */ /* 0x000fe20000000800 */
[----:B------:R-:W-:Y:S01]  /*6490*/  FFMA.FTZ R177, R11, UR11, -R103 ;  /* 0x0000000b0bb17c23 */ /* 0x000fe20008010867 */
[----:B------:R-:W-:Y:S01]  /*64a0*/  FADD.FTZ R11, R176, R27 ;  /* 0x0000001bb00b7221 */ /* 0x000fe20000010000 */
[--C-:B------:R-:W-:Y:S01]  /*64b0*/  FFMA.FTZ R12, R14, UR11, -R103.reuse ;  /* 0x0000000b0e0c7c23 */ /* 0x100fe20008010867 */
[--C-:B------:R-:W-:Y:S01]  /*64c0*/  FFMA.FTZ R179, R13, UR11, -R103.reuse ;  /* 0x0000000b0db37c23 */ /* 0x100fe20008010867 */
[----:B------:R-:W-:Y:S01]  /*64d0*/  FFMA.FTZ R52, R15, UR11, -R103 ;  /* 0x0000000b0f347c23 */ /* 0x000fe20008010867 */
[----:B-1----:R-:W-:Y:S01]  /*64e0*/  FADD.FTZ R14, R178, R11 ;  /* 0x0000000bb20e7221 */ /* 0x002fe20000010000 */
[--C-:B------:R-:W-:Y:S01]  /*64f0*/  FFMA.FTZ R181, R20, UR11, -R103.reuse ;  /* 0x0000000b14b57c23 */ /* 0x100fe20008010867 */
[----:B------:R-:W-:Y:S01]  /*6500*/  MUFU.EX2 R177, R177 ;  /* 0x000000b100b17308 */ /* 0x000fe20000000800 */
[--C-:B------:R-:W-:Y:S01]  /*6510*/  FFMA.FTZ R20, R21, UR11, -R103.reuse ;  /* 0x0000000b15147c23 */ /* 0x100fe20008010867 */
[----:B--2---:R-:W-:Y:S01]  /*6520*/  FADD.FTZ R11, R31, R14 ;  /* 0x0000000e1f0b7221 */ /* 0x004fe20000010000 */
[--C-:B------:R-:W-:Y:S01]  /*6530*/  FFMA.FTZ R183, R40, UR11, -R103.reuse ;  /* 0x0000000b28b77c23 */ /* 0x100fe20008010867 */
[--C-:B------:R-:W-:Y:S01]  /*6540*/  FFMA.FTZ R201, R32, UR11, -R103.reuse ;  /* 0x0000000b20c97c23 */ /* 0x100fe20008010867 */
[----:B------:R-:W-:Y:S01]  /*6550*/  FFMA.FTZ R191, R48, UR11, -R103 ;  /* 0x0000000b30bf7c23 */ /* 0x000fe20008010867 */
[----:B---3--:R-:W-:Y:S01]  /*6560*/  FADD.FTZ R14, R180, R11 ;  /* 0x0000000bb40e7221 */ /* 0x008fe20000010000 */
[--C-:B------:R-:W-:Y:S01]  /*6570*/  FFMA.FTZ R40, R41, UR11, -R103.reuse ;  /* 0x0000000b29287c23 */ /* 0x100fe20008010867 */
[----:B------:R-:W0:Y:S01]  /*6580*/  MUFU.EX2 R12, R12 ;  /* 0x0000000c000c7308 */ /* 0x000e220000000800 */
[--C-:B------:R-:W-:Y:S01]  /*6590*/  FFMA.FTZ R48, R50, UR11, -R103.reuse ;  /* 0x0000000b32307c23 */ /* 0x100fe20008010867 */
[----:B----4-:R-:W-:Y:S01]  /*65a0*/  FADD.FTZ R11, R39, R14 ;  /* 0x0000000e270b7221 */ /* 0x010fe20000010000 */
[--C-:B------:R-:W-:Y:S01]  /*65b0*/  FFMA.FTZ R50, R54, UR11, -R103.reuse ;  /* 0x0000000b36327c23 */ /* 0x100fe20008010867 */
[--C-:B------:R-:W-:Y:S01]  /*65c0*/  FFMA.FTZ R54, R56, UR11, -R103.reuse ;  /* 0x0000000b38367c23 */ /* 0x100fe20008010867 */
[----:B------:R-:W-:Y:S01]  /*65d0*/  FFMA.FTZ R56, R58, UR11, -R103 ;  /* 0x0000000b3a387c23 */ /* 0x000fe20008010867 */
[----:B-----5:R-:W-:Y:S01]  /*65e0*/  FADD.FTZ R14, R182, R11 ;  /* 0x0000000bb60e7221 */ /* 0x020fe20000010000 */
[--C-:B------:R-:W-:Y:S01]  /*65f0*/  FFMA.FTZ R185, R42, UR11, -R103.reuse ;  /* 0x0000000b2ab97c23 */ /* 0x100fe20008010867 */
[----:B------:R-:W1:Y:S01]  /*6600*/  MUFU.EX2 R179, R179 ;  /* 0x000000b300b37308 */ /* 0x000e620000000800 */
[--C-:B------:R-:W-:Y:S01]  /*6610*/  FFMA.FTZ R58, R60, UR11, -R103.reuse ;  /* 0x0000000b3c3a7c23 */ /* 0x100fe20008010867 */
[----:B------:R-:W-:Y:S01]  /*6620*/  FADD.FTZ R11, R49, R14 ;  /* 0x0000000e310b7221 */ /* 0x000fe20000010000 */
[--C-:B------:R-:W-:Y:S01]  /*6630*/  FFMA.FTZ R42, R43, UR11, -R103.reuse ;  /* 0x0000000b2b2a7c23 */ /* 0x100fe20008010867 */
[--C-:B------:R-:W-:Y:S01]  /*6640*/  FFMA.FTZ R187, R44, UR11, -R103.reuse ;  /* 0x0000000b2cbb7c23 */ /* 0x100fe20008010867 */
[----:B------:R-:W-:Y:S01]  /*6650*/  FFMA.FTZ R203, R34, UR11, -R103 ;  /* 0x0000000b22cb7c23 */ /* 0x000fe20008010867 */
[----:B------:R-:W-:Y:S01]  /*6660*/  FADD.FTZ R32, R184, R11 ;  /* 0x0000000bb8207221 */ /* 0x000fe20000010000 */
[--C-:B------:R-:W-:Y:S01]  /*6670*/  FFMA.FTZ R44, R45, UR11, -R103.reuse ;  /* 0x0000000b2d2c7c23 */ /* 0x100fe20008010867 */
[----:B------:R-:W2:Y:S01]  /*6680*/  MUFU.EX2 R52, R52 ;  /* 0x0000003400347308 */ /* 0x000ea20000000800 */
[----:B0-----:R-:W-:Y:S01]  /*6690*/  FADD.FTZ R14, R177, R12 ;  /* 0x0000000cb10e7221 */ /* 0x001fe20000010000 */
[----:B------:R-:W-:Y:S01]  /*66a0*/  FADD.FTZ R13, R51, R32 ;  /* 0x00000020330d7221 */ /* 0x000fe20000010000 */
[--C-:B------:R-:W-:Y:S01]  /*66b0*/  FFMA.FTZ R189, R46, UR11, -R103.reuse ;  /* 0x0000000b2ebd7c23 */ /* 0x100fe20008010867 */
[--C-:B------:R-:W-:Y:S01]  /*66c0*/  FFMA.FTZ R46, R47, UR11, -R103.reuse ;  /* 0x0000000b2f2e7c23 */ /* 0x100fe20008010867 */
[----:B------:R-:W-:Y:S01]  /*66d0*/  FFMA.FTZ R205, R36, UR11, -R103 ;  /* 0x0000000b24cd7c23 */ /* 0x000fe20008010867 */
[----:B------:R-:W-:Y:S01]  /*66e0*/  FADD.FTZ R60, R186, R13 ;  /* 0x0000000dba3c7221 */ /* 0x000fe20000010000 */
[--C-:B------:R-:W-:Y:S01]  /*66f0*/  FFMA.FTZ R193, R53, UR11, -R103.reuse ;  /* 0x0000000b35c17c23 */ /* 0x100fe20008010867 */
[----:B------:R-:W0:Y:S01]  /*6700*/  MUFU.EX2 R181, R181 ;  /* 0x000000b500b57308 */ /* 0x000e220000000800 */
[----:B-1----:R-:W-:Y:S01]  /*6710*/  FADD.FTZ R11, R179, R14 ;  /* 0x0000000eb30b7221 */ /* 0x002fe20000010000 */
[----:B------:R-:W-:Y:S01]  /*6720*/  FADD.FTZ R13, R65, R60 ;  /* 0x0000003c410d7221 */ /* 0x000fe20000010000 */
[--C-:B------:R-:W-:Y:S01]  /*6730*/  FFMA.FTZ R195, R55, UR11, -R103.reuse ;  /* 0x0000000b37c37c23 */ /* 0x100fe20008010867 */
[--C-:B------:R-:W-:Y:S01]  /*6740*/  FFMA.FTZ R197, R57, UR11, -R103.reuse ;  /* 0x0000000b39c57c23 */ /* 0x100fe20008010867 */
[----:B------:R-:W-:Y:S01]  /*6750*/  FFMA.FTZ R199, R59, UR11, -R103 ;  /* 0x0000000b3bc77c23 */ /* 0x000fe20008010867 */
[----:B------:R-:W-:Y:S01]  /*6760*/  FADD.FTZ R34, R188, R13 ;  /* 0x0000000dbc227221 */ /* 0x000fe20000010000 */
[----:B------:R-:W-:Y:S01]  /*6770*/  FFMA.FTZ R32, R33, UR11, -R103 ;  /* 0x0000000b21207c23 */ /* 0x000fe20008010867 */
[----:B------:R-:W1:Y:S01]  /*6780*/  MUFU.EX2 R20, R20 ;  /* 0x0000001400147308 */ /* 0x000e620000000800 */
[----:B--2---:R-:W-:Y:S01]  /*6790*/  FADD.FTZ R14, R52, R11 ;  /* 0x0000000b340e7221 */ /* 0x004fe20000010000 */
        /* <DEDUP_REMOVED lines=13> */
[----:B------:R-:W-:Y:S01]  /*6870*/  FFMA.FTZ R64, R64, UR11, -R103 ;  /* 0x0000000b40407c23 */ /* 0x000fe20008010867 */
[----:B------:R-:W0:Y:S01]  /*6880*/  MUFU.EX2 R40, R40 ;  /* 0x0000002800287308 */ /* 0x000e220000000800 */
[----:B-1----:R-:W-:Y:S01]  /*6890*/  FADD.FTZ R14, R20, R11 ;  /* 0x0000000b140e7221 */ /* 0x002fe20000010000 */
[--C-:B------:R-:W-:Y:S01]  /*68a0*/  FFMA.FTZ R29, R29, UR11, -R103.reuse ;  /* 0x0000000b1d1d7c23 */ /* 0x100fe20008010867 */
[--C-:B------:R-:W-:Y:S01]  /*68b0*/  FFMA.FTZ R63, R63, UR11, -R103.reuse ;  /* 0x0000000b3f3f7c23 */ /* 0x100fe20008010867 */
[--C-:B------:R-:W-:Y:S01]  /*68c0*/  FFMA.FTZ R111, R111, UR11, -R103.reuse ;  /* 0x0000000b6f6f7c23 */ /* 0x100fe20008010867 */
[--C-:B------:R-:W-:Y:S01]  /*68d0*/  FFMA.FTZ R108, R108, UR11, -R103.reuse ;  /* 0x0000000b6c6c7c23 */ /* 0x100fe20008010867 */
[----:B------:R-:W-:Y:S01]  /*68e0*/  FFMA.FTZ R109, R109, UR11, -R103 ;  /* 0x0000000b6d6d7c23 */ /* 0x000fe20008010867 */
[----:B------:R-:W-:Y:S01]  /*68f0*/  F2FP.BF16.F32.PACK_AB R177, R12, R177 ;  /* 0x000000b10cb1723e */ /* 0x000fe200000010ff */
[----:B------:R-:W1:Y:S01]  /*6900*/  MUFU.EX2 R185, R185 ;  /* 0x000000b900b97308 */ /* 0x000e620000000800 */
[----:B--2---:R-:W-:Y:S01]  /*6910*/  FADD.FTZ R11, R183, R14 ;  /* 0x0000000eb70b7221 */ /* 0x004fe20000010000 */
[----:B------:R-:W-:Y:S01]  /*6920*/  F2FP.BF16.F32.PACK_AB R181, R20, R181 ;  /* 0x000000b514b5723e */ /* 0x000fe200000010ff */
[--C-:B------:R-:W-:Y:S01]  /*6930*/  IMAD.MOV.U32 R61, RZ, RZ, R87.reuse ;  /* 0x000000ffff3d7224 */ /* 0x100fe200078e0057 */
[----:B------:R-:W-:Y:S01]  /*6940*/  F2FP.BF16.F32.PACK_AB R176, R27, R176 ;  /* 0x000000b01bb0723e */ /* 0x000fe200000010ff */
[--C-:B------:R-:W-:Y:S01]  /*6950*/  IMAD.MOV.U32 R60, RZ, RZ, R87.reuse ;  /* 0x000000ffff3c7224 */ /* 0x100fe200078e0057 */
[----:B------:R-:W-:Y:S01]  /*6960*/  F2FP.BF16.F32.PACK_AB R178, R31, R178 ;  /* 0x000000b21fb2723e */ /* 0x000fe200000010ff */
[----:B------:R-:W-:Y:S01]  /*6970*/  IMAD.MOV.U32 R59, RZ, RZ, R87 ;  /* 0x000000ffff3b7224 */ /* 0x000fe200078e0057 */
        /* <DEDUP_REMOVED lines=18> */
[C---:B------:R-:W-:Y:S01]  /*6aa0*/  FADD.FTZ R11, R85.reuse, R36 ;  /* 0x00000024550b7221 */ /* 0x040fe20000010000 */
[----:B------:R-:W-:Y:S01]  /*6ab0*/  F2FP.BF16.F32.PACK_AB R192, R85, R192 ;  /* 0x000000c055c0723e */ /* 0x000fe200000010ff */
[----:B------:R-:W-:Y:S01]  /*6ac0*/  IMAD.MOV.U32 R85, RZ, RZ, R87 ;  /* 0x000000ffff557224 */ /* 0x000fe200078e0057 */
[----:B------:R-:W-:Y:S01]  /*6ad0*/  F2FP.BF16.F32.PACK_AB R179, R52, R179 ;  /* 0x000000b334b3723e */ /* 0x000fe200000010ff */
[----:B------:R-:W-:Y:S01]  /*6ae0*/  FADD.FTZ R36, R194, R11 ;  /* 0x0000000bc2247221 */ /* 0x000fe20000010000 */
[----:B------:R-:W-:Y:S01]  /*6af0*/  @!P1 PRMT R11, RZ, 0x654, R10 ;  /* 0x00000654ff0b9816 */ /* 0x000fe2000000000a */
[----:B------:R-:W2:Y:S01]  /*6b00*/  MUFU.EX2 R189, R189 ;  /* 0x000000bd00bd7308 */ /* 0x000ea20000000800 */
[----:B0-----:R-:W-:Y:S01]  /*6b10*/  FADD.FTZ R13, R187, R14 ;  /* 0x0000000ebb0d7221 */ /* 0x001fe20000010000 */
[C---:B------:R-:W-:Y:S01]  /*6b20*/  F2FP.BF16.F32.PACK_AB R194, R73.reuse, R194 ;  /* 0x000000c249c2723e */ /* 0x040fe200000010ff */
[----:B------:R2:W-:Y:S01]  /*6b30*/  @!P1 SYNCS.ARRIVE.TRANS64.RED.A1T0 RZ, [R11+URZ], RZ ;  /* 0x000000ff0bff99a7 */ /* 0x0005e2000810043f */
[----:B------:R-:W-:Y:S01]  /*6b40*/  F2FP.BF16.F32.PACK_AB R183, R40, R183 ;  /* 0x000000b728b7723e */ /* 0x000fe200000010ff */
[--C-:B------:R-:W-:Y:S01]  /*6b50*/  IMAD.MOV.U32 R52, RZ, RZ, R87.reuse ;  /* 0x000000ffff347224 */ /* 0x100fe200078e0057 */
[----:B------:R-:W-:Y:S01]  /*6b60*/  F2FP.BF16.F32.PACK_AB R185, R42, R185 ;  /* 0x000000b92ab9723e */ /* 0x000fe200000010ff */
[----:B------:R-:W-:Y:S01]  /*6b70*/  IMAD.MOV.U32 R51, RZ, RZ, R87 ;  /* 0x000000ffff337224 */ /* 0x000fe200078e0057 */
[----:B------:R-:W0:Y:S01]  /*6b80*/  MUFU.EX2 R46, R46 ;  /* 0x0000002e002e7308 */ /* 0x000e220000000800 */
[C---:B-1----:R-:W-:Y:S01]  /*6b90*/  FADD.FTZ R14, R44.reuse, R13 ;  /* 0x0000000d2c0e7221 */ /* 0x042fe20000010000 */
[----:B------:R-:W-:Y:S01]  /*6ba0*/  FADD.FTZ R13, R73, R36 ;  /* 0x00000024490d7221 */ /* 0x000fe20000010000 */
[----:B------:R-:W-:Y:S01]  /*6bb0*/  F2FP.BF16.F32.PACK_AB R187, R44, R187 ;  /* 0x000000bb2cbb723e */ /* 0x000fe200000010ff */
[----:B------:R-:W-:-:S02]  /*6bc0*/  IMAD.MOV.U32 R73, RZ, RZ, R87 ;  /* 0x000000ffff497224 */ /* 0x000fc400078e0057 */
[----:B------:R-:W-:Y:S01]  /*6bd0*/  FADD.FTZ R36, R196, R13 ;  /* 0x0000000dc4247221 */ /* 0x000fe20000010000 */
[----:B------:R-:W-:Y:S01]  /*6be0*/  F2FP.BF16.F32.PACK_AB R196, R75, R196 ;  /* 0x000000c44bc4723e */ /* 0x000fe200000010ff */
[----:B------:R-:W1:Y:S01]  /*6bf0*/  MUFU.EX2 R191, R191 ;  /* 0x000000bf00bf7308 */ /* 0x000e620000000800 */
[----:B--2---:R-:W-:Y:S01]  /*6c00*/  FADD.FTZ R11, R189, R14 ;  /* 0x0000000ebd0b7221 */ /* 0x004fe20000010000 */
[----:B------:R-:W-:Y:S01]  /*6c10*/  FADD.FTZ R13, R75, R36 ;  /* 0x000000244b0d7221 */ /* 0x000fe20000010000 */
[--C-:B------:R-:W-:Y:S02]  /*6c20*/  IMAD.MOV.U32 R75, RZ, RZ, R87.reuse ;  /* 0x000000ffff4b7224 */ /* 0x100fe400078e0057 */
[----:B------:R-:W-:Y:S02]  /*6c30*/  IMAD.MOV.U32 R49, RZ, RZ, R87 ;  /* 0x000000ffff317224 */ /* 0x000fe400078e0057 */
[----:B------:R-:W-:Y:S01]  /*6c40*/  FADD.FTZ R36, R198, R13 ;  /* 0x0000000dc6247221 */ /* 0x000fe20000010000 */
[C---:B------:R-:W-:Y:S01]  /*6c50*/  F2FP.BF16.F32.PACK_AB R198, R77.reuse, R198 ;  /* 0x000000c64dc6723e */ /* 0x040fe200000010ff */
[----:B------:R-:W2:Y:S01]  /*6c60*/  MUFU.EX2 R48, R48 ;  /* 0x0000003000307308 */ /* 0x000ea20000000800 */
[C---:B0-----:R-:W-:Y:S01]  /*6c70*/  FADD.FTZ R14, R46.reuse, R11 ;  /* 0x0000000b2e0e7221 */ /* 0x041fe20000010000 */
[----:B------:R-:W-:Y:S01]  /*6c80*/  FADD.FTZ R15, R77, R36 ;  /* 0x000000244d0f7221 */ /* 0x000fe20000010000 */
[----:B------:R-:W-:Y:S01]  /*6c90*/  F2FP.BF16.F32.PACK_AB R189, R46, R189 ;  /* 0x000000bd2ebd723e */ /* 0x000fe200000010ff */
[----:B------:R-:W-:-:S02]  /*6ca0*/  IMAD.MOV.U32 R77, RZ, RZ, R87 ;  /* 0x000000ffff4d7224 */ /* 0x000fc400078e0057 */
[--C-:B------:R-:W-:Y:S02]  /*6cb0*/  IMAD.MOV.U32 R47, RZ, RZ, R87.reuse ;  /* 0x000000ffff2f7224 */ /* 0x100fe400078e0057 */
[----:B------:R-:W0:Y:S01]  /*6cc0*/  MUFU.EX2 R193, R193 ;  /* 0x000000c100c17308 */ /* 0x000e220000000800 */
[----:B-1----:R-:W-:Y:S01]  /*6cd0*/  FADD.FTZ R11, R191, R14 ;  /* 0x0000000ebf0b7221 */ /* 0x002fe20000010000 */
[--C-:B------:R-:W-:Y:S02]  /*6ce0*/  IMAD.MOV.U32 R46, RZ, RZ, R87.reuse ;  /* 0x000000ffff2e7224 */ /* 0x100fe400078e0057 */
[--C-:B------:R-:W-:Y:S02]  /*6cf0*/  IMAD.MOV.U32 R45, RZ, RZ, R87.reuse ;  /* 0x000000ffff2d7224 */ /* 0x100fe400078e0057 */
[----:B------:R-:W-:Y:S02]  /*6d00*/  IMAD.MOV.U32 R44, RZ, RZ, R87 ;  /* 0x000000ffff2c7224 */ /* 0x000fe400078e0057 */
[----:B------:R-:W1:Y:S01]  /*6d10*/  MUFU.EX2 R50, R50 ;  /* 0x0000003200327308 */ /* 0x000e620000000800 */
[----:B--2---:R-:W-:Y:S01]  /*6d20*/  FADD.FTZ R14, R48, R11 ;  /* 0x0000000b300e7221 */ /* 0x004fe20000010000 */
[----:B------:R-:W-:Y:S01]  /*6d30*/  FFMA.FTZ R11, R28, UR11, -R103 ;  /* 0x0000000b1c0b7c23 */ /* 0x000fe20008010867 */
[----:B------:R-:W-:Y:S01]  /*6d40*/  FADD.FTZ R28, R200, R15 ;  /* 0x0000000fc81c7221 */ /* 0x000fe20000010000 */
[C---:B------:R-:W-:Y:S01]  /*6d50*/  F2FP.BF16.F32.PACK_AB R200, R69.reuse, R200 ;  /* 0x000000c845c8723e */ /* 0x040fe200000010ff */
[--C-:B------:R-:W-:Y:S01]  /*6d60*/  IMAD.MOV.U32 R43, RZ, RZ, R87.reuse ;  /* 0x000000ffff2b7224 */ /* 0x100fe200078e0057 */
[----:B------:R-:W-:Y:S01]  /*6d70*/  F2FP.BF16.F32.PACK_AB R191, R48, R191 ;  /* 0x000000bf30bf723e */ /* 0x000fe200000010ff */
[----:B------:R-:W-:Y:S01]  /*6d80*/  FADD.FTZ R15, R69, R28 ;  /* 0x0000001c450f7221 */ /* 0x000fe20000010000 */
[----:B------:R-:W2:Y:S01]  /*6d90*/  MUFU.EX2 R195, R195 ;  /* 0x000000c300c37308 */ /* 0x000ea20000000800 */
[----:B0-----:R-:W-:Y:S01]  /*6da0*/  FADD.FTZ R13, R193, R14 ;  /* 0x0000000ec10d7221 */ /* 0x001fe20000010000 */
[----:B------:R-:W-:-:S02]  /*6db0*/  IMAD.MOV.U32 R69, RZ, RZ, R87 ;  /* 0x000000ffff457224 */ /* 0x000fc400078e0057 */
[----:B------:R-:W-:Y:S01]  /*6dc0*/  FADD.FTZ R36, R202, R15 ;  /* 0x0000000fca247221 */ /* 0x000fe20000010000 */
[C---:B------:R-:W-:Y:S01]  /*6dd0*/  F2FP.BF16.F32.PACK_AB R202, R71.reuse, R202 ;  /* 0x000000ca47ca723e */ /* 0x040fe200000010ff */
[----:B------:R-:W-:Y:S02]  /*6de0*/  IMAD.MOV.U32 R48, RZ, RZ, R87 ;  /* 0x000000ffff307224 */ /* 0x000fe400078e0057 */
[----:B------:R-:W-:Y:S01]  /*6df0*/  FADD.FTZ R21, R71, R36 ;  /* 0x0000002447157221 */ /* 0x000fe20000010000 */
[----:B------:R-:W0:Y:S01]  /*6e00*/  MUFU.EX2 R54, R54 ;  /* 0x0000003600367308 */ /* 0x000e220000000800 */
[C---:B-1----:R-:W-:Y:S01]  /*6e10*/  FADD.FTZ R14, R50.reuse, R13 ;  /* 0x0000000d320e7221 */ /* 0x042fe20000010000 */
[----:B------:R-:W-:Y:S01]  /*6e20*/  F2FP.BF16.F32.PACK_AB R193, R50, R193 ;  /* 0x000000c132c1723e */ /* 0x000fe200000010ff */
[--C-:B------:R-:W-:Y:S02]  /*6e30*/  IMAD.MOV.U32 R71, RZ, RZ, R87.reuse ;  /* 0x000000ffff477224 */ /* 0x100fe400078e0057 */
[----:B------:R-:W-:-:S02]  /*6e40*/  IMAD.MOV.U32 R50, RZ, RZ, R87 ;  /* 0x000000ffff327224 */ /* 0x000fc400078e0057 */
[--C-:B------:R-:W-:Y:S01]  /*6e50*/  IMAD.MOV.U32 R42, RZ, RZ, R87.reuse ;  /* 0x000000ffff2a7224 */ /* 0x100fe200078e0057 */
[----:B------:R-:W1:Y:S01]  /*6e60*/  MUFU.EX2 R197, R197 ;  /* 0x000000c500c57308 */ /* 0x000e620000000800 */
[----:B--2---:R-:W-:Y:S01]  /*6e70*/  FADD.FTZ R13, R195, R14 ;  /* 0x0000000ec30d7221 */ /* 0x004fe20000010000 */
[--C-:B------:R-:W-:Y:S02]  /*6e80*/  IMAD.MOV.U32 R41, RZ, RZ, R87.reuse ;  /* 0x000000ffff297224 */ /* 0x100fe400078e0057 */
[--C-:B------:R-:W-:Y:S02]  /*6e90*/  IMAD.MOV.U32 R40, RZ, RZ, R87.reuse ;  /* 0x000000ffff287224 */ /* 0x100fe400078e0057 */
[----:B------:R-:W-:Y:S02]  /*6ea0*/  IMAD.MOV.U32 R39, RZ, RZ, R87 ;  /* 0x000000ffff277224 */ /* 0x000fe400078e0057 */
[----:B------:R-:W2:Y:S01]  /*6eb0*/  MUFU.EX2 R56, R56 ;  /* 0x0000003800387308 */ /* 0x000ea20000000800 */
[----:B0-----:R-:W-:Y:S01]  /*6ec0*/  FADD.FTZ R14, R54, R13 ;  /* 0x0000000d360e7221 */ /* 0x001fe20000010000 */
[----:B------:R-:W-:Y:S01]  /*6ed0*/  FFMA.FTZ R13, R30, UR11, -R103 ;  /* 0x0000000b1e0d7c23 */ /* 0x000fe20008010867 */
[----:B------:R-:W-:Y:S01]  /*6ee0*/  FADD.FTZ R30, R204, R21 ;  /* 0x00000015cc1e7221 */ /* 0x000fe20000010000 */
[----:B------:R-:W-:Y:S01]  /*6ef0*/  FFMA.FTZ R103, R26, UR11, -R103 ;  /* 0x0000000b1a677c23 */ /* 0x000fe20008010867 */
[----:B------:R-:W-:Y:S01]  /*6f00*/  F2FP.BF16.F32.PACK_AB R195, R54, R195 ;  /* 0x000000c336c3723e */ /* 0x000fe200000010ff */
[----:B------:R-:W-:-:S02]  /*6f10*/  IMAD.MOV.U32 R54, RZ, RZ, R87 ;  /* 0x000000ffff367224 */ /* 0x000fc400078e0057 */
[----:B------:R-:W-:Y:S01]  /*6f20*/  FADD.FTZ R21, R97, R30 ;  /* 0x0000001e61157221 */ /* 0x000fe20000010000 */
[----:B------:R-:W0:Y:S01]  /*6f30*/  MUFU.EX2 R199, R199 ;  /* 0x000000c700c77308 */ /* 0x000e220000000800 */
[----:B-1----:R-:W-:Y:S01]  /*6f40*/  FADD.FTZ R15, R197, R14 ;  /* 0x0000000ec50f7221 */ /* 0x002fe20000010000 */
[----:B------:R-:W-:Y:S01]  /*6f50*/  F2FP.BF16.F32.PACK_AB R204, R97, R204 ;  /* 0x000000cc61cc723e */ /* 0x000fe200000010ff */
[--C-:B------:R-:W-:Y:S02]  /*6f60*/  IMAD.MOV.U32 R35, RZ, RZ, R87.reuse ;  /* 0x000000ffff237224 */ /* 0x100fe400078e0057 */
[--C-:B------:R-:W-:Y:S02]  /*6f70*/  IMAD.MOV.U32 R33, RZ, RZ, R87.reuse ;  /* 0x000000ffff217224 */ /* 0x100fe400078e0057 */
[----:B------:R-:W-:Y:S01]  /*6f80*/  IMAD.MOV.U32 R31, RZ, RZ, R87 ;  /* 0x000000ffff1f7224 */ /* 0x000fe200078e0057 */
[----:B------:R-:W1:Y:S01]  /*6f90*/  MUFU.EX2 R58, R58 ;  /* 0x0000003a003a7308 */ /* 0x000e620000000800 */
[C---:B--2---:R-:W-:Y:S01]  /*6fa0*/  FADD.FTZ R14, R56.reuse, R15 ;  /* 0x0000000f380e7221 */ /* 0x044fe20000010000 */
[----:B------:R-:W-:Y:S01]  /*6fb0*/  F2FP.BF16.F32.PACK_AB R197, R56, R197 ;  /* 0x000000c538c5723e */ /* 0x000fe200000010ff */
[----:B------:R-:W-:-:S02]  /*6fc0*/  IMAD.MOV.U32 R56, RZ, RZ, R87 ;  /* 0x000000ffff387224 */ /* 0x000fc400078e0057 */
[--C-:B------:R-:W-:Y:S02]  /*6fd0*/  IMAD.MOV.U32 R27, RZ, RZ, R87.reuse ;  /* 0x000000ffff1b7224 */ /* 0x100fe400078e0057 */
[----:B------:R-:W-:Y:S01]  /*6fe0*/  IMAD.MOV.U32 R25, RZ, RZ, R87 ;  /* 0x000000ffff197224 */ /* 0x000fe200078e0057 */
[----:B------:R-:W2:Y:S01]  /*6ff0*/  MUFU.EX2 R206, R206 ;  /* 0x000000ce00ce7308 */ /* 0x000ea20000000800 */
[----:B0-----:R-:W-:-:S07]  /*7000*/  FADD.FTZ R15, R199, R14 ;  /* 0x0000000ec70f7221 */ /* 0x001fce0000010000 */
[----:B------:R-:W0:Y:S01]  /*7010*/  MUFU.EX2 R201, R201 ;  /* 0x000000c900c97308 */ /* 0x000e220000000800 */
[C---:B-1----:R-:W-:Y:S01]  /*7020*/  FADD.FTZ R14, R58.reuse, R15 ;  /* 0x0000000f3a0e7221 */ /* 0x042fe20000010000 */
[----:B------:R-:W-:Y:S01]  /*7030*/  F2FP.BF16.F32.PACK_AB R199, R58, R199 ;  /* 0x000000c73ac7723e */ /* 0x000fe200000010ff */
[----:B------:R-:W-:-:S05]  /*7040*/  IMAD.MOV.U32 R58, RZ, RZ, R87 ;  /* 0x000000ffff3a7224 */ /* 0x000fca00078e0057 */
[----:B------:R-:W1:Y:S01]  /*7050*/  MUFU.EX2 R79, R79 ;  /* 0x0000004f004f7308 */ /* 0x000e620000000800 */
[----:B--2---:R-:W-:-:S07]  /*7060*/  FADD.FTZ R26, R206, R21 ;  /* 0x00000015ce1a7221 */ /* 0x004fce0000010000 */
[----:B------:R-:W2:Y:S01]  /*7070*/  MUFU.EX2 R32, R32 ;  /* 0x0000002000207308 */ /* 0x000ea20000000800 */
[----:B0-----:R-:W-:-:S07]  /*7080*/  FADD.FTZ R15, R201, R14 ;  /* 0x0000000ec90f7221 */ /* 0x001fce0000010000 */
[----:B------:R-:W0:Y:S01]  /*7090*/  MUFU.EX2 R208, R208 ;  /* 0x000000d000d07308 */ /* 0x000e220000000800 */
[C---:B-1----:R-:W-:Y:S01]  /*70a0*/  FADD.FTZ R21, R79.reuse, R26 ;  /* 0x0000001a4f157221 */ /* 0x042fe20000010000 */
[----:B------:R-:W-:Y:S01]  /*70b0*/  F2FP.BF16.F32.PACK_AB R206, R79, R206 ;  /* 0x000000ce4fce723e */ /* 0x000fe200000010ff */
[----:B------:R-:W-:-:S05]  /*70c0*/  IMAD.MOV.U32 R79, RZ, RZ, R87 ;  /* 0x000000ffff4f7224 */ /* 0x000fca00078e0057 */
[----:B------:R-:W1:Y:S01]  /*70d0*/  MUFU.EX2 R203, R203 ;  /* 0x000000cb00cb7308 */ /* 0x000e620000000800 */
[C---:B--2---:R-:W-:Y:S01]  /*70e0*/  FADD.FTZ R14, R32.reuse, R15 ;  /* 0x0000000f200e7221 */ /* 0x044fe20000010000 */
[----:B------:R-:W-:Y:S01]  /*70f0*/  F2FP.BF16.F32.PACK_AB R201, R32, R201 ;  /* 0x000000c920c9723e */ /* 0x000fe200000010ff */
[----:B------:R-:W-:-:S05]  /*7100*/  IMAD.MOV.U32 R32, RZ, RZ, R87 ;  /* 0x000000ffff207224 */ /* 0x000fca00078e0057 */
[----:B------:R-:W2:Y:S01]  /*7110*/  MUFU.EX2 R83, R83 ;  /* 0x0000005300537308 */ /* 0x000ea20000000800 */
[----:B0-----:R-:W-:-:S07]  /*7120*/  FADD.FTZ R26, R208, R21 ;  /* 0x00000015d01a7221 */ /* 0x001fce0000010000 */
[----:B------:R-:W0:Y:S01]  /*7130*/  MUFU.EX2 R34, R34 ;  /* 0x0000002200227308 */ /* 0x000e220000000800 */
[----:B-1----:R-:W-:-:S07]  /*7140*/  FADD.FTZ R15, R203, R14 ;  /* 0x0000000ecb0f7221 */ /* 0x002fce0000010000 */
[----:B------:R-:W1:Y:S01]  /*7150*/  MUFU.EX2 R210, R210 ;  /* 0x000000d200d27308 */ /* 0x000e620000000800 */
[C---:B--2---:R-:W-:Y:S01]  /*7160*/  FADD.FTZ R21, R83.reuse, R26 ;  /* 0x0000001a53157221 */ /* 0x044fe20000010000 */
[----:B------:R-:W-:Y:S01]  /*7170*/  F2FP.BF16.F32.PACK_AB R208, R83, R208 ;  /* 0x000000d053d0723e */ /* 0x000fe200000010ff */
[----:B------:R-:W-:-:S05]  /*7180*/  IMAD.MOV.U32 R83, RZ, RZ, R87 ;  /* 0x000000ffff537224 */ /* 0x000fca00078e0057 */
[----:B------:R-:W2:Y:S01]  /*7190*/  MUFU.EX2 R205, R205 ;  /* 0x000000cd00cd7308 */ /* 0x000ea20000000800 */
[C---:B0-----:R-:W-:Y:S01]  /*71a0*/  FADD.FTZ R14, R34.reuse, R15 ;  /* 0x0000000f220e7221 */ /* 0x041fe20000010000 */
[----:B------:R-:W-:Y:S01]  /*71b0*/  F2FP.BF16.F32.PACK_AB R203, R34, R203 ;  /* 0x000000cb22cb723e */ /* 0x000fe200000010ff */
[----:B------:R-:W-:-:S05]  /*71c0*/  IMAD.MOV.U32 R34, RZ, RZ, R87 ;  /* 0x000000ffff227224 */ /* 0x000fca00078e0057 */
[----:B------:R-:W0:Y:S01]  /*71d0*/  MUFU.EX2 R91, R91 ;  /* 0x0000005b005b7308 */ /* 0x000e220000000800 */
[----:B-1----:R-:W-:-:S07]  /*71e0*/  FADD.FTZ R30, R210, R21 ;  /* 0x00000015d21e7221 */ /* 0x002fce0000010000 */
[----:B------:R1:W3:Y:S01]  /*71f0*/  MUFU.EX2 R10, R37 ;  /* 0x00000025000a7308 */ /* 0x0002e20000000800 */
[----:B--2---:R-:W-:-:S07]  /*7200*/  FADD.FTZ R15, R205, R14 ;  /* 0x0000000ecd0f7221 */ /* 0x004fce0000010000 */
[----:B------:R-:W2:Y:S01]  /*7210*/  MUFU.EX2 R212, R212 ;  /* 0x000000d400d47308 */ /* 0x000ea20000000800 */
[C---:B0-----:R-:W-:Y:S01]  /*7220*/  FADD.FTZ R21, R91.reuse, R30 ;  /* 0x0000001e5b157221 */ /* 0x041fe20000010000 */
[----:B------:R-:W-:Y:S02]  /*7230*/  F2FP.BF16.F32.PACK_AB R210, R91, R210 ;  /* 0x000000d25bd2723e */ /* 0x000fe400000010ff */
[----:B-1----:R-:W-:-:S04]  /*7240*/  MOV R37, R87 ;  /* 0x0000005700257202 */ /* 0x002fc80000000f00 */
[----:B------:R-:W0:Y:S01]  /*7250*/  MUFU.EX2 R207, R207 ;  /* 0x000000cf00cf7308 */ /* 0x000e220000000800 */
[C---:B---3--:R-:W-:Y:S01]  /*7260*/  FADD.FTZ R14, R10.reuse, R15 ;  /* 0x0000000f0a0e7221 */ /* 0x048fe20000010000 */
[----:B------:R-:W-:-:S06]  /*7270*/  F2FP.BF16.F32.PACK_AB R205, R10, R205 ;  /* 0x000000cd0acd723e */ /* 0x000fcc00000010ff */
[----:B------:R-:W1:Y:S01]  /*7280*/  MUFU.EX2 R93, R93 ;  /* 0x0000005d005d7308 */ /* 0x000e620000000800 */
[----:B--2---:R-:W-:-:S07]  /*7290*/  FADD.FTZ R30, R212, R21 ;  /* 0x00000015d41e7221 */ /* 0x004fce0000010000 */
[----:B------:R2:W3:Y:S01]  /*72a0*/  MUFU.EX2 R24, R38 ;  /* 0x0000002600187308 */ /* 0x0004e20000000800 */
[----:B0-----:R-:W-:-:S07]  /*72b0*/  FADD.FTZ R15, R207, R14 ;  /* 0x0000000ecf0f7221 */ /* 0x001fce0000010000 */
[----:B------:R-:W0:Y:S01]  /*72c0*/  MUFU.EX2 R214, R214 ;  /* 0x000000d600d67308 */ /* 0x000e220000000800 */
[C---:B-1----:R-:W-:Y:S01]  /*72d0*/  FADD.FTZ R21, R93.reuse, R30 ;  /* 0x0000001e5d157221 */ /* 0x042fe20000010000 */
[----:B------:R-:W-:Y:S01]  /*72e0*/  F2FP.BF16.F32.PACK_AB R212, R93, R212 ;  /* 0x000000d45dd4723e */ /* 0x000fe200000010ff */
[----:B--2---:R-:W-:-:S05]  /*72f0*/  IMAD.MOV.U32 R38, RZ, RZ, R87 ;  /* 0x000000ffff267224 */ /* 0x004fca00078e0057 */
        /* <DEDUP_REMOVED lines=15> */
[----:B------:R-:W-:-:S05]  /*73f0*/  IMAD.MOV.U32 R28, RZ, RZ, R87 ;  /* 0x000000ffff1c7224 */ /* 0x000fca00078e0057 */
[----:B------:R-:W2:Y:S01]  /*7400*/  MUFU.EX2 R99, R99 ;  /* 0x0000006300637308 */ /* 0x000ea20000000800 */
[----:B-1----:R-:W-:-:S07]  /*7410*/  FADD.FTZ R36, R216, R21 ;  /* 0x00000015d8247221 */ /* 0x002fce0000010000 */
[----:B------:R-:W1:Y:S01]  /*7420*/  MUFU.EX2 R64, R64 ;  /* 0x0000004000407308 */ /* 0x000e620000000800 */
[----:B0-----:R-:W-:-:S07]  /*7430*/  FADD.FTZ R15, R211, R14 ;  /* 0x0000000ed30f7221 */ /* 0x001fce0000010000 */
[----:B------:R-:W0:Y:S01]  /*7440*/  MUFU.EX2 R11, R11 ;  /* 0x0000000b000b7308 */ /* 0x000e220000000800 */
[C---:B--2---:R-:W-:Y:S01]  /*7450*/  FADD.FTZ R21, R99.reuse, R36 ;  /* 0x0000002463157221 */ /* 0x044fe20000010000 */
[----:B------:R-:W-:-:S06]  /*7460*/  F2FP.BF16.F32.PACK_AB R216, R99, R216 ;  /* 0x000000d863d8723e */ /* 0x000fcc00000010ff */
[----:B------:R2:W3:Y:S01]  /*7470*/  MUFU.EX2 R26, R29 ;  /* 0x0000001d001a7308 */ /* 0x0004e20000000800 */
[C---:B-1----:R-:W-:Y:S01]  /*7480*/  FADD.FTZ R36, R64.reuse, R15 ;  /* 0x0000000f40247221 */ /* 0x042fe20000010000 */
[----:B------:R-:W-:Y:S01]  /*7490*/  F2FP.BF16.F32.PACK_AB R211, R64, R211 ;  /* 0x000000d340d3723e */ /* 0x000fe200000010ff */
[----:B------:R-:W-:-:S05]  /*74a0*/  IMAD.MOV.U32 R64, RZ, RZ, R87 ;  /* 0x000000ffff407224 */ /* 0x000fca00078e0057 */
[----:B------:R-:W1:Y:S01]  /*74b0*/  MUFU.EX2 R63, R63 ;  /* 0x0000003f003f7308 */ /* 0x000e620000000800 */
[----:B0-----:R-:W-:Y:S01]  /*74c0*/  FADD.FTZ R15, R11, R36 ;  /* 0x000000240b0f7221 */ /* 0x001fe20000010000 */
[--C-:B------:R-:W-:Y:S02]  /*74d0*/  IMAD.MOV.U32 R36, RZ, RZ, R87.reuse ;  /* 0x000000ffff247224 */ /* 0x100fe400078e0057 */
[----:B--2---:R-:W-:-:S04]  /*74e0*/  IMAD.MOV.U32 R29, RZ, RZ, R87 ;  /* 0x000000ffff1d7224 */ /* 0x004fc800078e0057 */
[----:B------:R-:W0:Y:S01]  /*74f0*/  MUFU.EX2 R30, R111 ;  /* 0x0000006f001e7308 */ /* 0x000e220000000800 */
[C---:B---3--:R-:W-:Y:S01]  /*7500*/  FADD.FTZ R12, R26.reuse, R15 ;  /* 0x0000000f1a0c7221 */ /* 0x048fe20000010000 */
[----:B------:R-:W-:Y:S01]  /*7510*/  F2FP.BF16.F32.PACK_AB R213, R26, R11 ;  /* 0x0000000b1ad5723e */ /* 0x000fe200000010ff */
[----:B------:R-:W-:-:S05]  /*7520*/  IMAD.MOV.U32 R26, RZ, RZ, R87 ;  /* 0x000000ffff1a7224 */ /* 0x000fca00078e0057 */
[----:B------:R-:W2:Y:S01]  /*7530*/  MUFU.EX2 R108, R108 ;  /* 0x0000006c006c7308 */ /* 0x000ea20000000800 */
[----:B-1----:R-:W-:-:S07]  /*7540*/  FADD.FTZ R15, R63, R12 ;  /* 0x0000000c3f0f7221 */ /* 0x002fce0000010000 */
[----:B------:R-:W1:Y:S01]  /*7550*/  MUFU.EX2 R109, R109 ;  /* 0x0000006d006d7308 */ /* 0x000e620000000800 */
[C---:B0-----:R-:W-:Y:S01]  /*7560*/  FADD.FTZ R15, R30.reuse, R15 ;  /* 0x0000000f1e0f7221 */ /* 0x041fe20000010000 */
[----:B------:R-:W-:Y:S01]  /*7570*/  F2FP.BF16.F32.PACK_AB R215, R30, R63 ;  /* 0x0000003f1ed7723e */ /* 0x000fe200000010ff */
[--C-:B------:R-:W-:Y:S02]  /*7580*/  IMAD.MOV.U32 R63, RZ, RZ, R87.reuse ;  /* 0x000000ffff3f7224 */ /* 0x100fe400078e0057 */
[----:B------:R-:W-:-:S03]  /*7590*/  IMAD.MOV.U32 R30, RZ, RZ, R87 ;  /* 0x000000ffff1e7224 */ /* 0x000fc600078e0057 */
[----:B------:R-:W0:Y:S01]  /*75a0*/  MUFU.EX2 R218, R218 ;  /* 0x000000da00da7308 */ /* 0x000e220000000800 */
[----:B--2---:R-:W-:-:S07]  /*75b0*/  FADD.FTZ R20, R108, R15 ;  /* 0x0000000f6c147221 */ /* 0x004fce0000010000 */
[----:B------:R-:W2:Y:S01]  /*75c0*/  MUFU.EX2 R219, R13 ;  /* 0x0000000d00db7308 */ /* 0x000ea20000000800 */
[C---:B-1----:R-:W-:Y:S01]  /*75d0*/  FADD.FTZ R20, R109.reuse, R20 ;  /* 0x000000146d147221 */ /* 0x042fe20000010000 */
[----:B------:R-:W-:-:S06]  /*75e0*/  F2FP.BF16.F32.PACK_AB R217, R109, R108 ;  /* 0x0000006c6dd9723e */ /* 0x000fcc00000010ff */
[----:B------:R-:W1:Y:S01]  /*75f0*/  MUFU.EX2 R101, R101 ;  /* 0x0000006500657308 */ /* 0x000e620000000800 */
[----:B0-----:R-:W-:-:S07]  /*7600*/  FADD.FTZ R14, R218, R21 ;  /* 0x00000015da0e7221 */ /* 0x001fce0000010000 */
[----:B------:R-:W0:Y:S01]  /*7610*/  MUFU.EX2 R12, R103 ;  /* 0x00000067000c7308 */ /* 0x000e220000000800 */
[----:B--2---:R-:W-:Y:S01]  /*7620*/  FADD.FTZ R13, R219, R20 ;  /* 0x00000014db0d7221 */ /* 0x004fe20000010000 */
[C---:B-1----:R-:W-:Y:S01]  /*7630*/  FADD.FTZ R14, R101.reuse, R14 ;  /* 0x0000000e650e7221 */ /* 0x042fe20000010000 */
[----:B------:R-:W-:Y:S02]  /*7640*/  F2FP.BF16.F32.PACK_AB R218, R101, R218 ;  /* 0x000000da65da723e */ /* 0x000fe400000010ff */
[C---:B0-----:R-:W-:Y:S01]  /*7650*/  FADD.FTZ R13, R12.reuse, R13 ;  /* 0x0000000d0c0d7221 */ /* 0x041fe20000010000 */
[----:B------:R-:W-:Y:S01]  /*7660*/  F2FP.BF16.F32.PACK_AB R219, R12, R219 ;  /* 0x000000db0cdb723e */ /* 0x000fe200000010ff */
[----:B------:R-:W-:Y:S06]  /*7670*/  @!P2 BRA `(.L_x_180) ;  /* 0x00000058004ca947 */ /* 0x000fec0003800000 */
[----:B------:R-:W-:Y:S01]  /*7680*/  R2UR UR61, R2 ;  /* 0x00000000023d72ca */ /* 0x000fe200000e0000 */
[----:B------:R-:W-:Y:S01]  /*7690*/  IMAD.U32 R12, RZ, RZ, UR53 ;  /* 0x00000035ff0c7e24 */ /* 0x000fe2000f8e00ff */
[----:B------:R-:W-:Y:S01]  /*76a0*/  CS2R R86, SRZ ;  /* 0x0000000000567805 */ /* 0x000fe2000001ff00 */
[----:B------:R-:W-:Y:S01]  /*76b0*/  IMAD.MOV.U32 R10, RZ, RZ, R89 ;  /* 0x000000ffff0a7224 */ /* 0x000fe200078e0059 */
[----:B------:R-:W-:Y:S01]  /*76c0*/  CS2R R84, SRZ ;  /* 0x0000000000547805 */ /* 0x000fe2000001ff00 */
[----:B------:R-:W-:Y:S01]  /*76d0*/  IMAD.MOV.U32 R11, RZ, RZ, R88 ;  /* 0x000000ffff0b7224 */ /* 0x000fe200078e0058 */
[----:B------:R-:W-:Y:S01]  /*76e0*/  CS2R R82, SRZ ;  /* 0x0000000000527805 */ /* 0x000fe2000001ff00 */
[----:B------:R-:W-:Y:S01]  /*76f0*/  IMAD.MOV.U32 R15, RZ, RZ, R16 ;  /* 0x000000ffff0f7224 */ /* 0x000fe200078e0010 */
        /* <DEDUP_REMOVED lines=28> */
[----:B------:R-:W-:Y:S01]  /*78c0*/  CS2R R24, SRZ ;  /* 0x0000000000187805 */ /* 0x000fe2000001ff00 */
[----:B------:R-:W-:-:S06]  /*78d0*/  ULDC UR60, c[0x0][0x9d8] ;  /* 0x00027600003c7ab9 */ /* 0x000fcc0000000800 */
.L_x_189:
[----:B------:R-:W-:Y:S01]  /*78e0*/  R2UR UR10, R19 ;  /* 0x00000000130a72ca */ /* 0x000fe200000e0000 */
[----:B------:R-:W-:-:S04]  /*78f0*/  UIADD3 UR6, UR61, 0x1, URZ ;  /* 0x000000013d067890 */ /* 0x000fc8000fffe03f */
[----:B------:R-:W-:-:S04]  /*7900*/  UISETP.NE.AND UP0, UPT, UR6, 0x2, UPT ;  /* 0x000000020600788c */ /* 0x000fc8000bf05270 */
[----:B------:R-:W-:Y:S02]  /*7910*/  USEL UR7, URZ, 0x1, UP0 ;  /* 0x000000013f077887 */ /* 0x000fe40008000000 */
[----:B------:R-:W-:Y:S02]  /*7920*/  USEL UR6, UR6, URZ, UP0 ;  /* 0x0000003f06067287 */ /* 0x000fe40008000000 */
[----:B------:R-:W-:Y:S02]  /*7930*/  ISETP.NE.AND P3, PT, RZ, UR10, PT ;  /* 0x0000000aff007c0c */ /* 0x000fe4000bf65270 */
[----:B------:R-:W-:Y:S02]  /*7940*/  LOP3.LUT R16, R15, UR7, RZ, 0x3c, !PT ;  /* 0x000000070f107c12 */ /* 0x000fe4000f8e3cff */
[----:B------:R-:W-:-:S09]  /*7950*/  IMAD.U32 R2, RZ, RZ, UR6 ;  /* 0x00000006ff027e24 */ /* 0x000fd2000f8e00ff */
[----:B------:R-:W-:Y:S05]  /*7960*/  @P3 BRA `(.L_x_181) ;  /* 0x0000000000343947 */ /* 0x000fea0003800000 */
[----:B------:R-:W-:Y:S05]  /*7970*/  @!P0 BRA `(.L_x_182) ;  /* 0x0000000000048947 */ /* 0x000fea0003800000 */
[----:B------:R-:W-:Y:S01]  /*7980*/  BPT.TRAP 0x1 ;  /* 0x000000040000795c */ /* 0x000fe20000300000 */
.L_x_182:
[----:B------:R-:W0:Y:S01]  /*7990*/  S2UR UR7, SR_CgaCtaId ;  /* 0x00000000000779c3 */ /* 0x000e220000008800 */
[----:B------:R-:W-:Y:S01]  /*79a0*/  UMOV UR6, 0x400 ;  /* 0x0000040000067882 */ /* 0x000fe20000000000 */
[----:B------:R-:W-:Y:S01]  /*79b0*/  SHF.L.U32 R21, R16, 0x1f, RZ ;  /* 0x0000001f10157819 */ /* 0x000fe200000006ff */
[----:B0-----:R-:W-:-:S06]  /*79c0*/  ULEA UR6, UR7, UR6, 0x18 ;  /* 0x0000000607067291 */ /* 0x001fcc000f8ec03f */
[----:B------:R-:W-:-:S04]  /*79d0*/  LEA R0, R2, UR6, 0x3 ;  /* 0x0000000602007c11 */ /* 0x000fc8000f8e18ff */
[----:B------:R0:W1:Y:S01]  /*79e0*/  SYNCS.PHASECHK.TRANS64.TRYWAIT P2, [R0+URZ+0x34830], R21 ;  /* 0x03483015000075a7 */ /* 0x000062000804017f */
[----:B------:R-:W-:Y:S05]  /*79f0*/  @!P0 BRA `(.L_x_183) ;  /* 0x0000000000048947 */ /* 0x000fea0003800000 */
[----:B------:R-:W-:Y:S01]  /*7a00*/  BPT.TRAP 0x1 ;  /* 0x000000040000795c */ /* 0x000fe20000300000 */
.L_x_183:
[----:B-1----:R-:W-:Y:S05]  /*7a10*/  @P2 BRA `(.L_x_181) ;  /* 0x0000000000082947 */ /* 0x002fea0003800000 */
[----:B------:R-:W1:Y:S02]  /*7a20*/  SYNCS.PHASECHK.TRANS64.TRYWAIT P2, [R0+URZ+0x34830], R21 ;  /* 0x03483015000075a7 */ /* 0x000e64000804017f */
[----:B-1----:R-:W-:Y:S05]  /*7a30*/  @!P2 BRA `(.L_x_184) ;  /* 0x000000f800f0a947 */ /* 0x002fea0003800000 */
.L_x_181:
[----:B------:R-:W2:Y:S01]  /*7a40*/  S2R R20, SR_TID.X ;  /* 0x0000000000147919 */ /* 0x000ea20000002100 */
[----:B------:R-:W-:Y:S01]  /*7a50*/  R2UR UR7, R3 ;  /* 0x00000000030772ca */ /* 0x000fe200000e0000 */
[----:B------:R-:W-:Y:S01]  /*7a60*/  UMOV UR24, UR4 ;  /* 0x0000000400187c82 */ /* 0x000fe20008000000 */
[----:B------:R-:W-:Y:S01]  /*7a70*/  R2UR UR6, R2 ;  /* 0x00000000020672ca */ /* 0x000fe200000e0000 */
[----:B------:R-:W-:Y:S01]  /*7a80*/  UMOV UR25, UR5 ;  /* 0x0000000500197c82 */ /* 0x000fe20008000000 */
[----:B------:R-:W-:Y:S01]  /*7a90*/  UMOV UR27, 0x40000040 ;  /* 0x40000040001b7882 */ /* 0x000fe20000000000 */
[----:B------:R-:W-:Y:S01]  /*7aa0*/  UMOV UR56, UR4 ;  /* 0x0000000400387c82 */ /* 0x000fe20008000000 */
        /* <DEDUP_REMOVED lines=9> */
[----:B------:R-:W-:Y:S01]  /*7b40*/  UIMAD UR6, UR6, 0xb00, UR7 ;  /* 0x00000b00060678a4 */ /* 0x000fe2000f8e0207 */
[----:B------:R-:W-:Y:S01]  /*7b50*/  R2UR UR10, R8 ;  /* 0x00000000080a72ca */ /* 0x000fe200000e0000 */
[----:B------:R-:W-:Y:S01]  /*7b60*/  UMOV UR37, UR5 ;  /* 0x0000000500257c82 */ /* 0x000fe20008000000 */
[----:B------:R-:W-:Y:S01]  /*7b70*/  UMOV UR7, 0x40000040 ;  /* 0x4000004000077882 */ /* 0x000fe20000000000 */
[----:B------:R-:W-:Y:S01]  /*7b80*/  UIADD3 UR26, UR6, 0x80, URZ ;  /* 0x00000080061a7890 */ /* 0x000fe2000fffe03f */
[----:B------:R-:W-:Y:S01]  /*7b90*/  R2UR UR11, R9 ;  /* 0x00000000090b72ca */ /* 0x000fe200000e0000 */
[----:B------:R-:W-:Y:S01]  /*7ba0*/  UIADD3 UR58, UR6, 0x100, URZ ;  /* 0x00000100063a7890 */ /* 0x000fe2000fffe03f */
[----:B------:R-:W-:Y:S01]  /*7bb0*/  R2UR UR14, R6 ;  /* 0x00000000060e72ca */ /* 0x000fe200000e0000 */
[----:B------:R-:W-:Y:S01]  /*7bc0*/  UIADD3 UR30, UR6, 0x180, URZ ;  /* 0x00000180061e7890 */ /* 0x000fe2000fffe03f */
[----:B------:R-:W-:Y:S01]  /*7bd0*/  R2UR UR15, R7 ;  /* 0x00000000070f72ca */ /* 0x000fe200000e0000 */
[----:B------:R-:W-:-:S02]  /*7be0*/  UIADD3 UR34, UR6, 0x200, URZ ;  /* 0x0000020006227890 */ /* 0x000fc4000fffe03f */
[----:B------:R-:W-:Y:S01]  /*7bf0*/  UIADD3 UR38, UR6, 0x280, URZ ;  /* 0x0000028006267890 */ /* 0x000fe2000fffe03f */
[----:B------:R-:W-:Y:S01]  /*7c00*/  UMOV UR39, 0x40000040 ;  /* 0x4000004000277882 */ /* 0x000fe20000000000 */
[----:B------:R-:W-:Y:S01]  /*7c10*/  UIADD3 UR42, UR6, 0x300, URZ ;  /* 0x00000300062a7890 */ /* 0x000fe2000fffe03f */
[----:B--2---:R-:W-:Y:S01]  /*7c20*/  SHF.R.U32.HI R20, RZ, 0x7, R20 ;  /* 0x00000007ff147819 */ /* 0x004fe20000011614 */
[----:B------:R-:W-:Y:S01]  /*7c30*/  UMOV UR40, UR4 ;  /* 0x0000000400287c82 */ /* 0x000fe20008000000 */
[----:B------:R-:W-:Y:S01]  /*7c40*/  UMOV UR41, UR5 ;  /* 0x0000000500297c82 */ /* 0x000fe20008000000 */
[----:B------:R-:W-:Y:S01]  /*7c50*/  UMOV UR43, 0x40000040 ;  /* 0x40000040002b7882 */ /* 0x000fe20000000000 */
[----:B------:R-:W-:Y:S01]  /*7c60*/  UIADD3 UR46, UR6, 0x380, URZ ;  /* 0x00000380062e7890 */ /* 0x000fe2000fffe03f */
[----:B01----:R-:W-:Y:S01]  /*7c70*/  VIADD R0, R20, 0x8 ;  /* 0x0000000814007836 */ /* 0x003fe20000000000 */
[----:B------:R-:W-:Y:S01]  /*7c80*/  UMOV UR44, UR4 ;  /* 0x00000004002c7c82 */ /* 0x000fe20008000000 */
[----:B------:R-:W-:Y:S01]  /*7c90*/  UMOV UR45, UR5 ;  /* 0x00000005002d7c82 */ /* 0x000fe20008000000 */
[----:B------:R-:W-:Y:S01]  /*7ca0*/  UMOV UR47, 0x40000040 ;  /* 0x40000040002f7882 */ /* 0x000fe20000000000 */
[----:B------:R-:W-:Y:S01]  /*7cb0*/  UIADD3 UR50, UR6, 0x480, URZ ;  /* 0x0000048006327890 */ /* 0x000fe2000fffe03f */
[----:B------:R0:W-:Y:S01]  /*7cc0*/  BAR.SYNC.DEFER_BLOCKING R0, 0x100 ;  /* 0x000400000000751d */ /* 0x0001e20000010000 */
[----:B------:R-:W-:-:S02]  /*7cd0*/  UIADD3 UR54, UR6, 0x500, URZ ;  /* 0x0000050006367890 */ /* 0x000fc4000fffe03f */
[----:B------:R-:W-:Y:S02]  /*7ce0*/  UIADD3 UR18, UR6, 0x584, URZ ;  /* 0x0000058406127890 */ /* 0x000fe4000fffe03f */
[----:B------:R-:W-:Y:S01]  /*7cf0*/  UIADD3 UR22, UR6, 0x586, URZ ;  /* 0x0000058606167890 */ /* 0x000fe2000fffe03f */
[----:B------:R-:W-:Y:S01]  /*7d00*/  UMOV UR48, UR4 ;  /* 0x0000000400307c82 */ /* 0x000fe20008000000 */
[----:B------:R-:W-:Y:S01]  /*7d10*/  UMOV UR49, UR5 ;  /* 0x0000000500317c82 */ /* 0x000fe20008000000 */
[----:B------:R-:W-:Y:S01]  /*7d20*/  UMOV UR51, 0x40000040 ;  /* 0x4000004000337882 */ /* 0x000fe20000000000 */
[----:B------:R-:W-:Y:S01]  /*7d30*/  UMOV UR52, UR4 ;  /* 0x0000000400347c82 */ /* 0x000fe20008000000 */
[----:B------:R-:W-:Y:S01]  /*7d40*/  UMOV UR53, UR5 ;  /* 0x0000000500357c82 */ /* 0x000fe20008000000 */
[----:B------:R-:W-:Y:S01]  /*7d50*/  UMOV UR55, 0x40000040 ;  /* 0x4000004000377882 */ /* 0x000fe20000000000 */
[----:B------:R-:W-:Y:S01]  /*7d60*/  UMOV UR19, 0x40000040 ;  /* 0x4000004000137882 */ /* 0x000fe20000000000 */
[----:B------:R-:W-:Y:S01]  /*7d70*/  UMOV UR23, 0x40000040 ;  /* 0x4000004000177882 */ /* 0x000fe20000000000 */
[----:B------:R-:W-:-:S06]  /*7d80*/  WARPGROUP.ARRIVE ;  /* 0x00000000000079c5 */ /* 0x000fcc0000000000 */
[----:B------:R-:W-:Y:S01]  /*7d90*/  HGMMA.64x16x16.F32.BF16 R168, gdesc[UR4], RZ, !UPT, gsb0 ;  /* 0x0020000004a879f0 */ /* 0x000fe2000c0018ff */
[----:B------:R-:W-:Y:S02]  /*7da0*/  UIADD3 UR7, UR6, 0x400, URZ ;  /* 0x0000040006077890 */ /* 0x000fe4000fffe03f */
        /* <DEDUP_REMOVED lines=143> */
[----:B------:R-:W-:Y:S02]  /*86a0*/  R2UR UR10, R4 ;  /* 0x00000000040a72ca */ /* 0x000fe400000e0000 */
[----:B------:R-:W-:Y:S01]  /*86b0*/  R2UR UR11, R5 ;  /* 0x00000000050b72ca */ /* 0x000fe200000e0000 */
        /* <DEDUP_REMOVED lines=77> */
[----:B------:R-:W-:Y:S02]  /*8b90*/  UIADD3 UR7, UR6, 0x506, URZ ;  /* 0x0000050606077890 */ /* 0x000fe4000fffe03f */
        /* <DEDUP_REMOVED lines=76> */
[----:B------:R-:W-:Y:S01]  /*9060*/  UMOV UR11, 0x40000040 ;  /* 0x40000040000b7882 */ /* 0x000fe20000000000 */
        /* <DEDUP_REMOVED lines=222> */
[----:B------:R-:W-:Y:S01]  /*9e50*/  UIADD3 UR6, UR6, 0xa86, URZ ;  /* 0x00000a8606067890 */ /* 0x000fe2000fffe03f */
        /* <DEDUP_REMOVED lines=36> */
.L_x_186:
[----:B------:R-:W0:Y:S01]  /*a0a0*/  S2UR UR7, SR_CgaCtaId ;  /* 0x00000000000779c3 */ /* 0x000e220000008800 */
[----:B------:R-:W-:Y:S01]  /*a0b0*/  UMOV UR6, 0x400 ;  /* 0x0000040000067882 */ /* 0x000fe20000000000 */
[----:B------:R-:W-:Y:S01]  /*a0c0*/  SHF.L.U32 R0, R15, 0x1f, RZ ;  /* 0x0000001f0f007819 */ /* 0x000fe200000006ff */
[----:B0-----:R-:W-:-:S04]  /*a0d0*/  ULEA UR6, UR7, UR6, 0x18 ;  /* 0x0000000607067291 */ /* 0x001fc8000f8ec03f */
[----:B------:R-:W-:-:S09]  /*a0e0*/  ULEA UR6, UR61, UR6, 0x3 ;  /* 0x000000063d067291 */ /* 0x000fd2000f8e183f */
[----:B------:R0:W1:Y:S01]  /*a0f0*/  SYNCS.PHASECHK.TRANS64.TRYWAIT P2, [UR6+0x34850], R0 ;  /* 0x03485000ff0075a7 */ /* 0x0000620008040146 */
[----:B------:R-:W-:Y:S05]  /*a100*/  @!P0 BRA `(.L_x_187) ;  /* 0x0000000000048947 */ /* 0x000fea0003800000 */
[----:B------:R-:W-:Y:S01]  /*a110*/  BPT.TRAP 0x1 ;  /* 0x000000040000795c */ /* 0x000fe20000300000 */
.L_x_187:
[----:B-1----:R-:W-:Y:S05]  /*a120*/  @P2 BRA `(.L_x_185) ;  /* 0x0000000000082947 */ /* 0x002fea0003800000 */
[----:B------:R-:W1:Y:S02]  /*a130*/  SYNCS.PHASECHK.TRANS64.TRYWAIT P2, [UR6+0x34850], R0 ;  /* 0x03485000ff0075a7 */ /* 0x000e640008040146 */
[----:B-1----:R-:W-:Y:S05]  /*a140*/  @!P2 BRA `(.L_x_188) ;  /* 0x000000d40040a947 */ /* 0x002fea0003800000 */
.L_x_185:
[----:B------:R-:W2:Y:S01]  /*a150*/  S2UR UR7, SR_CgaCtaId ;  /* 0x00000000000779c3 */ /* 0x000ea20000008800 */
[----:B------:R-:W-:Y:S01]  /*a160*/  UMOV UR6, 0x400 ;  /* 0x0000040000067882 */ /* 0x000fe20000000000 */
[----:B------:R-:W-:Y:S01]  /*a170*/  WARPGROUP.ARRIVE ;  /* 0x00000000000079c5 */ /* 0x000fe20000000000 */
[----:B-1----:R-:W-:Y:S01]  /*a180*/  FMUL.FTZ R15, R168, UR60 ;  /* 0x0000003ca80f7c20 */ /* 0x002fe20008410000 */
[----:B------:R-:W-:Y:S01]  /*a190*/  FMUL.FTZ R20, R169, UR60 ;  /* 0x0000003ca9147c20 */ /* 0x000fe20008410000 */
[----:B------:R-:W-:Y:S01]  /*a1a0*/  FMUL.FTZ R169, R172, UR60 ;  /* 0x0000003caca97c20 */ /* 0x000fe20008410000 */
[----:B------:R-:W-:Y:S01]  /*a1b0*/  FMUL.FTZ R21, R170, UR60 ;  /* 0x0000003caa157c20 */ /* 0x000fe20008410000 */
[----:B------:R-:W-:Y:S01]  /*a1c0*/  FMUL.FTZ R170, R173, UR60 ;  /* 0x0000003cadaa7c20 */ /* 0x000fe20008410000 */
[----:B------:R-:W-:Y:S01]  /*a1d0*/  FMUL.FTZ R160, R160, UR60 ;  /* 0x0000003ca0a07c20 */ /* 0x000fe20008410000 */
[----:B------:R-:W1:Y:S01]  /*a1e0*/  MUFU.TANH R15, R15 ;  /* 0x0000000f000f7308 */ /* 0x000e620000002400 */
[----:B------:R-:W-:Y:S01]  /*a1f0*/  FMUL.FTZ R161, R161, UR60 ;  /* 0x0000003ca1a17c20 */ /* 0x000fe20008410000 */
[----:B------:R-:W-:Y:S01]  /*a200*/  FMUL.FTZ R164, R164, UR60 ;  /* 0x0000003ca4a47c20 */ /* 0x000fe20008410000 */
[----:B------:R-:W-:Y:S01]  /*a210*/  FMUL.FTZ R165, R165, UR60 ;  /* 0x0000003ca5a57c20 */ /* 0x000fe20008410000 */
[----:B------:R-:W-:Y:S01]  /*a220*/  FMUL.FTZ R152, R152, UR60 ;  /* 0x0000003c98987c20 */ /* 0x000fe20008410000 */
[----:B------:R-:W-:Y:S01]  /*a230*/  FMUL.FTZ R153, R153, UR60 ;  /* 0x0000003c99997c20 */ /* 0x000fe20008410000 */
[----:B------:R-:W-:Y:S01]  /*a240*/  FMUL.FTZ R156, R156, UR60 ;  /* 0x0000003c9c9c7c20 */ /* 0x000fe20008410000 */
[----:B------:R-:W-:Y:S01]  /*a250*/  FMUL.FTZ R157, R157, UR60 ;  /* 0x0000003c9d9d7c20 */ /* 0x000fe20008410000 */
[----:B------:R-:W3:Y:S01]  /*a260*/  MUFU.TANH R20, R20 ;  /* 0x0000001400147308 */ /* 0x000ee20000002400 */
[----:B------:R-:W-:Y:S01]  /*a270*/  FMUL.FTZ R144, R144, UR60 ;  /* 0x0000003c90907c20 */ /* 0x000fe20008410000 */
[----:B------:R-:W-:Y:S01]  /*a280*/  FMUL.FTZ R145, R145, UR60 ;  /* 0x0000003c91917c20 */ /* 0x000fe20008410000 */
[----:B------:R-:W-:Y:S01]  /*a290*/  FMUL.FTZ R148, R148, UR60 ;  /* 0x0000003c94947c20 */ /* 0x000fe20008410000 */
[----:B------:R-:W-:Y:S01]  /*a2a0*/  FMUL.FTZ R149, R149, UR60 ;  /* 0x0000003c95957c20 */ /* 0x000fe20008410000 */
[----:B------:R-:W-:Y:S01]  /*a2b0*/  FMUL.FTZ R136, R136, UR60 ;  /* 0x0000003c88887c20 */ /* 0x000fe20008410000 */
[----:B------:R-:W-:Y:S01]  /*a2c0*/  FMUL.FTZ R137, R137, UR60 ;  /* 0x0000003c89897c20 */ /* 0x000fe20008410000 */
[----:B--2---:R-:W-:Y:S01]  /*a2d0*/  ULEA UR6, UR7, UR6, 0x18 ;  /* 0x0000000607067291 */ /* 0x004fe2000f8ec03f */
[----:B------:R-:W2:Y:S01]  /*a2e0*/  MUFU.TANH R169, R169 ;  /* 0x000000a900a97308 */ /* 0x000ea20000002400 */
[----:B-1----:R-:W-:Y:S01]  /*a2f0*/  FMNMX.FTZ R173, R15, R11, !PT ;  /* 0x0000000b0fad7209 */ /* 0x002fe20007810000 */
[----:B------:R-:W-:Y:S01]  /*a300*/  UMOV UR7, 0x40000040 ;  /* 0x4000004000077882 */ /* 0x000fe20000000000 */
[----:B------:R-:W-:Y:S01]  /*a310*/  FMUL.FTZ R140, R140, UR60 ;  /* 0x0000003c8c8c7c20 */ /* 0x000fe20008410000 */
[----:B------:R-:W-:Y:S01]  /*a320*/  FMUL.FTZ R141, R141, UR60 ;  /* 0x0000003c8d8d7c20 */ /* 0x000fe20008410000 */
[----:B0-----:R-:W-:-:S02]  /*a330*/  IMAD.U32 R0, RZ, RZ, UR6 ;  /* 0x00000006ff007e24 */ /* 0x001fc4000f8e00ff */
[----:B------:R-:W-:Y:S01]  /*a340*/  FMUL.FTZ R128, R128, UR60 ;  /* 0x0000003c80807c20 */ /* 0x000fe20008410000 */
[----:B------:R-:W-:Y:S01]  /*a350*/  FMUL.FTZ R129, R129, UR60 ;  /* 0x0000003c81817c20 */ /* 0x000fe20008410000 */
[----:B------:R-:W0:Y:S01]  /*a360*/  MUFU.TANH R170, R170 ;  /* 0x000000aa00aa7308 */ /* 0x000e220000002400 */
[----:B---3--:R-:W-:Y:S01]  /*a370*/  FMNMX.FTZ R173, R20, R173, !PT ;  /* 0x000000ad14ad7209 */ /* 0x008fe20007810000 */
[----:B------:R-:W-:Y:S01]  /*a380*/  FMUL.FTZ R132, R132, UR60 ;  /* 0x0000003c84847c20 */ /* 0x000fe20008410000 */
[----:B------:R-:W-:Y:S01]  /*a390*/  R2UR UR6, R0 ;  /* 0x00000000000672ca */ /* 0x000fe200000e0000 */
        /* <DEDUP_REMOVED lines=12> */
[----:B------:R-:W-:Y:S01]  /*a460*/  UIADD3 UR6, UR6, 0x400, URZ ;  /* 0x0000040006067890 */ /* 0x000fe2000fffe03f */
[----:B------:R-:W2:Y:S01]  /*a470*/  MUFU.TANH R161, R161 ;  /* 0x000000a100a17308 */ /* 0x000ea20000002400 */
[----:B0-----:R-:W-:Y:S01]  /*a480*/  FMNMX.FTZ R173, R170, R173, !PT ;  /* 0x000000adaaad7209 */ /* 0x001fe20007810000 */
[----:B------:R-:W-:Y:S01]  /*a490*/  FMUL.FTZ R105, R105, UR60 ;  /* 0x0000003c69697c20 */ /* 0x000fe20008410000 */
[----:B------:R-:W-:Y:S01]  /*a4a0*/  USHF.R.U32.HI UR6, URZ, 0x4, UR6 ;  /* 0x000000043f067899 */ /* 0x000fe20008011606 */
[----:B------:R-:W-:Y:S01]  /*a4b0*/  FMUL.FTZ R108, R108, UR60 ;  /* 0x0000003c6c6c7c20 */ /* 0x000fe20008410000 */
[----:B------:R-:W-:Y:S01]  /*a4c0*/  FMUL.FTZ R109, R109, UR60 ;  /* 0x0000003c6d6d7c20 */ /* 0x000fe20008410000 */
[----:B------:R-:W-:Y:S01]  /*a4d0*/  FMUL.FTZ R96, R96, UR60 ;  /* 0x0000003c60607c20 */ /* 0x000fe20008410000 */
[----:B------:R-:W-:Y:S01]  /*a4e0*/  ULOP3.LUT UR6, UR6, 0x3fff, URZ, 0xc0, !UPT ;  /* 0x00003fff06067892 */ /* 0x000fe2000f8ec03f */
[----:B------:R-:W0:Y:S01]  /*a4f0*/  MUFU.TANH R164, R164 ;  /* 0x000000a400a47308 */ /* 0x000e220000002400 */
[----:B-1----:R-:W-:Y:S01]  /*a500*/  FMNMX.FTZ R173, R160, R173, !PT ;  /* 0x000000ada0ad7209 */ /* 0x002fe20007810000 */
[----:B------:R-:W-:Y:S01]  /*a510*/  FMUL.FTZ R168, R171, UR60 ;  /* 0x0000003caba87c20 */ /* 0x000fe20008410000 */
[----:B------:R-:W-:Y:S01]  /*a520*/  ULOP3.LUT UR6, UR6, 0x5800000, URZ, 0xfc, !UPT ;  /* 0x0580000006067892 */ /* 0x000fe2000f8efc3f */
[----:B------:R-:W-:Y:S01]  /*a530*/  FMUL.FTZ R171, R174, UR60 ;  /* 0x0000003caeab7c20 */ /* 0x000fe20008410000 */
[----:B------:R-:W-:Y:S01]  /*a540*/  FMUL.FTZ R97, R97, UR60 ;  /* 0x0000003c61617c20 */ /* 0x000fe20008410000 */
[----:B------:R-:W-:Y:S01]  /*a550*/  FMUL.FTZ R100, R100, UR60 ;  /* 0x0000003c64647c20 */ /* 0x000fe20008410000 */
[----:B------:R-:W-:Y:S01]  /*a560*/  UIMAD UR10, UR61, 0xb00, UR6 ;  /* 0x00000b003d0a78a4 */ /* 0x000fe2000f8e0206 */
[----:B------:R-:W1:Y:S01]  /*a570*/  MUFU.TANH R165, R165 ;  /* 0x000000a500a57308 */ /* 0x000e620000002400 */
[----:B--2---:R-:W-:Y:S01]  /*a580*/  FMNMX.FTZ R173, R161, R173, !PT ;  /* 0x000000ada1ad7209 */ /* 0x004fe20007810000 */
[----:B------:R-:W-:Y:S01]  /*a590*/  FMUL.FTZ R101, R101, UR60 ;  /* 0x0000003c65657c20 */ /* 0x000fe20008410000 */
[----:B------:R-:W-:Y:S01]  /*a5a0*/  FMUL.FTZ R88, R88, UR60 ;  /* 0x0000003c58587c20 */ /* 0x000fe20008410000 */
[----:B------:R-:W-:Y:S01]  /*a5b0*/  FMUL.FTZ R89, R89, UR60 ;  /* 0x0000003c59597c20 */ /* 0x000fe20008410000 */
[----:B------:R-:W-:Y:S01]  /*a5c0*/  FMUL.FTZ R92, R92, UR60 ;  /* 0x0000003c5c5c7c20 */ /* 0x000fe20008410000 */
[----:B------:R-:W-:Y:S01]  /*a5d0*/  UMOV UR6, UR10 ;  /* 0x0000000a00067c82 */ /* 0x000fe20008000000 */
[----:B------:R-:W-:Y:S01]  /*a5e0*/  FMUL.FTZ R93, R93, UR60 ;  /* 0x0000003c5d5d7c20 */ /* 0x000fe20008410000 */
[----:B------:R-:W-:Y:S01]  /*a5f0*/  HGMMA.64x128x16.F32.BF16 R24, R176, gdesc[UR4].tnspB, R24, gsb0 ;  /* 0x41e00004b0187df0 */ /* 0x000fe20008001818 */
[----:B------:R-:W-:Y:S01]  /*a600*/  UIADD3 UR6, UR10, 0x80, URZ ;  /* 0x000000800a067890 */ /* 0x000fe2000fffe03f */
[----:B------:R-:W2:Y:S01]  /*a610*/  MUFU.TANH R152, R152 ;  /* 0x0000009800987308 */ /* 0x000ea20000002400 */
[----:B------:R-:W-:Y:S01]  /*a620*/  UMOV UR7, 0x40000040 ;  /* 0x4000004000077882 */ /* 0x000fe20000000000 */
[----:B0-----:R-:W-:Y:S01]  /*a630*/  FMNMX.FTZ R173, R164, R173, !PT ;  /* 0x000000ada4ad7209 */ /* 0x001fe20007810000 */
[----:B------:R-:W-:Y:S01]  /*a640*/  FMUL.FTZ R172, R175, UR60 ;  /* 0x0000003cafac7c20 */ /* 0x000fe20008410000 */
[----:B------:R-:W-:Y:S01]  /*a650*/  FMUL.FTZ R162, R162, UR60 ;  /* 0x0000003ca2a27c20 */ /* 0x000fe20008410000 */
[----:B------:R-:W-:Y:S01]  /*a660*/  ULDC UR11, c[0x0][0x988] ;  /* 0x00026200000b7ab9 */ /* 0x000fe20000000800 */
[----:B------:R-:W-:Y:S01]  /*a670*/  R2UR UR14, R12 ;  /* 0x000000000c0e72ca */ /* 0x000fe200000e0000 */
        /* <DEDUP_REMOVED lines=53> */
[----:B------:R-:W1:Y:S01]  /*a9d0*/  S2R R175, SR_TID.X ;  /* 0x0000000000af7919 */ /* 0x000e620000002100 */
[----:B------:R-:W-:-:S03]  /*a9e0*/  R2UR UR15, R18 ;  /* 0x00000000120f72ca */ /* 0x000fc600000e0000 */
[----:B------:R-:W3:Y:S01]  /*a9f0*/  MUFU.TANH R136, R136 ;  /* 0x0000008800887308 */ /* 0x000ee20000002400 */
[----:B--2---:R-:W-:-:S07]  /*aa00*/  FMNMX.FTZ R173, R148, R173, !PT ;  /* 0x000000ad94ad7209 */ /* 0x004fce0007810000 */
[----:B------:R-:W2:Y:S01]  /*aa10*/  MUFU.TANH R137, R137 ;  /* 0x0000008900897308 */ /* 0x000ea20000002400 */
[----:B0-----:R-:W-:Y:S01]  /*aa20*/  FMNMX.FTZ R173, R149, R173, !PT ;  /* 0x000000ad95ad7209 */ /* 0x001fe20007810000 */
[----:B------:R-:W-:-:S06]  /*aa30*/  UISETP.GT.AND UP0, UPT, UR14, UR15, UPT ;  /* 0x0000000f0e00728c */ /* 0x000fcc000bf04270 */
[----:B------:R-:W0:Y:S01]  /*aa40*/  MUFU.TANH R140, R140 ;  /* 0x0000008c008c7308 */ /* 0x000e220000002400 */
[----:B---3--:R-:W-:Y:S02]  /*aa50*/  FMNMX.FTZ R173, R136, R173, !PT ;  /* 0x000000ad88ad7209 */ /* 0x008fe40007810000 */
[----:B------:R-:W-:-:S05]  /*aa60*/  PLOP3.LUT P2, PT, PT, PT, UP0, 0x80, 0x0 ;  /* 0x000000000000781c */ /* 0x000fca0003f4f008 */
[----:B------:R-:W3:Y:S01]  /*aa70*/  MUFU.TANH R141, R141 ;  /* 0x0000008d008d7308 */ /* 0x000ee20000002400 */
[----:B--2---:R-:W-:Y:S02]  /*aa80*/  FMNMX.FTZ R173, R137, R173, !PT ;  /* 0x000000ad89ad7209 */ /* 0x004fe40007810000 */
[----:B-1----:R-:W-:-:S05]  /*aa90*/  SHF.R.U32.HI R175, RZ, 0x7, R175 ;  /* 0x00000007ffaf7819 */ /* 0x002fca00000116af */
[----:B------:R-:W1:Y:S01]  /*aaa0*/  MUFU.TANH R128, R128 ;  /* 0x0000008000807308 */ /* 0x000e620000002400 */
[----:B0-----:R-:W-:-:S07]  /*aab0*/  FMNMX.FTZ R173, R140, R173, !PT ;  /* 0x000000ad8cad7209 */ /* 0x001fce0007810000 */
[----:B------:R-:W0:Y:S01]  /*aac0*/  MUFU.TANH R129, R129 ;  /* 0x0000008100817308 */ /* 0x000e220000002400 */
[----:B---3--:R-:W-:-:S07]  /*aad0*/  FMNMX.FTZ R173, R141, R173, !PT ;  /* 0x000000ad8dad7209 */ /* 0x008fce0007810000 */
[----:B------:R-:W2:Y:S01]  /*aae0*/  MUFU.TANH R132, R132 ;  /* 0x0000008400847308 */ /* 0x000ea20000002400 */
[----:B-1----:R-:W-:-:S07]  /*aaf0*/  FMNMX.FTZ R173, R128, R173, !PT ;  /* 0x000000ad80ad7209 */ /* 0x002fce0007810000 */
[----:B------:R-:W1:Y:S01]  /*ab00*/  MUFU.TANH R133, R133 ;  /* 0x0000008500857308 */ /* 0x000e620000002400 */
[----:B0-----:R-:W-:-:S07]  /*ab10*/  FMNMX.FTZ R173, R129, R173, !PT ;  /* 0x000000ad81ad7209 */ /* 0x001fce0007810000 */
[----:B------:R-:W0:Y:S01]  /*ab20*/  MUFU.TANH R120, R120 ;  /* 0x0000007800787308 */ /* 0x000e220000002400 */
[----:B--2---:R-:W-:-:S07]  /*ab30*/  FMNMX.FTZ R173, R132, R173, !PT ;  /* 0x000000ad84ad7209 */ /* 0x004fce0007810000 */
[----:B------:R-:W2:Y:S01]  /*ab40*/  MUFU.TANH R121, R121 ;  /* 0x0000007900797308 */ /* 0x000ea20000002400 */
[----:B-1----:R-:W-:Y:S01]  /*ab50*/  FMNMX.FTZ R173, R133, R173, !PT ;  /* 0x000000ad85ad7209 */ /* 0x002fe20007810000 */
[----:B------:R-:W-:Y:S02]  /*ab60*/  WARPGROUP.DEPBAR.LE gsb0, 0x0 ;  /* 0x00008000000079c5 */ /* 0x000fe40000010000 */
[----:B------:R-:W-:-:S04]  /*ab70*/  WARPGROUP.ARRIVE ;  /* 0x00000000000079c5 */ /* 0x000fc80000000000 */
[----:B------:R-:W1:Y:S01]  /*ab80*/  MUFU.TANH R124, R124 ;  /* 0x0000007c007c7308 */ /* 0x000e620000002400 */
[----:B0-----:R-:W-:Y:S01]  /*ab90*/  FMNMX.FTZ R173, R120, R173, !PT ;  /* 0x000000ad78ad7209 */ /* 0x001fe20007810000 */
[----:B------:R-:W-:Y:S01]  /*aba0*/  HGMMA.64x128x16.F32.BF16 R24, R180, gdesc[UR4].tnspB, R24, gsb0 ;  /* 0x41e00004b4187df0 */ /* 0x000fe20008001818 */
[----:B------:R-:W-:Y:S01]  /*abb0*/  UIADD3 UR6, UR10, 0x100, URZ ;  /* 0x000001000a067890 */ /* 0x000fe2000fffe03f */
[----:B------:R-:W-:-:S04]  /*abc0*/  UMOV UR7, 0x40000040 ;  /* 0x4000004000077882 */ /* 0x000fc80000000000 */
[----:B------:R-:W0:Y:S01]  /*abd0*/  MUFU.TANH R125, R125 ;  /* 0x0000007d007d7308 */ /* 0x000e220000002400 */
[----:B--2---:R-:W-:-:S07]  /*abe0*/  FMNMX.FTZ R173, R121, R173, !PT ;  /* 0x000000ad79ad7209 */ /* 0x004fce0007810000 */
[----:B------:R-:W2:Y:S01]  /*abf0*/  MUFU.TANH R112, R112 ;  /* 0x0000007000707308 */ /* 0x000ea20000002400 */
[----:B-1----:R-:W-:-:S07]  /*ac00*/  FMNMX.FTZ R173, R124, R173, !PT ;  /* 0x000000ad7cad7209 */ /* 0x002fce0007810000 */
[----:B------:R-:W1:Y:S01]  /*ac10*/  MUFU.TANH R113, R113 ;  /* 0x0000007100717308 */ /* 0x000e620000002400 */
[----:B0-----:R-:W-:-:S07]  /*ac20*/  FMNMX.FTZ R173, R125, R173, !PT ;  /* 0x000000ad7dad7209 */ /* 0x001fce0007810000 */
        /* <DEDUP_REMOVED lines=29> */
[----:B0-----:R-:W-:Y:S01]  /*ae00*/  FMNMX.FTZ R88, R92, R174, !PT ;  /* 0x000000ae5c587209 */ /* 0x001fe20007810000 */
[----:B------:R-:W-:Y:S02]  /*ae10*/  WARPGROUP.DEPBAR.LE gsb0, 0x0 ;  /* 0x00008000000079c5 */ /* 0x000fe40000010000 */
[----:B------:R-:W-:-:S04]  /*ae20*/  WARPGROUP.ARRIVE ;  /* 0x00000000000079c5 */ /* 0x000fc80000000000 */
[----:B------:R-:W0:Y:S01]  /*ae30*/  MUFU.TANH R168, R168 ;  /* 0x000000a800a87308 */ /* 0x000e220000002400 */
[----:B--2---:R-:W-:Y:S01]  /*ae40*/  FMNMX.FTZ R88, R93, R88, !PT ;  /* 0x000000585d587209 */ /* 0x004fe20007810000 */
[----:B------:R-:W-:Y:S01]  /*ae50*/  HGMMA.64x128x16.F32.BF16 R24, R184, gdesc[UR4].tnspB, R24, gsb0 ;  /* 0x41e00004b8187df0 */ /* 0x000fe20008001818 */
[----:B------:R-:W-:Y:S01]  /*ae60*/  UIADD3 UR6, UR10, 0x180, URZ ;  /* 0x000001800a067890 */ /* 0x000fe2000fffe03f */
[----:B------:R-:W-:Y:S02]  /*ae70*/  UMOV UR7, 0x40000040 ;  /* 0x4000004000077882 */ /* 0x000fe40000000000 */
[----:B------:R-:W2:Y:S02]  /*ae80*/  SHFL.BFLY PT, R174, R88, 0x2, 0x1f ;  /* 0x0c401f0058ae7f89 */ /* 0x000ea400000e0000 */
[----:B------:R-:W3:Y:S08]  /*ae90*/  MUFU.TANH R171, R171 ;  /* 0x000000ab00ab7308 */ /* 0x000ef00000002400 */
[----:B------:R-:W4:Y:S08]  /*aea0*/  MUFU.TANH R172, R172 ;  /* 0x000000ac00ac7308 */ /* 0x000f300000002400 */
[----:B------:R-:W5:Y:S01]  /*aeb0*/  MUFU.TANH R162, R162 ;  /* 0x000000a200a27308 */ /* 0x000f620000002400 */
[----:B--2---:R-:W-:-:S07]  /*aec0*/  FMNMX.FTZ R88, R88, R174, !PT ;  /* 0x000000ae58587209 */ /* 0x004fce0007810000 */
[----:B------:R-:W2:Y:S01]  /*aed0*/  MUFU.TANH R163, R163 ;  /* 0x000000a300a37308 */ /* 0x000ea20000002400 */
[----:B------:R-:W1:Y:S07]  /*aee0*/  SHFL.BFLY PT, R174, R88, 0x1, 0x1f ;  /* 0x0c201f0058ae7f89 */ /* 0x000e6e00000e0000 */
[----:B------:R-:W2:Y:S08]  /*aef0*/  MUFU.TANH R166, R166 ;  /* 0x000000a600a67308 */ /* 0x000eb00000002400 */
[----:B------:R-:W2:Y:S08]  /*af00*/  MUFU.TANH R167, R167 ;  /* 0x000000a700a77308 */ /* 0x000eb00000002400 */
[----:B------:R-:W2:Y:S01]  /*af10*/  MUFU.TANH R154, R154 ;  /* 0x0000009a009a7308 */ /* 0x000ea20000002400 */
[----:B-1----:R-:W-:-:S05]  /*af20*/  FMNMX.FTZ R88, R88, R174, !PT ;  /* 0x000000ae58587209 */ /* 0x002fca0007810000 */
[C---:B------:R-:W-:Y:S02]  /*af30*/  FMUL.FTZ R12, R88.reuse, UR11 ;  /* 0x0000000b580c7c20 */ /* 0x040fe40008410000 */
[----:B------:R-:W1:Y:S01]  /*af40*/  MUFU.TANH R155, R155 ;  /* 0x0000009b009b7308 */ /* 0x000e620000002400 */
[----:B------:R-:W-:Y:S01]  /*af50*/  FADD.FTZ R11, -R88, R11 ;  /* 0x0000000b580b7221 */ /* 0x000fe20000010100 */
[--C-:B------:R-:W-:Y:S01]  /*af60*/  FFMA.FTZ R176, R15, UR11, -R12.reuse ;  /* 0x0000000b0fb07c23 */ /* 0x100fe2000801080c */
[--C-:B------:R-:W-:Y:S01]  /*af70*/  FFMA.FTZ R180, R160, UR11, -R12.reuse ;  /* 0x0000000ba0b47c23 */ /* 0x100fe2000801080c */
[--C-:B------:R-:W-:Y:S01]  /*af80*/  FFMA.FTZ R15, R20, UR11, -R12.reuse ;  /* 0x0000000b140f7c23 */ /* 0x100fe2000801080c */
[--C-:B------:R-:W-:Y:S01]  /*af90*/  FFMA.FTZ R160, R161, UR11, -R12.reuse ;  /* 0x0000000ba1a07c23 */ /* 0x100fe2000801080c */
[--C-:B------:R-:W-:Y:S02]  /*afa0*/  FFMA.FTZ R178, R169, UR11, -R12.reuse ;  /* 0x0000000ba9b27c23 */ /* 0x100fe4000801080c */
[----:B------:R-:W1:Y:S01]  /*afb0*/  MUFU.TANH R158, R158 ;  /* 0x0000009e009e7308 */ /* 0x000e620000002400 */
[--C-:B------:R-:W-:Y:S01]  /*afc0*/  FFMA.FTZ R20, R170, UR11, -R12.reuse ;  /* 0x0000000baa147c23 */ /* 0x100fe2000801080c */
[--C-:B------:R-:W-:Y:S01]  /*afd0*/  FFMA.FTZ R182, R164, UR11, -R12.reuse ;  /* 0x0000000ba4b67c23 */ /* 0x100fe2000801080c */
[--C-:B------:R-:W-:Y:S01]  /*afe0*/  FFMA.FTZ R161, R165, UR11, -R12.reuse ;  /* 0x0000000ba5a17c23 */ /* 0x100fe2000801080c */
[--C-:B------:R-:W-:Y:S01]  /*aff0*/  FFMA.FTZ R153, R153, UR11, -R12.reuse ;  /* 0x0000000b99997c23 */ /* 0x100fe2000801080c */
[--C-:B------:R-:W-:Y:S01]  /*b000*/  FFMA.FTZ R157, R157, UR11, -R12.reuse ;  /* 0x0000000b9d9d7c23 */ /* 0x100fe2000801080c */
[--C-:B------:R-:W-:Y:S01]  /*b010*/  FFMA.FTZ R129, R129, UR11, -R12.reuse ;  /* 0x0000000b81817c23 */ /* 0x100fe2000801080c */
[--C-:B------:R-:W-:Y:S01]  /*b020*/  FFMA.FTZ R96, R96, UR11, -R12.reuse ;  /* 0x0000000b60607c23 */ /* 0x100fe2000801080c */
[----:B------:R-:W1:Y:S01]  /*b030*/  MUFU.TANH R159, R159 ;  /* 0x0000009f009f7308 */ /* 0x000e620000002400 */
[--C-:B------:R-:W-:Y:S01]  /*b040*/  FFMA.FTZ R97, R97, UR11, -R12.reuse ;  /* 0x0000000b61617c23 */ /* 0x100fe2000801080c */
[--C-:B------:R-:W-:Y:S01]  /*b050*/  FFMA.FTZ R100, R100, UR11, -R12.reuse ;  /* 0x0000000b64647c23 */ /* 0x100fe2000801080c */
[--C-:B------:R-:W-:Y:S01]  /*b060*/  FFMA.FTZ R101, R101, UR11, -R12.reuse ;  /* 0x0000000b65657c23 */ /* 0x100fe2000801080c */
[----:B------:R-:W-:Y:S01]  /*b070*/  FFMA.FTZ R92, R92, UR11, -R12 ;  /* 0x0000000b5c5c7c23 */ /* 0x000fe2000801080c */
[----:B------:R-:W-:-:S03]  /*b080*/  FMUL.FTZ R11, R11, UR11 ;  /* 0x0000000b0b0b7c20 */ /* 0x000fc60008410000 */
[----:B------:R-:W1:Y:S08]  /*b090*/  MUFU.TANH R146, R146 ;  /* 0x0000009200927308 */ /* 0x000e700000002400 */
[----:B------:R-:W1:Y:S08]  /*b0a0*/  MUFU.TANH R147, R147 ;  /* 0x0000009300937308 */ /* 0x000e700000002400 */
[----:B------:R-:W1:Y:S08]  /*b0b0*/  MUFU.TANH R150, R150 ;  /* 0x0000009600967308 */ /* 0x000e700000002400 */
[----:B------:R-:W1:Y:S08]  /*b0c0*/  MUFU.TANH R151, R151 ;  /* 0x0000009700977308 */ /* 0x000e700000002400 */
[----:B------:R-:W1:Y:S08]  /*b0d0*/  MUFU.TANH R138, R138 ;  /* 0x0000008a008a7308 */ /* 0x000e700000002400 */
[----:B------:R-:W1:Y:S08]  /*b0e0*/  MUFU.TANH R139, R139 ;  /* 0x0000008b008b7308 */ /* 0x000e700000002400 */
[----:B------:R-:W1:Y:S01]  /*b0f0*/  MUFU.TANH R142, R142 ;  /* 0x0000008e008e7308 */ /* 0x000e620000002400 */
[----:B------:R-:W-:-:S02]  /*b100*/  WARPGROUP.DEPBAR.LE gsb0, 0x0 ;  /* 0x00008000000079c5 */ /* 0x000fc40000010000 */
[----:B------:R-:W-:Y:S01]  /*b110*/  WARPGROUP.ARRIVE ;  /* 0x00000000000079c5 */ /* 0x000fe20000000000 */
[--C-:B------:R-:W-:Y:S01]  /*b120*/  FFMA.FTZ R184, R152, UR11, -R12.reuse ;  /* 0x0000000b98b87c23 */ /* 0x100fe2000801080c */
[----:B------:R-:W-:Y:S01]  /*b130*/  FMNMX.FTZ R152, R21, R10, !PT ;  /* 0x0000000a15987209 */ /* 0x000fe20007810000 */
[----:B------:R-:W-:Y:S02]  /*b140*/  FFMA.FTZ R186, R156, UR11, -R12 ;  /* 0x0000000b9cba7c23 */ /* 0x000fe4000801080c */
[----:B------:R-:W1:Y:S01]  /*b150*/  MUFU.TANH R143, R143 ;  /* 0x0000008f008f7308 */ /* 0x000e620000002400 */
[----:B------:R-:W-:Y:S01]  /*b160*/  HGMMA.64x128x16.F32.BF16 R24, R188, gdesc[UR4].tnspB, R24, gsb0 ;  /* 0x41e00004bc187df0 */ /* 0x000fe20008001818 */
[----:B------:R-:W-:Y:S01]  /*b170*/  UIADD3 UR6, UR10, 0x200, URZ ;  /* 0x000002000a067890 */ /* 0x000fe2000fffe03f */
[----:B0-----:R-:W-:Y:S01]  /*b180*/  FMNMX.FTZ R152, R168, R152, !PT ;  /* 0x00000098a8987209 */ /* 0x001fe20007810000 */
[----:B------:R-:W-:-:S03]  /*b190*/  UMOV UR7, 0x40000040 ;  /* 0x4000004000077882 */ /* 0x000fc60000000000 */
[----:B---3--:R-:W-:Y:S01]  /*b1a0*/  FMNMX.FTZ R152, R171, R152, !PT ;  /* 0x00000098ab987209 */ /* 0x008fe20007810000 */
[----:B------:R-:W0:Y:S03]  /*b1b0*/  MUFU.TANH R130, R130 ;  /* 0x0000008200827308 */ /* 0x000e260000002400 */
[----:B----4-:R-:W-:-:S04]  /*b1c0*/  FMNMX.FTZ R156, R172, R152, !PT ;  /* 0x00000098ac9c7209 */ /* 0x010fc80007810000 */
[----:B-----5:R-:W-:Y:S01]  /*b1d0*/  FMNMX.FTZ R156, R162, R156, !PT ;  /* 0x0000009ca29c7209 */ /* 0x020fe20007810000 */
[----:B------:R-:W3:Y:S03]  /*b1e0*/  MUFU.TANH R131, R131 ;  /* 0x0000008300837308 */ /* 0x000ee60000002400 */
[----:B--2---:R-:W-:-:S04]  /*b1f0*/  FMNMX.FTZ R156, R163, R156, !PT ;  /* 0x0000009ca39c7209 */ /* 0x004fc80007810000 */
[----:B------:R-:W-:Y:S01]  /*b200*/  FMNMX.FTZ R156, R166, R156, !PT ;  /* 0x0000009ca69c7209 */ /* 0x000fe20007810000 */
[----:B------:R-:W2:Y:S03]  /*b210*/  MUFU.TANH R134, R134 ;  /* 0x0000008600867308 */ /* 0x000ea60000002400 */
[----:B------:R-:W-:-:S04]  /*b220*/  FMNMX.FTZ R156, R167, R156, !PT ;  /* 0x0000009ca79c7209 */ /* 0x000fc80007810000 */
[----:B------:R-:W-:Y:S01]  /*b230*/  FMNMX.FTZ R156, R154, R156, !PT ;  /* 0x0000009c9a9c7209 */ /* 0x000fe20007810000 */
[----:B------:R-:W4:Y:S03]  /*b240*/  MUFU.TANH R135, R135 ;  /* 0x0000008700877308 */ /* 0x000f260000002400 */
[----:B-1----:R-:W-:-:S04]  /*b250*/  FMNMX.FTZ R156, R155, R156, !PT ;  /* 0x0000009c9b9c7209 */ /* 0x002fc80007810000 */
[----:B------:R-:W-:Y:S01]  /*b260*/  FMNMX.FTZ R156, R158, R156, !PT ;  /* 0x0000009c9e9c7209 */ /* 0x000fe20007810000 */
[----:B------:R-:W1:Y:S03]  /*b270*/  MUFU.TANH R122, R122 ;  /* 0x0000007a007a7308 */ /* 0x000e660000002400 */
[----:B------:R-:W-:-:S04]  /*b280*/  FMNMX.FTZ R156, R159, R156, !PT ;  /* 0x0000009c9f9c7209 */ /* 0x000fc80007810000 */
[----:B------:R-:W-:Y:S01]  /*b290*/  FMNMX.FTZ R156, R146, R156, !PT ;  /* 0x0000009c929c7209 */ /* 0x000fe20007810000 */
[----:B------:R-:W5:Y:S03]  /*b2a0*/  MUFU.TANH R123, R123 ;  /* 0x0000007b007b7308 */ /* 0x000f660000002400 */
        /* <DEDUP_REMOVED lines=10> */
[----:B0-----:R-:W-:Y:S01]  /*b350*/  FMNMX.FTZ R156, R130, R156, !PT ;  /* 0x0000009c829c7209 */ /* 0x001fe20007810000 */
[----:B------:R-:W0:Y:S03]  /*b360*/  MUFU.TANH R115, R115 ;  /* 0x0000007300737308 */ /* 0x000e260000002400 */
[----:B---3--:R-:W-:-:S04]  /*b370*/  FMNMX.FTZ R156, R131, R156, !PT ;  /* 0x0000009c839c7209 */ /* 0x008fc80007810000 */
[----:B--2---:R-:W-:Y:S01]  /*b380*/  FMNMX.FTZ R156, R134, R156, !PT ;  /* 0x0000009c869c7209 */ /* 0x004fe20007810000 */
[----:B------:R-:W2:Y:S03]  /*b390*/  MUFU.TANH R118, R118 ;  /* 0x0000007600767308 */ /* 0x000ea60000002400 */
[----:B----4-:R-:W-:-:S04]  /*b3a0*/  FMNMX.FTZ R156, R135, R156, !PT ;  /* 0x0000009c879c7209 */ /* 0x010fc80007810000 */
[----:B-1----:R-:W-:Y:S01]  /*b3b0*/  FMNMX.FTZ R156, R122, R156, !PT ;  /* 0x0000009c7a9c7209 */ /* 0x002fe20007810000 */
[----:B------:R-:W1:Y:S03]  /*b3c0*/  MUFU.TANH R119, R119 ;  /* 0x0000007700777308 */ /* 0x000e660000002400 */
[----:B-----5:R-:W-:-:S04]  /*b3d0*/  FMNMX.FTZ R156, R123, R156, !PT ;  /* 0x0000009c7b9c7209 */ /* 0x020fc80007810000 */
[----:B------:R-:W-:Y:S01]  /*b3e0*/  FMNMX.FTZ R156, R126, R156, !PT ;  /* 0x0000009c7e9c7209 */ /* 0x000fe20007810000 */
[----:B------:R-:W3:Y:S03]  /*b3f0*/  MUFU.TANH R106, R106 ;  /* 0x0000006a006a7308 */ /* 0x000ee60000002400 */
[----:B------:R-:W-:-:S04]  /*b400*/  FMNMX.FTZ R156, R127, R156, !PT ;  /* 0x0000009c7f9c7209 */ /* 0x000fc80007810000 */
[----:B------:R-:W-:Y:S01]  /*b410*/  FMNMX.FTZ R156, R114, R156, !PT ;  /* 0x0000009c729c7209 */ /* 0x000fe20007810000 */
[----:B------:R-:W4:Y:S03]  /*b420*/  MUFU.TANH R107, R107 ;  /* 0x0000006b006b7308 */ /* 0x000f260000002400 */
[----:B0-----:R-:W-:-:S04]  /*b430*/  FMNMX.FTZ R156, R115, R156, !PT ;  /* 0x0000009c739c7209 */ /* 0x001fc80007810000 */
[----:B--2---:R-:W-:Y:S01]  /*b440*/  FMNMX.FTZ R156, R118, R156, !PT ;  /* 0x0000009c769c7209 */ /* 0x004fe20007810000 */
[----:B------:R-:W0:Y:S03]  /*b450*/  MUFU.TANH R110, R110 ;  /* 0x0000006e006e7308 */ /* 0x000e260000002400 */
[----:B-1----:R-:W-:-:S04]  /*b460*/  FMNMX.FTZ R156, R119, R156, !PT ;  /* 0x0000009c779c7209 */ /* 0x002fc80007810000 */
[----:B---3--:R-:W-:Y:S01]  /*b470*/  FMNMX.FTZ R156, R106, R156, !PT ;  /* 0x0000009c6a9c7209 */ /* 0x008fe20007810000 */
[----:B------:R-:W1:Y:S03]  /*b480*/  MUFU.TANH R111, R111 ;  /* 0x0000006f006f7308 */ /* 0x000e660000002400 */
[----:B----4-:R-:W-:-:S05]  /*b490*/  FMNMX.FTZ R156, R107, R156, !PT ;  /* 0x0000009c6b9c7209 */ /* 0x010fca0007810000 */
[----:B------:R-:W2:Y:S01]  /*b4a0*/  MUFU.TANH R98, R98 ;  /* 0x0000006200627308 */ /* 0x000ea20000002400 */
[----:B0-----:R-:W-:Y:S01]  /*b4b0*/  FMNMX.FTZ R156, R110, R156, !PT ;  /* 0x0000009c6e9c7209 */ /* 0x001fe20007810000 */
[----:B------:R-:W-:Y:S02]  /*b4c0*/  WARPGROUP.DEPBAR.LE gsb0, 0x0 ;  /* 0x00008000000079c5 */ /* 0x000fe40000010000 */
[----:B------:R-:W-:-:S04]  /*b4d0*/  WARPGROUP.ARRIVE ;  /* 0x00000000000079c5 */ /* 0x000fc80000000000 */
[----:B------:R-:W0:Y:S01]  /*b4e0*/  MUFU.TANH R99, R99 ;  /* 0x0000006300637308 */ /* 0x000e220000002400 */
[----:B-1----:R-:W-:Y:S01]  /*b4f0*/  FMNMX.FTZ R156, R111, R156, !PT ;  /* 0x0000009c6f9c7209 */ /* 0x002fe20007810000 */
[--C-:B------:R-:W-:Y:S01]  /*b500*/  FFMA.FTZ R188, R144, UR11, -R12.reuse ;  /* 0x0000000b90bc7c23 */ /* 0x100fe2000801080c */
[--C-:B------:R-:W-:Y:S01]  /*b510*/  FFMA.FTZ R144, R145, UR11, -R12.reuse ;  /* 0x0000000b91907c23 */ /* 0x100fe2000801080c */
[--C-:B------:R-:W-:Y:S01]  /*b520*/  FFMA.FTZ R190, R148, UR11, -R12.reuse ;  /* 0x0000000b94be7c23 */ /* 0x100fe2000801080c */
[----:B------:R-:W-:Y:S01]  /*b530*/  HGMMA.64x128x16.F32.BF16 R24, R192, gdesc[UR4].tnspB, R24, gsb0 ;  /* 0x41e00004c0187df0 */ /* 0x000fe20008001818 */
[----:B------:R-:W-:Y:S01]  /*b540*/  UIADD3 UR6, UR10, 0x280, URZ ;  /* 0x000002800a067890 */ /* 0x000fe2000fffe03f */
[----:B--2---:R-:W-:Y:S01]  /*b550*/  FMNMX.FTZ R156, R98, R156, !PT ;  /* 0x0000009c629c7209 */ /* 0x004fe20007810000 */
[----:B------:R-:W-:Y:S01]  /*b560*/  UMOV UR7, 0x40000040 ;  /* 0x4000004000077882 */ /* 0x000fe20000000000 */
[----:B------:R-:W1:Y:S01]  /*b570*/  MUFU.TANH R102, R102 ;  /* 0x0000006600667308 */ /* 0x000e620000002400 */
[----:B------:R-:W-:-:S07]  /*b580*/  FFMA.FTZ R145, R149, UR11, -R12 ;  /* 0x0000000b95917c23 */ /* 0x000fce000801080c */
[----:B------:R-:W2:Y:S01]  /*b590*/  MUFU.TANH R103, R103 ;  /* 0x0000006700677308 */ /* 0x000ea20000002400 */
[----:B0-----:R-:W-:-:S07]  /*b5a0*/  FMNMX.FTZ R156, R99, R156, !PT ;  /* 0x0000009c639c7209 */ /* 0x001fce0007810000 */
[----:B------:R-:W0:Y:S01]  /*b5b0*/  MUFU.TANH R90, R90 ;  /* 0x0000005a005a7308 */ /* 0x000e220000002400 */
[----:B-1----:R-:W-:-:S07]  /*b5c0*/  FMNMX.FTZ R156, R102, R156, !PT ;  /* 0x0000009c669c7209 */ /* 0x002fce0007810000 */
[----:B------:R-:W1:Y:S01]  /*b5d0*/  MUFU.TANH R91, R91 ;  /* 0x0000005b005b7308 */ /* 0x000e620000002400 */
[----:B--2---:R-:W-:-:S07]  /*b5e0*/  FMNMX.FTZ R156, R103, R156, !PT ;  /* 0x0000009c679c7209 */ /* 0x004fce0007810000 */
[----:B------:R-:W-:Y:S01]  /*b5f0*/  MUFU.TANH R94, R94 ;  /* 0x0000005e005e7308 */ /* 0x000fe20000002400 */
[----:B0-----:R-:W-:-:S07]  /*b600*/  FMNMX.FTZ R156, R90, R156, !PT ;  /* 0x0000009c5a9c7209 */ /* 0x001fce0007810000 */
[----:B------:R-:W-:Y:S01]  /*b610*/  MUFU.TANH R95, R95 ;  /* 0x0000005f005f7308 */ /* 0x000fe20000002400 */
[----:B-1----:R-:W-:-:S07]  /*b620*/  FMNMX.FTZ R156, R91, R156, !PT ;  /* 0x0000009c5b9c7209 */ /* 0x002fce0007810000 */
[----:B------:R-:W-:Y:S08]  /*b630*/  MUFU.EX2 R11, R11 ;  /* 0x0000000b000b7308 */ /* 0x000ff00000000800 */
[----:B------:R-:W0:Y:S08]  /*b640*/  MUFU.EX2 R176, R176 ;  /* 0x000000b000b07308 */ /* 0x000e300000000800 */
[----:B------:R-:W1:Y:S08]  /*b650*/  MUFU.EX2 R15, R15 ;  /* 0x0000000f000f7308 */ /* 0x000e700000000800 */
[----:B------:R-:W-:Y:S01]  /*b660*/  MUFU.EX2 R178, R178 ;  /* 0x000000b200b27308 */ /* 0x000fe20000000800 */
[----:B0-----:R-:W-:-:S07]  /*b670*/  FFMA.FTZ R14, R11, R14, R176 ;  /* 0x0000000e0b0e7223 */ /* 0x001fce00000100b0 */
[----:B------:R-:W-:Y:S01]  /*b680*/  MUFU.EX2 R20, R20 ;  /* 0x0000001400147308 */ /* 0x000fe20000000800 */
[----:B-1----:R-:W-:-:S07]  /*b690*/  F2FP.BF16.F32.PACK_AB R176, R15, R176 ;  /* 0x000000b00fb0723e */ /* 0x002fce00000010ff */
        /* <DEDUP_REMOVED lines=8> */
[----:B------:R-:W-:Y:S01]  /*b720*/  WARPGROUP.ARRIVE ;  /* 0x00000000000079c5 */ /* 0x000fe20000000000 */
[--C-:B------:R-:W-:Y:S01]  /*b730*/  FFMA.FTZ R192, R136, UR11, -R12.reuse ;  /* 0x0000000b88c07c23 */ /* 0x100fe2000801080c */
[--C-:B------:R-:W-:Y:S01]  /*b740*/  FFMA.FTZ R136, R137, UR11, -R12.reuse ;  /* 0x0000000b89887c23 */ /* 0x100fe2000801080c */
[--C-:B------:R-:W-:Y:S01]  /*b750*/  FFMA.FTZ R194, R140, UR11, -R12.reuse ;  /* 0x0000000b8cc27c23 */ /* 0x100fe2000801080c */
[----:B------:R-:W-:Y:S01]  /*b760*/  FFMA.FTZ R137, R141, UR11, -R12 ;  /* 0x0000000b8d897c23 */ /* 0x000fe2000801080c */
        /* <DEDUP_REMOVED lines=22> */
[----:B------:R-:W-:-:S03]  /*b8d0*/  FFMA.FTZ R128, R133, UR11, -R12 ;  /* 0x0000000b85807c23 */ /* 0x000fc6000801080c */
[----:B------:R-:W-:Y:S01]  /*b8e0*/  HGMMA.64x128x16.F32.BF16 R24, R200, gdesc[UR4].tnspB, R24, gsb0 ;  /* 0x41e00004c8187df0 */ /* 0x000fe20008001818 */
[----:B------:R-:W-:Y:S01]  /*b8f0*/  UIADD3 UR6, UR10, 0x380, URZ ;  /* 0x000003800a067890 */ /* 0x000fe2000fffe03f */
[----:B------:R-:W-:Y:S01]  /*b900*/  MUFU.EX2 R196, R196 ;  /* 0x000000c400c47308 */ /* 0x000fe20000000800 */
[----:B------:R-:W-:-:S07]  /*b910*/  UMOV UR7, 0x40000040 ;  /* 0x4000004000077882 */ /* 0x000fce0000000000 */
[----:B------:R-:W-:Y:S08]  /*b920*/  MUFU.EX2 R198, R198 ;  /* 0x000000c600c67308 */ /* 0x000ff00000000800 */
[----:B------:R-:W-:Y:S01]  /*b930*/  MUFU.EX2 R128, R128 ;  /* 0x0000008000807308 */ /* 0x000fe20000000800 */
[----:B------:R-:W-:Y:S02]  /*b940*/  WARPGROUP.DEPBAR.LE gsb0, 0x0 ;  /* 0x00008000000079c5 */ /* 0x000fe40000010000 */
[----:B------:R-:W-:Y:S01]  /*b950*/  WARPGROUP.ARRIVE ;  /* 0x00000000000079c5 */ /* 0x000fe20000000000 */
[--C-:B------:R-:W-:Y:S01]  /*b960*/  FFMA.FTZ R200, R120, UR11, -R12.reuse ;  /* 0x0000000b78c87c23 */ /* 0x100fe2000801080c */
[--C-:B------:R-:W-:Y:S01]  /*b970*/  FFMA.FTZ R120, R121, UR11, -R12.reuse ;  /* 0x0000000b79787c23 */ /* 0x100fe2000801080c */
[--C-:B------:R-:W-:Y:S01]  /*b980*/  FFMA.FTZ R202, R124, UR11, -R12.reuse ;  /* 0x0000000b7cca7c23 */ /* 0x100fe2000801080c */
[----:B------:R-:W-:-:S02]  /*b990*/  FFMA.FTZ R121, R125, UR11, -R12 ;  /* 0x0000000b7d797c23 */ /* 0x000fc4000801080c */
[----:B------:R-:W-:Y:S01]  /*b9a0*/  HGMMA.64x128x16.F32.BF16 R24, R204, gdesc[UR4].tnspB, R24, gsb0 ;  /* 0x41e00004cc187df0 */ /* 0x000fe20008001818 */
[----:B------:R-:W-:Y:S01]  /*b9b0*/  UIADD3 UR6, UR10, 0x400, URZ ;  /* 0x000004000a067890 */ /* 0x000fe2000fffe03f */
[----:B------:R-:W-:Y:S01]  /*b9c0*/  MUFU.EX2 R200, R200 ;  /* 0x000000c800c87308 */ /* 0x000fe20000000800 */
[----:B------:R-:W-:-:S07]  /*b9d0*/  UMOV UR7, 0x40000040 ;  /* 0x4000004000077882 */ /* 0x000fce0000000000 */
[----:B------:R-:W-:Y:S08]  /*b9e0*/  MUFU.EX2 R120, R120 ;  /* 0x0000007800787308 */ /* 0x000ff00000000800 */
[----:B------:R-:W-:Y:S08]  /*b9f0*/  MUFU.EX2 R202, R202 ;  /* 0x000000ca00ca7308 */ /* 0x000ff00000000800 */
[----:B------:R-:W-:Y:S01]  /*ba00*/  MUFU.EX2 R121, R121 ;  /* 0x0000007900797308 */ /* 0x000fe20000000800 */
[----:B------:R-:W-:-:S02]  /*ba10*/  WARPGROUP.DEPBAR.LE gsb0, 0x0 ;  /* 0x00008000000079c5 */ /* 0x000fc40000010000 */
[----:B------:R-:W-:Y:S01]  /*ba20*/  WARPGROUP.ARRIVE ;  /* 0x00000000000079c5 */ /* 0x000fe20000000000 */
[--C-:B------:R-:W-:Y:S01]  /*ba30*/  FFMA.FTZ R206, R116, UR11, -R12.reuse ;  /* 0x0000000b74ce7c23 */ /* 0x100fe2000801080c */
[----:B------:R-:W-:Y:S01]  /*ba40*/  FMNMX.FTZ R116, R94, R156, !PT ;  /* 0x0000009c5e747209 */ /* 0x000fe20007810000 */
[--C-:B------:R-:W-:Y:S01]  /*ba50*/  FFMA.FTZ R204, R112, UR11, -R12.reuse ;  /* 0x0000000b70cc7c23 */ /* 0x100fe2000801080c */
[--C-:B------:R-:W-:Y:S01]  /*ba60*/  FFMA.FTZ R112, R113, UR11, -R12.reuse ;  /* 0x0000000b71707c23 */ /* 0x100fe2000801080c */
[----:B------:R-:W-:Y:S01]  /*ba70*/  FFMA.FTZ R113, R117, UR11, -R12 ;  /* 0x0000000b75717c23 */ /* 0x000fe2000801080c */
[----:B------:R-:W-:Y:S01]  /*ba80*/  HGMMA.64x128x16.F32.BF16 R24, R208, gdesc[UR4].tnspB, R24, gsb0 ;  /* 0x41e00004d0187df0 */ /* 0x000fe20008001818 */
[----:B------:R-:W-:Y:S01]  /*ba90*/  UIADD3 UR6, UR10, 0x480, URZ ;  /* 0x000004800a067890 */ /* 0x000fe2000fffe03f */
[----:B------:R-:W-:Y:S01]  /*baa0*/  FMNMX.FTZ R116, R95, R116, !PT ;  /* 0x000000745f747209 */ /* 0x000fe20007810000 */
[----:B------:R-:W-:Y:S01]  /*bab0*/  UMOV UR7, 0x40000040 ;  /* 0x4000004000077882 */ /* 0x000fe20000000000 */
[----:B------:R-:W-:Y:S03]  /*bac0*/  MUFU.EX2 R204, R204 ;  /* 0x000000cc00cc7308 */ /* 0x000fe60000000800 */
[----:B------:R-:W0:Y:S05]  /*bad0*/  SHFL.BFLY PT, R117, R116, 0x2, 0x1f ;  /* 0x0c401f0074757f89 */ /* 0x000e2a00000e0000 */
[----:B------:R-:W-:Y:S08]  /*bae0*/  MUFU.EX2 R112, R112 ;  /* 0x0000007000707308 */ /* 0x000ff00000000800 */
[----:B------:R-:W-:Y:S08]  /*baf0*/  MUFU.EX2 R206, R206 ;  /* 0x000000ce00ce7308 */ /* 0x000ff00000000800 */
[----:B------:R-:W-:Y:S01]  /*bb00*/  MUFU.EX2 R113, R113 ;  /* 0x0000007100717308 */ /* 0x000fe20000000800 */
[----:B0-----:R-:W-:-:S05]  /*bb10*/  FMNMX.FTZ R116, R116, R117, !PT ;  /* 0x0000007574747209 */ /* 0x001fca0007810000 */
[----:B------:R-:W0:Y:S01]  /*bb20*/  SHFL.BFLY PT, R117, R116, 0x1, 0x1f ;  /* 0x0c201f0074757f89 */ /* 0x000e2200000e0000 */
[----:B------:R-:W-:Y:S02]  /*bb30*/  WARPGROUP.DEPBAR.LE gsb0, 0x0 ;  /* 0x00008000000079c5 */ /* 0x000fe40000010000 */
[----:B------:R-:W-:Y:S01]  /*bb40*/  WARPGROUP.ARRIVE ;  /* 0x00000000000079c5 */ /* 0x000fe20000000000 */
[--C-:B------:R-:W-:Y:S01]  /*bb50*/  FFMA.FTZ R208, R104, UR11, -R12.reuse ;  /* 0x0000000b68d07c23 */ /* 0x100fe2000801080c */
[--C-:B------:R-:W-:Y:S01]  /*bb60*/  FFMA.FTZ R104, R105, UR11, -R12.reuse ;  /* 0x0000000b69687c23 */ /* 0x100fe2000801080c */
[--C-:B------:R-:W-:Y:S01]  /*bb70*/  FFMA.FTZ R105, R109, UR11, -R12.reuse ;  /* 0x0000000b6d697c23 */ /* 0x100fe2000801080c */
[--C-:B------:R-:W-:Y:S01]  /*bb80*/  FFMA.FTZ R109, R89, UR11, -R12.reuse ;  /* 0x0000000b596d7c23 */ /* 0x100fe2000801080c */
[----:B0-----:R-:W-:Y:S01]  /*bb90*/  FMNMX.FTZ R89, R116, R117, !PT ;  /* 0x0000007574597209 */ /* 0x001fe20007810000 */
[----:B------:R-:W-:Y:S01]  /*bba0*/  HGMMA.64x128x16.F32.BF16 R24, R212, gdesc[UR4].tnspB, R24, gsb0 ;  /* 0x41e00004d4187df0 */ /* 0x000fe20008001818 */
[----:B------:R-:W-:Y:S01]  /*bbb0*/  UIADD3 UR6, UR10, 0x500, URZ ;  /* 0x000005000a067890 */ /* 0x000fe2000fffe03f */
[--C-:B------:R-:W-:Y:S01]  /*bbc0*/  FFMA.FTZ R210, R108, UR11, -R12.reuse ;  /* 0x0000000b6cd27c23 */ /* 0x100fe2000801080c */
[----:B------:R-:W-:Y:S01]  /*bbd0*/  UMOV UR7, 0x40000040 ;  /* 0x4000004000077882 */ /* 0x000fe20000000000 */
[--C-:B------:R-:W-:Y:S01]  /*bbe0*/  FFMA.FTZ R108, R173, UR11, -R12.reuse ;  /* 0x0000000bad6c7c23 */ /* 0x100fe2000801080c */
[----:B------:R-:W-:Y:S01]  /*bbf0*/  FFMA.FTZ R116, R93, UR11, -R12 ;  /* 0x0000000b5d747c23 */ /* 0x000fe2000801080c */
[C---:B------:R-:W-:Y:S01]  /*bc00*/  FADD.FTZ R12, -R89.reuse, R10 ;  /* 0x0000000a590c7221 */ /* 0x040fe20000010100 */
[----:B------:R-:W-:Y:S01]  /*bc10*/  FMUL.FTZ R93, R89, UR11 ;  /* 0x0000000b595d7c20 */ /* 0x000fe20008410000 */
[----:B------:R-:W-:Y:S02]  /*bc20*/  MUFU.EX2 R208, R208 ;  /* 0x000000d000d07308 */ /* 0x000fe40000000800 */
[----:B------:R-:W-:Y:S01]  /*bc30*/  FMUL.FTZ R12, R12, UR11 ;  /* 0x0000000b0c0c7c20 */ /* 0x000fe20008410000 */
[--C-:B------:R-:W-:Y:S01]  /*bc40*/  FFMA.FTZ R177, R21, UR11, -R93.reuse ;  /* 0x0000000b15b17c23 */ /* 0x100fe2000801085d */
[--C-:B------:R-:W-:Y:S01]  /*bc50*/  FFMA.FTZ R21, R168, UR11, -R93.reuse ;  /* 0x0000000ba8157c23 */ /* 0x100fe2000801085d */
[--C-:B------:R-:W-:Y:S01]  /*bc60*/  FFMA.FTZ R197, R130, UR11, -R93.reuse ;  /* 0x0000000b82c57c23 */ /* 0x100fe2000801085d */
[--C-:B------:R-:W-:Y:S01]  /*bc70*/  FFMA.FTZ R179, R171, UR11, -R93.reuse ;  /* 0x0000000babb37c23 */ /* 0x100fe2000801085d */
[----:B------:R-:W-:Y:S01]  /*bc80*/  FFMA.FTZ R130, R131, UR11, -R93 ;  /* 0x0000000b83827c23 */ /* 0x000fe2000801085d */
[----:B------:R-:W-:Y:S01]  /*bc90*/  MUFU.EX2 R12, R12 ;  /* 0x0000000c000c7308 */ /* 0x000fe20000000800 */
[----:B------:R-:W-:-:S02]  /*bca0*/  @!P1 IMAD R131, R2, 0x8, R0 ;  /* 0x0000000802839824 */ /* 0x000fc400078e0200 */
[--C-:B------:R-:W-:Y:S01]  /*bcb0*/  FFMA.FTZ R181, R162, UR11, -R93.reuse ;  /* 0x0000000ba2b57c23 */ /* 0x100fe2000801085d */
[--C-:B------:R-:W-:Y:S01]  /*bcc0*/  FFMA.FTZ R117, R163, UR11, -R93.reuse ;  /* 0x0000000ba3757c23 */ /* 0x100fe2000801085d */
[--C-:B------:R-:W-:Y:S01]  /*bcd0*/  FFMA.FTZ R201, R122, UR11, -R93.reuse ;  /* 0x0000000b7ac97c23 */ /* 0x100fe2000801085d */
[----:B------:R-:W-:Y:S02]  /*bce0*/  @!P1 VIADD R131, R131, 0x34840 ;  /* 0x0003484083839836 */ /* 0x000fe40000000000 */
[--C-:B------:R-:W-:Y:S01]  /*bcf0*/  FFMA.FTZ R183, R166, UR11, -R93.reuse ;  /* 0x0000000ba6b77c23 */ /* 0x100fe2000801085d */
[--C-:B------:R-:W-:Y:S01]  /*bd00*/  FFMA.FTZ R124, R167, UR11, -R93.reuse ;  /* 0x0000000ba77c7c23 */ /* 0x100fe2000801085d */
[----:B------:R-:W0:Y:S01]  /*bd10*/  MUFU.EX2 R177, R177 ;  /* 0x000000b100b17308 */ /* 0x000e220000000800 */
[----:B------:R-:W-:Y:S01]  /*bd20*/  FFMA.FTZ R199, R134, UR11, -R93 ;  /* 0x0000000b86c77c23 */ /* 0x000fe2000801085d */
[----:B------:R-:W-:Y:S01]  /*bd30*/  @!P1 PRMT R141, RZ, 0x654, R131 ;  /* 0x00000654ff8d9816 */ /* 0x000fe20000000083 */
[--C-:B------:R-:W-:Y:S01]  /*bd40*/  FFMA.FTZ R131, R135, UR11, -R93.reuse ;  /* 0x0000000b87837c23 */ /* 0x100fe2000801085d */
[----:B------:R-:W-:Y:S01]  /*bd50*/  IMAD.U32 R135, RZ, RZ, UR61 ;  /* 0x0000003dff877e24 */ /* 0x000fe2000f8e00ff */
[----:B------:R-:W-:Y:S01]  /*bd60*/  IADD3 R134, -R175, 0xb, RZ ;  /* 0x0000000baf867810 */ /* 0x000fe20007ffe1ff */
[--C-:B------:R-:W-:Y:S01]  /*bd70*/  FFMA.FTZ R185, R154, UR11, -R93.reuse ;  /* 0x0000000b9ab97c23 */ /* 0x100fe2000801085d */
[----:B------:R-:W-:Y:S01]  /*bd80*/  FFMA.FTZ R125, R155, UR11, -R93 ;  /* 0x0000000b9b7d7c23 */ /* 0x000fe2000801085d */
[----:B------:R-:W1:Y:S01]  /*bd90*/  MUFU.EX2 R21, R21 ;  /* 0x0000001500157308 */ /* 0x000e620000000800 */
[----:B------:R-:W-:-:S02]  /*bda0*/  @!P1 IMAD R135, R135, 0x8, R0 ;  /* 0x0000000887879824 */ /* 0x000fc400078e0200 */
[--C-:B------:R-:W-:Y:S01]  /*bdb0*/  FFMA.FTZ R187, R158, UR11, -R93.reuse ;  /* 0x0000000b9ebb7c23 */ /* 0x100fe2000801085d */
[--C-:B------:R-:W-:Y:S01]  /*bdc0*/  FFMA.FTZ R132, R159, UR11, -R93.reuse ;  /* 0x0000000b9f847c23 */ /* 0x100fe2000801085d */
[--C-:B------:R-:W-:Y:S01]  /*bdd0*/  FFMA.FTZ R205, R114, UR11, -R93.reuse ;  /* 0x0000000b72cd7c23 */ /* 0x100fe2000801085d */
[--C-:B------:R-:W-:Y:S01]  /*bde0*/  FFMA.FTZ R189, R146, UR11, -R93.reuse ;  /* 0x0000000b92bd7c23 */ /* 0x100fe2000801085d */
[--C-:B------:R-:W-:Y:S01]  /*bdf0*/  FFMA.FTZ R133, R147, UR11, -R93.reuse ;  /* 0x0000000b93857c23 */ /* 0x100fe2000801085d */
[----:B------:R-:W-:Y:S01]  /*be00*/  FFMA.FTZ R207, R118, UR11, -R93 ;  /* 0x0000000b76cf7c23 */ /* 0x000fe2000801085d */
[----:B------:R2:W-:Y:S01]  /*be10*/  MUFU.EX2 R10, R116 ;  /* 0x00000074000a7308 */ /* 0x0005e20000000800 */
[----:B0-----:R-:W-:Y:S01]  /*be20*/  FFMA.FTZ R122, R12, R13, R177 ;  /* 0x0000000d0c7a7223 */ /* 0x001fe200000100b1 */
[----:B------:R-:W-:Y:S01]  /*be30*/  FADD.FTZ R13, R15, R14 ;  /* 0x0000000e0f0d7221 */ /* 0x000fe20000010000 */
[----:B------:R-:W-:Y:S02]  /*be40*/  @!P1 VIADD R14, R135, 0x34860 ;  /* 0x00034860870e9836 */ /* 0x000fe40000000000 */
[--C-:B------:R-:W-:Y:S01]  /*be50*/  FFMA.FTZ R209, R106, UR11, -R93.reuse ;  /* 0x0000000b6ad17c23 */ /* 0x100fe2000801085d */
[----:B------:R-:W-:Y:S01]  /*be60*/  FFMA.FTZ R191, R150, UR11, -R93 ;  /* 0x0000000b96bf7c23 */ /* 0x000fe2000801085d */
[----:B------:R-:W-:Y:S01]  /*be70*/  FADD.FTZ R135, R178, R13 ;  /* 0x0000000db2877221 */ /* 0x000fe20000010000 */
[--C-:B------:R-:W-:Y:S01]  /*be80*/  FFMA.FTZ R13, R123, UR11, -R93.reuse ;  /* 0x0000000b7b0d7c23 */ /* 0x100fe2000801085d */
[----:B------:R-:W0:Y:S01]  /*be90*/  MUFU.EX2 R179, R179 ;  /* 0x000000b300b37308 */ /* 0x000e220000000800 */
[----:B--2---:R-:W-:Y:S01]  /*bea0*/  FFMA.FTZ R116, R172, UR11, -R93 ;  /* 0x0000000bac747c23 */ /* 0x004fe2000801085d */
[----:B-1----:R-:W-:Y:S01]  /*beb0*/  FADD.FTZ R122, R21, R122 ;  /* 0x0000007a157a7221 */ /* 0x002fe20000010000 */
[----:B------:R-:W-:Y:S01]  /*bec0*/  FADD.FTZ R135, R20, R135 ;  /* 0x0000008714877221 */ /* 0x000fe20000010000 */
[--C-:B------:R-:W-:Y:S01]  /*bed0*/  FFMA.FTZ R140, R151, UR11, -R93.reuse ;  /* 0x0000000b978c7c23 */ /* 0x100fe2000801085d */
[--C-:B------:R-:W-:Y:S01]  /*bee0*/  FFMA.FTZ R193, R138, UR11, -R93.reuse ;  /* 0x0000000b8ac17c23 */ /* 0x100fe2000801085d */
[----:B------:R-:W-:Y:S01]  /*bef0*/  FFMA.FTZ R211, R110, UR11, -R93 ;  /* 0x0000000b6ed37c23 */ /* 0x000fe2000801085d */
[----:B------:R-:W-:Y:S01]  /*bf00*/  FADD.FTZ R135, R180, R135 ;  /* 0x00000087b4877221 */ /* 0x000fe20000010000 */
[----:B------:R-:W1:Y:S01]  /*bf10*/  MUFU.EX2 R116, R116 ;  /* 0x0000007400747308 */ /* 0x000e620000000800 */
[--C-:B------:R-:W-:Y:S01]  /*bf20*/  FFMA.FTZ R138, R139, UR11, -R93.reuse ;  /* 0x0000000b8b8a7c23 */ /* 0x100fe2000801085d */
[----:B------:R-:W-:Y:S01]  /*bf30*/  FFMA.FTZ R195, R142, UR11, -R93 ;  /* 0x0000000b8ec37c23 */ /* 0x000fe2000801085d */
[----:B------:R-:W-:Y:S01]  /*bf40*/  FADD.FTZ R135, R160, R135 ;  /* 0x00000087a0877221 */ /* 0x000fe20000010000 */
[--C-:B------:R-:W-:Y:S01]  /*bf50*/  FFMA.FTZ R115, R115, UR11, -R93.reuse ;  /* 0x0000000b73737c23 */ /* 0x100fe2000801085d */
[----:B------:R-:W-:Y:S01]  /*bf60*/  FFMA.FTZ R139, R143, UR11, -R93 ;  /* 0x0000000b8f8b7c23 */ /* 0x000fe2000801085d */
[----:B------:R-:W-:Y:S01]  /*bf70*/  F2FP.BF16.F32.PACK_AB R178, R20, R178 ;  /* 0x000000b214b2723e */ /* 0x000fe200000010ff */
[----:B------:R-:W-:Y:S01]  /*bf80*/  FADD.FTZ R114, R182, R135 ;  /* 0x00000087b6727221 */ /* 0x000fe20000010000 */
[----:B------:R-:W2:Y:S01]  /*bf90*/  MUFU.EX2 R181, R181 ;  /* 0x000000b500b57308 */ /* 0x000ea20000000800 */
[----:B0-----:R-:W-:Y:S01]  /*bfa0*/  FADD.FTZ R123, R179, R122 ;  /* 0x0000007ab37b7221 */ /* 0x001fe20000010000 */
[----:B------:R-:W-:Y:S01]  /*bfb0*/  @!P1 PRMT R122, RZ, 0x654, R14 ;  /* 0x00000654ff7a9816 */ /* 0x000fe2000000000e */
[--C-:B------:R-:W-:Y:S01]  /*bfc0*/  FFMA.FTZ R203, R126, UR11, -R93.reuse ;  /* 0x0000000b7ecb7c23 */ /* 0x100fe2000801085d */
[----:B------:R-:W-:Y:S01]  /*bfd0*/  F2FP.BF16.F32.PACK_AB R177, R21, R177 ;  /* 0x000000b115b1723e */ /* 0x000fe200000010ff */
[--C-:B------:R-:W-:Y:S01]  /*bfe0*/  FFMA.FTZ R119, R119, UR11, -R93.reuse ;  /* 0x0000000b77777c23 */ /* 0x100fe2000801085d */
[--C-:B------:R-:W-:Y:S01]  /*bff0*/  FFMA.FTZ R111, R111, UR11, -R93.reuse ;  /* 0x0000000b6f6f7c23 */ /* 0x100fe2000801085d */
[----:B------:R-:W-:Y:S01]  /*c000*/  FFMA.FTZ R102, R102, UR11, -R93 ;  /* 0x0000000b66667c23 */ /* 0x000fe2000801085d */
[----:B------:R-:W0:Y:S01]  /*c010*/  MUFU.EX2 R117, R117 ;  /* 0x0000007500757308 */ /* 0x000e220000000800 */
[----:B-1----:R-:W-:Y:S01]  /*c020*/  FADD.FTZ R14, R116, R123 ;  /* 0x0000007b740e7221 */ /* 0x002fe20000010000 */
[--C-:B------:R-:W-:Y:S01]  /*c030*/  FFMA.FTZ R103, R103, UR11, -R93.reuse ;  /* 0x0000000b67677c23 */ /* 0x100fe2000801085d */
[--C-:B------:R-:W-:Y:S01]  /*c040*/  FFMA.FTZ R91, R91, UR11, -R93.reuse ;  /* 0x0000000b5b5b7c23 */ /* 0x100fe2000801085d */
[----:B------:R-:W-:Y:S01]  /*c050*/  FFMA.FTZ R94, R94, UR11, -R93 ;  /* 0x0000000b5e5e7c23 */ /* 0x000fe2000801085d */
[----:B------:R-:W-:-:S02]  /*c060*/  R2UR UR61, R2 ;  /* 0x00000000023d72ca */ /* 0x000fc400000e0000 */
[----:B------:R-:W-:Y:S01]  /*c070*/  F2FP.BF16.F32.PACK_AB R179, R116, R179 ;  /* 0x000000b374b3723e */ /* 0x000fe200000010ff */
[----:B------:R-:W1:Y:S01]  /*c080*/  MUFU.EX2 R183, R183 ;  /* 0x000000b700b77308 */ /* 0x000e620000000800 */
[----:B------:R-:W-:Y:S02]  /*c090*/  F2FP.BF16.F32.PACK_AB R180, R160, R180 ;  /* 0x000000b4a0b4723e */ /* 0x000fe400000010ff */
[----:B------:R-:W-:-:S05]  /*c0a0*/  F2FP.BF16.F32.PACK_AB R182, R161, R182 ;  /* 0x000000b6a1b6723e */ /* 0x000fca00000010ff */
[----:B------:R-:W3:Y:S08]  /*c0b0*/  MUFU.EX2 R124, R124 ;  /* 0x0000007c007c7308 */ /* 0x000ef00000000800 */
[----:B------:R-:W4:Y:S08]  /*c0c0*/  MUFU.EX2 R185, R185 ;  /* 0x000000b900b97308 */ /* 0x000f300000000800 */
[----:B------:R-:W5:Y:S08]  /*c0d0*/  MUFU.EX2 R125, R125 ;  /* 0x0000007d007d7308 */ /* 0x000f700000000800 */
[----:B------:R-:W5:Y:S08]  /*c0e0*/  MUFU.EX2 R187, R187 ;  /* 0x000000bb00bb7308 */ /* 0x000f700000000800 */
[----:B------:R-:W5:Y:S08]  /*c0f0*/  MUFU.EX2 R132, R132 ;  /* 0x0000008400847308 */ /* 0x000f700000000800 */
[----:B------:R-:W5:Y:S08]  /*c100*/  MUFU.EX2 R189, R189 ;  /* 0x000000bd00bd7308 */ /* 0x000f700000000800 */
[----:B------:R-:W5:Y:S01]  /*c110*/  MUFU.EX2 R133, R133 ;  /* 0x0000008500857308 */ /* 0x000f620000000800 */
[----:B------:R-:W-:-:S02]  /*c120*/  WARPGROUP.DEPBAR.LE gsb0, 0x0 ;  /* 0x00008000000079c5 */ /* 0x000fc40000010000 */
[----:B------:R-:W-:-:S05]  /*c130*/  WARPGROUP.ARRIVE ;  /* 0x00000000000079c5 */ /* 0x000fca0000000000 */
[----:B------:R-:W5:Y:S01]  /*c140*/  MUFU.EX2 R191, R191 ;  /* 0x000000bf00bf7308 */ /* 0x000f620000000800 */
[----:B------:R-:W-:Y:S02]  /*c150*/  F2FP.BF16.F32.PACK_AB R212, R97, R96 ;  /* 0x0000006061d4723e */ /* 0x000fe400000010ff */
[----:B------:R-:W-:Y:S01]  /*c160*/  F2FP.BF16.F32.PACK_AB R214, R101, R100 ;  /* 0x0000006465d6723e */ /* 0x000fe200000010ff */
[----:B------:R-:W-:Y:S01]  /*c170*/  HGMMA.64x128x16.F32.BF16 R24, R216, gdesc[UR4].tnspB, R24, gsb0 ;  /* 0x41e00004d8187df0 */ /* 0x000fe20008001818 */
[----:B------:R-:W-:-:S03]  /*c180*/  UIADD3 UR6, UR14, -0x1, URZ ;  /* 0xffffffff0e067890 */ /* 0x000fc6000fffe03f */
[----:B------:R-:W5:Y:S08]  /*c190*/  MUFU.EX2 R140, R140 ;  /* 0x0000008c008c7308 */ /* 0x000f700000000800 */
        /* <DEDUP_REMOVED lines=19> */
[----:B------:R-:W-:Y:S01]  /*c2d0*/  @!P1 SYNCS.ARRIVE.TRANS64.RED.A1T0 RZ, [R141+URZ], RZ ;  /* 0x000000ff8dff99a7 */ /* 0x000fe2000810043f */
[----:B------:R-:W-:Y:S01]  /*c2e0*/  MUFU.EX2 R105, R105 ;  /* 0x0000006900697308 */ /* 0x000fe20000000800 */
[-C--:B------:R-:W-:Y:S01]  /*c2f0*/  FMUL.FTZ R26, R26, R12.reuse ;  /* 0x0000000c1a1a7220 */ /* 0x080fe20000410000 */
[-C--:B------:R-:W-:Y:S01]  /*c300*/  FMUL.FTZ R27, R27, R12.reuse ;  /* 0x0000000c1b1b7220 */ /* 0x080fe20000410000 */
[-C--:B------:R-:W-:Y:S01]  /*c310*/  FMUL.FTZ R30, R30, R12.reuse ;  /* 0x0000000c1e1e7220 */ /* 0x080fe20000410000 */
[-C--:B------:R-:W-:Y:S01]  /*c320*/  FMUL.FTZ R31, R31, R12.reuse ;  /* 0x0000000c1f1f7220 */ /* 0x080fe20000410000 */
[-C--:B------:R-:W-:Y:S01]  /*c330*/  FMUL.FTZ R34, R34, R12.reuse ;  /* 0x0000000c22227220 */ /* 0x080fe20000410000 */
[-C--:B------:R-:W-:Y:S01]  /*c340*/  FMUL.FTZ R35, R35, R12.reuse ;  /* 0x0000000c23237220 */ /* 0x080fe20000410000 */
[----:B------:R2:W-:Y:S01]  /*c350*/  @!P1 SYNCS.ARRIVE.TRANS64.RED.A1T0 RZ, [R122+URZ], RZ ;  /* 0x000000ff7aff99a7 */ /* 0x0005e2000810043f */
[----:B------:R-:W-:Y:S01]  /*c360*/  MUFU.EX2 R102, R102 ;  /* 0x0000006600667308 */ /* 0x000fe20000000800 */
[-C--:B------:R-:W-:Y:S01]  /*c370*/  FMUL.FTZ R38, R38, R12.reuse ;  /* 0x0000000c26267220 */ /* 0x080fe20000410000 */
[-C--:B------:R-:W-:Y:S01]  /*c380*/  FMUL.FTZ R39, R39, R12.reuse ;  /* 0x0000000c27277220 */ /* 0x080fe20000410000 */
[-C--:B------:R-:W-:Y:S01]  /*c390*/  FMUL.FTZ R42, R42, R12.reuse ;  /* 0x0000000c2a2a7220 */ /* 0x080fe20000410000 */
[-C--:B------:R-:W-:Y:S01]  /*c3a0*/  FMUL.FTZ R43, R43, R12.reuse ;  /* 0x0000000c2b2b7220 */ /* 0x080fe20000410000 */
[-C--:B------:R-:W-:Y:S01]  /*c3b0*/  FMUL.FTZ R46, R46, R12.reuse ;  /* 0x0000000c2e2e7220 */ /* 0x080fe20000410000 */
[-C--:B------:R-:W-:Y:S01]  /*c3c0*/  FMUL.FTZ R47, R47, R12.reuse ;  /* 0x0000000c2f2f7220 */ /* 0x080fe20000410000 */
[----:B--2---:R-:W-:Y:S01]  /*c3d0*/  FADD.FTZ R122, R181, R14 ;  /* 0x0000000eb57a7221 */ /* 0x004fe20000010000 */
[----:B------:R-:W-:Y:S01]  /*c3e0*/  FFMA.FTZ R14, R127, UR11, -R93 ;  /* 0x0000000b7f0e7c23 */ /* 0x000fe2000801085d */
[----:B------:R-:W-:Y:S01]  /*c3f0*/  FADD.FTZ R127, R161, R114 ;  /* 0x00000072a17f7221 */ /* 0x000fe20000010000 */
[----:B------:R-:W-:Y:S01]  /*c400*/  MUFU.EX2 R103, R103 ;  /* 0x0000006700677308 */ /* 0x000fe20000000800 */
[----:B0-----:R-:W-:Y:S01]  /*c410*/  FADD.FTZ R122, R117, R122 ;  /* 0x0000007a757a7221 */ /* 0x001fe20000010000 */
[-C--:B------:R-:W-:Y:S01]  /*c420*/  FMUL.FTZ R50, R50, R12.reuse ;  /* 0x0000000c32327220 */ /* 0x080fe20000410000 */
[----:B------:R-:W-:Y:S01]  /*c430*/  FADD.FTZ R118, R184, R127 ;  /* 0x0000007fb8767221 */ /* 0x000fe20000010000 */
[-C--:B------:R-:W-:Y:S01]  /*c440*/  FMUL.FTZ R51, R51, R12.reuse ;  /* 0x0000000c33337220 */ /* 0x080fe20000410000 */
[----:B-1----:R-:W-:Y:S01]  /*c450*/  FADD.FTZ R123, R183, R122 ;  /* 0x0000007ab77b7221 */ /* 0x002fe20000010000 */
[-C--:B------:R-:W-:Y:S01]  /*c460*/  FMUL.FTZ R54, R54, R12.reuse ;  /* 0x0000000c36367220 */ /* 0x080fe20000410000 */
[-C--:B------:R-:W-:Y:S01]  /*c470*/  FMUL.FTZ R55, R55, R12.reuse ;  /* 0x0000000c37377220 */ /* 0x080fe20000410000 */
[----:B------:R-:W0:Y:S01]  /*c480*/  MUFU.EX2 R14, R14 ;  /* 0x0000000e000e7308 */ /* 0x000e220000000800 */
[----:B---3--:R-:W-:Y:S01]  /*c490*/  FADD.FTZ R114, R124, R123 ;  /* 0x0000007b7c727221 */ /* 0x008fe20000010000 */
[-C--:B------:R-:W-:Y:S01]  /*c4a0*/  FMUL.FTZ R58, R58, R12.reuse ;  /* 0x0000000c3a3a7220 */ /* 0x080fe20000410000 */
[-C--:B------:R-:W-:Y:S01]  /*c4b0*/  FMUL.FTZ R59, R59, R12.reuse ;  /* 0x0000000c3b3b7220 */ /* 0x080fe20000410000 */
[-C--:B------:R-:W-:Y:S01]  /*c4c0*/  FMUL.FTZ R62, R62, R12.reuse ;  /* 0x0000000c3e3e7220 */ /* 0x080fe20000410000 */
[----:B----4-:R-:W-:Y:S01]  /*c4d0*/  FADD.FTZ R106, R185, R114 ;  /* 0x00000072b96a7221 */ /* 0x010fe20000010000 */
[----:B------:R-:W-:Y:S01]  /*c4e0*/  FFMA.FTZ R114, R107, UR11, -R93 ;  /* 0x0000000b6b727c23 */ /* 0x000fe2000801085d */
[----:B------:R-:W-:Y:S01]  /*c4f0*/  FADD.FTZ R107, R153, R118 ;  /* 0x00000076996b7221 */ /* 0x000fe20000010000 */
[----:B------:R-:W-:Y:S01]  /*c500*/  MUFU.EX2 R108, R108 ;  /* 0x0000006c006c7308 */ /* 0x000fe20000000800 */
[----:B-----5:R-:W-:Y:S01]  /*c510*/  FADD.FTZ R106, R125, R106 ;  /* 0x0000006a7d6a7221 */ /* 0x020fe20000010000 */
[-C--:B------:R-:W-:Y:S01]  /*c520*/  FMUL.FTZ R63, R63, R12.reuse ;  /* 0x0000000c3f3f7220 */ /* 0x080fe20000410000 */
[----:B------:R-:W-:Y:S01]  /*c530*/  FADD.FTZ R123, R186, R107 ;  /* 0x0000006bba7b7221 */ /* 0x000fe20000010000 */
[--C-:B------:R-:W-:Y:S01]  /*c540*/  FFMA.FTZ R107, R98, UR11, -R93.reuse ;  /* 0x0000000b626b7c23 */ /* 0x100fe2000801085d */
[----:B------:R-:W-:Y:S01]  /*c550*/  FADD.FTZ R127, R187, R106 ;  /* 0x0000006abb7f7221 */ /* 0x000fe20000010000 */
[----:B------:R-:W-:Y:S01]  /*c560*/  FFMA.FTZ R106, R99, UR11, -R93 ;  /* 0x0000000b636a7c23 */ /* 0x000fe2000801085d */
[----:B------:R-:W-:Y:S01]  /*c570*/  FADD.FTZ R123, R152, R123 ;  /* 0x0000007b987b7221 */ /* 0x000fe20000010000 */
[----:B------:R-:W-:Y:S01]  /*c580*/  FFMA.FTZ R99, R90, UR11, -R93 ;  /* 0x0000000b5a637c23 */ /* 0x000fe2000801085d */
[----:B------:R-:W-:Y:S01]  /*c590*/  FADD.FTZ R110, R132, R127 ;  /* 0x0000007f846e7221 */ /* 0x000fe20000010000 */
[----:B------:R1:W2:Y:S01]  /*c5a0*/  MUFU.EX2 R98, R115 ;  /* 0x0000007300627308 */ /* 0x0002a20000000800 */
[----:B------:R-:W-:Y:S01]  /*c5b0*/  FADD.FTZ R123, R188, R123 ;  /* 0x0000007bbc7b7221 */ /* 0x000fe20000010000 */
[----:B------:R-:W-:Y:S01]  /*c5c0*/  FFMA.FTZ R93, R95, UR11, -R93 ;  /* 0x0000000b5f5d7c23 */ /* 0x000fe2000801085d */
[----:B------:R-:W-:Y:S01]  /*c5d0*/  FADD.FTZ R110, R189, R110 ;  /* 0x0000006ebd6e7221 */ /* 0x000fe20000010000 */
[-C--:B------:R-:W-:Y:S01]  /*c5e0*/  FMUL.FTZ R66, R66, R12.reuse ;  /* 0x0000000c42427220 */ /* 0x080fe20000410000 */
[----:B------:R-:W-:Y:S01]  /*c5f0*/  FADD.FTZ R123, R144, R123 ;  /* 0x0000007b907b7221 */ /* 0x000fe20000010000 */
[-C--:B------:R-:W-:Y:S01]  /*c600*/  FMUL.FTZ R67, R67, R12.reuse ;  /* 0x0000000c43437220 */ /* 0x080fe20000410000 */
[----:B------:R-:W-:Y:S01]  /*c610*/  FADD.FTZ R110, R133, R110 ;  /* 0x0000006e856e7221 */ /* 0x000fe20000010000 */
[----:B------:R-:W-:Y:S01]  /*c620*/  MUFU.EX2 R107, R107 ;  /* 0x0000006b006b7308 */ /* 0x000fe20000000800 */
[----:B------:R-:W-:Y:S01]  /*c630*/  FADD.FTZ R90, R190, R123 ;  /* 0x0000007bbe5a7221 */ /* 0x000fe20000010000 */
[-C--:B------:R-:W-:Y:S01]  /*c640*/  FMUL.FTZ R70, R70, R12.reuse ;  /* 0x0000000c46467220 */ /* 0x080fe20000410000 */
[----:B-1----:R-:W-:Y:S01]  /*c650*/  FADD.FTZ R115, R191, R110 ;  /* 0x0000006ebf737221 */ /* 0x002fe20000010000 */
[-C--:B------:R-:W-:Y:S01]  /*c660*/  FMUL.FTZ R71, R71, R12.reuse ;  /* 0x0000000c47477220 */ /* 0x080fe20000410000 */
[----:B------:R-:W-:Y:S01]  /*c670*/  FADD.FTZ R123, R145, R90 ;  /* 0x0000005a917b7221 */ /* 0x000fe20000010000 */
[-C--:B------:R-:W-:Y:S01]  /*c680*/  FMUL.FTZ R74, R74, R12.reuse ;  /* 0x0000000c4a4a7220 */ /* 0x080fe20000410000 */
[----:B------:R-:W-:Y:S01]  /*c690*/  FADD.FTZ R110, R140, R115 ;  /* 0x000000738c6e7221 */ /* 0x000fe20000010000 */
[----:B------:R-:W1:Y:S01]  /*c6a0*/  MUFU.EX2 R90, R119 ;  /* 0x00000077005a7308 */ /* 0x000e620000000800 */
[----:B------:R-:W-:Y:S01]  /*c6b0*/  FADD.FTZ R123, R192, R123 ;  /* 0x0000007bc07b7221 */ /* 0x000fe20000010000 */
[-C--:B------:R-:W-:Y:S01]  /*c6c0*/  FMUL.FTZ R75, R75, R12.reuse ;  /* 0x0000000c4b4b7220 */ /* 0x080fe20000410000 */
        /* <DEDUP_REMOVED lines=8> */
[----:B------:R-:W-:Y:S01]  /*c750*/  FADD.FTZ R20, R195, R20 ;  /* 0x00000014c3147221 */ /* 0x000fe20000010000 */
[-C--:B------:R-:W-:Y:S01]  /*c760*/  FMUL.FTZ R83, R83, R12.reuse ;  /* 0x0000000c53537220 */ /* 0x080fe20000410000 */
[----:B------:R-:W-:Y:S01]  /*c770*/  FADD.FTZ R21, R137, R110 ;  /* 0x0000006e89157221 */ /* 0x000fe20000010000 */
[-C--:B------:R-:W-:Y:S01]  /*c780*/  FMUL.FTZ R86, R86, R12.reuse ;  /* 0x0000000c56567220 */ /* 0x080fe20000410000 */
[----:B------:R-:W-:Y:S01]  /*c790*/  FADD.FTZ R20, R139, R20 ;  /* 0x000000148b147221 */ /* 0x000fe20000010000 */
[----:B------:R3:W4:Y:S01]  /*c7a0*/  MUFU.EX2 R15, R114 ;  /* 0x00000072000f7308 */ /* 0x0007220000000800 */
[----:B------:R-:W-:Y:S01]  /*c7b0*/  FADD.FTZ R110, R196, R21 ;  /* 0x00000015c46e7221 */ /* 0x000fe20000010000 */
[----:B------:R-:W-:Y:S01]  /*c7c0*/  FMUL.FTZ R87, R87, R12 ;  /* 0x0000000c57577220 */ /* 0x000fe20000410000 */
[----:B------:R-:W-:Y:S01]  /*c7d0*/  FADD.FTZ R21, R197, R20 ;  /* 0x00000014c5157221 */ /* 0x000fe20000010000 */
[----:B------:R-:W-:-:S02]  /*c7e0*/  IMAD.U32 R12, RZ, RZ, UR6 ;  /* 0x00000006ff0c7e24 */ /* 0x000fc4000f8e00ff */
[----:B------:R-:W-:Y:S01]  /*c7f0*/  FADD.FTZ R95, R129, R110 ;  /* 0x0000006e815f7221 */ /* 0x000fe20000010000 */
[----:B------:R-:W-:Y:S01]  /*c800*/  F2FP.BF16.F32.PACK_AB R218, R10, R92 ;  /* 0x0000005c0ada723e */ /* 0x000fe200000010ff */
        /* <DEDUP_REMOVED lines=9> */
[----:B------:R-:W5:Y:S01]  /*c8a0*/  MUFU.EX2 R20, R111 ;  /* 0x0000006f00147308 */ /* 0x000f620000000800 */
[----:B------:R-:W-:Y:S01]  /*c8b0*/  FADD.FTZ R95, R200, R95 ;  /* 0x0000005fc85f7221 */ /* 0x000fe20000010000 */
[----:B------:R-:W-:Y:S01]  /*c8c0*/  FMUL.FTZ R29, R29, R11 ;  /* 0x0000000b1d1d7220 */ /* 0x000fe20000410000 */
[----:B------:R-:W-:Y:S01]  /*c8d0*/  FADD.FTZ R110, R201, R110 ;  /* 0x0000006ec96e7221 */ /* 0x000fe20000010000 */
[C---:B------:R-:W-:Y:S01]  /*c8e0*/  F2FP.BF16.F32.PACK_AB R201, R13.reuse, R201 ;  /* 0x000000c90dc9723e */ /* 0x040fe200000010ff */
[----:B------:R-:W-:Y:S01]  /*c8f0*/  FADD.FTZ R95, R120, R95 ;  /* 0x0000005f785f7221 */ /* 0x000fe20000010000 */
[-C--:B------:R-:W-:Y:S01]  /*c900*/  FMUL.FTZ R32, R32, R11.reuse ;  /* 0x0000000b20207220 */ /* 0x080fe20000410000 */
[----:B------:R-:W-:Y:S01]  /*c910*/  FADD.FTZ R110, R13, R110 ;  /* 0x0000006e0d6e7221 */ /* 0x000fe20000010000 */
[----:B------:R-:W5:Y:S01]  /*c920*/  MUFU.EX2 R109, R109 ;  /* 0x0000006d006d7308 */ /* 0x000f620000000800 */
[----:B---3--:R-:W-:Y:S01]  /*c930*/  FADD.FTZ R114, R202, R95 ;  /* 0x0000005fca727221 */ /* 0x008fe20000010000 */
[----:B------:R-:W-:Y:S01]  /*c940*/  FMUL.FTZ R33, R33, R11 ;  /* 0x0000000b21217220 */ /* 0x000fe20000410000 */
[----:B------:R-:W-:Y:S01]  /*c950*/  FADD.FTZ R21, R203, R110 ;  /* 0x0000006ecb157221 */ /* 0x000fe20000010000 */
[----:B0-----:R-:W-:Y:S01]  /*c960*/  F2FP.BF16.F32.PACK_AB R203, R14, R203 ;  /* 0x000000cb0ecb723e */ /* 0x001fe200000010ff */
[----:B------:R-:W-:Y:S01]  /*c970*/  FADD.FTZ R95, R121, R114 ;  /* 0x00000072795f7221 */ /* 0x000fe20000010000 */
[-C--:B------:R-:W-:Y:S01]  /*c980*/  FMUL.FTZ R36, R36, R11.reuse ;  /* 0x0000000b24247220 */ /* 0x080fe20000410000 */
[----:B------:R-:W-:Y:S01]  /*c990*/  FADD.FTZ R110, R14, R21 ;  /* 0x000000150e6e7221 */ /* 0x000fe20000010000 */
[----:B------:R-:W0:Y:S01]  /*c9a0*/  MUFU.EX2 R91, R91 ;  /* 0x0000005b005b7308 */ /* 0x000e220000000800 */
[----:B------:R-:W-:Y:S01]  /*c9b0*/  FADD.FTZ R95, R204, R95 ;  /* 0x0000005fcc5f7221 */ /* 0x000fe20000010000 */
[----:B------:R-:W-:Y:S01]  /*c9c0*/  FMUL.FTZ R37, R37, R11 ;  /* 0x0000000b25257220 */ /* 0x000fe20000410000 */
[----:B------:R-:W-:Y:S01]  /*c9d0*/  FADD.FTZ R21, R205, R110 ;  /* 0x0000006ecd157221 */ /* 0x000fe20000010000 */
[----:B--2---:R-:W-:Y:S01]  /*c9e0*/  F2FP.BF16.F32.PACK_AB R205, R98, R205 ;  /* 0x000000cd62cd723e */ /* 0x004fe200000010ff */
[----:B------:R-:W-:Y:S01]  /*c9f0*/  FADD.FTZ R95, R112, R95 ;  /* 0x0000005f705f7221 */ /* 0x000fe20000010000 */
[-C--:B------:R-:W-:Y:S01]  /*ca00*/  FMUL.FTZ R40, R40, R11.reuse ;  /* 0x0000000b28287220 */ /* 0x080fe20000410000 */
[----:B------:R-:W-:Y:S01]  /*ca10*/  FADD.FTZ R110, R98, R21 ;  /* 0x00000015626e7221 */ /* 0x000fe20000010000 */
[----:B------:R-:W2:Y:S01]  /*ca20*/  MUFU.EX2 R219, R94 ;  /* 0x0000005e00db7308 */ /* 0x000ea20000000800 */
[----:B------:R-:W-:Y:S01]  /*ca30*/  FADD.FTZ R114, R206, R95 ;  /* 0x0000005fce727221 */ /* 0x000fe20000010000 */
[----:B------:R-:W-:Y:S01]  /*ca40*/  FMUL.FTZ R41, R41, R11 ;  /* 0x0000000b29297220 */ /* 0x000fe20000410000 */
[----:B------:R-:W-:Y:S01]  /*ca50*/  FADD.FTZ R21, R207, R110 ;  /* 0x0000006ecf157221 */ /* 0x000fe20000010000 */
[----:B-1----:R-:W-:Y:S01]  /*ca60*/  F2FP.BF16.F32.PACK_AB R207, R90, R207 ;  /* 0x000000cf5acf723e */ /* 0x002fe200000010ff */
[----:B------:R-:W-:Y:S01]  /*ca70*/  FADD.FTZ R95, R113, R114 ;  /* 0x00000072715f7221 */ /* 0x000fe20000010000 */
[-C--:B------:R-:W-:Y:S01]  /*ca80*/  FMUL.FTZ R44, R44, R11.reuse ;  /* 0x0000000b2c2c7220 */ /* 0x080fe20000410000 */
[----:B------:R-:W-:Y:S01]  /*ca90*/  FADD.FTZ R110, R90, R21 ;  /* 0x000000155a6e7221 */ /* 0x000fe20000010000 */
[----:B------:R-:W1:Y:S01]  /*caa0*/  MUFU.EX2 R93, R93 ;  /* 0x0000005d005d7308 */ /* 0x000e620000000800 */
[----:B------:R-:W-:Y:S01]  /*cab0*/  FADD.FTZ R95, R208, R95 ;  /* 0x0000005fd05f7221 */ /* 0x000fe20000010000 */
[----:B------:R-:W-:Y:S01]  /*cac0*/  FMUL.FTZ R45, R45, R11 ;  /* 0x0000000b2d2d7220 */ /* 0x000fe20000410000 */
[----:B------:R-:W-:Y:S01]  /*cad0*/  FADD.FTZ R110, R209, R110 ;  /* 0x0000006ed16e7221 */ /* 0x000fe20000010000 */
[C---:B----4-:R-:W-:Y:S01]  /*cae0*/  F2FP.BF16.F32.PACK_AB R209, R15.reuse, R209 ;  /* 0x000000d10fd1723e */ /* 0x050fe200000010ff */
[----:B------:R-:W-:Y:S01]  /*caf0*/  FADD.FTZ R95, R104, R95 ;  /* 0x0000005f685f7221 */ /* 0x000fe20000010000 */
[-C--:B------:R-:W-:Y:S01]  /*cb00*/  FMUL.FTZ R48, R48, R11.reuse ;  /* 0x0000000b30307220 */ /* 0x080fe20000410000 */
        /* <DEDUP_REMOVED lines=8> */
[----:B-----5:R-:W-:Y:S01]  /*cb90*/  FADD.FTZ R14, R20, R13 ;  /* 0x0000000d140e7221 */ /* 0x020fe20000010000 */
        /* <DEDUP_REMOVED lines=23> */
[----:B0-----:R-:W-:Y:S01]  /*cd10*/  FADD.FTZ R90, R91, R90 ;  /* 0x0000005a5b5a7221 */ /* 0x001fe20000010000 */
[-C--:B------:R-:W-:Y:S01]  /*cd20*/  FMUL.FTZ R81, R81, R11.reuse ;  /* 0x0000000b51517220 */ /* 0x080fe20000410000 */
[----:B------:R-:W-:Y:S01]  /*cd30*/  FADD.FTZ R13, R92, R13 ;  /* 0x0000000d5c0d7221 */ /* 0x000fe20000010000 */
[-C--:B------:R-:W-:Y:S01]  /*cd40*/  FMUL.FTZ R84, R84, R11.reuse ;  /* 0x0000000b54547220 */ /* 0x080fe20000410000 */
[----:B--2---:R-:W-:Y:S01]  /*cd50*/  FADD.FTZ R90, R219, R90 ;  /* 0x0000005adb5a7221 */ /* 0x004fe20000010000 */
[----:B------:R-:W-:Y:S01]  /*cd60*/  FMUL.FTZ R85, R85, R11 ;  /* 0x0000000b55557220 */ /* 0x000fe20000410000 */
[----:B------:R-:W-:Y:S01]  /*cd70*/  FADD.FTZ R14, R10, R13 ;  /* 0x0000000d0a0e7221 */ /* 0x000fe20000010000 */
[----:B------:R-:W-:Y:S01]  /*cd80*/  F2FP.BF16.F32.PACK_AB R181, R117, R181 ;  /* 0x000000b575b5723e */ /* 0x000fe200000010ff */
[----:B-1----:R-:W-:Y:S01]  /*cd90*/  FADD.FTZ R13, R93, R90 ;  /* 0x0000005a5d0d7221 */ /* 0x002fe20000010000 */
[----:B------:R-:W-:Y:S01]  /*cda0*/  F2FP.BF16.F32.PACK_AB R183, R124, R183 ;  /* 0x000000b77cb7723e */ /* 0x000fe200000010ff */
[----:B------:R-:W-:Y:S01]  /*cdb0*/  IMAD.MOV.U32 R15, RZ, RZ, R16 ;  /* 0x000000ffff0f7224 */ /* 0x000fe200078e0010 */
[----:B------:R-:W-:Y:S01]  /*cdc0*/  F2FP.BF16.F32.PACK_AB R184, R153, R184 ;  /* 0x000000b899b8723e */ /* 0x000fe200000010ff */
[----:B------:R-:W-:Y:S01]  /*cdd0*/  IMAD.MOV.U32 R10, RZ, RZ, R89 ;  /* 0x000000ffff0a7224 */ /* 0x000fe200078e0059 */
[----:B------:R-:W-:Y:S01]  /*cde0*/  F2FP.BF16.F32.PACK_AB R185, R125, R185 ;  /* 0x000000b97db9723e */ /* 0x000fe200000010ff */
[----:B------:R-:W-:Y:S01]  /*cdf0*/  IMAD.MOV.U32 R11, RZ, RZ, R88 ;  /* 0x000000ffff0b7224 */ /* 0x000fe200078e0058 */
[----:B------:R-:W-:-:S02]  /*ce00*/  F2FP.BF16.F32.PACK_AB R186, R152, R186 ;  /* 0x000000ba98ba723e */ /* 0x000fc400000010ff */
[----:B------:R-:W-:Y:S02]  /*ce10*/  F2FP.BF16.F32.PACK_AB R187, R132, R187 ;  /* 0x000000bb84bb723e */ /* 0x000fe400000010ff */
[----:B------:R-:W-:Y:S02]  /*ce20*/  F2FP.BF16.F32.PACK_AB R188, R144, R188 ;  /* 0x000000bc90bc723e */ /* 0x000fe400000010ff */
[----:B------:R-:W-:Y:S02]  /*ce30*/  F2FP.BF16.F32.PACK_AB R189, R133, R189 ;  /* 0x000000bd85bd723e */ /* 0x000fe400000010ff */
[----:B------:R-:W-:Y:S02]  /*ce40*/  F2FP.BF16.F32.PACK_AB R190, R145, R190 ;  /* 0x000000be91be723e */ /* 0x000fe400000010ff */
[----:B------:R-:W-:Y:S02]  /*ce50*/  F2FP.BF16.F32.PACK_AB R191, R140, R191 ;  /* 0x000000bf8cbf723e */ /* 0x000fe400000010ff */
        /* <DEDUP_REMOVED lines=19> */
[----:B------:R-:W-:Y:S01]  /*cf90*/  F2FP.BF16.F32.PACK_AB R219, R93, R219 ;  /* 0x000000db5ddb723e */ /* 0x000fe200000010ff */
[----:B------:R-:W-:Y:S06]  /*cfa0*/  @P2 BRA `(.L_x_189) ;  /* 0xffffffa8004c2947 */ /* 0x000fec000383ffff */
.L_x_180:
[----:B------:R-:W-:Y:S06]  /*cfb0*/  BAR.ARV 0x8, 0x180 ;  /* 0x0206000000007b1d */ /* 0x000fec0000002000 */
[----:B------:R-:W-:Y:S05]  /*cfc0*/  @!P0 BRA `(.L_x_190) ;  /* 0x0000000000048947 */ /* 0x000fea0003800000 */
[----:B------:R-:W-:Y:S01]  /*cfd0*/  BPT.TRAP 0x1 ;  /* 0x000000040000795c */ /* 0x000fe20000300000 */
.L_x_190:
[----:B------:R-:W-:Y:S01]  /*cfe0*/  IMAD R8, R2, 0x8, R0 ;  /* 0x0000000802087824 */ /* 0x000fe200078e0200 */
[----:B------:R-:W-:-:S04]  /*cff0*/  SHF.L.U32 R3, R16, 0x1f, RZ ;  /* 0x0000001f10037819 */ /* 0x000fc800000006ff */
[----:B------:R0:W1:Y:S01]  /*d000*/  SYNCS.PHASECHK.TRANS64.TRYWAIT P2, [R8+URZ+0x34850], R3 ;  /* 0x03485003080075a7 */ /* 0x000062000804017f */
[----:B------:R-:W-:Y:S05]  /*d010*/  @!P0 BRA `(.L_x_191) ;  /* 0x0000000000048947 */ /* 0x000fea0003800000 */
[----:B------:R-:W-:Y:S01]  /*d020*/  BPT.TRAP 0x1 ;  /* 0x000000040000795c */ /* 0x000fe20000300000 */
.L_x_191:
[----:B-1----:R-:W-:Y:S05]  /*d030*/  @P2 BRA `(.L_x_192) ;  /* 0x0000000000082947 */ /* 0x002fea0003800000 */
[----:B------:R-:W1:Y:S02]  /*d040*/  SYNCS.PHASECHK.TRANS64.TRYWAIT P0, [R8+URZ+0x34850], R3 ;  /* 0x03485003080075a7 */ /* 0x000e64000800017f */
[----:B-1----:R-:W-:Y:S05]  /*d050*/  @!P0 BRA `(.L_x_193) ;  /* 0x000000a400948947 */ /* 0x002fea0003800000 */
.L_x_192:
[----:B------:R-:W-:Y:S05]  /*d060*/  WARPSYNC.ALL ;  /* 0x0000000000007948 */ /* 0x000fea0003800000 */
[----:B------:R-:W-:Y:S01]  /*d070*/  VIADD R0, R0, 0x400 ;  /* 0x0000040000007836 */ /* 0x000fe20000000000 */
[----:B------:R-:W2:Y:S01]  /*d080*/  LDL.LU R15, [R1+0x10] ;  /* 0x00001000010f7983 */ /* 0x000ea20000300800 */
[----:B------:R-:W-:Y:S01]  /*d090*/  WARPGROUP.ARRIVE ;  /* 0x00000000000079c5 */ /* 0x000fe20000000000 */
[----:B------:R-:W-:Y:S02]  /*d0a0*/  IMAD.MOV.U32 R7, RZ, RZ, 0x40000040 ;  /* 0x40000040ff077424 */ /* 0x000fe400078e00ff */
[----:B------:R-:W-:Y:S01]  /*d0b0*/  SHF.R.U32.HI R0, RZ, 0x4, R0 ;  /* 0x00000004ff007819 */ /* 0x000fe20000011600 */
[----:B01----:R-:W0:Y:S01]  /*d0c0*/  SHFL.BFLY PT, R3, R14, 0x2, 0x1f ;  /* 0x0c401f000e037f89 */ /* 0x003e2200000e0000 */
[----:B------:R-:W-:-:S02]  /*d0d0*/  @!P1 VIADD R9, R8, 0x34860 ;  /* 0x0003486008099836 */ /* 0x000fc40000000000 */
[----:B------:R-:W-:Y:S01]  /*d0e0*/  LOP3.LUT R0, R0, 0x3fff, RZ, 0xc0, !PT ;  /* 0x00003fff00007812 */ /* 0x000fe200078ec0ff */
[----:B------:R-:W-:Y:S02]  /*d0f0*/  VIADD R10, R2, 0x1 ;  /* 0x00000001020a7836 */ /* 0x000fe40000000000 */
[----:B------:R-:W-:Y:S02]  /*d100*/  @!P1 PRMT R9, RZ, 0x654, R9 ;  /* 0x00000654ff099816 */ /* 0x000fe40000000009 */
[----:B------:R-:W-:Y:S02]  /*d110*/  LOP3.LUT R5, R0, 0x5800000, RZ, 0xfc, !PT ;  /* 0x0580000000057812 */ /* 0x000fe400078efcff */
[----:B------:R-:W1:Y:S01]  /*d120*/  SHFL.BFLY PT, R0, R13, 0x2, 0x1f ;  /* 0x0c401f000d007f89 */ /* 0x000e6200000e0000 */
[----:B------:R-:W-:Y:S02]  /*d130*/  ISETP.NE.AND P2, PT, R10, 0x2, PT ;  /* 0x000000020a00780c */ /* 0x000fe40003f45270 */
[----:B------:R-:W-:-:S02]  /*d140*/  IMAD R4, R2, 0xb00, R5 ;  /* 0x00000b0002047824 */ /* 0x000fc400078e0205 */
[----:B------:R-:W-:Y:S02]  /*d150*/  IMAD.MOV.U32 R5, RZ, RZ, 0x40000040 ;  /* 0x40000040ff057424 */ /* 0x000fe400078e00ff */
[C---:B------:R-:W-:Y:S01]  /*d160*/  VIADD R6, R4.reuse, 0x80 ;  /* 0x0000008004067836 */ /* 0x040fe20000000000 */
[----:B------:R-:W-:Y:S01]  /*d170*/  R2UR UR6, R4 ;  /* 0x00000000040672ca */ /* 0x000fe200000e0000 */
[----:B------:R-:W-:Y:S01]  /*d180*/  IMAD.MOV.U32 R2, RZ, RZ, RZ ;  /* 0x000000ffff027224 */ /* 0x000fe200078e00ff */
[----:B------:R-:W-:Y:S01]  /*d190*/  R2UR UR7, R5 ;  /* 0x00000000050772ca */ /* 0x000fe200000e0000 */
[----:B------:R-:W-:Y:S02]  /*d1a0*/  IMAD.MOV.U32 R5, RZ, RZ, 0x40000040 ;  /* 0x40000040ff057424 */ /* 0x000fe400078e00ff */
[----:B0-----:R-:W-:-:S10]  /*d1b0*/  FADD.FTZ R3, R3, R14 ;  /* 0x0000000e03037221 */ /* 0x001fd40000010000 */
[----:B------:R-:W-:Y:S01]  /*d1c0*/  HGMMA.64x128x16.F32.BF16 R24, R176, gdesc[UR4].tnspB, R24, gsb0 ;  /* 0x41e00004b0187df0 */ /* 0x000fe20008001818 */
[----:B------:R-:W-:Y:S01]  /*d1d0*/  R2UR UR6, R6 ;  /* 0x00000000060672ca */ /* 0x000fe200000e0000 */
[----:B------:R-:W-:Y:S01]  /*d1e0*/  VIADD R6, R4, 0x100 ;  /* 0x0000010004067836 */ /* 0x000fe20000000000 */
[----:B------:R-:W-:Y:S01]  /*d1f0*/  R2UR UR7, R7 ;  /* 0x00000000070772ca */ /* 0x000fe200000e0000 */
[----:B------:R-:W-:Y:S01]  /*d200*/  IMAD.MOV.U32 R7, RZ, RZ, 0x40000040 ;  /* 0x40000040ff077424 */ /* 0x000fe200078e00ff */
[----:B------:R-:W-:Y:S02]  /*d210*/  WARPGROUP.DEPBAR.LE gsb0, 0x0 ;  /* 0x00008000000079c5 */ /* 0x000fe40000010000 */
[----:B------:R-:W-:-:S09]  /*d220*/  WARPGROUP.ARRIVE ;  /* 0x00000000000079c5 */ /* 0x000fd20000000000 */
[----:B------:R-:W-:Y:S01]  /*d230*/  HGMMA.64x128x16.F32.BF16 R24, R180, gdesc[UR4].tnspB, R24, gsb0 ;  /* 0x41e00004b4187df0 */ /* 0x000fe20008001818 */
[----:B------:R-:W-:Y:S01]  /*d240*/  R2UR UR6, R6 ;  /* 0x00000000060672ca */ /* 0x000fe200000e0000 */
[----:B------:R-:W-:Y:S01]  /*d250*/  VIADD R6, R4, 0x180 ;  /* 0x0000018004067836 */ /* 0x000fe20000000000 */
[----:B------:R-:W-:Y:S01]  /*d260*/  R2UR UR7, R7 ;  /* 0x00000000070772ca */ /* 0x000fe200000e0000 */
[----:B------:R-:W-:Y:S02]  /*d270*/  IMAD.MOV.U32 R7, RZ, RZ, 0x40000040 ;  /* 0x40000040ff077424 */ /* 0x000fe400078e00ff */
[----:B--2---:R-:W-:-:S05]  /*d280*/  VIADD R15, R15, 0x1 ;  /* 0x000000010f0f7836 */ /* 0x004fca0000000000 */
[----:B------:R-:W-:Y:S01]  /*d290*/  STL [R1+0x10], R15 ;  /* 0x0000100f01007387 */ /* 0x000fe20000100800 */
[----:B------:R-:W-:Y:S02]  /*d2a0*/  WARPGROUP.DEPBAR.LE gsb0, 0x0 ;  /* 0x00008000000079c5 */ /* 0x000fe40000010000 */
[----:B------:R-:W-:-:S06]  /*d2b0*/  WARPGROUP.ARRIVE ;  /* 0x00000000000079c5 */ /* 0x000fcc0000000000 */
        /* <DEDUP_REMOVED lines=22> */
[----:B------:R-:W-:Y:S02]  /*d420*/  R2UR UR6, R6 ;  /* 0x00000000060672ca */ /* 0x000fe400000e0000 */
[----:B------:R-:W-:Y:S01]  /*d430*/  R2UR UR7, R7 ;  /* 0x00000000070772ca */ /* 0x000fe200000e0000 */
[----:B------:R-:W-:Y:S01]  /*d440*/  IMAD.MOV.U32 R7, RZ, RZ, 0x40000040 ;  /* 0x40000040ff077424 */ /* 0x000fe200078e00ff */
[----:B------:R-:W-:Y:S01]  /*d450*/  IADD3 R6, R4, 0x380, RZ ;  /* 0x0000038004067810 */ /* 0x000fe20007ffe0ff */
[----:B------:R-:W-:Y:S02]  /*d460*/  WARPGROUP.DEPBAR.LE gsb0, 0x0 ;  /* 0x00008000000079c5 */ /* 0x000fe40000010000 */
[----:B------:R-:W-:-:S08]  /*d470*/  WARPGROUP.ARRIVE ;  /* 0x00000000000079c5 */ /* 0x000fd00000000000 */
        /* <DEDUP_REMOVED lines=9> */
[C---:B------:R-:W-:Y:S01]  /*d510*/  VIADD R6, R4.reuse, 0x480 ;  /* 0x0000048004067836 */ /* 0x040fe20000000000 */
[----:B------:R-:W-:Y:S01]  /*d520*/  R2UR UR7, R7 ;  /* 0x00000000070772ca */ /* 0x000fe200000e0000 */
[----:B------:R-:W-:Y:S02]  /*d530*/  IMAD.MOV.U32 R7, RZ, RZ, 0x40000040 ;  /* 0x40000040ff077424 */ /* 0x000fe400078e00ff */
[----:B------:R-:W-:Y:S01]  /*d540*/  VIADD R4, R4, 0x500 ;  /* 0x0000050004047836 */ /* 0x000fe20000000000 */
[----:B------:R-:W-:Y:S02]  /*d550*/  WARPGROUP.DEPBAR.LE gsb0, 0x0 ;  /* 0x00008000000079c5 */ /* 0x000fe40000010000 */
[----:B------:R-:W-:-:S07]  /*d560*/  WARPGROUP.ARRIVE ;  /* 0x00000000000079c5 */ /* 0x000fce0000000000 */
[----:B------:R-:W-:Y:S01]  /*d570*/  HGMMA.64x128x16.F32.BF16 R24, R208, gdesc[UR4].tnspB, R24, gsb0 ;  /* 0x41e00004d0187df0 */ /* 0x000fe20008001818 */
[----:B------:R-:W-:Y:S02]  /*d580*/  R2UR UR6, R6 ;  /* 0x00000000060672ca */ /* 0x000fe400000e0000 */
[----:B------:R-:W-:Y:S01]  /*d590*/  R2UR UR7, R7 ;  /* 0x00000000070772ca */ /* 0x000fe200000e0000 */
[----:B------:R-:W-:Y:S02]  /*d5a0*/  WARPGROUP.DEPBAR.LE gsb0, 0x0 ;  /* 0x00008000000079c5 */ /* 0x000fe40000010000 */
[----:B------:R-:W-:-:S10]  /*d5b0*/  WARPGROUP.ARRIVE ;  /* 0x00000000000079c5 */ /* 0x000fd40000000000 */
[----:B------:R-:W-:Y:S01]  /*d5c0*/  HGMMA.64x128x16.F32.BF16 R24, R212, gdesc[UR4].tnspB, R24, gsb0 ;  /* 0x41e00004d4187df0 */ /* 0x000fe20008001818 */
[----:B------:R-:W-:Y:S01]  /*d5d0*/  R2UR UR6, R4 ;  /* 0x00000000040672ca */ /* 0x000fe200000e0000 */
[----:B-1----:R-:W-:Y:S01]  /*d5e0*/  FADD.FTZ R4, R0, R13 ;  /* 0x0000000d00047221 */ /* 0x002fe20000010000 */
[----:B------:R-:W-:Y:S01]  /*d5f0*/  R2UR UR7, R5 ;  /* 0x00000000050772ca */ /* 0x000fe200000e0000 */
[----:B------:R-:W0:Y:S01]  /*d600*/  SHFL.BFLY PT, R0, R3, 0x1, 0x1f ;  /* 0x0c201f0003007f89 */ /* 0x000e2200000e0000 */
[----:B------:R-:W-:-:S03]  /*d610*/  IMAD.U32 R13, RZ, RZ, UR11 ;  /* 0x0000000bff0d7e24 */ /* 0x000fc6000f8e00ff */
[----:B------:R-:W1:Y:S01]  /*d620*/  SHFL.BFLY PT, R5, R4, 0x1, 0x1f ;  /* 0x0c201f0004057f89 */ /* 0x000e6200000e0000 */
[----:B0-----:R-:W-:Y:S01]  /*d630*/  FADD.FTZ R11, R3, R0 ;  /* 0x00000000030b7221 */ /* 0x001fe20000010000 */
[----:B------:R-:W-:Y:S01]  /*d640*/  SEL R3, RZ, 0x1, P2 ;  /* 0x00000001ff037807 */ /* 0x000fe20001000000 */
[----:B------:R-:W-:Y:S02]  /*d650*/  IMAD.MOV.U32 R0, RZ, RZ, -0x800000 ;  /* 0xff800000ff007424 */ /* 0x000fe400078e00ff */
[----:B-1----:R-:W-:Y:S01]  /*d660*/  FADD.FTZ R12, R4, R5 ;  /* 0x00000005040c7221 */ /* 0x002fe20000010000 */
[----:B------:R-:W-:Y:S01]  /*d670*/  FSETP.NE.FTZ.AND P0, PT, R11, RZ, PT ;  /* 0x000000ff0b00720b */ /* 0x000fe20003f15000 */
[----:B------:R-:W-:Y:S01]  /*d680*/  IMAD.MOV.U32 R4, RZ, RZ, RZ ;  /* 0x000000ffff047224 */ /* 0x000fe200078e00ff */
[----:B------:R-:W-:Y:S01]  /*d690*/  LOP3.LUT R16, R16, R3, RZ, 0x3c, !PT ;  /* 0x0000000310107212 */ /* 0x000fe200078e3cff */
[----:B------:R-:W-:Y:S01]  /*d6a0*/  IMAD.U32 R5, RZ, RZ, UR11 ;  /* 0x0000000bff057e24 */ /* 0x000fe2000f8e00ff */
[----:B------:R-:W-:Y:S01]  /*d6b0*/  FSETP.NE.FTZ.AND P3, PT, R12, RZ, PT ;  /* 0x000000ff0c00720b */ /* 0x000fe20003f75000 */
[----:B------:R-:W-:-:S08]  /*d6c0*/  IMAD.MOV.U32 R3, RZ, RZ, -0x800000 ;  /* 0xff800000ff037424 */ /* 0x000fd000078e00ff */
[----:B------:R-:W0:Y:S01]  /*d6d0*/  @P0 MUFU.LG2 R6, R11 ;  /* 0x0000000b00060308 */ /* 0x000e220000000c00 */
[----:B------:R-:W-:-:S03]  /*d6e0*/  @P0 FMUL.FTZ R5, R5, 0.69314718246459960938 ;  /* 0x3f31721805050820 */ /* 0x000fc60000410000 */
[----:B------:R-:W-:-:S04]  /*d6f0*/  @P3 FMUL.FTZ R13, R13, 0.69314718246459960938 ;  /* 0x3f3172180d0d3820 */ /* 0x000fc80000410000 */
        /* <DEDUP_REMOVED lines=10> */
[----:B------:R-:W-:Y:S03]  /*d7a0*/  HGMMA.64x128x16.F32.BF16 R24, R216, gdesc[UR4].tnspB, R24, gsb0 ;  /* 0x41e00004d8187df0 */ /* 0x000fe60008001818 */
[----:B------:R-:W-:Y:S02]  /*d7b0*/  WARPGROUP.DEPBAR.LE gsb0, 0x0 ;  /* 0x00008000000079c5 */ /* 0x000fe40000010000 */
[----:B------:R1:W-:Y:S01]  /*d7c0*/  @!P1 SYNCS.ARRIVE.TRANS64.RED.A1T0 RZ, [R9+URZ], RZ ;  /* 0x000000ff09ff99a7 */ /* 0x0003e2000810043f */
        /* <DEDUP_REMOVED lines=64> */
[----:B-1----:R-:W-:-:S07]  /*dbd0*/  SEL R2, R10, RZ, P2 ;  /* 0x000000ff0a027207 */ /* 0x002fce0001000000 */
.L_x_172:
[----:B------:R-:W0:Y:S01]  /*dbe0*/  S2R R5, SR_CgaCtaId ;  /* 0x0000000000057919 */ /* 0x000e220000008800 */
[----:B------:R-:W-:Y:S01]  /*dbf0*/  MOV R18, 0x400 ;  /* 0x0000040000127802 */ /* 0x000fe20000000f00 */
[----:B------:R-:W-:Y:S01]  /*dc00*/  BSSY B0, `(.L_x_194) ;  /* 0x0000342000007945 */ /* 0x000fe20003800000 */
[----:B------:R-:W-:Y:S02]  /*dc10*/  BAR.SYNC.DEFER_BLOCKING 0x5, 0x180 ;  /* 0x0146000000007b1d */ /* 0x000fe40000010000 */
[----:B0-----:R-:W-:-:S05]  /*dc20*/  LEA R18, R5, R18, 0x18 ;  /* 0x0000001205127211 */ /* 0x001fca00078ec0ff */
[----:B------:R-:W0:Y:S02]  /*dc30*/  LDS.128 R4, [R18+0x348d0] ;  /* 0x0348d00012047984 */ /* 0x000e240000000c00 */
[----:B0-----:R-:W-:Y:S02]  /*dc40*/  R2UR UR6, R5 ;  /* 0x00000000050672ca */ /* 0x001fe400000e0000 */
[----:B------:R-:W-:Y:S01]  /*dc50*/  R2UR UR5, R6 ;  /* 0x00000000060572ca */ /* 0x000fe200000e0000 */
[----:B------:R-:W-:Y:S06]  /*dc60*/  BAR.ARV 0x4, 0x180 ;  /* 0x0106000000007b1d */ /* 0x000fec0000002000 */
[----:B------:R-:W-:Y:S08]  /*dc70*/  @P0 BRA `(.L_x_195) ;  /* 0x0000002400540947 */ /* 0x000ff00003800000 */
[----:B------:R-:W2:Y:S01]  /*dc80*/  LDL.LU R10, [R1+0xc] ;  /* 0x00000c00010a7983 */ /* 0x000ea20000300800 */
[----:B------:R-:W-:-:S03]  /*dc90*/  ULDC.64 UR10, c[0x0][0xc00] ;  /* 0x00030000000a7ab9 */ /* 0x000fc60000000a00 */
[----:B------:R-:W3:Y:S04]  /*dca0*/  LDL.LU R9, [R1+0x14] ;  /* 0x0000140001097983 */ /* 0x000ee80000300800 */
[----:B------:R-:W4:Y:S04]  /*dcb0*/  LDL R8, [R1+0x64] ;  /* 0x0000640001087983 */ /* 0x000f280000100800 */
[----:B------:R-:W4:Y:S01]  /*dcc0*/  LDL R104, [R1] ;  /* 0x0000000001687983 */ /* 0x000f220000100800 */
[----:B------:R-:W-:Y:S01]  /*dcd0*/  ULDC.64 UR20, c[0x0][0x208] ;  /* 0x0000820000147ab9 */ /* 0x000fe20000000a00 */
[----:B------:R-:W-:-:S02]  /*dce0*/  R2UR UR17, R220 ;  /* 0x00000000dc1172ca */ /* 0x000fc400000e0000 */
[----:B------:R-:W4:Y:S01]  /*dcf0*/  LDL R106, [R1+0x60] ;  /* 0x00006000016a7983 */ /* 0x000f220000100800 */
[----:B------:R-:W-:Y:S02]  /*dd00*/  R2UR UR15, R221 ;  /* 0x00000000dd0f72ca */ /* 0x000fe400000e0000 */
[----:B------:R-:W-:Y:S01]  /*dd10*/  R2UR UR19, R222 ;  /* 0x00000000de1372ca */ /* 0x000fe200000e0000 */
[----:B------:R-:W-:Y:S01]  /*dd20*/  BAR.SYNC.DEFER_BLOCKING 0x1, 0x100 ;  /* 0x0044000000007b1d */ /* 0x000fe20000010000 */
[----:B--2---:R-:W-:Y:S02]  /*dd30*/  R2UR UR14, R10 ;  /* 0x000000000a0e72ca */ /* 0x004fe400000e0000 */
[----:B---3--:R-:W-:-:S03]  /*dd40*/  R2UR UR13, R9 ;  /* 0x00000000090d72ca */ /* 0x008fc600000e0000 */
[----:B------:R-:W0:Y:S01]  /*dd50*/  S2R R9, SR_SWINHI ;  /* 0x0000000000097919 */ /* 0x000e220000002f00 */
[----:B------:R-:W-:Y:S01]  /*dd60*/  UMOV UR18, 0x9b8 ;  /* 0x000009b800127882 */ /* 0x000fe20000000000 */
[----:B----4-:R-:W-:Y:S02]  /*dd70*/  R2UR UR16, R104 ;  /* 0x00000000681072ca */ /* 0x010fe400000e0000 */
[----:B------:R-:W-:Y:S02]  /*dd80*/  MOV R4, R18 ;  /* 0x0000001200047202 */ /* 0x000fe40000000f00 */
[----:B0-----:R-:W-:-:S03]  /*dd90*/  MOV R5, R9 ;  /* 0x0000000900057202 */ /* 0x001fc60000000f00 */
[----:B------:R-:W-:-:S03]  /*dda0*/  IMAD.WIDE R8, R8, 0x2, R4 ;  /* 0x0000000208087825 */ /* 0x000fc600078e0204 */
[C---:B------:R-:W-:Y:S02]  /*ddb0*/  LOP3.LUT R11, R8.reuse, 0x380, RZ, 0xc0, !PT ;  /* 0x00000380080b7812 */ /* 0x040fe400078ec0ff */
[C---:B------:R-:W-:Y:S02]  /*ddc0*/  IADD3 R19, P6, R8.reuse, 0x20, RZ ;  /* 0x0000002008137810 */ /* 0x040fe40007fde0ff */
[----:B------:R-:W-:Y:S02]  /*ddd0*/  SHF.R.U64 R11, R11, 0x3, RZ ;  /* 0x000000030b0b7819 */ /* 0x000fe400000012ff */
[C---:B------:R-:W-:Y:S02]  /*dde0*/  IADD3 R12, P4, R8.reuse, 0x60, RZ ;  /* 0x00000060080c7810 */ /* 0x040fe40007f9e0ff */
[----:B------:R-:W-:Y:S02]  /*ddf0*/  LOP3.LUT R6, R19, 0x380, RZ, 0xc0, !PT ;  /* 0x0000038013067812 */ /* 0x000fe400078ec0ff */
[----:B------:R-:W-:-:S02]  /*de00*/  IADD3 R35, P5, R8, 0x40, RZ ;  /* 0x0000004008237810 */ /* 0x000fc40007fbe0ff */
[C---:B------:R-:W-:Y:S02]  /*de10*/  IADD3 R99, P3, R8.reuse, 0x4000, RZ ;  /* 0x0000400008637810 */ /* 0x040fe40007f7e0ff */
[C---:B------:R-:W-:Y:S02]  /*de20*/  IADD3 R101, P2, R8.reuse, 0x4020, RZ ;  /* 0x0000402008657810 */ /* 0x040fe40007f5e0ff */
[C---:B------:R-:W-:Y:S02]  /*de30*/  IADD3 R103, P1, R8.reuse, 0x4040, RZ ;  /* 0x0000404008677810 */ /* 0x040fe40007f3e0ff */
[----:B------:R-:W-:Y:S02]  /*de40*/  IADD3 R105, P0, R8, 0x4060, RZ ;  /* 0x0000406008697810 */ /* 0x000fe40007f1e0ff */
[----:B------:R-:W-:Y:S02]  /*de50*/  LOP3.LUT R8, R11, R8, RZ, 0x3c, !PT ;  /* 0x000000080b087212 */ /* 0x000fe400078e3cff */
[----:B------:R-:W-:-:S02]  /*de60*/  LOP3.LUT R11, R12, 0x380, RZ, 0xc0, !PT ;  /* 0x000003800c0b7812 */ /* 0x000fc400078ec0ff */
[----:B------:R-:W-:Y:S02]  /*de70*/  SHF.R.U64 R6, R6, 0x3, RZ ;  /* 0x0000000306067819 */ /* 0x000fe400000012ff */
[----:B------:R-:W-:Y:S02]  /*de80*/  SHF.R.U64 R11, R11, 0x3, RZ ;  /* 0x000000030b0b7819 */ /* 0x000fe400000012ff */
[----:B------:R-:W-:Y:S02]  /*de90*/  LOP3.LUT R32, R6, R19, RZ, 0x3c, !PT ;  /* 0x0000001306207212 */ /* 0x000fe400078e3cff */
[----:B------:R-:W-:Y:S02]  /*dea0*/  LOP3.LUT R14, R99, 0x380, RZ, 0xc0, !PT ;  /* 0x00000380630e7812 */ /* 0x000fe400078ec0ff */
[----:B------:R-:W-:Y:S02]  /*deb0*/  LOP3.LUT R6, R101, 0x380, RZ, 0xc0, !PT ;  /* 0x0000038065067812 */ /* 0x000fe400078ec0ff */
[----:B------:R-:W-:-:S02]  /*dec0*/  LOP3.LUT R10, R35, 0x380, RZ, 0xc0, !PT ;  /* 0x00000380230a7812 */ /* 0x000fc400078ec0ff */
[----:B------:R-:W-:Y:S02]  /*ded0*/  LOP3.LUT R28, R11, R12, RZ, 0x3c, !PT ;  /* 0x0000000c0b1c7212 */ /* 0x000fe400078e3cff */
[----:B------:R-:W-:Y:S02]  /*dee0*/  SHF.R.U64 R14, R14, 0x3, RZ ;  /* 0x000000030e0e7819 */ /* 0x000fe400000012ff */
[----:B------:R-:W-:Y:S02]  /*def0*/  LOP3.LUT R12, R103, 0x380, RZ, 0xc0, !PT ;  /* 0x00000380670c7812 */ /* 0x000fe400078ec0ff */
[----:B------:R-:W-:Y:S02]  /*df00*/  SHF.R.U64 R6, R6, 0x3, RZ ;  /* 0x0000000306067819 */ /* 0x000fe400000012ff */
[----:B------:R-:W-:Y:S02]  /*df10*/  SHF.R.U64 R10, R10, 0x3, RZ ;  /* 0x000000030a0a7819 */ /* 0x000fe400000012ff */
[----:B------:R-:W-:Y:S01]  /*df20*/  LOP3.LUT R34, R105, 0x380, RZ, 0xc0, !PT ;  /* 0x0000038069227812 */ /* 0x000fe200078ec0ff */
[--C-:B------:R-:W-:Y:S01]  /*df30*/  IMAD.X R27, RZ, RZ, R9.reuse, P3 ;  /* 0x000000ffff1b7224 */ /* 0x100fe200018e0609 */
[----:B------:R-:W-:Y:S01]  /*df40*/  LOP3.LUT R26, R14, R99, RZ, 0x3c, !PT ;  /* 0x000000630e1a7212 */ /* 0x000fe200078e3cff */
[--C-:B------:R-:W-:Y:S01]  /*df50*/  IMAD.X R25, RZ, RZ, R9.reuse, P2 ;  /* 0x000000ffff197224 */ /* 0x100fe200010e0609 */
[----:B------:R-:W-:Y:S01]  /*df60*/  SHF.R.U64 R12, R12, 0x3, RZ ;  /* 0x000000030c0c7819 */ /* 0x000fe200000012ff */
[--C-:B------:R-:W-:Y:S01]  /*df70*/  IMAD.X R33, RZ, RZ, R9.reuse, P6 ;  /* 0x000000ffff217224 */ /* 0x100fe200030e0609 */
[----:B------:R-:W-:Y:S01]  /*df80*/  LOP3.LUT R24, R6, R101, RZ, 0x3c, !PT ;  /* 0x0000006506187212 */ /* 0x000fe200078e3cff */
[--C-:B------:R-:W-:Y:S01]  /*df90*/  IMAD.X R31, RZ, RZ, R9.reuse, P5 ;  /* 0x000000ffff1f7224 */ /* 0x100fe200028e0609 */
[----:B------:R-:W-:Y:S01]  /*dfa0*/  LOP3.LUT R30, R10, R35, RZ, 0x3c, !PT ;  /* 0x000000230a1e7212 */ /* 0x000fe200078e3cff */
[--C-:B------:R-:W-:Y:S01]  /*dfb0*/  IMAD.X R29, RZ, RZ, R9.reuse, P4 ;  /* 0x000000ffff1d7224 */ /* 0x100fe200020e0609 */
[----:B------:R-:W-:Y:S01]  /*dfc0*/  SHF.R.U64 R34, R34, 0x3, RZ ;  /* 0x0000000322227819 */ /* 0x000fe200000012ff */
[--C-:B------:R-:W-:Y:S01]  /*dfd0*/  IMAD.X R15, RZ, RZ, R9.reuse, P1 ;  /* 0x000000ffff0f7224 */ /* 0x100fe200008e0609 */
[----:B------:R-:W-:Y:S01]  /*dfe0*/  MOV R19, R8 ;  /* 0x0000000800137202 */ /* 0x000fe20000000f00 */
[----:B------:R-:W-:Y:S01]  /*dff0*/  IMAD.X R13, RZ, RZ, R9, P0 ;  /* 0x000000ffff0d7224 */ /* 0x000fe200000e0609 */
[----:B------:R-:W-:-:S02]  /*e000*/  F2FP.BF16.F32.PACK_AB R8, R21, R20 ;  /* 0x000000141508723e */ /* 0x000fc400000010ff */
[----:B------:R-:W-:Y:S02]  /*e010*/  F2FP.BF16.F32.PACK_AB R9, R93, R92 ;  /* 0x0000005c5d09723e */ /* 0x000fe400000010ff */
[----:B------:R-:W-:Y:S02]  /*e020*/  F2FP.BF16.F32.PACK_AB R10, R89, R88 ;  /* 0x00000058590a723e */ /* 0x000fe400000010ff */
[----:B------:R-:W-:Y:S02]  /*e030*/  F2FP.BF16.F32.PACK_AB R11, R95, R94 ;  /* 0x0000005e5f0b723e */ /* 0x000fe400000010ff */
[----:B------:R-:W-:Y:S02]  /*e040*/  LOP3.LUT R14, R12, R103, RZ, 0x3c, !PT ;  /* 0x000000670c0e7212 */ /* 0x000fe400078e3cff */
[----:B------:R-:W-:Y:S02]  /*e050*/  MOV R99, R26 ;  /* 0x0000001a00637202 */ /* 0x000fe40000000f00 */
[----:B------:R-:W-:-:S02]  /*e060*/  MOV R98, R24 ;  /* 0x0000001800627202 */ /* 0x000fc40000000f00 */
[----:B------:R-:W-:Y:S02]  /*e070*/  LOP3.LUT R12, R34, R105, RZ, 0x3c, !PT ;  /* 0x00000069220c7212 */ /* 0x000fe400078e3cff */
[----:B------:R-:W-:Y:S02]  /*e080*/  MOV R102, R32 ;  /* 0x0000002000667202 */ /* 0x000fe40000000f00 */
[----:B------:R-:W-:Y:S02]  /*e090*/  MOV R101, R30 ;  /* 0x0000001e00657202 */ /* 0x000fe40000000f00 */
[----:B------:R-:W-:Y:S02]  /*e0a0*/  MOV R100, R28 ;  /* 0x0000001c00647202 */ /* 0x000fe40000000f00 */
[----:B------:R-:W-:Y:S02]  /*e0b0*/  F2FP.BF16.F32.PACK_AB R24, R91, R90 ;  /* 0x0000005a5b18723e */ /* 0x000fe400000010ff */
[----:B------:R-:W-:-:S02]  /*e0c0*/  F2FP.BF16.F32.PACK_AB R25, R97, R96 ;  /* 0x000000606119723e */ /* 0x000fc400000010ff */
[----:B------:R-:W-:Y:S02]  /*e0d0*/  F2FP.BF16.F32.PACK_AB R26, R37, R36 ;  /* 0x00000024251a723e */ /* 0x000fe400000010ff */
[----:B------:R-:W-:Y:S02]  /*e0e0*/  F2FP.BF16.F32.PACK_AB R27, R39, R38 ;  /* 0x00000026271b723e */ /* 0x000fe400000010ff */
[----:B------:R-:W-:Y:S02]  /*e0f0*/  F2FP.BF16.F32.PACK_AB R28, R41, R40 ;  /* 0x00000028291c723e */ /* 0x000fe400000010ff */
[----:B------:R-:W-:Y:S02]  /*e100*/  F2FP.BF16.F32.PACK_AB R29, R43, R42 ;  /* 0x0000002a2b1d723e */ /* 0x000fe400000010ff */
[----:B------:R-:W-:Y:S02]  /*e110*/  F2FP.BF16.F32.PACK_AB R30, R45, R44 ;  /* 0x0000002c2d1e723e */ /* 0x000fe400000010ff */
[----:B------:R-:W-:Y:S01]  /*e120*/  F2FP.BF16.F32.PACK_AB R31, R47, R46 ;  /* 0x0000002e2f1f723e */ /* 0x000fe200000010ff */
[----:B------:R0:W-:Y:S01]  /*e130*/  STSM.16.M88.4 [R19], R8 ;  /* 0x0000000813007844 */ /* 0x0001e20000000200 */
[----:B------:R-:W-:-:S02]  /*e140*/  F2FP.BF16.F32.PACK_AB R32, R49, R48 ;  /* 0x000000303120723e */ /* 0x000fc400000010ff */
[----:B------:R-:W-:Y:S02]  /*e150*/  F2FP.BF16.F32.PACK_AB R33, R51, R50 ;  /* 0x000000323321723e */ /* 0x000fe400000010ff */
[----:B------:R-:W-:Y:S02]  /*e160*/  F2FP.BF16.F32.PACK_AB R34, R53, R52 ;  /* 0x000000343522723e */ /* 0x000fe400000010ff */
[----:B------:R-:W-:Y:S01]  /*e170*/  F2FP.BF16.F32.PACK_AB R35, R55, R54 ;  /* 0x000000363723723e */ /* 0x000fe200000010ff */
[----:B------:R1:W-:Y:S01]  /*e180*/  STSM.16.M88.4 [R102], R24 ;  /* 0x0000001866007844 */ /* 0x0003e20000000200 */
[----:B------:R-:W-:Y:S02]  /*e190*/  MOV R6, R14 ;  /* 0x0000000e00067202 */ /* 0x000fe40000000f00 */
[----:B------:R-:W-:Y:S01]  /*e1a0*/  F2FP.BF16.F32.PACK_AB R14, R69, R68 ;  /* 0x00000044450e723e */ /* 0x000fe200000010ff */
[----:B------:R2:W-:Y:S01]  /*e1b0*/  STSM.16.M88.4 [R101], R28 ;  /* 0x0000001c65007844 */ /* 0x0005e20000000200 */
[----:B------:R-:W-:-:S02]  /*e1c0*/  F2FP.BF16.F32.PACK_AB R15, R71, R70 ;  /* 0x00000046470f723e */ /* 0x000fc400000010ff */
[----:B0-----:R-:W-:Y:S02]  /*e1d0*/  MOV R19, R12 ;  /* 0x0000000c00137202 */ /* 0x001fe40000000f00 */
[----:B------:R-:W-:Y:S02]  /*e1e0*/  F2FP.BF16.F32.PACK_AB R8, R57, R56 ;  /* 0x000000383908723e */ /* 0x000fe400000010ff */
[----:B------:R-:W-:Y:S02]  /*e1f0*/  F2FP.BF16.F32.PACK_AB R9, R59, R58 ;  /* 0x0000003a3b09723e */ /* 0x000fe400000010ff */
[----:B------:R-:W-:Y:S02]  /*e200*/  F2FP.BF16.F32.PACK_AB R10, R61, R60 ;  /* 0x0000003c3d0a723e */ /* 0x000fe400000010ff */
[----:B------:R-:W-:Y:S02]  /*e210*/  F2FP.BF16.F32.PACK_AB R11, R63, R62 ;  /* 0x0000003e3f0b723e */ /* 0x000fe400000010ff */
[----:B------:R-:W-:-:S02]  /*e220*/  F2FP.BF16.F32.PACK_AB R12, R65, R64 ;  /* 0x00000040410c723e */ /* 0x000fc400000010ff */
[----:B------:R-:W-:Y:S02]  /*e230*/  F2FP.BF16.F32.PACK_AB R13, R67, R66 ;  /* 0x00000042430d723e */ /* 0x000fe400000010ff */
[----:B-1----:R-:W-:Y:S02]  /*e240*/  F2FP.BF16.F32.PACK_AB R24, R73, R72 ;  /* 0x000000484918723e */ /* 0x002fe400000010ff */
[----:B------:R-:W-:Y:S02]  /*e250*/  F2FP.BF16.F32.PACK_AB R25, R75, R74 ;  /* 0x0000004a4b19723e */ /* 0x000fe400000010ff */
[----:B------:R-:W-:Y:S02]  /*e260*/  F2FP.BF16.F32.PACK_AB R26, R77, R76 ;  /* 0x0000004c4d1a723e */ /* 0x000fe400000010ff */
[----:B------:R-:W-:Y:S01]  /*e270*/  F2FP.BF16.F32.PACK_AB R27, R79, R78 ;  /* 0x0000004e4f1b723e */ /* 0x000fe200000010ff */
[----:B------:R0:W-:Y:S01]  /*e280*/  STSM.16.M88.4 [R100], R32 ;  /* 0x0000002064007844 */ /* 0x0001e20000000200 */
[----:B--2---:R-:W-:-:S02]  /*e290*/  F2FP.BF16.F32.PACK_AB R28, R81, R80 ;  /* 0x00000050511c723e */ /* 0x004fc400000010ff */
[----:B------:R-:W-:Y:S02]  /*e2a0*/  F2FP.BF16.F32.PACK_AB R29, R83, R82 ;  /* 0x00000052531d723e */ /* 0x000fe400000010ff */
[----:B------:R-:W-:Y:S02]  /*e2b0*/  F2FP.BF16.F32.PACK_AB R30, R85, R84 ;  /* 0x00000054551e723e */ /* 0x000fe400000010ff */
[----:B------:R-:W-:Y:S01]  /*e2c0*/  F2FP.BF16.F32.PACK_AB R31, R87, R86 ;  /* 0x00000056571f723e */ /* 0x000fe200000010ff */
[----:B------:R-:W-:Y:S04]  /*e2d0*/  STSM.16.M88.4 [R99], R8 ;  /* 0x0000000863007844 */ /* 0x000fe80000000200 */
[----:B------:R-:W-:Y:S04]  /*e2e0*/  STSM.16.M88.4 [R98], R12 ;  /* 0x0000000c62007844 */ /* 0x000fe80000000200 */
[----:B------:R-:W-:Y:S04]  /*e2f0*/  STSM.16.M88.4 [R6], R24 ;  /* 0x0000001806007844 */ /* 0x000fe80000000200 */
[----:B------:R1:W-:Y:S01]  /*e300*/  STSM.16.M88.4 [R19], R28 ;  /* 0x0000001c13007844 */ /* 0x0003e20000000200 */
[----:B------:R-:W-:Y:S01]  /*e310*/  USHF.L.U32 UR4, UR14, 0x2, URZ ;  /* 0x000000020e047899 */ /* 0x000fe2000800063f */
[----:B------:R-:W-:Y:S01]  /*e320*/  BAR.SYNC.DEFER_BLOCKING 0x1, 0x100 ;  /* 0x0044000000007b1d */ /* 0x000fe20000010000 */
[----:B------:R-:W-:Y:S01]  /*e330*/  ISETP.NE.U32.AND P0, PT, RZ, UR10, PT ;  /* 0x0000000aff007c0c */ /* 0x000fe2000bf05070 */
[----:B------:R-:W-:-:S02]  /*e340*/  USHF.L.U64.HI UR12, UR14, 0x2, UR13 ;  /* 0x000000020e0c7899 */ /* 0x000fc4000801020d */
[----:B------:R-:W-:Y:S01]  /*e350*/  UIADD3 UR7, UP0, UR4, UR10, URZ ;  /* 0x0000000a04077290 */ /* 0x000fe2000ff1e03f */
[----:B------:R-:W-:-:S03]  /*e360*/  ISETP.NE.AND.EX P0, PT, RZ, UR11, PT, P0 ;  /* 0x0000000bff007c0c */ /* 0x000fc6000bf05300 */
[----:B------:R-:W-:Y:S02]  /*e370*/  UIADD3.X UR8, UR12, UR11, URZ, UP0, !UPT ;  /* 0x0000000b0c087290 */ /* 0x000fe400087fe43f */
[----:B0-----:R-:W-:Y:S01]  /*e380*/  IMAD.U32 R32, RZ, RZ, UR7 ;  /* 0x00000007ff207e24 */ /* 0x001fe2000f8e00ff */
[----:B-1----:R-:W0:Y:S03]  /*e390*/  LDC R19, c[0x0][0xbe8] ;  /* 0x0002fa00ff137b82 */ /* 0x002e260000000800 */
[----:B------:R-:W-:Y:S01]  /*e3a0*/  IMAD.U32 R33, RZ, RZ, UR8 ;  /* 0x00000008ff217e24 */ /* 0x000fe2000f8e00ff */
[----:B------:R-:W-:-:S04]  /*e3b0*/  ULDC.64 UR8, c[0x0][0xc08] ;  /* 0x0003020000087ab9 */ /* 0x000fc80000000a00 */
[----:B------:R-:W2:Y:S01]  /*e3c0*/  @P0 LDG.E R34, desc[UR20][R32.64] ;  /* 0x0000001420220981 */ /* 0x000ea2000c1e1900 */
[----:B------:R-:W-:-:S04]  /*e3d0*/  UISETP.NE.U32.AND UP0, UPT, UR8, URZ, UPT ;  /* 0x0000003f0800728c */ /* 0x000fc8000bf05070 */
[----:B------:R-:W-:Y:S01]  /*e3e0*/  UISETP.NE.AND.EX UP0, UPT, UR9, URZ, UPT, UP0 ;  /* 0x0000003f0900728c */ /* 0x000fe2000bf05300 */
[----:B0-----:R-:W-:-:S10]  /*e3f0*/  ISETP.NE.AND P1, PT, R19, 0x1, PT ;  /* 0x000000011300780c */ /* 0x001fd40003f25270 */
[----:B------:R-:W-:Y:S01]  /*e400*/  @UP0 UIADD3 UR8, UP1, UR4, UR8, URZ ;  /* 0x0000000804080290 */ /* 0x000fe2000ff3e03f */
[----:B------:R-:W-:Y:S02]  /*e410*/  PLOP3.LUT P4, PT, PT, PT, UP0, 0x80, 0x0 ;  /* 0x000000000000781c */ /* 0x000fe40003f8f008 */
[----:B------:R-:W-:Y:S01]  /*e420*/  ULDC UR4, c[0x0][0xa88] ;  /* 0x0002a20000047ab9 */ /* 0x000fe20000000800 */
[----:B------:R-:W-:Y:S01]  /*e430*/  @UP0 UIADD3.X UR9, UR12, UR9, URZ, UP1, !UPT ;  /* 0x000000090c090290 */ /* 0x000fe20008ffe43f */
[----:B------:R-:W-:Y:S01]  /*e440*/  IMAD.U32 R6, RZ, RZ, UR4 ;  /* 0x00000004ff067e24 */ /* 0x000fe2000f8e00ff */
[----:B------:R-:W-:Y:S01]  /*e450*/  UISETP.NE.AND UP0, UPT, UR17, URZ, UPT ;  /* 0x0000003f1100728c */ /* 0x000fe2000bf05270 */
[----:B------:R-:W-:Y:S01]  /*e460*/  ULDC UR4, c[0x0][0xad4] ;  /* 0x0002b50000047ab9 */ /* 0x000fe20000000800 */
[----:B------:R-:W0:Y:S02]  /*e470*/  @P1 LDC R10, c[0x0][0xbec] ;  /* 0x0002fb00ff0a1b82 */ /* 0x000e240000000800 */
[----:B------:R-:W-:-:S04]  /*e480*/  USEL UR4, UR17, UR4, UP0 ;  /* 0x0000000411047287 */ /* 0x000fc80008000000 */
[----:B------:R-:W-:Y:S02]  /*e490*/  UISETP.GT.AND UP1, UPT, UR4, 0x1, UPT ;  /* 0x000000010400788c */ /* 0x000fe4000bf24270 */
[----:B------:R-:W1:Y:S02]  /*e4a0*/  @P1 LDC R13, c[0x0][0xbf0] ;  /* 0x0002fc00ff0d1b82 */ /* 0x000e640000000800 */
[----:B------:R-:W-:Y:S02]  /*e4b0*/  USEL UR18, UR18, 0x978, UP1 ;  /* 0x0000097812127887 */ /* 0x000fe40008800000 */
[----:B------:R-:W-:Y:S01]  /*e4c0*/  UISETP.NE.U32.AND UP0, UPT, UR10, URZ, UPT ;  /* 0x0000003f0a00728c */ /* 0x000fe2000bf05070 */
[----:B------:R-:W-:-:S03]  /*e4d0*/  IMAD.U32 R15, RZ, RZ, UR16 ;  /* 0x00000010ff0f7e24 */ /* 0x000fc6000f8e00ff */
[----:B------:R-:W-:Y:S01]  /*e4e0*/  UISETP.NE.AND.EX UP0, UPT, UR11, URZ, UPT, UP0 ;  /* 0x0000003f0b00728c */ /* 0x000fe2000bf05300 */
[----:B------:R-:W-:Y:S01]  /*e4f0*/  IMAD.U32 R8, RZ, RZ, UR8 ;  /* 0x00000008ff087e24 */ /* 0x000fe2000f8e00ff */
[----:B------:R-:W-:Y:S01]  /*e500*/  UMOV UR4, URZ ;  /* 0x0000003f00047c82 */ /* 0x000fe20008000000 */
[----:B------:R-:W-:Y:S01]  /*e510*/  IMAD.U32 R9, RZ, RZ, UR9 ;  /* 0x00000009ff097e24 */ /* 0x000fe2000f8e00ff */
[----:B------:R-:W-:Y:S01]  /*e520*/  USEL UR7, UR14, URZ, !UP0 ;  /* 0x0000003f0e077287 */ /* 0x000fe2000c000000 */
[----:B------:R-:W-:Y:S01]  /*e530*/  IMAD R15, R15, 0x80, R106 ;  /* 0x000000800f0f7824 */ /* 0x000fe200078e026a */
[----:B------:R-:W-:Y:S01]  /*e540*/  ULDC.64 UR10, c[0x0][UR18+0x220] ;  /* 0x00008800120a7abb */ /* 0x000fe20008000a00 */
[----:B------:R-:W-:Y:S01]  /*e550*/  USEL UR16, UR15, URZ, UP1 ;  /* 0x0000003f0f107287 */ /* 0x000fe20008800000 */
[----:B------:R0:W5:Y:S01]  /*e560*/  @P4 LDG.E R6, desc[UR20][R8.64] ;  /* 0x0000001408064981 */ /* 0x000162000c1e1900 */
[----:B------:R-:W-:Y:S01]  /*e570*/  USEL UR17, UR13, URZ, !UP0 ;  /* 0x0000003f0d117287 */ /* 0x000fe2000c000000 */
[----:B------:R-:W-:Y:S01]  /*e580*/  ULDC.64 UR8, c[0x0][UR18+0x218] ;  /* 0x0000860012087abb */ /* 0x000fe20008000a00 */
[----:B------:R-:W-:Y:S01]  /*e590*/  UIMAD UR11, UR11, UR7, URZ ;  /* 0x000000070b0b72a4 */ /* 0x000fe2000f8e023f */
[----:B------:R-:W-:Y:S01]  /*e5a0*/  ULDC.64 UR12, c[0x0][UR18+0x228] ;  /* 0x00008a00120c7abb */ /* 0x000fe20008000a00 */
[----:B------:R-:W-:Y:S01]  /*e5b0*/  UIMAD.WIDE.U32 UR14, UR8, UR19, URZ ;  /* 0x00000013080e72a5 */ /* 0x000fe2000f8e003f */
[----:B0-----:R-:W-:Y:S01]  /*e5c0*/  @P1 IMAD.HI.U32 R8, R15, R10, RZ ;  /* 0x0000000a0f081227 */ /* 0x001fe200078e00ff */
[----:B------:R-:W-:-:S02]  /*e5d0*/  UIMAD UR19, UR9, UR19, URZ ;  /* 0x00000013091372a4 */ /* 0x000fc4000f8e023f */
[----:B------:R-:W-:Y:S01]  /*e5e0*/  UIMAD.WIDE.U32 UR20, UR12, UR16, URZ ;  /* 0x000000100c1472a5 */ /* 0x000fe2000f8e003f */
[----:B------:R-:W-:Y:S01]  /*e5f0*/  IMAD.MOV.U32 R11, RZ, RZ, R15 ;  /* 0x000000ffff0b7224 */ /* 0x000fe200078e000f */
[----:B------:R-:W-:Y:S01]  /*e600*/  UIMAD.WIDE.U32 UR8, UR10, UR7, URZ ;  /* 0x000000070a0872a5 */ /* 0x000fe2000f8e003f */
[----:B-1----:R-:W-:Y:S01]  /*e610*/  @P1 SHF.R.U32.HI R11, RZ, R13, R8 ;  /* 0x0000000dff0b1219 */ /* 0x002fe20000011608 */
[----:B------:R-:W-:Y:S02]  /*e620*/  UIMAD UR12, UR13, UR16, URZ ;  /* 0x000000100d0c72a4 */ /* 0x000fe4000f8e023f */
[----:B------:R-:W-:Y:S02]  /*e630*/  UIMAD UR11, UR10, UR17, UR11 ;  /* 0x000000110a0b72a4 */ /* 0x000fe4000f8e020b */
[----:B------:R-:W-:Y:S02]  /*e640*/  UIADD3 UR12, UR21, UR12, URZ ;  /* 0x0000000c150c7290 */ /* 0x000fe4000fffe03f */
[----:B------:R-:W-:Y:S01]  /*e650*/  UIADD3 UR10, UR9, UR11, URZ ;  /* 0x0000000b090a7290 */ /* 0x000fe2000fffe03f */
[----:B------:R-:W-:Y:S01]  /*e660*/  IMAD.MOV R10, RZ, RZ, -R11 ;  /* 0x000000ffff0a7224 */ /* 0x000fe200078e0a0b */
[----:B------:R-:W-:Y:S01]  /*e670*/  UIADD3 UR19, UR15, UR19, URZ ;  /* 0x000000130f137290 */ /* 0x000fe2000fffe03f */
[----:B------:R-:W-:-:S02]  /*e680*/  IMAD.U32 R8, RZ, RZ, UR20 ;  /* 0x00000014ff087e24 */ /* 0x000fc4000f8e00ff */
[----:B------:R-:W-:Y:S01]  /*e690*/  IMAD.U32 R9, RZ, RZ, UR21 ;  /* 0x00000015ff097e24 */ /* 0x000fe2000f8e00ff */
[----:B------:R-:W-:Y:S01]  /*e6a0*/  SHF.R.S32.HI R9, RZ, 0x1f, R11 ;  /* 0x0000001fff097819 */ /* 0x000fe2000001140b */
[----:B------:R-:W-:Y:S02]  /*e6b0*/  IMAD R13, R19, R10, R15 ;  /* 0x0000000a130d7224 */ /* 0x000fe400078e020f */
[----:B------:R-:W-:Y:S01]  /*e6c0*/  IMAD.U32 R12, RZ, RZ, UR12 ;  /* 0x0000000cff0c7e24 */ /* 0x000fe2000f8e00ff */
[----:B------:R-:W-:Y:S01]  /*e6d0*/  ULDC.64 UR12, c[0x0][0xba8] ;  /* 0x0002ea00000c7ab9 */ /* 0x000fe20000000a00 */
[----:B------:R-:W-:Y:S01]  /*e6e0*/  @!UP1 ULDC UR12, c[0x0][0xb50] ;  /* 0x0002d400000c9ab9 */ /* 0x000fe20000000800 */
[----:B------:R-:W-:Y:S01]  /*e6f0*/  SHF.R.S32.HI R10, RZ, 0x1f, R13 ;  /* 0x0000001fff0a7819 */ /* 0x000fe2000001140d */
[----:B------:R-:W-:Y:S01]  /*e700*/  @!UP1 ULDC UR13, c[0x0][0xb54] ;  /* 0x0002d500000d9ab9 */ /* 0x000fe20000000800 */
[----:B--2---:R-:W-:-:S13]  /*e710*/  @P0 R2UR UR4, R34 ;  /* 0x00000000220402ca */ /* 0x004fda00000e0000 */
[----:B------:R-:W-:Y:S02]  /*e720*/  UIADD3 UR14, UP0, UP2, UR8, UR14, UR4 ;  /* 0x0000000e080e7290 */ /* 0x000fe4000fa1e004 */
[----:B------:R-:W-:-:S04]  /*e730*/  USHF.R.S32.HI UR11, URZ, 0x1f, UR4 ;  /* 0x0000001f3f0b7899 */ /* 0x000fc80008011404 */
[----:B------:R-:W-:Y:S01]  /*e740*/  UIADD3.X UR10, UR10, UR19, UR11, UP0, UP2 ;  /* 0x000000130a0a7290 */ /* 0x000fe200087e440b */
[----:B------:R-:W-:Y:S01]  /*e750*/  IADD3 R8, P2, P3, R11, UR14, R8 ;  /* 0x0000000e0b087c10 */ /* 0x000fe2000fb5e008 */
[----:B------:R-:W-:Y:S02]  /*e760*/  ULDC.64 UR8, c[0x0][UR18+0x210] ;  /* 0x0000840012087abb */ /* 0x000fe40008000a00 */
[----:B------:R-:W-:Y:S02]  /*e770*/  IMAD R11, R13, UR9, RZ ;  /* 0x000000090d0b7c24 */ /* 0x000fe4000f8e02ff */
[----:B------:R-:W-:Y:S02]  /*e780*/  IADD3.X R9, R9, UR10, R12, P2, P3 ;  /* 0x0000000a09097c10 */ /* 0x000fe400097e640c */
[----:B------:R-:W-:Y:S02]  /*e790*/  IMAD R11, R10, UR8, R11 ;  /* 0x000000080a0b7c24 */ /* 0x000fe4000f8e020b */
[----:B------:R-:W-:-:S04]  /*e7a0*/  IMAD.WIDE.U32 R8, R13, UR8, R8 ;  /* 0x000000080d087c25 */ /* 0x000fc8000f8e0008 */
[----:B------:R-:W-:Y:S01]  /*e7b0*/  IMAD.IADD R9, R9, 0x1, R11 ;  /* 0x0000000109097824 */ /* 0x000fe200078e020b */
[----:B------:R-:W-:-:S04]  /*e7c0*/  LEA R12, P2, R8, UR12, 0x2 ;  /* 0x0000000c080c7c11 */ /* 0x000fc8000f8410ff */
[----:B------:R-:W-:Y:S01]  /*e7d0*/  LEA.HI.X R13, R8, UR13, R9, 0x2, P2 ;  /* 0x0000000d080d7c11 */ /* 0x000fe200090f1409 */
[----:B------:R-:W-:Y:S08]  /*e7e0*/  @P4 BRA `(.L_x_196) ;  /* 0x0000000000144947 */ /* 0x000ff00003800000 */
[----:B------:R-:W-:Y:S05]  /*e7f0*/  @!P0 BRA `(.L_x_196) ;  /* 0x0000000000108947 */ /* 0x000fea0003800000 */
[----:B------:R-:W-:Y:S02]  /*e800*/  ULDC.64 UR8, c[0x0][0x208] ;  /* 0x0000820000087ab9 */ /* 0x000fe40000000a00 */
[----:B------:R-:W2:Y:S04]  /*e810*/  LDG.E R9, desc[UR8][R32.64] ;  /* 0x0000000820097981 */ /* 0x000ea8000c1e1900 */
[----:B-----5:R-:W2:Y:S02]  /*e820*/  LDG.E R6, desc[UR8][R32.64+0x4] ;  /* 0x0000040820067981 */ /* 0x020ea4000c1e1900 */
[----:B--2---:R-:W-:-:S07]  /*e830*/  IMAD.IADD R6, R6, 0x1, -R9 ;  /* 0x0000000106067824 */ /* 0x004fce00078e0a09 */
.L_x_196:
[----:B------:R-:W2:Y:S01]  /*e840*/  LDL R24, [R1+0x5c] ;  /* 0x00005c0001187983 */ /* 0x000ea20000100800 */
[----:B------:R-:W0:Y:S01]  /*e850*/  S2R R10, SR_TID.X ;  /* 0x00000000000a7919 */ /* 0x000e220000002100 */
[----:B------:R-:W-:Y:S02]  /*e860*/  R2UR UR8, R104 ;  /* 0x00000000680872ca */ /* 0x000fe400000e0000 */
[----:B------:R-:W-:Y:S04]  /*e870*/  SHFL.IDX PT, R8, R12, RZ, 0x1c1f ;  /* 0x001c1fff0c087589 */ /* 0x000fe800000e0000 */
[----:B------:R-:W1:Y:S01]  /*e880*/  SHFL.IDX PT, R9, R13, RZ, 0x1c1f ;  /* 0x001c1fff0d097589 */ /* 0x000e6200000e0000 */
[----:B0-----:R-:W-:-:S05]  /*e890*/  VIADD R25, R10, 0xffffff80 ;  /* 0xffffff800a197836 */ /* 0x001fca0000000000 */
[----:B------:R-:W-:-:S04]  /*e8a0*/  SHF.R.S32.HI R14, RZ, 0x1f, R25 ;  /* 0x0000001fff0e7819 */ /* 0x000fc80000011419 */
[----:B------:R-:W-:-:S04]  /*e8b0*/  LEA.HI R14, R14, R25, RZ, 0x7 ;  /* 0x000000190e0e7211 */ /* 0x000fc800078f38ff */
[----:B------:R-:W-:Y:S01]  /*e8c0*/  LOP3.LUT R14, R14, 0xffffff80, RZ, 0xc0, !PT ;  /* 0xffffff800e0e7812 */ /* 0x000fe200078ec0ff */
[----:B------:R-:W-:Y:S04]  /*e8d0*/  SHFL.IDX PT, R10, R12, 0x1, 0x1c1f ;  /* 0x003c1f000c0a7f89 */ /* 0x000fe800000e0000 */
[----:B------:R-:W-:Y:S02]  /*e8e0*/  IMAD.IADD R14, R25, 0x1, -R14 ;  /* 0x00000001190e7824 */ /* 0x000fe400078e0a0e */
[----:B------:R-:W-:Y:S01]  /*e8f0*/  IMAD.U32 R25, RZ, RZ, UR8 ;  /* 0x00000008ff197e24 */ /* 0x000fe2000f8e00ff */
[----:B------:R-:W0:Y:S01]  /*e900*/  SHFL.IDX PT, R11, R13, 0x1, 0x1c1f ;  /* 0x003c1f000d0b7f89 */ /* 0x000e2200000e0000 */
[----:B-----5:R-:W-:Y:S01]  /*e910*/  IMAD R6, R6, R19, RZ ;  /* 0x0000001306067224 */ /* 0x020fe200078e02ff */
[----:B------:R-:W-:Y:S01]  /*e920*/  LOP3.LUT P0, RZ, R14, 0x3, RZ, 0xc0, !PT ;  /* 0x000000030eff7812 */ /* 0x000fe2000780c0ff */
[----:B------:R-:W-:Y:S01]  /*e930*/  ULDC.64 UR8, c[0x0][0x208] ;  /* 0x0000820000087ab9 */ /* 0x000fe20000000a00 */
[----:B--2---:R-:W-:-:S04]  /*e940*/  IMAD R25, R25, 0x80, R24 ;  /* 0x0000008019197824 */ /* 0x004fc800078e0218 */
[C---:B------:R-:W-:Y:S01]  /*e950*/  VIADD R27, R25.reuse, 0x8 ;  /* 0x00000008191b7836 */ /* 0x040fe20000000000 */
[----:B------:R-:W-:-:S04]  /*e960*/  ISETP.GE.OR P2, PT, R25, R6, P0 ;  /* 0x000000061900720c */ /* 0x000fc80000746670 */
[----:B------:R-:W-:-:S09]  /*e970*/  ISETP.GE.OR P0, PT, R27, R6, P0 ;  /* 0x000000061b00720c */ /* 0x000fd20000706670 */
[----:B-1----:R1:W-:Y:S04]  /*e980*/  @!P2 ST.E desc[UR8][R8.64], R3 ;  /* 0x000000030800a985 */ /* 0x0023e8000c101908 */
[----:B0-----:R1:W-:Y:S01]  /*e990*/  @!P0 ST.E desc[UR8][R10.64], R0 ;  /* 0x000000000a008985 */ /* 0x0013e2000c101908 */
[----:B------:R-:W-:-:S13]  /*e9a0*/  PLOP3.LUT P0, PT, PT, PT, UP1, 0x80, 0x0 ;  /* 0x000000000000781c */ /* 0x000fda0003f0f018 */
[----:B-1----:R-:W-:Y:S05]  /*e9b0*/  @P0 BRA `(.L_x_197) ;  /* 0x0000000800cc0947 */ /* 0x002fea0003800000 */
[----:B------:R-:W0:Y:S01]  /*e9c0*/  S2R R14, SR_TID.X ;  /* 0x00000000000e7919 */ /* 0x000e220000002100 */
[----:B------:R-:W1:Y:S01]  /*e9d0*/  @P1 LDC R20, c[0x0][0xbec] ;  /* 0x0002fb00ff141b82 */ /* 0x000e620000000800 */
[----:B------:R-:W-:Y:S01]  /*e9e0*/  ULDC.64 UR8, c[0x0][0x208] ;  /* 0x0000820000087ab9 */ /* 0x000fe20000000a00 */
[----:B------:R-:W-:Y:S01]  /*e9f0*/  R2UR UR14, R104 ;  /* 0x00000000680e72ca */ /* 0x000fe200000e0000 */
[----:B------:R-:W-:Y:S01]  /*ea00*/  ULDC.64 UR12, c[0x0][0xaa0] ;  /* 0x0002a800000c7ab9 */ /* 0x000fe20000000a00 */
[----:B------:R-:W-:Y:S01]  /*ea10*/  R2UR UR15, R222 ;  /* 0x00000000de0f72ca */ /* 0x000fe200000e0000 */
[----:B0-----:R-:W-:-:S05]  /*ea20*/  VIADD R14, R14, 0xffffff80 ;  /* 0xffffff800e0e7836 */ /* 0x001fca0000000000 */
[----:B------:R-:W-:-:S04]  /*ea30*/  SHF.R.S32.HI R98, RZ, 0x1f, R14 ;  /* 0x0000001fff627819 */ /* 0x000fc8000001140e */
[----:B------:R-:W-:-:S04]  /*ea40*/  LEA.HI R98, R98, R14, RZ, 0x3 ;  /* 0x0000000e62627211 */ /* 0x000fc800078f18ff */
[----:B------:R-:W-:-:S05]  /*ea50*/  SHF.R.S32.HI R98, RZ, 0x3, R98 ;  /* 0x00000003ff627819 */ /* 0x000fca0000011462 */
[----:B------:R-:W-:-:S04]  /*ea60*/  IMAD R3, R98, 0x40, R17 ;  /* 0x0000004062037824 */ /* 0x000fc800078e0211 */
[----:B------:R-:W-:-:S03]  /*ea70*/  IMAD.WIDE R4, R3, 0x2, R4 ;  /* 0x0000000203047825 */ /* 0x000fc600078e0204 */
[C---:B------:R-:W-:Y:S02]  /*ea80*/  IADD3 R13, P6, R4.reuse, 0x1000, RZ ;  /* 0x00001000040d7810 */ /* 0x040fe40007fde0ff */
[C---:B------:R-:W-:Y:S02]  /*ea90*/  IADD3 R25, P5, R4.reuse, 0x2000, RZ ;  /* 0x0000200004197810 */ /* 0x040fe40007fbe0ff */
[----:B------:R-:W-:Y:S02]  /*eaa0*/  LOP3.LUT R12, R13, 0x380, RZ, 0xc0, !PT ;  /* 0x000003800d0c7812 */ /* 0x000fe400078ec0ff */
[----:B------:R-:W-:Y:S02]  /*eab0*/  IADD3 R29, P4, R4, 0x3000, RZ ;  /* 0x00003000041d7810 */ /* 0x000fe40007f9e0ff */
[----:B------:R-:W-:Y:S02]  /*eac0*/  SHF.R.U64 R12, R12, 0x3, RZ ;  /* 0x000000030c0c7819 */ /* 0x000fe400000012ff */
[----:B------:R-:W-:-:S02]  /*ead0*/  IADD3 R33, P3, R4, 0x4000, RZ ;  /* 0x0000400004217810 */ /* 0x000fc40007f7e0ff */
[C---:B------:R-:W-:Y:S02]  /*eae0*/  IADD3 R37, P2, R4.reuse, 0x5000, RZ ;  /* 0x0000500004257810 */ /* 0x040fe40007f5e0ff */
[C---:B------:R-:W-:Y:S02]  /*eaf0*/  IADD3 R41, P0, R4.reuse, 0x6000, RZ ;  /* 0x0000600004297810 */ /* 0x040fe40007f1e0ff */
[----:B------:R-:W-:Y:S02]  /*eb00*/  LOP3.LUT R9, R4, 0x380, RZ, 0xc0, !PT ;  /* 0x0000038004097812 */ /* 0x000fe400078ec0ff */
[----:B------:R-:W-:Y:S02]  /*eb10*/  LOP3.LUT R12, R12, R13, RZ, 0x3c, !PT ;  /* 0x0000000d0c0c7212 */ /* 0x000fe400078e3cff */
[----:B------:R-:W-:Y:S02]  /*eb20*/  IADD3.X R13, RZ, R5, RZ, P6, !PT ;  /* 0x00000005ff0d7210 */ /* 0x000fe400037fe4ff */
[----:B------:R-:W-:-:S02]  /*eb30*/  LOP3.LUT R24, R25, 0x380, RZ, 0xc0, !PT ;  /* 0x0000038019187812 */ /* 0x000fc400078ec0ff */
[----:B------:R-:W-:Y:S02]  /*eb40*/  LOP3.LUT R28, R29, 0x380, RZ, 0xc0, !PT ;  /* 0x000003801d1c7812 */ /* 0x000fe400078ec0ff */
[----:B------:R-:W-:Y:S01]  /*eb50*/  LOP3.LUT R32, R33, 0x380, RZ, 0xc0, !PT ;  /* 0x0000038021207812 */ /* 0x000fe200078ec0ff */
[----:B------:R-:W-:Y:S01]  /*eb60*/  UIMAD UR10, UR11, UR12, URZ ;  /* 0x0000000c0b0a72a4 */ /* 0x000fe2000f8e023f */
[----:B------:R-:W-:Y:S01]  /*eb70*/  LOP3.LUT R36, R37, 0x380, RZ, 0xc0, !PT ;  /* 0x0000038025247812 */ /* 0x000fe200078ec0ff */
[----:B------:R-:W5:Y:S01]  /*eb80*/  LD.E.128 R12, desc[UR8][R12.64] ;  /* 0x000000080c0c7980 */ /* 0x000f62000c101d00 */
[----:B------:R-:W-:Y:S02]  /*eb90*/  LOP3.LUT R40, R41, 0x380, RZ, 0xc0, !PT ;  /* 0x0000038029287812 */ /* 0x000fe400078ec0ff */
[----:B------:R-:W-:Y:S02]  /*eba0*/  IADD3 R3, P6, R4, 0x7000, RZ ;  /* 0x0000700004037810 */ /* 0x000fe40007fde0ff */
[----:B------:R-:W-:-:S02]  /*ebb0*/  SHF.R.U64 R9, R9, 0x3, RZ ;  /* 0x0000000309097819 */ /* 0x000fc400000012ff */
[----:B------:R-:W-:Y:S01]  /*ebc0*/  SHF.R.U64 R24, R24, 0x3, RZ ;  /* 0x0000000318187819 */ /* 0x000fe200000012ff */
[----:B------:R-:W-:Y:S01]  /*ebd0*/  IMAD.X R45, RZ, RZ, R5, P6 ;  /* 0x000000ffff2d7224 */ /* 0x000fe200030e0605 */
[----:B------:R-:W-:Y:S02]  /*ebe0*/  SHF.R.U64 R28, R28, 0x3, RZ ;  /* 0x000000031c1c7819 */ /* 0x000fe400000012ff */
[----:B------:R-:W-:Y:S02]  /*ebf0*/  SHF.R.U64 R32, R32, 0x3, RZ ;  /* 0x0000000320207819 */ /* 0x000fe400000012ff */
[----:B------:R-:W-:Y:S02]  /*ec00*/  SHF.R.U64 R36, R36, 0x3, RZ ;  /* 0x0000000324247819 */ /* 0x000fe400000012ff */
[----:B------:R-:W-:Y:S02]  /*ec10*/  SHF.R.U64 R40, R40, 0x3, RZ ;  /* 0x0000000328287819 */ /* 0x000fe400000012ff */
[----:B------:R-:W-:-:S02]  /*ec20*/  LOP3.LUT R0, R3, 0x380, RZ, 0xc0, !PT ;  /* 0x0000038003007812 */ /* 0x000fc400078ec0ff */
[----:B------:R-:W-:Y:S02]  /*ec30*/  LOP3.LUT R4, R9, R4, RZ, 0x3c, !PT ;  /* 0x0000000409047212 */ /* 0x000fe400078e3cff */
[----:B------:R-:W-:Y:S01]  /*ec40*/  LOP3.LUT R24, R24, R25, RZ, 0x3c, !PT ;  /* 0x0000001918187212 */ /* 0x000fe200078e3cff */
[--C-:B------:R-:W-:Y:S01]  /*ec50*/  IMAD.X R25, RZ, RZ, R5.reuse, P5 ;  /* 0x000000ffff197224 */ /* 0x100fe200028e0605 */
[----:B------:R-:W-:Y:S01]  /*ec60*/  LOP3.LUT R28, R28, R29, RZ, 0x3c, !PT ;  /* 0x0000001d1c1c7212 */ /* 0x000fe200078e3cff */
[--C-:B------:R-:W-:Y:S01]  /*ec70*/  IMAD.X R29, RZ, RZ, R5.reuse, P4 ;  /* 0x000000ffff1d7224 */ /* 0x100fe200020e0605 */
[----:B------:R-:W-:Y:S01]  /*ec80*/  LOP3.LUT R32, R32, R33, RZ, 0x3c, !PT ;  /* 0x0000002120207212 */ /* 0x000fe200078e3cff */
[--C-:B------:R-:W-:Y:S01]  /*ec90*/  IMAD.X R33, RZ, RZ, R5.reuse, P3 ;  /* 0x000000ffff217224 */ /* 0x100fe200018e0605 */
[----:B------:R-:W-:Y:S01]  /*eca0*/  LOP3.LUT R36, R36, R37, RZ, 0x3c, !PT ;  /* 0x0000002524247212 */ /* 0x000fe200078e3cff */
[--C-:B------:R-:W-:Y:S01]  /*ecb0*/  IMAD.X R37, RZ, RZ, R5.reuse, P2 ;  /* 0x000000ffff257224 */ /* 0x100fe200010e0605 */
[----:B------:R-:W-:Y:S01]  /*ecc0*/  LOP3.LUT R40, R40, R41, RZ, 0x3c, !PT ;  /* 0x0000002928287212 */ /* 0x000fe200078e3cff */
[----:B------:R-:W-:Y:S01]  /*ecd0*/  IMAD.X R41, RZ, RZ, R5, P0 ;  /* 0x000000ffff297224 */ /* 0x000fe200000e0605 */
[----:B------:R-:W-:Y:S01]  /*ece0*/  SHF.R.U64 R0, R0, 0x3, RZ ;  /* 0x0000000300007819 */ /* 0x000fe200000012ff */
[----:B------:R0:W5:Y:S03]  /*ecf0*/  LD.E.128 R8, desc[UR8][R4.64] ;  /* 0x0000000804087980 */ /* 0x000166000c101d00 */
[----:B------:R-:W-:Y:S01]  /*ed00*/  LOP3.LUT R44, R0, R3, RZ, 0x3c, !PT ;  /* 0x00000003002c7212 */ /* 0x000fe200078e3cff */
[----:B------:R-:W5:Y:S01]  /*ed10*/  LD.E.128 R24, desc[UR8][R24.64] ;  /* 0x0000000818187980 */ /* 0x000f62000c101d00 */
[----:B------:R-:W-:-:S03]  /*ed20*/  UIMAD UR10, UR4, UR13, UR10 ;  /* 0x0000000d040a72a4 */ /* 0x000fc6000f8e020a */
[----:B------:R-:W5:Y:S01]  /*ed30*/  LD.E.128 R28, desc[UR8][R28.64] ;  /* 0x000000081c1c7980 */ /* 0x000f62000c101d00 */
[----:B0-----:R-:W0:Y:S03]  /*ed40*/  @P1 LDC R5, c[0x0][0xbf0] ;  /* 0x0002fc00ff051b82 */ /* 0x001e260000000800 */
[----:B------:R-:W5:Y:S01]  /*ed50*/  LD.E.128 R32, desc[UR8][R32.64] ;  /* 0x0000000820207980 */ /* 0x000f62000c101d00 */
[----:B------:R-:W-:-:S03]  /*ed60*/  IMAD R0, R23, 0x20, R98 ;  /* 0x0000002017007824 */ /* 0x000fc600078e0262 */
[----:B------:R-:W5:Y:S01]  /*ed70*/  LD.E.128 R36, desc[UR8][R36.64] ;  /* 0x0000000824247980 */ /* 0x000f62000c101d00 */
[----:B------:R-:W-:-:S03]  /*ed80*/  IMAD.U32 R21, RZ, RZ, UR14 ;  /* 0x0000000eff157e24 */ /* 0x000fc6000f8e00ff */
[----:B------:R-:W5:Y:S04]  /*ed90*/  LD.E.128 R40, desc[UR8][R40.64] ;  /* 0x0000000828287980 */ /* 0x000f68000c101d00 */
[----:B------:R-:W5:Y:S01]  /*eda0*/  LD.E.128 R44, desc[UR8][R44.64] ;  /* 0x000000082c2c7980 */ /* 0x000f62000c101d00 */
[----:B------:R-:W-:Y:S01]  /*edb0*/  UIMAD.WIDE.U32 UR8, UR4, UR12, URZ ;  /* 0x0000000c040872a5 */ /* 0x000fe2000f8e003f */
[----:B------:R-:W-:Y:S01]  /*edc0*/  IMAD R21, R21, 0x80, R0 ;  /* 0x0000008015157824 */ /* 0x000fe200078e0200 */
[----:B------:R-:W-:Y:S01]  /*edd0*/  USHF.R.S32.HI UR4, URZ, 0x1f, UR7 ;  /* 0x0000001f3f047899 */ /* 0x000fe20008011407 */
[----:B------:R-:W-:Y:S01]  /*ede0*/  @!PT LDS RZ, [RZ] ;  /* 0x00000000fffff984 */ /* 0x000fe20000000800 */
[----:B------:R-:W-:Y:S01]  /*edf0*/  @!PT LDS RZ, [RZ] ;  /* 0x00000000fffff984 */ /* 0x000fe20000000800 */
[----:B------:R-:W-:Y:S01]  /*ee00*/  @!PT LDS RZ, [RZ] ;  /* 0x00000000fffff984 */ /* 0x000fe20000000800 */
[----:B------:R-:W-:Y:S01]  /*ee10*/  @!PT LDS RZ, [RZ] ;  /* 0x00000000fffff984 */ /* 0x000fe20000000800 */
[----:B------:R2:W-:Y:S06]  /*ee20*/  MEMBAR.ALL.CTA ;  /* 0x0000000000007992 */ /* 0x0005ec0000008000 */
[----:B--2---:R-:W2:Y:S01]  /*ee30*/  FENCE.VIEW.ASYNC.S ;  /* 0x00000000000073c6 */ /* 0x004ea20000000000 */
[----:B------:R-:W-:Y:S01]  /*ee40*/  UIADD3 UR9, UR9, UR10, URZ ;  /* 0x0000000a09097290 */ /* 0x000fe2000fffe03f */
[----:B------:R-:W-:-:S02]  /*ee50*/  ULDC.64 UR12, c[0x0][0xaf0] ;  /* 0x0002bc00000c7ab9 */ /* 0x000fc40000000a00 */
[----:B------:R-:W-:Y:S02]  /*ee60*/  ULDC.64 UR10, c[0x0][0xae8] ;  /* 0x0002ba00000a7ab9 */ /* 0x000fe40000000a00 */
[----:B------:R-:W-:Y:S01]  /*ee70*/  UIMAD.WIDE.U32 UR8, UR15, UR10, UR8 ;  /* 0x0000000a0f0872a5 */ /* 0x000fe2000f8e0008 */
[----:B-1----:R-:W-:Y:S01]  /*ee80*/  @P1 IMAD.HI.U32 R0, R21, R20, RZ ;  /* 0x0000001415001227 */ /* 0x002fe200078e00ff */
[----:B------:R-:W-:Y:S02]  /*ee90*/  UIMAD UR4, UR4, UR12, URZ ;  /* 0x0000000c040472a4 */ /* 0x000fe4000f8e023f */
[----:B------:R-:W-:Y:S01]  /*eea0*/  UIMAD UR9, UR15, UR11, UR9 ;  /* 0x0000000b0f0972a4 */ /* 0x000fe2000f8e0209 */
[----:B------:R-:W-:Y:S01]  /*eeb0*/  IMAD.MOV.U32 R3, RZ, RZ, R21 ;  /* 0x000000ffff037224 */ /* 0x000fe200078e0015 */
[----:B0-----:R-:W-:Y:S01]  /*eec0*/  @P1 SHF.R.U32.HI R3, RZ, R5, R0 ;  /* 0x00000005ff031219 */ /* 0x001fe20000011600 */
[----:B------:R-:W-:Y:S02]  /*eed0*/  UIMAD UR4, UR7, UR13, UR4 ;  /* 0x0000000d070472a4 */ /* 0x000fe4000f8e0204 */
[----:B------:R-:W-:Y:S01]  /*eee0*/  UIMAD.WIDE.U32 UR8, UR7, UR12, UR8 ;  /* 0x0000000c070872a5 */ /* 0x000fe2000f8e0008 */
[--C-:B------:R-:W-:Y:S01]  /*eef0*/  SHF.R.S32.HI R0, RZ, 0x1f, R3.reuse ;  /* 0x0000001fff007819 */ /* 0x100fe20000011403 */
[----:B------:R-:W-:Y:S01]  /*ef00*/  IMAD.MOV R20, RZ, RZ, -R3 ;  /* 0x000000ffff147224 */ /* 0x000fe200078e0a03 */
[----:B------:R-:W-:Y:S01]  /*ef10*/  ULDC.64 UR10, c[0x0][0xae0] ;  /* 0x0002b800000a7ab9 */ /* 0x000fe20000000a00 */
[----:B------:R-:W-:-:S02]  /*ef20*/  UIADD3 UR4, UR9, UR4, URZ ;  /* 0x0000000409047290 */ /* 0x000fc4000fffe03f */
[----:B------:R-:W-:Y:S02]  /*ef30*/  IMAD R0, R0, UR10, RZ ;  /* 0x0000000a00007c24 */ /* 0x000fe4000f8e02ff */
[----:B------:R-:W-:Y:S02]  /*ef40*/  IMAD R19, R19, R20, R21 ;  /* 0x0000001413137224 */ /* 0x000fe400078e0215 */
[----:B------:R-:W-:Y:S02]  /*ef50*/  IMAD.U32 R5, RZ, RZ, UR9 ;  /* 0x00000009ff057e24 */ /* 0x000fe4000f8e00ff */
[----:B------:R-:W-:Y:S01]  /*ef60*/  IMAD.U32 R4, RZ, RZ, UR8 ;  /* 0x00000008ff047e24 */ /* 0x000fe2000f8e00ff */
[----:B------:R-:W-:Y:S01]  /*ef70*/  ULDC.64 UR8, c[0x0][0xad8] ;  /* 0x0002b60000087ab9 */ /* 0x000fe20000000a00 */
[----:B------:R-:W-:Y:S02]  /*ef80*/  IMAD.U32 R5, RZ, RZ, UR4 ;  /* 0x00000004ff057e24 */ /* 0x000fe4000f8e00ff */
[C---:B------:R-:W-:Y:S01]  /*ef90*/  IMAD R21, R3.reuse, UR11, R0 ;  /* 0x0000000b03157c24 */ /* 0x040fe2000f8e0200 */
[----:B------:R-:W-:Y:S01]  /*efa0*/  SHF.R.S32.HI R0, RZ, 0x1f, R19 ;  /* 0x0000001fff007819 */ /* 0x000fe20000011413 */
[----:B------:R-:W-:-:S04]  /*efb0*/  IMAD.WIDE.U32 R4, R3, UR10, R4 ;  /* 0x0000000a03047c25 */ /* 0x000fc8000f8e0004 */
[----:B------:R-:W-:Y:S02]  /*efc0*/  IMAD.U32 R49, RZ, RZ, UR14 ;  /* 0x0000000eff317e24 */ /* 0x000fe4000f8e00ff */
[----:B------:R-:W-:Y:S02]  /*efd0*/  IMAD.IADD R5, R5, 0x1, R21 ;  /* 0x0000000105057824 */ /* 0x000fe400078e0215 */
[----:B------:R-:W-:Y:S02]  /*efe0*/  IMAD R0, R0, UR8, RZ ;  /* 0x0000000800007c24 */ /* 0x000fe4000f8e02ff */
[----:B------:R-:W-:Y:S02]  /*eff0*/  IMAD R49, R49, 0x80, R98 ;  /* 0x0000008031317824 */ /* 0x000fe400078e0262 */
[C---:B------:R-:W-:Y:S02]  /*f000*/  IMAD R21, R19.reuse, UR9, R0 ;  /* 0x0000000913157c24 */ /* 0x040fe4000f8e0200 */
[----:B------:R-:W-:Y:S01]  /*f010*/  IMAD.WIDE.U32 R4, R19, UR8, R4 ;  /* 0x0000000813047c25 */ /* 0x000fe2000f8e0004 */
[----:B------:R-:W-:Y:S01]  /*f020*/  ISETP.GE.AND P2, PT, R49, R6, PT ;  /* 0x000000063100720c */ /* 0x000fe20003f46270 */
[----:B------:R-:W-:-:S02]  /*f030*/  ULDC.64 UR8, c[0x0][0xa80] ;  /* 0x0002a00000087ab9 */ /* 0x000fc40000000a00 */
[----:B------:R-:W-:Y:S02]  /*f040*/  VIADD R3, R49, 0x20 ;  /* 0x0000002031037836 */ /* 0x000fe40000000000 */
[----:B------:R-:W-:Y:S01]  /*f050*/  VIADD R18, R18, 0x34820 ;  /* 0x0003482012127836 */ /* 0x000fe20000000000 */
[C---:B------:R-:W-:Y:S01]  /*f060*/  LEA R0, P3, R4.reuse, UR8, 0x1 ;  /* 0x0000000804007c11 */ /* 0x040fe2000f8608ff */
[----:B------:R-:W-:Y:S01]  /*f070*/  IMAD.IADD R5, R5, 0x1, R21 ;  /* 0x0000000105057824 */ /* 0x000fe200078e0215 */
[-C--:B------:R-:W-:Y:S01]  /*f080*/  ISETP.GE.AND P0, PT, R3, R6.reuse, PT ;  /* 0x000000060300720c */ /* 0x080fe20003f06270 */
[----:B------:R-:W-:Y:S01]  /*f090*/  VIADD R3, R49, 0x40 ;  /* 0x0000004031037836 */ /* 0x000fe20000000000 */
[----:B------:R-:W-:Y:S02]  /*f0a0*/  PRMT R18, RZ, 0x654, R18 ;  /* 0x00000654ff127816 */ /* 0x000fe40000000012 */
[----:B------:R-:W-:Y:S01]  /*f0b0*/  LEA.HI.X R20, R4, UR9, R5, 0x1, P3 ;  /* 0x0000000904147c11 */ /* 0x000fe200098f0c05 */
[----:B------:R-:W-:Y:S01]  /*f0c0*/  BSSY B1, `(.L_x_198) ;  /* 0x0000012000017945 */ /* 0x000fe20003800000 */
[----:B------:R-:W-:Y:S01]  /*f0d0*/  ISETP.GE.AND P1, PT, R3, R6, PT ;  /* 0x000000060300720c */ /* 0x000fe20003f26270 */
[----:B--2---:R0:W-:Y:S02]  /*f0e0*/  SYNCS.ARRIVE.TRANS64.RED.A1T0 RZ, [R18+URZ], RZ ;  /* 0x000000ff12ff79a7 */ /* 0x0041e4000810043f */
[----:B------:R1:W2:Y:S01]  /*f0f0*/  SHFL.IDX PT, R3, R20, RZ, 0x181f ;  /* 0x00181fff14037589 */ /* 0x0002a200000e0000 */
[----:B------:R-:W-:-:S02]  /*f100*/  SHF.R.S32.HI R48, RZ, 0x1f, R22 ;  /* 0x0000001fff307819 */ /* 0x000fc40000011416 */
[----:B------:R-:W-:Y:S01]  /*f110*/  SHF.R.S32.HI R50, RZ, 0x1f, R17 ;  /* 0x0000001fff327819 */ /* 0x000fe20000011411 */
[----:B0-----:R1:W0:Y:S01]  /*f120*/  SHFL.IDX PT, R18, R0, RZ, 0x181f ;  /* 0x00181fff00127589 */ /* 0x00122200000e0000 */
[----:B------:R-:W-:Y:S05]  /*f130*/  @P2 BRA `(.L_x_199) ;  /* 0x0000000000282947 */ /* 0x000fea0003800000 */
[----:B------:R-:W-:Y:S01]  /*f140*/  ULDC UR4, c[0x0][0xac8] ;  /* 0x0002b20000047ab9 */ /* 0x000fe20000000800 */
[----:B------:R-:W-:Y:S01]  /*f150*/  ULDC.64 UR8, c[0x0][0x208] ;  /* 0x0000820000087ab9 */ /* 0x000fe20000000a00 */
[----:B------:R-:W-:Y:S02]  /*f160*/  ISETP.GE.AND P2, PT, R17, UR4, PT ;  /* 0x0000000411007c0c */ /* 0x000fe4000bf46270 */
[----:B------:R-:W-:-:S11]  /*f170*/  ISETP.GE.AND P3, PT, R22, UR4, PT ;  /* 0x0000000416007c0c */ /* 0x000fd6000bf66270 */
[CC--:B0-----:R-:W-:Y:S02]  /*f180*/  @!P2 LEA R4, P4, R17.reuse, R18.reuse, 0x1 ;  /* 0x000000121104a211 */ /* 0x0c1fe400078808ff */
[C---:B------:R-:W-:Y:S02]  /*f190*/  @!P3 LEA R18, P5, R22.reuse, R18, 0x1 ;  /* 0x000000121612b211 */ /* 0x040fe400078a08ff */
[-C--:B--2---:R-:W-:Y:S02]  /*f1a0*/  @!P2 LEA.HI.X R5, R17, R3.reuse, R50, 0x1, P4 ;  /* 0x000000031105a211 */ /* 0x084fe400020f0c32 */
[----:B------:R-:W-:-:S03]  /*f1b0*/  @!P3 LEA.HI.X R19, R22, R3, R48, 0x1, P5 ;  /* 0x000000031613b211 */ /* 0x000fc600028f0c30 */
[----:B-----5:R3:W-:Y:S04]  /*f1c0*/  @!P2 ST.E.128 desc[UR8][R4.64], R8 ;  /* 0x000000080400a985 */ /* 0x0207e8000c101d08 */
[----:B------:R3:W-:Y:S02]  /*f1d0*/  @!P3 ST.E.128 desc[UR8][R18.64], R32 ;  /* 0x000000201200b985 */ /* 0x0007e4000c101d08 */
.L_x_199:
[----:B------:R-:W-:Y:S05]  /*f1e0*/  BSYNC B1 ;  /* 0x0000000000017941 */ /* 0x000fea0003800000 */
.L_x_198:
[----:B--2---:R2:W4:Y:S01]  /*f1f0*/  SHFL.IDX PT, R3, R20, 0x1, 0x181f ;  /* 0x00381f0014037f89 */ /* 0x00452200000e0000 */
[----:B------:R-:W-:Y:S03]  /*f200*/  BSSY B1, `(.L_x_200) ;  /* 0x000000d000017945 */ /* 0x000fe60003800000 */
[----:B---3-5:R2:W3:Y:S01]  /*f210*/  SHFL.IDX PT, R8, R0, 0x1, 0x181f ;  /* 0x00381f0000087f89 */ /* 0x0284e200000e0000 */
[----:B------:R-:W-:Y:S05]  /*f220*/  @P0 BRA `(.L_x_201) ;  /* 0x0000000000280947 */ /* 0x000fea0003800000 */
[----:B------:R-:W-:Y:S01]  /*f230*/  ULDC UR4, c[0x0][0xac8] ;  /* 0x0002b20000047ab9 */ /* 0x000fe20000000800 */
[----:B------:R-:W-:Y:S01]  /*f240*/  ULDC.64 UR8, c[0x0][0x208] ;  /* 0x0000820000087ab9 */ /* 0x000fe20000000a00 */
[----:B------:R-:W-:Y:S02]  /*f250*/  ISETP.GE.AND P3, PT, R17, UR4, PT ;  /* 0x0000000411007c0c */ /* 0x000fe4000bf66270 */
[----:B------:R-:W-:-:S11]  /*f260*/  ISETP.GE.AND P4, PT, R22, UR4, PT ;  /* 0x0000000416007c0c */ /* 0x000fd6000bf86270 */
[CC--:B---3--:R-:W-:Y:S02]  /*f270*/  @!P3 LEA R4, P0, R17.reuse, R8.reuse, 0x1 ;  /* 0x000000081104b211 */ /* 0x0c8fe400078008ff */
[C---:B------:R-:W-:Y:S02]  /*f280*/  @!P4 LEA R8, P2, R22.reuse, R8, 0x1 ;  /* 0x000000081608c211 */ /* 0x040fe400078408ff */
[-C--:B----4-:R-:W-:Y:S02]  /*f290*/  @!P3 LEA.HI.X R5, R17, R3.reuse, R50, 0x1, P0 ;  /* 0x000000031105b211 */ /* 0x090fe400000f0c32 */
[----:B------:R-:W-:-:S03]  /*f2a0*/  @!P4 LEA.HI.X R9, R22, R3, R48, 0x1, P2 ;  /* 0x000000031609c211 */ /* 0x000fc600010f0c30 */
[----:B------:R3:W-:Y:S04]  /*f2b0*/  @!P3 ST.E.128 desc[UR8][R4.64], R12 ;  /* 0x0000000c0400b985 */ /* 0x0007e8000c101d08 */
[----:B------:R3:W-:Y:S02]  /*f2c0*/  @!P4 ST.E.128 desc[UR8][R8.64], R36 ;  /* 0x000000240800c985 */ /* 0x0007e4000c101d08 */
.L_x_201:
[----:B------:R-:W-:Y:S05]  /*f2d0*/  BSYNC B1 ;  /* 0x0000000000017941 */ /* 0x000fea0003800000 */
.L_x_200:
[----:B----4-:R4:W0:Y:S01]  /*f2e0*/  SHFL.IDX PT, R3, R20, 0x2, 0x181f ;  /* 0x00581f0014037f89 */ /* 0x01082200000e0000 */
[----:B------:R-:W-:Y:S03]  /*f2f0*/  BSSY B1, `(.L_x_202) ;  /* 0x000000d000017945 */ /* 0x000fe60003800000 */
[----:B---3--:R4:W3:Y:S01]  /*f300*/  SHFL.IDX PT, R8, R0, 0x2, 0x181f ;  /* 0x00581f0000087f89 */ /* 0x0088e200000e0000 */
[----:B------:R-:W-:Y:S05]  /*f310*/  @P1 BRA `(.L_x_203) ;  /* 0x0000000000281947 */ /* 0x000fea0003800000 */
[----:B------:R-:W-:Y:S01]  /*f320*/  ULDC UR4, c[0x0][0xac8] ;  /* 0x0002b20000047ab9 */ /* 0x000fe20000000800 */
[----:B------:R-:W-:Y:S01]  /*f330*/  ULDC.64 UR8, c[0x0][0x208] ;  /* 0x0000820000087ab9 */ /* 0x000fe20000000a00 */
[----:B------:R-:W-:Y:S02]  /*f340*/  ISETP.GE.AND P2, PT, R17, UR4, PT ;  /* 0x0000000411007c0c */ /* 0x000fe4000bf46270 */
[----:B------:R-:W-:-:S11]  /*f350*/  ISETP.GE.AND P3, PT, R22, UR4, PT ;  /* 0x0000000416007c0c */ /* 0x000fd6000bf66270 */
[CC--:B---3--:R-:W-:Y:S02]  /*f360*/  @!P2 LEA R4, P0, R17.reuse, R8.reuse, 0x1 ;  /* 0x000000081104a211 */ /* 0x0c8fe400078008ff */
[C---:B------:R-:W-:Y:S02]  /*f370*/  @!P3 LEA R8, P1, R22.reuse, R8, 0x1 ;  /* 0x000000081608b211 */ /* 0x040fe400078208ff */
[-C--:B0-----:R-:W-:Y:S02]  /*f380*/  @!P2 LEA.HI.X R5, R17, R3.reuse, R50, 0x1, P0 ;  /* 0x000000031105a211 */ /* 0x081fe400000f0c32 */
[----:B------:R-:W-:-:S03]  /*f390*/  @!P3 LEA.HI.X R9, R22, R3, R48, 0x1, P1 ;  /* 0x000000031609b211 */ /* 0x000fc600008f0c30 */
[----:B------:R0:W-:Y:S04]  /*f3a0*/  @!P2 ST.E.128 desc[UR8][R4.64], R24 ;  /* 0x000000180400a985 */ /* 0x0001e8000c101d08 */
[----:B------:R0:W-:Y:S02]  /*f3b0*/  @!P3 ST.E.128 desc[UR8][R8.64], R40 ;  /* 0x000000280800b985 */ /* 0x0001e4000c101d08 */
.L_x_203:
[----:B------:R-:W-:Y:S05]  /*f3c0*/  BSYNC B1 ;  /* 0x0000000000017941 */ /* 0x000fea0003800000 */
.L_x_202:
[----:B0-----:R-:W-:Y:S01]  /*f3d0*/  VIADD R3, R49, 0x60 ;  /* 0x0000006031037836 */ /* 0x001fe20000000000 */
[----:B-12-4-:R-:W4:Y:S04]  /*f3e0*/  SHFL.IDX PT, R20, R20, 0x3, 0x181f ;  /* 0x00781f0014147f89 */ /* 0x016f2800000e0000 */
[----:B------:R-:W-:Y:S01]  /*f3f0*/  ISETP.GE.AND P0, PT, R3, R6, PT ;  /* 0x000000060300720c */ /* 0x000fe20003f06270 */
[----:B------:R-:W0:-:S12]  /*f400*/  SHFL.IDX PT, R0, R0, 0x3, 0x181f ;  /* 0x00781f0000007f89 */ /* 0x000e1800000e0000 */
[----:B------:R-:W-:Y:S05]  /*f410*/  @P0 BRA `(.L_x_204) ;  /* 0x0000001c00000947 */ /* 0x000fea0003800000 */
[----:B------:R-:W-:Y:S01]  /*f420*/  ULDC UR4, c[0x0][0xac8] ;  /* 0x0002b20000047ab9 */ /* 0x000fe20000000800 */
[----:B------:R-:W-:Y:S01]  /*f430*/  ULDC.64 UR8, c[0x0][0x208] ;  /* 0x0000820000087ab9 */ /* 0x000fe20000000a00 */
[----:B------:R-:W-:-:S13]  /*f440*/  ISETP.GE.AND P1, PT, R17, UR4, PT ;  /* 0x0000000411007c0c */ /* 0x000fda000bf26270 */
[----:B0-----:R-:W-:-:S04]  /*f450*/  @!P1 LEA R4, P0, R17, R0, 0x1 ;  /* 0x0000000011049211 */ /* 0x001fc800078008ff */
[----:B----4-:R-:W-:Y:S02]  /*f460*/  @!P1 LEA.HI.X R5, R17, R20, R50, 0x1, P0 ;  /* 0x0000001411059211 */ /* 0x010fe400000f0c32 */
[----:B------:R-:W-:-:S03]  /*f470*/  ISETP.GE.AND P0, PT, R22, UR4, PT ;  /* 0x0000000416007c0c */ /* 0x000fc6000bf06270 */
[----:B------:R0:W-:Y:S10]  /*f480*/  @!P1 ST.E.128 desc[UR8][R4.64], R28 ;  /* 0x0000001c04009985 */ /* 0x0001f4000c101d08 */
[----:B------:R-:W-:Y:S05]  /*f490*/  @P0 BRA `(.L_x_204) ;  /* 0x0000001800e00947 */ /* 0x000fea0003800000 */
[----:B0-----:R-:W-:Y:S01]  /*f4a0*/  LEA R4, P0, R22, R0, 0x1 ;  /* 0x0000000016047211 */ /* 0x001fe200078008ff */
[----:B------:R-:W-:-:S03]  /*f4b0*/  ULDC.64 UR8, c[0x0][0x208] ;  /* 0x0000820000087ab9 */ /* 0x000fc60000000a00 */
[----:B------:R-:W-:-:S05]  /*f4c0*/  LEA.HI.X R5, R22, R20, R48, 0x1, P0 ;  /* 0x0000001416057211 */ /* 0x000fca00000f0c30 */
[----:B------:R0:W-:Y:S01]  /*f4d0*/  ST.E.128 desc[UR8][R4.64], R44 ;  /* 0x0000002c04007985 */ /* 0x0001e2000c101d08 */
[----:B------:R-:W-:Y:S05]  /*f4e0*/  BRA `(.L_x_204) ;  /* 0x0000001800cc7947 */ /* 0x000fea0003800000 */
.L_x_197:
[----:B------:R0:W5:Y:S01]  /*f4f0*/  LDL R103, [R1+0x4] ;  /* 0x0000040001677983 */ /* 0x0001620000100800 */
[----:B------:R-:W-:Y:S01]  /*f500*/  ULDC.64 UR12, c[0x0][0xb08] ;  /* 0x0002c200000c7ab9 */ /* 0x000fe20000000a00 */
[----:B------:R-:W-:Y:S01]  /*f510*/  R2UR UR15, R222 ;  /* 0x00000000de0f72ca */ /* 0x000fe200000e0000 */
[----:B------:R-:W-:Y:S01]  /*f520*/  UIMAD UR10, UR11, UR12, URZ ;  /* 0x0000000c0b0a72a4 */ /* 0x000fe2000f8e023f */
[----:B------:R-:W1:Y:S01]  /*f530*/  @P1 LDC R0, c[0x0][0xbec] ;  /* 0x0002fb00ff001b82 */ /* 0x000e620000000800 */
[----:B------:R-:W-:Y:S01]  /*f540*/  UIMAD.WIDE.U32 UR8, UR4, UR12, URZ ;  /* 0x0000000c040872a5 */ /* 0x000fe2000f8e003f */
[----:B------:R-:W-:Y:S01]  /*f550*/  R2UR UR14, R221 ;  /* 0x00000000dd0e72ca */ /* 0x000fe200000e0000 */
[----:B------:R-:W-:Y:S01]  /*f560*/  UIMAD UR10, UR4, UR13, UR10 ;  /* 0x0000000d040a72a4 */ /* 0x000fe2000f8e020a */
[----:B------:R-:W-:Y:S01]  /*f570*/  IMAD.MOV.U32 R3, RZ, RZ, R15 ;  /* 0x000000ffff037224 */ /* 0x000fe200078e000f */
[----:B------:R-:W-:Y:S01]  /*f580*/  USHF.R.S32.HI UR4, URZ, 0x1f, UR7 ;  /* 0x0000001f3f047899 */ /* 0x000fe20008011407 */
[----:B------:R-:W-:Y:S01]  /*f590*/  ISETP.GE.AND P0, PT, R25, R6, PT ;  /* 0x000000061900720c */ /* 0x000fe20003f06270 */
[----:B------:R-:W-:Y:S01]  /*f5a0*/  UIADD3 UR9, UR9, UR10, URZ ;  /* 0x0000000a09097290 */ /* 0x000fe2000fffe03f */
[----:B------:R-:W2:Y:S01]  /*f5b0*/  @P1 LDC R5, c[0x0][0xbf0] ;  /* 0x0002fc00ff051b82 */ /* 0x000ea20000000800 */
[----:B------:R-:W-:Y:S01]  /*f5c0*/  VIADD R18, R18, 0x34820 ;  /* 0x0003482012127836 */ /* 0x000fe20000000000 */
[----:B------:R-:W-:Y:S01]  /*f5d0*/  ULDC.64 UR10, c[0x0][0xb38] ;  /* 0x0002ce00000a7ab9 */ /* 0x000fe20000000a00 */
[----:B------:R-:W-:Y:S01]  /*f5e0*/  BSSY B1, `(.L_x_205) ;  /* 0x0000076000017945 */ /* 0x000fe20003800000 */
[----:B------:R-:W-:Y:S01]  /*f5f0*/  UIMAD.WIDE.U32 UR8, UR15, UR10, UR8 ;  /* 0x0000000a0f0872a5 */ /* 0x000fe2000f8e0008 */
[----:B------:R-:W-:-:S02]  /*f600*/  SHF.R.S32.HI R24, RZ, 0x1f, R223 ;  /* 0x0000001fff187819 */ /* 0x000fc400000114df */
[----:B------:R-:W-:Y:S01]  /*f610*/  PRMT R18, RZ, 0x654, R18 ;  /* 0x00000654ff127816 */ /* 0x000fe20000000012 */
[----:B------:R-:W-:Y:S01]  /*f620*/  UIMAD UR9, UR15, UR11, UR9 ;  /* 0x0000000b0f0972a4 */ /* 0x000fe2000f8e0209 */
[----:B------:R-:W-:Y:S02]  /*f630*/  SHF.R.S32.HI R26, RZ, 0x1f, R224 ;  /* 0x0000001fff1a7819 */ /* 0x000fe400000114e0 */
[----:B------:R-:W-:Y:S01]  /*f640*/  ULDC.64 UR10, c[0x0][0xb40] ;  /* 0x0002d000000a7ab9 */ /* 0x000fe20000000a00 */
[----:B------:R0:W-:Y:S01]  /*f650*/  SYNCS.ARRIVE.TRANS64.RED.A1T0 RZ, [R18+URZ], RZ ;  /* 0x000000ff12ff79a7 */ /* 0x0001e2000810043f */
[----:B------:R-:W-:Y:S01]  /*f660*/  UIMAD UR4, UR4, UR10, URZ ;  /* 0x0000000a040472a4 */ /* 0x000fe2000f8e023f */
[----:B------:R-:W-:Y:S01]  /*f670*/  SHF.R.S32.HI R28, RZ, 0x1f, R225 ;  /* 0x0000001fff1c7819 */ /* 0x000fe200000114e1 */
[----:B------:R-:W-:Y:S01]  /*f680*/  UIMAD.WIDE.U32 UR8, UR7, UR10, UR8 ;  /* 0x0000000a070872a5 */ /* 0x000fe2000f8e0008 */
[----:B-1----:R-:W-:Y:S01]  /*f690*/  @P1 IMAD.HI.U32 R0, R15, R0, RZ ;  /* 0x000000000f001227 */ /* 0x002fe200078e00ff */
[----:B------:R-:W-:Y:S01]  /*f6a0*/  UIMAD UR4, UR7, UR11, UR4 ;  /* 0x0000000b070472a4 */ /* 0x000fe2000f8e0204 */
[----:B------:R-:W-:-:S02]  /*f6b0*/  SHF.R.S32.HI R29, RZ, 0x1f, R226 ;  /* 0x0000001fff1d7819 */ /* 0x000fc400000114e2 */
[----:B------:R-:W-:Y:S01]  /*f6c0*/  ULDC.64 UR10, c[0x0][0xb48] ;  /* 0x0002d200000a7ab9 */ /* 0x000fe20000000a00 */
[----:B------:R-:W-:Y:S01]  /*f6d0*/  UIADD3 UR9, UR9, UR4, URZ ;  /* 0x0000000409097290 */ /* 0x000fe2000fffe03f */
[----:B------:R-:W-:Y:S02]  /*f6e0*/  SHF.R.S32.HI R30, RZ, 0x1f, R227 ;  /* 0x0000001fff1e7819 */ /* 0x000fe400000114e3 */
[----:B--2---:R-:W-:Y:S01]  /*f6f0*/  @P1 SHF.R.U32.HI R3, RZ, R5, R0 ;  /* 0x00000005ff031219 */ /* 0x004fe20000011600 */
[----:B------:R-:W-:Y:S01]  /*f700*/  UIMAD.WIDE.U32 UR8, UR14, UR10, UR8 ;  /* 0x0000000a0e0872a5 */ /* 0x000fe2000f8e0008 */
[----:B------:R-:W-:Y:S02]  /*f710*/  SHF.R.S32.HI R31, RZ, 0x1f, R228 ;  /* 0x0000001fff1f7819 */ /* 0x000fe400000114e4 */
[--C-:B------:R-:W-:Y:S01]  /*f720*/  SHF.R.S32.HI R0, RZ, 0x1f, R3.reuse ;  /* 0x0000001fff007819 */ /* 0x100fe20000011403 */
[----:B------:R-:W-:Y:S01]  /*f730*/  IMAD.MOV R4, RZ, RZ, -R3 ;  /* 0x000000ffff047224 */ /* 0x000fe200078e0a03 */
[----:B------:R-:W-:-:S02]  /*f740*/  UIMAD UR4, UR14, UR11, UR9 ;  /* 0x0000000b0e0472a4 */ /* 0x000fc4000f8e0209 */
[----:B------:R-:W-:Y:S01]  /*f750*/  IMAD.U32 R5, RZ, RZ, UR9 ;  /* 0x00000009ff057e24 */ /* 0x000fe2000f8e00ff */
[----:B------:R-:W-:Y:S01]  /*f760*/  SHF.R.S32.HI R32, RZ, 0x1f, R229 ;  /* 0x0000001fff207819 */ /* 0x000fe200000114e5 */
[----:B------:R-:W-:Y:S01]  /*f770*/  ULDC.64 UR10, c[0x0][0xb30] ;  /* 0x0002cc00000a7ab9 */ /* 0x000fe20000000a00 */
[----:B------:R-:W-:Y:S01]  /*f780*/  IMAD R19, R19, R4, R15 ;  /* 0x0000000413137224 */ /* 0x000fe200078e020f */
[----:B------:R-:W-:Y:S01]  /*f790*/  SHF.R.S32.HI R33, RZ, 0x1f, R230 ;  /* 0x0000001fff217819 */ /* 0x000fe200000114e6 */
[----:B------:R-:W-:Y:S01]  /*f7a0*/  IMAD R0, R0, UR10, RZ ;  /* 0x0000000a00007c24 */ /* 0x000fe2000f8e02ff */
[----:B------:R-:W-:Y:S01]  /*f7b0*/  SHF.R.S32.HI R34, RZ, 0x1f, R231 ;  /* 0x0000001fff227819 */ /* 0x000fe200000114e7 */
[----:B------:R-:W-:Y:S01]  /*f7c0*/  IMAD.U32 R4, RZ, RZ, UR8 ;  /* 0x00000008ff047e24 */ /* 0x000fe2000f8e00ff */
[----:B------:R-:W-:Y:S01]  /*f7d0*/  ULDC.64 UR8, c[0x0][0xb28] ;  /* 0x0002ca0000087ab9 */ /* 0x000fe20000000a00 */
[----:B------:R-:W-:Y:S01]  /*f7e0*/  IMAD.U32 R5, RZ, RZ, UR4 ;  /* 0x00000004ff057e24 */ /* 0x000fe2000f8e00ff */
[----:B------:R-:W-:Y:S01]  /*f7f0*/  SHF.R.S32.HI R35, RZ, 0x1f, R232 ;  /* 0x0000001fff237819 */ /* 0x000fe200000114e8 */
[C---:B------:R-:W-:Y:S01]  /*f800*/  IMAD R9, R3.reuse, UR11, R0 ;  /* 0x0000000b03097c24 */ /* 0x040fe2000f8e0200 */
[----:B------:R-:W-:Y:S01]  /*f810*/  SHF.R.S32.HI R0, RZ, 0x1f, R19 ;  /* 0x0000001fff007819 */ /* 0x000fe20000011413 */
[----:B------:R-:W-:Y:S01]  /*f820*/  IMAD.WIDE.U32 R4, R3, UR10, R4 ;  /* 0x0000000a03047c25 */ /* 0x000fe2000f8e0004 */
[----:B------:R-:W-:-:S02]  /*f830*/  SHF.R.S32.HI R98, RZ, 0x1f, R233 ;  /* 0x0000001fff627819 */ /* 0x000fc400000114e9 */
[----:B------:R-:W-:Y:S01]  /*f840*/  SHF.R.S32.HI R99, RZ, 0x1f, R234 ;  /* 0x0000001fff637819 */ /* 0x000fe200000114ea */
[----:B------:R-:W-:Y:S01]  /*f850*/  IMAD R0, R0, UR8, RZ ;  /* 0x0000000800007c24 */ /* 0x000fe2000f8e02ff */
[----:B------:R-:W-:Y:S01]  /*f860*/  SHF.R.S32.HI R100, RZ, 0x1f, R235 ;  /* 0x0000001fff647819 */ /* 0x000fe200000114eb */
[----:B------:R-:W-:Y:S01]  /*f870*/  IMAD.IADD R5, R5, 0x1, R9 ;  /* 0x0000000105057824 */ /* 0x000fe200078e0209 */
[----:B------:R-:W-:Y:S01]  /*f880*/  SHF.R.S32.HI R101, RZ, 0x1f, R236 ;  /* 0x0000001fff657819 */ /* 0x000fe200000114ec */
[C---:B------:R-:W-:Y:S01]  /*f890*/  IMAD R3, R19.reuse, UR9, R0 ;  /* 0x0000000913037c24 */ /* 0x040fe2000f8e0200 */
[----:B------:R-:W-:Y:S01]  /*f8a0*/  SHF.R.S32.HI R102, RZ, 0x1f, R237 ;  /* 0x0000001fff667819 */ /* 0x000fe200000114ed */
[----:B------:R-:W-:Y:S01]  /*f8b0*/  IMAD.WIDE.U32 R4, R19, UR8, R4 ;  /* 0x0000000813047c25 */ /* 0x000fe2000f8e0004 */
[----:B------:R-:W-:-:S03]  /*f8c0*/  ULDC.64 UR8, c[0x0][0xb00] ;  /* 0x0002c00000087ab9 */ /* 0x000fc60000000a00 */
[----:B------:R-:W-:Y:S01]  /*f8d0*/  IMAD.IADD R3, R5, 0x1, R3 ;  /* 0x0000000105037824 */ /* 0x000fe200078e0203 */
[----:B------:R-:W-:-:S04]  /*f8e0*/  LEA R0, P1, R4, UR8, 0x2 ;  /* 0x0000000804007c11 */ /* 0x000fc8000f8210ff */
[----:B------:R-:W-:Y:S01]  /*f8f0*/  LEA.HI.X R3, R4, UR9, R3, 0x2, P1 ;  /* 0x0000000904037c11 */ /* 0x000fe200088f1403 */
[----:B------:R0:W1:Y:S04]  /*f900*/  SHFL.IDX PT, R8, R0, RZ, 0x1c1f ;  /* 0x001c1fff00087589 */ /* 0x00006800000e0000 */
[----:B------:R0:W2:Y:S01]  /*f910*/  SHFL.IDX PT, R9, R3, RZ, 0x1c1f ;  /* 0x001c1fff03097589 */ /* 0x0000a200000e0000 */
[----:B------:R-:W-:Y:S05]  /*f920*/  @P0 BRA `(.L_x_206) ;  /* 0x0000000400040947 */ /* 0x000fea0003800000 */
[----:B------:R-:W-:Y:S01]  /*f930*/  ULDC UR4, c[0x0][0xac8] ;  /* 0x0002b20000047ab9 */ /* 0x000fe20000000800 */
[----:B------:R-:W-:Y:S01]  /*f940*/  ULDC.64 UR8, c[0x0][0x208] ;  /* 0x0000820000087ab9 */ /* 0x000fe20000000a00 */
[----:B-----5:R-:W-:Y:S02]  /*f950*/  ISETP.GE.AND P3, PT, R103, UR4, PT ;  /* 0x0000000467007c0c */ /* 0x020fe4000bf66270 */
[----:B------:R-:W-:Y:S02]  /*f960*/  ISETP.GE.AND P2, PT, R237, UR4, PT ;  /* 0x00000004ed007c0c */ /* 0x000fe4000bf46270 */
[----:B------:R-:W-:Y:S02]  /*f970*/  ISETP.GE.AND P1, PT, R236, UR4, PT ;  /* 0x00000004ec007c0c */ /* 0x000fe4000bf26270 */
[----:B------:R-:W-:Y:S02]  /*f980*/  ISETP.GE.AND P0, PT, R235, UR4, PT ;  /* 0x00000004eb007c0c */ /* 0x000fe4000bf06270 */
[----:B------:R-:W-:-:S05]  /*f990*/  ISETP.GE.AND P4, PT, R233, UR4, PT ;  /* 0x00000004e9007c0c */ /* 0x000fca000bf86270 */
[----:B-12---:R-:W-:Y:S02]  /*f9a0*/  @!P3 IMAD.WIDE R4, R103, 0x4, R8 ;  /* 0x000000046704b825 */ /* 0x006fe400078e0208 */
[CC--:B------:R-:W-:Y:S02]  /*f9b0*/  @!P2 LEA R10, P6, R237.reuse, R8.reuse, 0x2 ;  /* 0x00000008ed0aa211 */ /* 0x0c0fe400078c10ff */
[-C--:B------:R-:W-:Y:S01]  /*f9c0*/  @!P1 LEA R12, P5, R236, R8.reuse, 0x2 ;  /* 0x00000008ec0c9211 */ /* 0x080fe200078a10ff */
[----:B------:R1:W-:Y:S01]  /*f9d0*/  @!P3 ST.E.64 desc[UR8][R4.64], R20 ;  /* 0x000000140400b985 */ /* 0x0003e2000c101b08 */
[----:B------:R-:W-:Y:S02]  /*f9e0*/  ISETP.GE.AND P3, PT, R234, UR4, PT ;  /* 0x00000004ea007c0c */ /* 0x000fe4000bf66270 */
[----:B------:R-:W-:Y:S02]  /*f9f0*/  @!P2 LEA.HI.X R11, R237, R9, R102, 0x2, P6 ;  /* 0x00000009ed0ba211 */ /* 0x000fe400030f1466 */
[----:B------:R-:W-:-:S02]  /*fa00*/  @!P0 LEA R14, P6, R235, R8, 0x2 ;  /* 0x00000008eb0e8211 */ /* 0x000fc400078c10ff */
[-C--:B------:R-:W-:Y:S01]  /*fa10*/  @!P1 LEA.HI.X R13, R236, R9.reuse, R101, 0x2, P5 ;  /* 0x00000009ec0d9211 */ /* 0x080fe200028f1465 */
[----:B------:R2:W-:Y:S01]  /*fa20*/  @!P2 ST.E.64 desc[UR8][R10.64], R88 ;  /* 0x000000580a00a985 */ /* 0x0005e2000c101b08 */
[----:B------:R-:W-:Y:S02]  /*fa30*/  ISETP.GE.AND P5, PT, R232, UR4, PT ;  /* 0x00000004e8007c0c */ /* 0x000fe4000bfa6270 */
[----:B------:R-:W-:Y:S01]  /*fa40*/  @!P0 LEA.HI.X R15, R235, R9, R100, 0x2, P6 ;  /* 0x00000009eb0f8211 */ /* 0x000fe200030f1464 */
[----:B------:R3:W-:Y:S01]  /*fa50*/  @!P1 ST.E.64 desc[UR8][R12.64], R90 ;  /* 0x0000005a0c009985 */ /* 0x0007e2000c101b08 */
[----:B------:R-:W-:Y:S02]  /*fa60*/  ISETP.GE.AND P2, PT, R231, UR4, PT ;  /* 0x00000004e7007c0c */ /* 0x000fe4000bf46270 */
[-C--:B-1----:R-:W-:Y:S01]  /*fa70*/  @!P3 LEA R4, P6, R234, R8.reuse, 0x2 ;  /* 0x00000008ea04b211 */ /* 0x082fe200078c10ff */
[----:B------:R1:W-:Y:S01]  /*fa80*/  @!P0 ST.E.64 desc[UR8][R14.64], R36 ;  /* 0x000000240e008985 */ /* 0x0003e2000c101b08 */
[----:B0-----:R-:W-:-:S02]  /*fa90*/  @!P4 LEA R18, P0, R233, R8, 0x2 ;  /* 0x00000008e912c211 */ /* 0x001fc400078010ff */
[----:B------:R-:W-:Y:S02]  /*faa0*/  ISETP.GE.AND P1, PT, R230, UR4, PT ;  /* 0x00000004e6007c0c */ /* 0x000fe4000bf26270 */
[-C--:B------:R-:W-:Y:S02]  /*fab0*/  @!P4 LEA.HI.X R19, R233, R9.reuse, R98, 0x2, P0 ;  /* 0x00000009e913c211 */ /* 0x080fe400000f1462 */
[----:B------:R-:W-:Y:S02]  /*fac0*/  @!P3 LEA.HI.X R5, R234, R9, R99, 0x2, P6 ;  /* 0x00000009ea05b211 */ /* 0x000fe400030f1463 */
[----:B------:R-:W-:Y:S02]  /*fad0*/  ISETP.GE.AND P0, PT, R229, UR4, PT ;  /* 0x00000004e5007c0c */ /* 0x000fe4000bf06270 */
[----:B------:R-:W-:Y:S01]  /*fae0*/  @!P5 LEA R20, P6, R232, R8, 0x2 ;  /* 0x00000008e814d211 */ /* 0x000fe200078c10ff */
[----:B------:R0:W-:Y:S01]  /*faf0*/  @!P3 ST.E.64 desc[UR8][R4.64], R40 ;  /* 0x000000280400b985 */ /* 0x0001e2000c101b08 */
[----:B------:R-:W-:-:S02]  /*fb00*/  ISETP.GE.AND P3, PT, R228, UR4, PT ;  /* 0x00000004e4007c0c */ /* 0x000fc4000bf66270 */
[----:B------:R-:W-:Y:S01]  /*fb10*/  @!P5 LEA.HI.X R21, R232, R9, R35, 0x2, P6 ;  /* 0x00000009e815d211 */ /* 0x000fe200030f1423 */
[----:B------:R4:W-:Y:S01]  /*fb20*/  @!P4 ST.E.64 desc[UR8][R18.64], R44 ;  /* 0x0000002c1200c985 */ /* 0x0009e2000c101b08 */
[----:B--2---:R-:W-:-:S03]  /*fb30*/  @!P2 LEA R10, P4, R231, R8, 0x2 ;  /* 0x00000008e70aa211 */ /* 0x004fc600078810ff */
[----:B------:R-:W-:Y:S01]  /*fb40*/  @!P5 ST.E.64 desc[UR8][R20.64], R48 ;  /* 0x000000301400d985 */ /* 0x000fe2000c101b08 */
[CC--:B---3--:R-:W-:Y:S02]  /*fb50*/  @!P1 LEA R12, P5, R230.reuse, R8.reuse, 0x2 ;  /* 0x00000008e60c9211 */ /* 0x0c8fe400078a10ff */
[-C--:B------:R-:W-:Y:S02]  /*fb60*/  @!P2 LEA.HI.X R11, R231, R9.reuse, R34, 0x2, P4 ;  /* 0x00000009e70ba211 */ /* 0x080fe400020f1422 */
[----:B-1----:R-:W-:Y:S02]  /*fb70*/  @!P0 LEA R14, P6, R229, R8, 0x2 ;  /* 0x00000008e50e8211 */ /* 0x002fe400078c10ff */
[----:B------:R-:W-:Y:S01]  /*fb80*/  ISETP.GE.AND P4, PT, R227, UR4, PT ;  /* 0x00000004e3007c0c */ /* 0x000fe2000bf86270 */
[----:B------:R1:W-:Y:S01]  /*fb90*/  @!P2 ST.E.64 desc[UR8][R10.64], R52 ;  /* 0x000000340a00a985 */ /* 0x0003e2000c101b08 */
[-C--:B------:R-:W-:Y:S02]  /*fba0*/  @!P1 LEA.HI.X R13, R230, R9.reuse, R33, 0x2, P5 ;  /* 0x00000009e60d9211 */ /* 0x080fe400028f1421 */
[----:B------:R-:W-:-:S02]  /*fbb0*/  @!P0 LEA.HI.X R15, R229, R9, R32, 0x2, P6 ;  /* 0x00000009e50f8211 */ /* 0x000fc400030f1420 */
[----:B------:R-:W-:Y:S01]  /*fbc0*/  ISETP.GE.AND P2, PT, R226, UR4, PT ;  /* 0x00000004e2007c0c */ /* 0x000fe2000bf46270 */
[----:B------:R2:W-:Y:S01]  /*fbd0*/  @!P1 ST.E.64 desc[UR8][R12.64], R56 ;  /* 0x000000380c009985 */ /* 0x0005e2000c101b08 */
[----:B0-----:R-:W-:Y:S02]  /*fbe0*/  @!P3 LEA R4, P5, R228, R8, 0x2 ;  /* 0x00000008e404b211 */ /* 0x001fe400078a10ff */
[----:B------:R-:W-:Y:S01]  /*fbf0*/  ISETP.GE.AND P1, PT, R225, UR4, PT ;  /* 0x00000004e1007c0c */ /* 0x000fe2000bf26270 */
[----:B------:R0:W-:Y:S01]  /*fc00*/  @!P0 ST.E.64 desc[UR8][R14.64], R60 ;  /* 0x0000003c0e008985 */ /* 0x0001e2000c101b08 */
[----:B------:R-:W-:Y:S02]  /*fc10*/  ISETP.GE.AND P0, PT, R224, UR4, PT ;  /* 0x00000004e0007c0c */ /* 0x000fe4000bf06270 */
[----:B------:R-:W-:Y:S02]  /*fc20*/  @!P3 LEA.HI.X R5, R228, R9, R31, 0x2, P5 ;  /* 0x00000009e405b211 */ /* 0x000fe400028f141f */
[----:B------:R-:W-:-:S02]  /*fc30*/  ISETP.GE.AND P5, PT, R223, UR4, PT ;  /* 0x00000004df007c0c */ /* 0x000fc4000bfa6270 */
[CC--:B----4-:R-:W-:Y:S01]  /*fc40*/  @!P4 LEA R18, P6, R227.reuse, R8.reuse, 0x2 ;  /* 0x00000008e312c211 */ /* 0x0d0fe200078c10ff */
[----:B------:R3:W-:Y:S01]  /*fc50*/  @!P3 ST.E.64 desc[UR8][R4.64], R64 ;  /* 0x000000400400b985 */ /* 0x0007e2000c101b08 */
[CC--:B-1----:R-:W-:Y:S02]  /*fc60*/  @!P2 LEA R10, P3, R226.reuse, R8.reuse, 0x2 ;  /* 0x00000008e20aa211 */ /* 0x0c2fe400078610ff */
[-C--:B------:R-:W-:Y:S02]  /*fc70*/  @!P4 LEA.HI.X R19, R227, R9.reuse, R30, 0x2, P6 ;  /* 0x00000009e313c211 */ /* 0x080fe400030f141e */
[-C--:B--2---:R-:W-:Y:S02]  /*fc80*/  @!P1 LEA R12, P6, R225, R8.reuse, 0x2 ;  /* 0x00000008e10c9211 */ /* 0x084fe400078c10ff */
[----:B------:R-:W-:Y:S01]  /*fc90*/  @!P2 LEA.HI.X R11, R226, R9, R29, 0x2, P3 ;  /* 0x00000009e20ba211 */ /* 0x000fe200018f141d */
[----:B------:R3:W-:Y:S01]  /*fca0*/  @!P4 ST.E.64 desc[UR8][R18.64], R68 ;  /* 0x000000441200c985 */ /* 0x0007e2000c101b08 */
[----:B0-----:R-:W-:-:S02]  /*fcb0*/  @!P0 LEA R14, P4, R224, R8, 0x2 ;  /* 0x00000008e00e8211 */ /* 0x001fc400078810ff */
[----:B------:R-:W-:Y:S01]  /*fcc0*/  @!P5 LEA R8, P3, R223, R8, 0x2 ;  /* 0x00000008df08d211 */ /* 0x000fe200078610ff */
[----:B------:R3:W-:Y:S01]  /*fcd0*/  @!P2 ST.E.64 desc[UR8][R10.64], R72 ;  /* 0x000000480a00a985 */ /* 0x0007e2000c101b08 */
[-C--:B------:R-:W-:Y:S02]  /*fce0*/  @!P1 LEA.HI.X R13, R225, R9.reuse, R28, 0x2, P6 ;  /* 0x00000009e10d9211 */ /* 0x080fe400030f141c */
[-C--:B------:R-:W-:Y:S02]  /*fcf0*/  @!P0 LEA.HI.X R15, R224, R9.reuse, R26, 0x2, P4 ;  /* 0x00000009e00f8211 */ /* 0x080fe400020f141a */
[----:B------:R-:W-:Y:S01]  /*fd00*/  @!P5 LEA.HI.X R9, R223, R9, R24, 0x2, P3 ;  /* 0x00000009df09d211 */ /* 0x000fe200018f1418 */
[----:B------:R3:W-:Y:S04]  /*fd10*/  @!P1 ST.E.64 desc[UR8][R12.64], R76 ;  /* 0x0000004c0c009985 */ /* 0x0007e8000c101b08 */
[----:B------:R3:W-:Y:S04]  /*fd20*/  @!P0 ST.E.64 desc[UR8][R14.64], R80 ;  /* 0x000000500e008985 */ /* 0x0007e8000c101b08 */
[----:B------:R3:W-:Y:S02]  /*fd30*/  @!P5 ST.E.64 desc[UR8][R8.64], R84 ;  /* 0x000000540800d985 */ /* 0x0007e4000c101b08 */
.L_x_206:
[----:B------:R-:W-:Y:S05]  /*fd40*/  BSYNC B1 ;  /* 0x0000000000017941 */ /* 0x000fea0003800000 */
.L_x_205:
[----:B------:R-:W-:Y:S01]  /*fd50*/  ISETP.GE.AND P0, PT, R27, R6, PT ;  /* 0x000000061b00720c */ /* 0x000fe20003f06270 */
[----:B--23--:R2:W3:Y:S04]  /*fd60*/  SHFL.IDX PT, R9, R3, 0x1, 0x1c1f ;  /* 0x003c1f0003097f89 */ /* 0x00c4e800000e0000 */
[----:B-1----:R2:W1:Y:S08]  /*fd70*/  SHFL.IDX PT, R8, R0, 0x1, 0x1c1f ;  /* 0x003c1f0000087f89 */ /* 0x00247000000e0000 */
[----:B--2---:R-:W-:Y:S05]  /*fd80*/  @P0 BRA `(.L_x_204) ;  /* 0x0000001000a40947 */ /* 0x004fea0003800000 */
[----:B------:R-:W-:Y:S01]  /*fd90*/  ULDC UR4, c[0x0][0xac8] ;  /* 0x0002b20000047ab9 */ /* 0x000fe20000000800 */
[----:B------:R-:W-:Y:S01]  /*fda0*/  ULDC.64 UR8, c[0x0][0x208] ;  /* 0x0000820000087ab9 */ /* 0x000fe20000000a00 */
[----:B------:R-:W-:Y:S02]  /*fdb0*/  ISETP.GE.AND P1, PT, R237, UR4, PT ;  /* 0x00000004ed007c0c */ /* 0x000fe4000bf26270 */
[----:B------:R-:W-:Y:S02]  /*fdc0*/  ISETP.GE.AND P0, PT, R236, UR4, PT ;  /* 0x00000004ec007c0c */ /* 0x000fe4000bf06270 */
[----:B-----5:R-:W-:Y:S02]  /*fdd0*/  ISETP.GE.AND P2, PT, R103, UR4, PT ;  /* 0x0000000467007c0c */ /* 0x020fe4000bf46270 */
[----:B------:R-:W-:Y:S02]  /*fde0*/  ISETP.GE.AND P4, PT, R234, UR4, PT ;  /* 0x00000004ea007c0c */ /* 0x000fe4000bf86270 */
[----:B------:R-:W-:-:S05]  /*fdf0*/  ISETP.GE.AND P3, PT, R235, UR4, PT ;  /* 0x00000004eb007c0c */ /* 0x000fca000bf66270 */
[CC--:B-1----:R-:W-:Y:S02]  /*fe00*/  @!P1 LEA R10, P5, R237.reuse, R8.reuse, 0x2 ;  /* 0x00000008ed0a9211 */ /* 0x0c2fe400078a10ff */
[CC--:B------:R-:W-:Y:S02]  /*fe10*/  @!P0 LEA R12, P6, R236.reuse, R8.reuse, 0x2 ;  /* 0x00000008ec0c8211 */ /* 0x0c0fe400078c10ff */
[-C--:B---3--:R-:W-:Y:S01]  /*fe20*/  @!P1 LEA.HI.X R11, R237, R9.reuse, R102, 0x2, P5 ;  /* 0x00000009ed0b9211 */ /* 0x088fe200028f1466 */
[----:B------:R-:W-:Y:S01]  /*fe30*/  @!P2 IMAD.WIDE R4, R103, 0x4, R8 ;  /* 0x000000046704a825 */ /* 0x000fe200078e0208 */
[----:B------:R-:W-:Y:S02]  /*fe40*/  ISETP.GE.AND P5, PT, R233, UR4, PT ;  /* 0x00000004e9007c0c */ /* 0x000fe4000bfa6270 */
[----:B------:R-:W-:Y:S02]  /*fe50*/  @!P0 LEA.HI.X R13, R236, R9, R101, 0x2, P6 ;  /* 0x00000009ec0d8211 */ /* 0x000fe400030f1465 */
[----:B------:R1:W-:Y:S01]  /*fe60*/  @!P2 ST.E.64 desc[UR8][R4.64], R92 ;  /* 0x0000005c0400a985 */ /* 0x0003e2000c101b08 */
[----:B0-----:R-:W-:-:S02]  /*fe70*/  @!P4 LEA R18, P2, R234, R8, 0x2 ;  /* 0x00000008ea12c211 */ /* 0x001fc400078410ff */
[----:B------:R-:W-:Y:S01]  /*fe80*/  @!P3 LEA R14, P6, R235, R8, 0x2 ;  /* 0x00000008eb0eb211 */ /* 0x000fe200078c10ff */
[----:B------:R-:W-:Y:S01]  /*fe90*/  @!P1 ST.E.64 desc[UR8][R10.64], R94 ;  /* 0x0000005e0a009985 */ /* 0x000fe2000c101b08 */
[----:B------:R-:W-:Y:S02]  /*fea0*/  ISETP.GE.AND P1, PT, R231, UR4, PT ;  /* 0x00000004e7007c0c */ /* 0x000fe4000bf26270 */
[-C--:B------:R-:W-:Y:S01]  /*feb0*/  @!P4 LEA.HI.X R19, R234, R9.reuse, R99, 0x2, P2 ;  /* 0x00000009ea13c211 */ /* 0x080fe200010f1463 */
[----:B------:R0:W-:Y:S01]  /*fec0*/  @!P0 ST.E.64 desc[UR8][R12.64], R96 ;  /* 0x000000600c008985 */ /* 0x0001e2000c101b08 */
[----:B------:R-:W-:Y:S02]  /*fed0*/  ISETP.GE.AND P0, PT, R232, UR4, PT ;  /* 0x00000004e8007c0c */ /* 0x000fe4000bf06270 */
[----:B------:R-:W-:Y:S02]  /*fee0*/  ISETP.GE.AND P2, PT, R230, UR4, PT ;  /* 0x00000004e6007c0c */ /* 0x000fe4000bf46270 */
[----:B------:R-:W-:-:S02]  /*fef0*/  @!P3 LEA.HI.X R15, R235, R9, R100, 0x2, P6 ;  /* 0x00000009eb0fb211 */ /* 0x000fc400030f1464 */
[----:B------:R-:W-:-:S03]  /*ff00*/  @!P5 LEA R20, P6, R233, R8, 0x2 ;  /* 0x00000008e914d211 */ /* 0x000fc600078c10ff */
[----:B------:R2:W-:Y:S01]  /*ff10*/  @!P3 ST.E.64 desc[UR8][R14.64], R38 ;  /* 0x000000260e00b985 */ /* 0x0005e2000c101b08 */
[-C--:B------:R-:W-:Y:S02]  /*ff20*/  @!P5 LEA.HI.X R21, R233, R9.reuse, R98, 0x2, P6 ;  /* 0x00000009e915d211 */ /* 0x080fe400030f1462 */
[----:B------:R-:W-:Y:S01]  /*ff30*/  ISETP.GE.AND P3, PT, R229, UR4, PT ;  /* 0x00000004e5007c0c */ /* 0x000fe2000bf66270 */
[----:B------:R3:W-:Y:S01]  /*ff40*/  @!P4 ST.E.64 desc[UR8][R18.64], R42 ;  /* 0x0000002a1200c985 */ /* 0x0007e2000c101b08 */
[-C--:B-1----:R-:W-:Y:S02]  /*ff50*/  @!P0 LEA R4, P4, R232, R8.reuse, 0x2 ;  /* 0x00000008e8048211 */ /* 0x082fe400078810ff */
[-C--:B0-----:R-:W-:Y:S01]  /*ff60*/  @!P2 LEA R12, P6, R230, R8.reuse, 0x2 ;  /* 0x00000008e60ca211 */ /* 0x081fe200078c10ff */
[----:B------:R-:W-:Y:S01]  /*ff70*/  @!P5 ST.E.64 desc[UR8][R20.64], R46 ;  /* 0x0000002e1400d985 */ /* 0x000fe2000c101b08 */
[----:B------:R-:W-:Y:S02]  /*ff80*/  @!P1 LEA R10, P5, R231, R8, 0x2 ;  /* 0x00000008e70a9211 */ /* 0x000fe400078a10ff */
[----:B------:R-:W-:-:S02]  /*ff90*/  @!P0 LEA.HI.X R5, R232, R9, R35, 0x2, P4 ;  /* 0x00000009e8058211 */ /* 0x000fc400020f1423 */
[----:B------:R-:W-:Y:S02]  /*ffa0*/  ISETP.GE.AND P4, PT, R228, UR4, PT ;  /* 0x00000004e4007c0c */ /* 0x000fe4000bf86270 */
[-C--:B------:R-:W-:Y:S01]  /*ffb0*/  @!P1 LEA.HI.X R11, R231, R9.reuse, R34, 0x2, P5 ;  /* 0x00000009e70b9211 */ /* 0x080fe200028f1422 */
[----:B------:R-:W-:Y:S01]  /*ffc0*/  @!P0 ST.E.64 desc[UR8][R4.64], R50 ;  /* 0x0000003204008985 */ /* 0x000fe2000c101b08 */
[----:B------:R-:W-:Y:S02]  /*ffd0*/  @!P2 LEA.HI.X R13, R230, R9, R33, 0x2, P6 ;  /* 0x00000009e60da211 */ /* 0x000fe400030f1421 */
[----:B------:R-:W-:Y:S01]  /*ffe0*/  ISETP.GE.AND P0, PT, R225, UR4, PT ;  /* 0x00000004e1007c0c */ /* 0x000fe2000bf06270 */
[----:B------:R0:W-:Y:S01]  /*fff0*/  @!P1 ST.E.64 desc[UR8][R10.64], R54 ;  /* 0x000000360a009985 */ /* 0x0001e2000c101b08 */
[----:B------:R-:W-:Y:S02]  /*10000*/  ISETP.GE.AND P1, PT, R226, UR4, PT ;  /* 0x00000004e2007c0c */ /* 0x000fe4000bf26270 */
[----:B--2---:R-:W-:Y:S01]  /*10010*/  @!P3 LEA R14, P5, R229, R8, 0x2 ;  /* 0x00000008e50eb211 */ /* 0x004fe200078a10ff */
[----:B------:R1:W-:Y:S01]  /*10020*/  @!P2 ST.E.64 desc[UR8][R12.64], R58 ;  /* 0x0000003a0c00a985 */ /* 0x0003e2000c101b08 */
[----:B------:R-:W-:-:S02]  /*10030*/  ISETP.GE.AND P2, PT, R227, UR4, PT ;  /* 0x00000004e3007c0c */ /* 0x000fc4000bf46270 */
[CC--:B---3--:R-:W-:Y:S02]  /*10040*/  @!P4 LEA R18, P6, R228.reuse, R8.reuse, 0x2 ;  /* 0x00000008e412c211 */ /* 0x0c8fe400078c10ff */
[-C--:B------:R-:W-:Y:S02]  /*10050*/  @!P3 LEA.HI.X R15, R229, R9.reuse, R32, 0x2, P5 ;  /* 0x00000009e50fb211 */ /* 0x080fe400028f1420 */
[----:B------:R-:W-:Y:S02]  /*10060*/  @!P4 LEA.HI.X R19, R228, R9, R31, 0x2, P6 ;  /* 0x00000009e413c211 */ /* 0x000fe400030f141f */
[----:B------:R-:W-:Y:S01]  /*10070*/  ISETP.GE.AND P5, PT, R224, UR4, PT ;  /* 0x00000004e0007c0c */ /* 0x000fe2000bfa6270 */
[----:B------:R2:W-:Y:S01]  /*10080*/  @!P3 ST.E.64 desc[UR8][R14.64], R62 ;  /* 0x0000003e0e00b985 */ /* 0x0005e2000c101b08 */
[----:B0-----:R-:W-:-:S03]  /*10090*/  @!P1 LEA R10, P6, R226, R8, 0x2 ;  /* 0x00000008e20a9211 */ /* 0x001fc600078c10ff */
[-C--:B------:R-:W-:Y:S01]  /*100a0*/  @!P2 LEA R4, P3, R227, R8.reuse, 0x2 ;  /* 0x00000008e304a211 */ /* 0x080fe200078610ff */
[----:B------:R2:W-:Y:S01]  /*100b0*/  @!P4 ST.E.64 desc[UR8][R18.64], R66 ;  /* 0x000000421200c985 */ /* 0x0005e2000c101b08 */
[-C--:B-1----:R-:W-:Y:S02]  /*100c0*/  @!P0 LEA R12, P4, R225, R8.reuse, 0x2 ;  /* 0x00000008e10c8211 */ /* 0x082fe400078810ff */
[-C--:B------:R-:W-:Y:S02]  /*100d0*/  @!P2 LEA.HI.X R5, R227, R9.reuse, R30, 0x2, P3 ;  /* 0x00000009e305a211 */ /* 0x080fe400018f141e */
[-C--:B------:R-:W-:Y:S02]  /*100e0*/  @!P1 LEA.HI.X R11, R226, R9.reuse, R29, 0x2, P6 ;  /* 0x00000009e20b9211 */ /* 0x080fe400030f141d */
[----:B------:R-:W-:Y:S01]  /*100f0*/  @!P0 LEA.HI.X R13, R225, R9, R28, 0x2, P4 ;  /* 0x00000009e10d8211 */ /* 0x000fe200020f141c */
[----:B------:R2:W-:Y:S01]  /*10100*/  @!P2 ST.E.64 desc[UR8][R4.64], R70 ;  /* 0x000000460400a985 */ /* 0x0005e2000c101b08 */
[----:B------:R-:W-:-:S03]  /*10110*/  @!P5 LEA R20, P3, R224, R8, 0x2 ;  /* 0x00000008e014d211 */ /* 0x000fc600078610ff */
[----:B------:R2:W-:Y:S01]  /*10120*/  @!P1 ST.E.64 desc[UR8][R10.64], R74 ;  /* 0x0000004a0a009985 */ /* 0x0005e2000c101b08 */
[----:B------:R-:W-:-:S03]  /*10130*/  @!P5 LEA.HI.X R21, R224, R9, R26, 0x2, P3 ;  /* 0x00000009e015d211 */ /* 0x000fc600018f141a */
[----:B------:R2:W-:Y:S01]  /*10140*/  @!P0 ST.E.64 desc[UR8][R12.64], R78 ;  /* 0x0000004e0c008985 */ /* 0x0005e2000c101b08 */
[----:B------:R-:W-:-:S03]  /*10150*/  ISETP.GE.AND P0, PT, R223, UR4, PT ;  /* 0x00000004df007c0c */ /* 0x000fc6000bf06270 */
[----:B------:R2:W-:Y:S10]  /*10160*/  @!P5 ST.E.64 desc[UR8][R20.64], R82 ;  /* 0x000000521400d985 */ /* 0x0005f4000c101b08 */
[----:B------:R-:W-:Y:S05]  /*10170*/  @P0 BRA `(.L_x_204) ;  /* 0x0000000c00a80947 */ /* 0x000fea0003800000 */
[----:B--2---:R-:W-:Y:S01]  /*10180*/  LEA R4, P0, R223, R8, 0x2 ;  /* 0x00000008df047211 */ /* 0x004fe200078010ff */
[----:B------:R-:W-:-:S03]  /*10190*/  ULDC.64 UR8, c[0x0][0x208] ;  /* 0x0000820000087ab9 */ /* 0x000fc60000000a00 */
[----:B------:R-:W-:-:S05]  /*101a0*/  LEA.HI.X R5, R223, R9, R24, 0x2, P0 ;  /* 0x00000009df057211 */ /* 0x000fca00000f1418 */
[----:B------:R0:W-:Y:S01]  /*101b0*/  ST.E.64 desc[UR8][R4.64], R86 ;  /* 0x0000005604007985 */ /* 0x0001e2000c101b08 */
[----:B------:R-:W-:Y:S05]  /*101c0*/  BRA `(.L_x_204) ;  /* 0x0000000c00947947 */ /* 0x000fea0003800000 */
.L_x_195:
[----:B------:R-:W2:Y:S01]  /*101d0*/  LDL R10, [R1+0xc] ;  /* 0x00000c00010a7983 */ /* 0x000ea20000100800 */
[----:B------:R-:W-:Y:S01]  /*101e0*/  ULDC.64 UR8, c[0x0][0xc00] ;  /* 0x0003000000087ab9 */ /* 0x000fe20000000a00 */
[----:B------:R-:W-:Y:S01]  /*101f0*/  ULDC.64 UR10, c[0x0][0x208] ;  /* 0x00008200000a7ab9 */ /* 0x000fe20000000a00 */
[----:B------:R-:W-:Y:S01]  /*10200*/  UISETP.NE.U32.AND UP0, UPT, UR8, URZ, UPT ;  /* 0x0000003f0800728c */ /* 0x000fe2000bf05070 */
[----:B------:R-:W-:-:S03]  /*10210*/  R2UR UR7, R220 ;  /* 0x00000000dc0772ca */ /* 0x000fc600000e0000 */
[----:B------:R-:W-:-:S03]  /*10220*/  UISETP.NE.AND.EX UP0, UPT, UR9, URZ, UPT, UP0 ;  /* 0x0000003f0900728c */ /* 0x000fc6000bf05300 */
[----:B------:R-:W-:-:S03]  /*10230*/  ULDC.64 UR8, c[0x0][0xc00] ;  /* 0x0003000000087ab9 */ /* 0x000fc60000000a00 */
[----:B------:R-:W-:Y:S02]  /*10240*/  PLOP3.LUT P1, PT, PT, PT, UP0, 0x80, 0x0 ;  /* 0x000000000000781c */ /* 0x000fe40003f2f008 */
[----:B--2---:R-:W-:-:S13]  /*10250*/  R2UR UR4, R10 ;  /* 0x000000000a0472ca */ /* 0x004fda00000e0000 */
[----:B------:R-:W-:-:S06]  /*10260*/  UIMAD.WIDE UR8, UR4, 0x4, UR8 ;  /* 0x00000004040878a5 */ /* 0x000fcc000f8e0208 */
[----:B------:R-:W-:Y:S02]  /*10270*/  IMAD.U32 R4, RZ, RZ, UR8 ;  /* 0x00000008ff047e24 */ /* 0x000fe4000f8e00ff */
[----:B------:R-:W-:Y:S01]  /*10280*/  IMAD.U32 R5, RZ, RZ, UR9 ;  /* 0x00000009ff057e24 */ /* 0x000fe2000f8e00ff */
[----:B------:R-:W-:-:S04]  /*10290*/  ULDC.64 UR8, c[0x0][0xc08] ;  /* 0x0003020000087ab9 */ /* 0x000fc80000000a00 */
[----:B------:R-:W2:Y:S01]  /*102a0*/  @P1 LDG.E R3, desc[UR10][R4.64] ;  /* 0x0000000a04031981 */ /* 0x000ea2000c1e1900 */
[----:B------:R-:W-:Y:S01]  /*102b0*/  UISETP.NE.U32.AND UP1, UPT, UR8, URZ, UPT ;  /* 0x0000003f0800728c */ /* 0x000fe2000bf25070 */
[----:B------:R-:W0:Y:S03]  /*102c0*/  S2R R6, SR_TID.X ;  /* 0x0000000000067919 */ /* 0x000e260000002100 */
[----:B------:R-:W-:-:S06]  /*102d0*/  UISETP.NE.AND.EX UP1, UPT, UR9, URZ, UPT, UP1 ;  /* 0x0000003f0900728c */ /* 0x000fcc000bf25310 */
[----:B------:R-:W-:-:S05]  /*102e0*/  PLOP3.LUT P2, PT, PT, PT, UP1, 0x80, 0x0 ;  /* 0x000000000000781c */ /* 0x000fca0003f4f018 */
[----:B------:R-:W-:Y:S02]  /*102f0*/  @UP1 ULDC.64 UR8, c[0x0][0xc08] ;  /* 0x0003020000081ab9 */ /* 0x000fe40000000a00 */
[----:B------:R-:W-:-:S03]  /*10300*/  @UP1 UIMAD.WIDE UR8, UR4, 0x4, UR8 ;  /* 0x00000004040818a5 */ /* 0x000fc6000f8e0208 */
[----:B------:R-:W-:Y:S02]  /*10310*/  ULDC UR4, c[0x0][0xa88] ;  /* 0x0002a20000047ab9 */ /* 0x000fe40000000800 */
[----:B------:R-:W-:Y:S01]  /*10320*/  IMAD.U32 R0, RZ, RZ, UR4 ;  /* 0x00000004ff007e24 */ /* 0x000fe2000f8e00ff */
[----:B------:R-:W-:Y:S01]  /*10330*/  UMOV UR4, URZ ;  /* 0x0000003f00047c82 */ /* 0x000fe20008000000 */
[----:B------:R-:W-:Y:S01]  /*10340*/  UISETP.NE.AND UP1, UPT, UR7, URZ, UPT ;  /* 0x0000003f0700728c */ /* 0x000fe2000bf25270 */
[----:B------:R-:W-:Y:S02]  /*10350*/  IMAD.U32 R8, RZ, RZ, UR8 ;  /* 0x00000008ff087e24 */ /* 0x000fe4000f8e00ff */
[----:B------:R-:W-:-:S05]  /*10360*/  IMAD.U32 R9, RZ, RZ, UR9 ;  /* 0x00000009ff097e24 */ /* 0x000fca000f8e00ff */
[----:B------:R1:W5:Y:S01]  /*10370*/  @P2 LDG.E R0, desc[UR10][R8.64] ;  /* 0x0000000a08002981 */ /* 0x000362000c1e1900 */
[----:B0-----:R-:W-:Y:S02]  /*10380*/  VIADD R12, R6, 0xffffff80 ;  /* 0xffffff80060c7836 */ /* 0x001fe40000000000 */
[----:B------:R-:W-:Y:S02]  /*10390*/  @!UP1 ULDC UR7, c[0x0][0xad4] ;  /* 0x0002b50000079ab9 */ /* 0x000fe40000000800 */
[----:B------:R-:W-:Y:S01]  /*103a0*/  IMAD.U32 R220, RZ, RZ, UR7 ;  /* 0x00000007ffdc7e24 */ /* 0x000fe2000f8e00ff */
[----:B------:R-:W-:Y:S02]  /*103b0*/  ISETP.GT.AND P0, PT, R12, 0x7f, PT ;  /* 0x0000007f0c00780c */ /* 0x000fe40003f04270 */
[----:B--2---:R-:W-:-:S13]  /*103c0*/  @P1 R2UR UR4, R3 ;  /* 0x00000000030412ca */ /* 0x004fda00000e0000 */
[----:B------:R-:W-:Y:S01]  /*103d0*/  USHF.R.S32.HI UR19, URZ, 0x1f, UR4 ;  /* 0x0000001f3f137899 */ /* 0x000fe20008011404 */
[----:B-1----:R-:W-:Y:S11]  /*103e0*/  @P2 BRA `(.L_x_207) ;  /* 0x0000000000142947 */ /* 0x002ff60003800000 */
[----:B------:R-:W-:Y:S05]  /*103f0*/  @!P1 BRA `(.L_x_207) ;  /* 0x0000000000109947 */ /* 0x000fea0003800000 */
[----:B------:R-:W-:Y:S02]  /*10400*/  ULDC.64 UR8, c[0x0][0x208] ;  /* 0x0000820000087ab9 */ /* 0x000fe40000000a00 */
[----:B------:R-:W2:Y:S04]  /*10410*/  LDG.E R3, desc[UR8][R4.64] ;  /* 0x0000000804037981 */ /* 0x000ea8000c1e1900 */
[----:B-----5:R-:W2:Y:S02]  /*10420*/  LDG.E R0, desc[UR8][R4.64+0x4] ;  /* 0x0000040804007981 */ /* 0x020ea4000c1e1900 */
[----:B--2---:R-:W-:-:S07]  /*10430*/  IMAD.IADD R0, R0, 0x1, -R3 ;  /* 0x0000000100007824 */ /* 0x004fce00078e0a03 */
.L_x_207:
[----:B------:R-:W2:Y:S01]  /*10440*/  LDL.LU R3, [R1+0x14] ;  /* 0x0000140001037983 */ /* 0x000ea20000300800 */
[----:B------:R-:W-:Y:S01]  /*10450*/  R2UR UR7, R10 ;  /* 0x000000000a0772ca */ /* 0x000fe200000e0000 */
[----:B------:R-:W-:-:S12]  /*10460*/  BSSY B1, `(.L_x_208) ;  /* 0x0000040000017945 */ /* 0x000fd80003800000 */
[----:B------:R-:W-:Y:S01]  /*10470*/  USEL UR7, UR7, URZ, !UP0 ;  /* 0x0000003f07077287 */ /* 0x000fe2000c000000 */
[----:B--2---:R-:W-:-:S13]  /*10480*/  R2UR UR8, R3 ;  /* 0x00000000030872ca */ /* 0x004fda00000e0000 */
[----:B------:R-:W-:Y:S01]  /*10490*/  USEL UR20, UR8, URZ, !UP0 ;  /* 0x0000003f08147287 */ /* 0x000fe2000c000000 */
[----:B------:R-:W-:Y:S11]  /*104a0*/  @P0 BRA `(.L_x_209) ;  /* 0x0000000000ec0947 */ /* 0x000ff60003800000 */
[----:B------:R-:W2:Y:S01]  /*104b0*/  LDL R3, [R1] ;  /* 0x0000000001037983 */ /* 0x000ea20000100800 */
[----:B------:R-:W0:Y:S02]  /*104c0*/  LDC R11, c[0x0][0xbe8] ;  /* 0x0002fa00ff0b7b82 */ /* 0x000e240000000800 */
[----:B0----5:R-:W-:Y:S01]  /*104d0*/  IMAD R4, R0, R11, RZ ;  /* 0x0000000b00047224 */ /* 0x021fe200078e02ff */
[----:B--2---:R-:W-:-:S13]  /*104e0*/  R2UR UR8, R3 ;  /* 0x00000000030872ca */ /* 0x004fda00000e0000 */
[----:B------:R-:W-:-:S04]  /*104f0*/  IMAD.U32 R3, RZ, RZ, UR8 ;  /* 0x00000008ff037e24 */ /* 0x000fc8000f8e00ff */
[----:B------:R-:W-:-:S04]  /*10500*/  IMAD R3, R3, 0x80, R6 ;  /* 0x0000008003037824 */ /* 0x000fc800078e0206 */
[----:B------:R-:W-:-:S05]  /*10510*/  VIADD R6, R3, 0xffffff80 ;  /* 0xffffff8003067836 */ /* 0x000fca0000000000 */
[----:B------:R-:W-:-:S13]  /*10520*/  ISETP.GE.AND P0, PT, R6, R4, PT ;  /* 0x000000040600720c */ /* 0x000fda0003f06270 */
[----:B------:R-:W-:Y:S05]  /*10530*/  @P0 BRA `(.L_x_209) ;  /* 0x0000000000c80947 */ /* 0x000fea0003800000 */
[----:B------:R-:W-:Y:S01]  /*10540*/  ISETP.NE.AND P0, PT, R11, 0x1, PT ;  /* 0x000000010b00780c */ /* 0x000fe20003f05270 */
[----:B------:R-:W-:Y:S01]  /*10550*/  UMOV UR17, 0x9b8 ;  /* 0x000009b800117882 */ /* 0x000fe20000000000 */
[----:B------:R-:W-:Y:S01]  /*10560*/  R2UR UR9, R220 ;  /* 0x00000000dc0972ca */ /* 0x000fe200000e0000 */
[----:B------:R-:W-:Y:S01]  /*10570*/  ULDC.64 UR24, c[0x0][0x208] ;  /* 0x0000820000187ab9 */ /* 0x000fe20000000a00 */
[----:B------:R-:W-:Y:S02]  /*10580*/  R2UR UR8, R221 ;  /* 0x00000000dd0872ca */ /* 0x000fe400000e0000 */
[----:B------:R-:W-:-:S07]  /*10590*/  R2UR UR18, R222 ;  /* 0x00000000de1272ca */ /* 0x000fce00000e0000 */
[----:B------:R-:W0:Y:S02]  /*105a0*/  @P0 LDC R3, c[0x0][0xbec] ;  /* 0x0002fb00ff030b82 */ /* 0x000e240000000800 */
[----:B------:R-:W-:-:S04]  /*105b0*/  UISETP.GT.AND UP0, UPT, UR9, 0x1, UPT ;  /* 0x000000010900788c */ /* 0x000fc8000bf04270 */
[----:B------:R-:W-:Y:S02]  /*105c0*/  USEL UR17, UR17, 0x978, UP0 ;  /* 0x0000097811117887 */ /* 0x000fe40008000000 */
[----:B------:R-:W1:Y:S01]  /*105d0*/  @P0 LDC R5, c[0x0][0xbf0] ;  /* 0x0002fc00ff050b82 */ /* 0x000e620000000800 */
[----:B------:R-:W-:-:S09]  /*105e0*/  USEL UR16, UR8, URZ, UP0 ;  /* 0x0000003f08107287 */ /* 0x000fd20008000000 */
[----:B------:R-:W-:Y:S01]  /*105f0*/  ULDC.64 UR10, c[0x0][UR17+0x220] ;  /* 0x00008800110a7abb */ /* 0x000fe20008000a00 */
[----:B------:R-:W-:Y:S01]  /*10600*/  ULDC.64 UR8, c[0x0][UR17+0x218] ;  /* 0x0000860011087abb */ /* 0x000fe20008000a00 */
[----:B------:R-:W-:Y:S01]  /*10610*/  ULDC.64 UR12, c[0x0][UR17+0x228] ;  /* 0x00008a00110c7abb */ /* 0x000fe20008000a00 */
[----:B------:R-:W-:Y:S02]  /*10620*/  UIMAD UR11, UR11, UR7, URZ ;  /* 0x000000070b0b72a4 */ /* 0x000fe4000f8e023f */
[----:B------:R-:W-:Y:S01]  /*10630*/  UIMAD.WIDE.U32 UR14, UR8, UR18, URZ ;  /* 0x00000012080e72a5 */ /* 0x000fe2000f8e003f */
[----:B0-----:R-:W-:Y:S01]  /*10640*/  @P0 IMAD.HI.U32 R4, R6, R3, RZ ;  /* 0x0000000306040227 */ /* 0x001fe200078e00ff */
[----:B------:R-:W-:Y:S02]  /*10650*/  UIMAD.WIDE.U32 UR22, UR12, UR16, URZ ;  /* 0x000000100c1672a5 */ /* 0x000fe4000f8e003f */
[----:B------:R-:W-:Y:S01]  /*10660*/  UIMAD UR18, UR9, UR18, URZ ;  /* 0x00000012091272a4 */ /* 0x000fe2000f8e023f */
[----:B------:R-:W-:Y:S01]  /*10670*/  IMAD.MOV.U32 R3, RZ, RZ, R6 ;  /* 0x000000ffff037224 */ /* 0x000fe200078e0006 */
[----:B------:R-:W-:-:S02]  /*10680*/  UIMAD UR12, UR13, UR16, URZ ;  /* 0x000000100d0c72a4 */ /* 0x000fc4000f8e023f */
[----:B------:R-:W-:Y:S01]  /*10690*/  UIMAD.WIDE.U32 UR8, UR10, UR7, URZ ;  /* 0x000000070a0872a5 */ /* 0x000fe2000f8e003f */
[----:B-1----:R-:W-:Y:S01]  /*106a0*/  @P0 SHF.R.U32.HI R3, RZ, R5, R4 ;  /* 0x00000005ff030219 */ /* 0x002fe20000011604 */
[----:B------:R-:W-:Y:S01]  /*106b0*/  UIMAD UR11, UR10, UR20, UR11 ;  /* 0x000000140a0b72a4 */ /* 0x000fe2000f8e020b */
[----:B------:R-:W-:Y:S01]  /*106c0*/  IMAD.U32 R4, RZ, RZ, UR22 ;  /* 0x00000016ff047e24 */ /* 0x000fe2000f8e00ff */
[----:B------:R-:W-:Y:S02]  /*106d0*/  UIADD3 UR12, UR23, UR12, URZ ;  /* 0x0000000c170c7290 */ /* 0x000fe4000fffe03f */
[----:B------:R-:W-:Y:S01]  /*106e0*/  MOV R5, UR23 ;  /* 0x0000001700057c02 */ /* 0x000fe20008000f00 */
[----:B------:R-:W-:Y:S01]  /*106f0*/  UIADD3 UR18, UR15, UR18, URZ ;  /* 0x000000120f127290 */ /* 0x000fe2000fffe03f */
[--C-:B------:R-:W-:Y:S01]  /*10700*/  IMAD.MOV R9, RZ, RZ, -R3.reuse ;  /* 0x000000ffff097224 */ /* 0x100fe200078e0a03 */
[----:B------:R-:W-:Y:S01]  /*10710*/  UIADD3 UR14, UP1, UP2, UR8, UR14, UR4 ;  /* 0x0000000e080e7290 */ /* 0x000fe2000fa3e004 */
[----:B------:R-:W-:Y:S01]  /*10720*/  SHF.R.S32.HI R5, RZ, 0x1f, R3 ;  /* 0x0000001fff057819 */ /* 0x000fe20000011403 */
[----:B------:R-:W-:Y:S01]  /*10730*/  UIADD3 UR10, UR9, UR11, URZ ;  /* 0x0000000b090a7290 */ /* 0x000fe2000fffe03f */
[----:B------:R-:W-:-:S02]  /*10740*/  IMAD R9, R11, R9, R6 ;  /* 0x000000090b097224 */ /* 0x000fc400078e0206 */
[----:B------:R-:W-:Y:S01]  /*10750*/  IMAD.U32 R8, RZ, RZ, UR12 ;  /* 0x0000000cff087e24 */ /* 0x000fe2000f8e00ff */
[----:B------:R-:W-:Y:S01]  /*10760*/  UIADD3.X UR10, UR10, UR18, UR19, UP1, UP2 ;  /* 0x000000120a0a7290 */ /* 0x000fe20008fe4413 */
[----:B------:R-:W-:Y:S01]  /*10770*/  IADD3 R4, P0, P1, R3, UR14, R4 ;  /* 0x0000000e03047c10 */ /* 0x000fe2000f91e004 */
[----:B------:R-:W-:Y:S01]  /*10780*/  ULDC.64 UR8, c[0x0][UR17+0x210] ;  /* 0x0000840011087abb */ /* 0x000fe20008000a00 */
[----:B------:R-:W-:Y:S01]  /*10790*/  SHF.R.S32.HI R3, RZ, 0x1f, R9 ;  /* 0x0000001fff037819 */ /* 0x000fe20000011409 */
[----:B------:R-:W-:Y:S02]  /*107a0*/  IMAD R6, R9, UR9, RZ ;  /* 0x0000000909067c24 */ /* 0x000fe4000f8e02ff */
[----:B------:R-:W-:Y:S01]  /*107b0*/  IADD3.X R5, R5, UR10, R8, P0, P1 ;  /* 0x0000000a05057c10 */ /* 0x000fe200087e2408 */
[----:B------:R-:W-:Y:S01]  /*107c0*/  ULDC.64 UR10, c[0x0][0xba8] ;  /* 0x0002ea00000a7ab9 */ /* 0x000fe20000000a00 */
[----:B------:R-:W-:Y:S01]  /*107d0*/  IMAD R3, R3, UR8, R6 ;  /* 0x0000000803037c24 */ /* 0x000fe2000f8e0206 */
[----:B------:R-:W-:Y:S01]  /*107e0*/  @!UP0 ULDC UR10, c[0x0][0xb50] ;  /* 0x0002d400000a8ab9 */ /* 0x000fe20000000800 */
[----:B------:R-:W-:Y:S01]  /*107f0*/  @!UP0 ULDC UR11, c[0x0][0xb54] ;  /* 0x0002d500000b8ab9 */ /* 0x000fe20000000800 */
[----:B------:R-:W-:-:S04]  /*10800*/  IMAD.WIDE.U32 R4, R9, UR8, R4 ;  /* 0x0000000809047c25 */ /* 0x000fc8000f8e0004 */
[----:B------:R-:W-:Y:S01]  /*10810*/  IMAD.IADD R3, R5, 0x1, R3 ;  /* 0x0000000105037824 */ /* 0x000fe200078e0203 */
[----:B------:R-:W-:-:S04]  /*10820*/  LEA R8, P0, R4, UR10, 0x2 ;  /* 0x0000000a04087c11 */ /* 0x000fc8000f8010ff */
[----:B------:R-:W-:Y:S01]  /*10830*/  LEA.HI.X R9, R4, UR11, R3, 0x2, P0 ;  /* 0x0000000b04097c11 */ /* 0x000fe200080f1403 */
[----:B------:R-:W-:-:S05]  /*10840*/  IMAD.MOV.U32 R3, RZ, RZ, -0x800000 ;  /* 0xff800000ff037424 */ /* 0x000fca00078e00ff */
[----:B------:R0:W-:Y:S03]  /*10850*/  STG.E desc[UR24][R8.64], R3 ;  /* 0x0000000308007986 */ /* 0x0001e6000c101918 */
.L_x_209:
[----:B------:R-:W-:Y:S05]  /*10860*/  BSYNC B1 ;  /* 0x0000000000017941 */ /* 0x000fea0003800000 */
.L_x_208:
[----:B------:R-:W-:-:S13]  /*10870*/  R2UR UR8, R220 ;  /* 0x00000000dc0872ca */ /* 0x000fda00000e0000 */
[----:B------:R-:W-:-:S06]  /*10880*/  UISETP.GT.AND UP0, UPT, UR8, 0x1, UPT ;  /* 0x000000010800788c */ /* 0x000fcc000bf04270 */
[----:B------:R-:W-:-:S13]  /*10890*/  PLOP3.LUT P0, PT, PT, PT, UP0, 0x80, 0x0 ;  /* 0x000000000000781c */ /* 0x000fda0003f0f008 */
[----:B------:R-:W-:Y:S05]  /*108a0*/  @P0 BRA `(.L_x_204) ;  /* 0x0000000400dc0947 */ /* 0x000fea0003800000 */
[----:B0-----:R-:W2:Y:S01]  /*108b0*/  LDL.LU R3, [R1] ;  /* 0x0000000001037983 */ /* 0x001ea20000300800 */
[----:B------:R-:W0:Y:S01]  /*108c0*/  LDC R13, c[0x0][0xbe8] ;  /* 0x0002fa00ff0d7b82 */ /* 0x000e220000000800 */
[----:B------:R-:W-:Y:S01]  /*108d0*/  ULDC.64 UR12, c[0x0][0xaa0] ;  /* 0x0002a800000c7ab9 */ /* 0x000fe20000000a00 */
[----:B------:R-:W-:Y:S01]  /*108e0*/  SHF.R.S32.HI R10, RZ, 0x1f, R12 ;  /* 0x0000001fff0a7819 */ /* 0x000fe2000001140c */
[----:B------:R-:W-:Y:S01]  /*108f0*/  UIMAD UR10, UR19, UR12, URZ ;  /* 0x0000000c130a72a4 */ /* 0x000fe2000f8e023f */
[----:B------:R-:W-:Y:S01]  /*10900*/  R2UR UR15, R222 ;  /* 0x00000000de0f72ca */ /* 0x000fe200000e0000 */
[----:B------:R-:W-:Y:S01]  /*10910*/  UIMAD.WIDE.U32 UR8, UR4, UR12, URZ ;  /* 0x0000000c040872a5 */ /* 0x000fe2000f8e003f */
[----:B------:R-:W-:Y:S01]  /*10920*/  LEA.HI R10, R10, R12, RZ, 0x3 ;  /* 0x0000000c0a0a7211 */ /* 0x000fe200078f18ff */
[----:B------:R-:W-:Y:S01]  /*10930*/  UIMAD UR10, UR4, UR13, UR10 ;  /* 0x0000000d040a72a4 */ /* 0x000fe2000f8e020a */
[----:B------:R-:W-:Y:S01]  /*10940*/  BSSY B1, `(.L_x_210) ;  /* 0x0000040000017945 */ /* 0x000fe20003800000 */
[----:B------:R-:W-:-:S02]  /*10950*/  SHF.R.S32.HI R12, RZ, 0x1f, R22 ;  /* 0x0000001fff0c7819 */ /* 0x000fc40000011416 */
[----:B------:R-:W-:Y:S01]  /*10960*/  SHF.R.S32.HI R10, RZ, 0x3, R10 ;  /* 0x00000003ff0a7819 */ /* 0x000fe2000001140a */
[----:B------:R-:W-:Y:S01]  /*10970*/  UIADD3 UR9, UR9, UR10, URZ ;  /* 0x0000000a09097290 */ /* 0x000fe2000fffe03f */
[----:B------:R-:W-:Y:S02]  /*10980*/  SHF.R.S32.HI R14, RZ, 0x1f, R17 ;  /* 0x0000001fff0e7819 */ /* 0x000fe40000011411 */
[----:B------:R-:W-:Y:S02]  /*10990*/  ULDC.64 UR10, c[0x0][0xae8] ;  /* 0x0002ba00000a7ab9 */ /* 0x000fe40000000a00 */
[----:B------:R-:W-:-:S04]  /*109a0*/  UIMAD.WIDE.U32 UR8, UR15, UR10, UR8 ;  /* 0x0000000a0f0872a5 */ /* 0x000fc8000f8e0008 */
[----:B------:R-:W-:Y:S01]  /*109b0*/  UIMAD UR9, UR15, UR11, UR9 ;  /* 0x0000000b0f0972a4 */ /* 0x000fe2000f8e0209 */
[----:B0-----:R-:W-:Y:S02]  /*109c0*/  ISETP.NE.AND P0, PT, R13, 0x1, PT ;  /* 0x000000010d00780c */ /* 0x001fe40003f05270 */
[----:B------:R-:W-:Y:S02]  /*109d0*/  ULDC.64 UR10, c[0x0][0xaf0] ;  /* 0x0002bc00000a7ab9 */ /* 0x000fe40000000a00 */
[----:B------:R-:W-:Y:S02]  /*109e0*/  UIMAD UR4, UR20, UR10, URZ ;  /* 0x0000000a140472a4 */ /* 0x000fe4000f8e023f */
[----:B------:R-:W-:Y:S02]  /*109f0*/  UIMAD.WIDE.U32 UR8, UR7, UR10, UR8 ;  /* 0x0000000a070872a5 */ /* 0x000fe4000f8e0008 */
[----:B------:R-:W-:-:S03]  /*10a00*/  UIMAD UR4, UR7, UR11, UR4 ;  /* 0x0000000b070472a4 */ /* 0x000fc6000f8e0204 */
[----:B------:R-:W-:Y:S01]  /*10a10*/  ULDC.64 UR10, c[0x0][0xae0] ;  /* 0x0002b800000a7ab9 */ /* 0x000fe20000000a00 */
[----:B------:R-:W-:Y:S01]  /*10a20*/  UIADD3 UR4, UR9, UR4, URZ ;  /* 0x0000000409047290 */ /* 0x000fe2000fffe03f */
[----:B------:R-:W0:Y:S08]  /*10a30*/  @P0 LDC R5, c[0x0][0xbec] ;  /* 0x0002fb00ff050b82 */ /* 0x000e300000000800 */
[----:B------:R-:W1:Y:S01]  /*10a40*/  @P0 LDC R9, c[0x0][0xbf0] ;  /* 0x0002fc00ff090b82 */ /* 0x000e620000000800 */
[----:B--2---:R-:W-:Y:S01]  /*10a50*/  R2UR UR14, R3 ;  /* 0x00000000030e72ca */ /* 0x004fe200000e0000 */
[----:B------:R-:W-:-:S12]  /*10a60*/  IMAD R3, R23, 0x20, R10 ;  /* 0x0000002017037824 */ /* 0x000fd800078e020a */
[----:B------:R-:W-:-:S04]  /*10a70*/  IMAD.U32 R8, RZ, RZ, UR14 ;  /* 0x0000000eff087e24 */ /* 0x000fc8000f8e00ff */
[----:B------:R-:W-:-:S04]  /*10a80*/  IMAD R8, R8, 0x80, R3 ;  /* 0x0000008008087824 */ /* 0x000fc800078e0203 */
[----:B0-----:R-:W-:-:S04]  /*10a90*/  @P0 IMAD.HI.U32 R4, R8, R5, RZ ;  /* 0x0000000508040227 */ /* 0x001fc800078e00ff */
[----:B------:R-:W-:Y:S01]  /*10aa0*/  IMAD.MOV.U32 R3, RZ, RZ, R8 ;  /* 0x000000ffff037224 */ /* 0x000fe200078e0008 */
[----:B-1----:R-:W-:Y:S01]  /*10ab0*/  @P0 SHF.R.U32.HI R3, RZ, R9, R4 ;  /* 0x00000009ff030219 */ /* 0x002fe20000011604 */
[----:B------:R-:W-:Y:S02]  /*10ac0*/  IMAD.U32 R5, RZ, RZ, UR9 ;  /* 0x00000009ff057e24 */ /* 0x000fe4000f8e00ff */
[----:B------:R-:W-:Y:S01]  /*10ad0*/  IMAD.U32 R5, RZ, RZ, UR4 ;  /* 0x00000004ff057e24 */ /* 0x000fe2000f8e00ff */
[--C-:B------:R-:W-:Y:S01]  /*10ae0*/  SHF.R.S32.HI R4, RZ, 0x1f, R3.reuse ;  /* 0x0000001fff047819 */ /* 0x100fe20000011403 */
[----:B------:R-:W-:-:S04]  /*10af0*/  IMAD.MOV R9, RZ, RZ, -R3 ;  /* 0x000000ffff097224 */ /* 0x000fc800078e0a03 */
[----:B------:R-:W-:Y:S02]  /*10b00*/  IMAD R6, R4, UR10, RZ ;  /* 0x0000000a04067c24 */ /* 0x000fe4000f8e02ff */
[----:B------:R-:W-:Y:S01]  /*10b10*/  IMAD.U32 R4, RZ, RZ, UR8 ;  /* 0x00000008ff047e24 */ /* 0x000fe2000f8e00ff */
[----:B------:R-:W-:Y:S01]  /*10b20*/  ULDC.64 UR8, c[0x0][0xad8] ;  /* 0x0002b60000087ab9 */ /* 0x000fe20000000a00 */
[----:B------:R-:W-:Y:S02]  /*10b30*/  IMAD R9, R13, R9, R8 ;  /* 0x000000090d097224 */ /* 0x000fe400078e0208 */
[C---:B------:R-:W-:Y:S02]  /*10b40*/  IMAD R11, R3.reuse, UR11, R6 ;  /* 0x0000000b030b7c24 */ /* 0x040fe4000f8e0206 */
[----:B------:R-:W-:Y:S01]  /*10b50*/  IMAD.WIDE.U32 R4, R3, UR10, R4 ;  /* 0x0000000a03047c25 */ /* 0x000fe2000f8e0004 */
[----:B------:R-:W-:-:S03]  /*10b60*/  SHF.R.S32.HI R3, RZ, 0x1f, R9 ;  /* 0x0000001fff037819 */ /* 0x000fc60000011409 */
[----:B------:R-:W-:Y:S02]  /*10b70*/  IMAD.U32 R8, RZ, RZ, UR14 ;  /* 0x0000000eff087e24 */ /* 0x000fe4000f8e00ff */
[----:B------:R-:W-:Y:S02]  /*10b80*/  IMAD.IADD R5, R5, 0x1, R11 ;  /* 0x0000000105057824 */ /* 0x000fe400078e020b */
[----:B------:R-:W-:Y:S02]  /*10b90*/  IMAD R6, R3, UR8, RZ ;  /* 0x0000000803067c24 */ /* 0x000fe4000f8e02ff */
[----:B------:R-:W-:Y:S02]  /*10ba0*/  IMAD R8, R8, 0x80, R10 ;  /* 0x0000008008087824 */ /* 0x000fe400078e020a */
[----:B-----5:R-:W-:Y:S02]  /*10bb0*/  IMAD R13, R0, R13, RZ ;  /* 0x0000000d000d7224 */ /* 0x020fe400078e02ff */
[----:B------:R-:W-:-:S02]  /*10bc0*/  IMAD R3, R9, UR9, R6 ;  /* 0x0000000909037c24 */ /* 0x000fc4000f8e0206 */
[----:B------:R-:W-:Y:S01]  /*10bd0*/  IMAD.WIDE.U32 R4, R9, UR8, R4 ;  /* 0x0000000809047c25 */ /* 0x000fe2000f8e0004 */
[C---:B------:R-:W-:Y:S01]  /*10be0*/  ISETP.GE.AND P2, PT, R8.reuse, R13, PT ;  /* 0x0000000d0800720c */ /* 0x040fe20003f46270 */
[----:B------:R-:W-:Y:S02]  /*10bf0*/  ULDC.64 UR8, c[0x0][0xa80] ;  /* 0x0002a00000087ab9 */ /* 0x000fe40000000a00 */
[----:B------:R-:W-:Y:S01]  /*10c00*/  VIADD R0, R8, 0x20 ;  /* 0x0000002008007836 */ /* 0x000fe20000000000 */
[----:B------:R-:W-:Y:S01]  /*10c10*/  LEA R6, P3, R4, UR8, 0x1 ;  /* 0x0000000804067c11 */ /* 0x000fe2000f8608ff */
[----:B------:R-:W-:-:S03]  /*10c20*/  IMAD.IADD R3, R5, 0x1, R3 ;  /* 0x0000000105037824 */ /* 0x000fc600078e0203 */
[-C--:B------:R-:W-:Y:S01]  /*10c30*/  ISETP.GE.AND P1, PT, R0, R13.reuse, PT ;  /* 0x0000000d0000720c */ /* 0x080fe20003f26270 */
[----:B------:R-:W-:Y:S01]  /*10c40*/  VIADD R0, R8, 0x40 ;  /* 0x0000004008007836 */ /* 0x000fe20000000000 */
[----:B------:R-:W-:Y:S02]  /*10c50*/  LEA.HI.X R3, R4, UR9, R3, 0x1, P3 ;  /* 0x0000000904037c11 */ /* 0x000fe400098f0c03 */
[----:B------:R0:W1:Y:S02]  /*10c60*/  SHFL.IDX PT, R4, R6, RZ, 0x181f ;  /* 0x00181fff06047589 */ /* 0x00006400000e0000 */
[----:B------:R-:W-:Y:S02]  /*10c70*/  ISETP.GE.AND P0, PT, R0, R13, PT ;  /* 0x0000000d0000720c */ /* 0x000fe40003f06270 */
[----:B------:R0:W2:Y:S01]  /*10c80*/  SHFL.IDX PT, R0, R3, RZ, 0x181f ;  /* 0x00181fff03007589 */ /* 0x0000a200000e0000 */
[----:B------:R-:W-:Y:S10]  /*10c90*/  @P2 BRA `(.L_x_211) ;  /* 0x0000000000282947 */ /* 0x000ff40003800000 */
[----:B------:R-:W-:Y:S01]  /*10ca0*/  ULDC UR4, c[0x0][0xac8] ;  /* 0x0002b20000047ab9 */ /* 0x000fe20000000800 */
[----:B------:R-:W-:Y:S01]  /*10cb0*/  ULDC.64 UR8, c[0x0][0x208] ;  /* 0x0000820000087ab9 */ /* 0x000fe20000000a00 */
[----:B------:R-:W-:Y:S02]  /*10cc0*/  ISETP.GE.AND P4, PT, R17, UR4, PT ;  /* 0x0000000411007c0c */ /* 0x000fe4000bf86270 */
[----:B------:R-:W-:-:S11]  /*10cd0*/  ISETP.GE.AND P5, PT, R22, UR4, PT ;  /* 0x0000000416007c0c */ /* 0x000fd6000bfa6270 */
[CC--:B-1----:R-:W-:Y:S02]  /*10ce0*/  @!P4 LEA R10, P2, R17.reuse, R4.reuse, 0x1 ;  /* 0x00000004110ac211 */ /* 0x0c2fe400078408ff */
[C---:B------:R-:W-:Y:S02]  /*10cf0*/  @!P5 LEA R4, P3, R22.reuse, R4, 0x1 ;  /* 0x000000041604d211 */ /* 0x040fe400078608ff */
[-C--:B--2---:R-:W-:Y:S02]  /*10d00*/  @!P4 LEA.HI.X R11, R17, R0.reuse, R14, 0x1, P2 ;  /* 0x00000000110bc211 */ /* 0x084fe400010f0c0e */
[----:B------:R-:W-:-:S03]  /*10d10*/  @!P5 LEA.HI.X R5, R22, R0, R12, 0x1, P3 ;  /* 0x000000001605d211 */ /* 0x000fc600018f0c0c */
[----:B------:R3:W-:Y:S04]  /*10d20*/  @!P4 ST.E.128 desc[UR8][R10.64], RZ ;  /* 0x000000ff0a00c985 */ /* 0x0007e8000c101d08 */
[----:B------:R3:W-:Y:S02]  /*10d30*/  @!P5 ST.E.128 desc[UR8][R4.64], RZ ;  /* 0x000000ff0400d985 */ /* 0x0007e4000c101d08 */
.L_x_211:
[----:B------:R-:W-:Y:S05]  /*10d40*/  BSYNC B1 ;  /* 0x0000000000017941 */ /* 0x000fea0003800000 */
.L_x_210:
[----:B--2---:R2:W4:Y:S01]  /*10d50*/  SHFL.IDX PT, R0, R3, 0x1, 0x181f ;  /* 0x00381f0003007f89 */ /* 0x00452200000e0000 */
[----:B------:R-:W-:Y:S03]  /*10d60*/  BSSY B1, `(.L_x_212) ;  /* 0x000000d000017945 */ /* 0x000fe60003800000 */
[----:B-1-3--:R2:W1:Y:S01]  /*10d70*/  SHFL.IDX PT, R4, R6, 0x1, 0x181f ;  /* 0x00381f0006047f89 */ /* 0x00a46200000e0000 */
[----:B------:R-:W-:Y:S05]  /*10d80*/  @P1 BRA `(.L_x_213) ;  /* 0x0000000000281947 */ /* 0x000fea0003800000 */
[----:B------:R-:W-:Y:S01]  /*10d90*/  ULDC UR4, c[0x0][0xac8] ;  /* 0x0002b20000047ab9 */ /* 0x000fe20000000800 */
[----:B------:R-:W-:Y:S01]  /*10da0*/  ULDC.64 UR8, c[0x0][0x208] ;  /* 0x0000820000087ab9 */ /* 0x000fe20000000a00 */
[----:B------:R-:W-:Y:S02]  /*10db0*/  ISETP.GE.AND P3, PT, R17, UR4, PT ;  /* 0x0000000411007c0c */ /* 0x000fe4000bf66270 */
[----:B------:R-:W-:-:S11]  /*10dc0*/  ISETP.GE.AND P4, PT, R22, UR4, PT ;  /* 0x0000000416007c0c */ /* 0x000fd6000bf86270 */
[CC--:B-1----:R-:W-:Y:S02]  /*10dd0*/  @!P3 LEA R10, P1, R17.reuse, R4.reuse, 0x1 ;  /* 0x00000004110ab211 */ /* 0x0c2fe400078208ff */
[C---:B------:R-:W-:Y:S02]  /*10de0*/  @!P4 LEA R4, P2, R22.reuse, R4, 0x1 ;  /* 0x000000041604c211 */ /* 0x040fe400078408ff */
[-C--:B----4-:R-:W-:Y:S02]  /*10df0*/  @!P3 LEA.HI.X R11, R17, R0.reuse, R14, 0x1, P1 ;  /* 0x00000000110bb211 */ /* 0x090fe400008f0c0e */
[----:B------:R-:W-:-:S03]  /*10e00*/  @!P4 LEA.HI.X R5, R22, R0, R12, 0x1, P2 ;  /* 0x000000001605c211 */ /* 0x000fc600010f0c0c */
[----:B------:R3:W-:Y:S04]  /*10e10*/  @!P3 ST.E.128 desc[UR8][R10.64], RZ ;  /* 0x000000ff0a00b985 */ /* 0x0007e8000c101d08 */
[----:B------:R3:W-:Y:S02]  /*10e20*/  @!P4 ST.E.128 desc[UR8][R4.64], RZ ;  /* 0x000000ff0400c985 */ /* 0x0007e4000c101d08 */
.L_x_213:
[----:B------:R-:W-:Y:S05]  /*10e30*/  BSYNC B1 ;  /* 0x0000000000017941 */ /* 0x000fea0003800000 */
.L_x_212:
[----:B----4-:R4:W0:Y:S01]  /*10e40*/  SHFL.IDX PT, R0, R3, 0x2, 0x181f ;  /* 0x00581f0003007f89 */ /* 0x01082200000e0000 */
        /* <DEDUP_REMOVED lines=9> */
[-C--:B0-----:R-:W-:Y:S02]  /*10ee0*/  @!P2 LEA.HI.X R11, R17, R0.reuse, R14, 0x1, P0 ;  /* 0x00000000110ba211 */ /* 0x081fe400000f0c0e */
[----:B------:R-:W-:-:S03]  /*10ef0*/  @!P3 LEA.HI.X R5, R22, R0, R12, 0x1, P1 ;  /* 0x000000001605b211 */ /* 0x000fc600008f0c0c */
[----:B------:R3:W-:Y:S04]  /*10f00*/  @!P2 ST.E.128 desc[UR8][R10.64], RZ ;  /* 0x000000ff0a00a985 */ /* 0x0007e8000c101d08 */
[----:B------:R3:W-:Y:S02]  /*10f10*/  @!P3 ST.E.128 desc[UR8][R4.64], RZ ;  /* 0x000000ff0400b985 */ /* 0x0007e4000c101d08 */
.L_x_215:
[----:B------:R-:W-:Y:S05]  /*10f20*/  BSYNC B1 ;  /* 0x0000000000017941 */ /* 0x000fea0003800000 */
.L_x_214:
[----:B0-----:R-:W-:Y:S01]  /*10f30*/  VIADD R0, R8, 0x60 ;  /* 0x0000006008007836 */ /* 0x001fe20000000000 */
[----:B--2-4-:R-:W2:Y:S04]  /*10f40*/  SHFL.IDX PT, R3, R3, 0x3, 0x181f ;  /* 0x00781f0003037f89 */ /* 0x014ea800000e0000 */
[----:B------:R-:W-:Y:S01]  /*10f50*/  ISETP.GE.AND P0, PT, R0, R13, PT ;  /* 0x0000000d0000720c */ /* 0x000fe20003f06270 */
[----:B-1-3--:R1:W3:-:S12]  /*10f60*/  SHFL.IDX PT, R4, R6, 0x3, 0x181f ;  /* 0x00781f0006047f89 */ /* 0x00a2d800000e0000 */
[----:B-1----:R-:W-:Y:S05]  /*10f70*/  @P0 BRA `(.L_x_204) ;  /* 0x0000000000280947 */ /* 0x002fea0003800000 */
[----:B------:R-:W-:Y:S01]  /*10f80*/  ULDC UR4, c[0x0][0xac8] ;  /* 0x0002b20000047ab9 */ /* 0x000fe20000000800 */
[----:B------:R-:W-:Y:S01]  /*10f90*/  ULDC.64 UR8, c[0x0][0x208] ;  /* 0x0000820000087ab9 */ /* 0x000fe20000000a00 */
[----:B------:R-:W-:Y:S02]  /*10fa0*/  ISETP.GE.AND P2, PT, R17, UR4, PT ;  /* 0x0000000411007c0c */ /* 0x000fe4000bf46270 */
[----:B------:R-:W-:-:S11]  /*10fb0*/  ISETP.GE.AND P3, PT, R22, UR4, PT ;  /* 0x0000000416007c0c */ /* 0x000fd6000bf66270 */
[CC--:B---3--:R-:W-:Y:S02]  /*10fc0*/  @!P2 LEA R8, P0, R17.reuse, R4.reuse, 0x1 ;  /* 0x000000041108a211 */ /* 0x0c8fe400078008ff */
[C---:B------:R-:W-:Y:S02]  /*10fd0*/  @!P3 LEA R4, P1, R22.reuse, R4, 0x1 ;  /* 0x000000041604b211 */ /* 0x040fe400078208ff */
[-C--:B--2---:R-:W-:Y:S02]  /*10fe0*/  @!P2 LEA.HI.X R9, R17, R3.reuse, R14, 0x1, P0 ;  /* 0x000000031109a211 */ /* 0x084fe400000f0c0e */
[----:B------:R-:W-:-:S03]  /*10ff0*/  @!P3 LEA.HI.X R5, R22, R3, R12, 0x1, P1 ;  /* 0x000000031605b211 */ /* 0x000fc600008f0c0c */
[----:B------:R1:W-:Y:S04]  /*11000*/  @!P2 ST.E.128 desc[UR8][R8.64], RZ ;  /* 0x000000ff0800a985 */ /* 0x0003e8000c101d08 */
[----:B------:R1:W-:Y:S02]  /*11010*/  @!P3 ST.E.128 desc[UR8][R4.64], RZ ;  /* 0x000000ff0400b985 */ /* 0x0003e4000c101d08 */
.L_x_204:
[----:B------:R-:W-:Y:S05]  /*11020*/  BSYNC B0 ;  /* 0x0000000000007941 */ /* 0x000fea0003800000 */
.L_x_194:
[----:B------:R-:W-:Y:S02]  /*11030*/  ULDC UR4, c[0x0][0xc3c] ;  /* 0x00030f0000047ab9 */ /* 0x000fe40000000800 */
[----:B------:R-:W-:-:S13]  /*11040*/  ISETP.GE.AND P0, PT, R7, UR4, PT ;  /* 0x0000000407007c0c */ /* 0x000fda000bf06270 */
[----:B------:R-:W-:Y:S05]  /*11050*/  @!P0 BRA `(.L_x_216) ;  /* 0xffffff00000c8947 */ /* 0x000fea000383ffff */
[----:B------:R-:W-:Y:S05]  /*11060*/  EXIT ;  /* 0x000000000000794d */ /* 0x000fea0003800000 */
.L_x_168:
[----:B------:R-:W-:-:S08]  /*11070*/  NOP ;  /* 0x0000000000007918 */ /* 0x000fd00000000000 */
[----:B0-----:R-:W0:-:S00]  /*11080*/  USETMAXREG.DEALLOC.CTAPOOL 0x18 ;  /* 0x00000018000079c8 */ /* 0x001e0000080e0500 */
[----:B0-----:R-:W-:Y:S01]  /*11090*/  LOP3.LUT R0, R0, 0x3, RZ, 0xc0, !PT ;  /* 0x0000000300007812 */ /* 0x001fe200078ec0ff */
[----:B------:R-:W-:-:S05]  /*110a0*/  IMAD.MOV.U32 R6, RZ, RZ, RZ ;  /* 0x000000ffff067224 */ /* 0x000fca00078e00ff */
[----:B------:R-:W0:Y:S02]  /*110b0*/  SHFL.IDX PT, R0, R0, RZ, 0x1f ;  /* 0x00001fff00007589 */ /* 0x000e2400000e0000 */
[----:B0-----:R-:W-:-:S04]  /*110c0*/  ISETP.NE.AND P0, PT, R0, RZ, PT ;  /* 0x000000ff0000720c */ /* 0x001fc80003f05270 */
[----:B------:R-:W-:-:S05]  /*110d0*/  P2R R0, PR, RZ, 0x1 ;  /* 0x00000001ff007803 */ /* 0x000fca0000000000 */
[----:B------:R0:W-:Y:S04]  /*110e0*/  STL [R1+0x64], R0 ;  /* 0x0000640001007387 */ /* 0x0001e80000100800 */
[----:B------:R-:W-:Y:S05]  /*110f0*/  @!P0 BRA `(.L_x_217) ;  /* 0x0000000000248947 */ /* 0x000fea0003800000 */
[----:B------:R-:W1:Y:S08]  /*11100*/  S2UR UR5, SR_CgaCtaId ;  /* 0x00000000000579c3 */ /* 0x000e700000008800 */
[----:B------:R-:W-:Y:S06]  /*11110*/  BAR.SYNC.DEFER_BLOCKING 0x5, 0x180 ;  /* 0x0146000000007b1d */ /* 0x000fec0000010000 */
[----:B------:R-:W-:-:S02]  /*11120*/  UMOV UR4, 0x400 ;  /* 0x0000040000047882 */ /* 0x000fc40000000000 */
[----:B-1----:R-:W-:-:S09]  /*11130*/  ULEA UR4, UR5, UR4, 0x18 ;  /* 0x0000000405047291 */ /* 0x002fd2000f8ec03f */
[----:B------:R-:W1:Y:S04]  /*11140*/  LDS.128 R4, [UR4+0x348d0] ;  /* 0x0348d004ff047984 */ /* 0x000e680008000c00 */
[----:B-1----:R2:W-:Y:S04]  /*11150*/  STL.64 [R1], R4 ;  /* 0x0000000401007387 */ /* 0x0025e80000100a00 */
[----:B------:R2:W-:Y:S01]  /*11160*/  STL.64 [R1+0x8], R6 ;  /* 0x0000080601007387 */ /* 0x0005e20000100a00 */
[----:B------:R-:W-:Y:S06]  /*11170*/  BAR.ARV 0x4, 0x180 ;  /* 0x0106000000007b1d */ /* 0x000fec0000002000 */
[----:B------:R-:W-:Y:S05]  /*11180*/  BRA `(.L_x_218) ;  /* 0x0000000800b07947 */ /* 0x000fea0003800000 */
.L_x_217:
[----:B0-----:R-:W0:Y:S01]  /*11190*/  S2R R0, SR_TID.X ;  /* 0x0000000000007919 */ /* 0x001e220000002100 */
[----:B------:R-:W-:Y:S01]  /*111a0*/  ULDC UR4, c[0x0][0xc3c] ;  /* 0x00030f0000047ab9 */ /* 0x000fe20000000800 */
[----:B------:R-:W-:Y:S01]  /*111b0*/  ULDC.64 UR6, c[0x0][0x208] ;  /* 0x0000820000067ab9 */ /* 0x000fe20000000a00 */
[----:B------:R-:W-:Y:S01]  /*111c0*/  IMAD.MOV.U32 R9, RZ, RZ, RZ ;  /* 0x000000ffff097224 */ /* 0x000fe200078e00ff */
[----:B------:R-:W-:Y:S01]  /*111d0*/  ULDC UR5, c[0x0][0xc38] ;  /* 0x00030e0000057ab9 */ /* 0x000fe20000000800 */
[----:B0-----:R-:W-:-:S04]  /*111e0*/  LOP3.LUT R0, R0, 0x1f, RZ, 0xc0, !PT ;  /* 0x0000001f00007812 */ /* 0x001fc800078ec0ff */
[----:B------:R-:W-:-:S04]  /*111f0*/  ISETP.NE.AND P0, PT, R0, 0x1f, PT ;  /* 0x0000001f0000780c */ /* 0x000fc80003f05270 */
[----:B------:R-:W-:-:S13]  /*11200*/  ISETP.GE.OR P1, PT, R0, UR4, !P0 ;  /* 0x0000000400007c0c */ /* 0x000fda000c726670 */
[----:B------:R-:W0:Y:S08]  /*11210*/  @!P1 LDC.64 R2, c[0x0][0xc80] ;  /* 0x00032000ff029b82 */ /* 0x000e300000000a00 */
[----:B------:R-:W1:Y:S01]  /*11220*/  @!P1 LDC.64 R4, c[0x0][0xc78] ;  /* 0x00031e00ff049b82 */ /* 0x000e620000000a00 */
[----:B0-----:R-:W-:-:S05]  /*11230*/  @!P1 IMAD.WIDE.U32 R2, R0, 0x4, R2 ;  /* 0x0000000400029825 */ /* 0x001fca00078e0002 */
[----:B------:R1:W2:Y:S02]  /*11240*/  @!P1 LDG.E R6, desc[UR6][R2.64] ;  /* 0x0000000602069981 */ /* 0x0002a4000c1e1900 */
[----:B-1----:R-:W-:-:S05]  /*11250*/  @!P1 IMAD.WIDE.U32 R2, R0, 0x4, R4 ;  /* 0x0000000400029825 */ /* 0x002fca00078e0004 */
[----:B------:R-:W2:Y:S01]  /*11260*/  @!P1 LDG.E R9, desc[UR6][R2.64] ;  /* 0x0000000602099981 */ /* 0x000ea2000c1e1900 */
[C---:B------:R-:W-:Y:S01]  /*11270*/  ISETP.NE.AND P1, PT, R0.reuse, RZ, PT ;  /* 0x000000ff0000720c */ /* 0x040fe20003f25270 */
[----:B------:R-:W0:Y:S01]  /*11280*/  S2UR UR6, SR_CTAID.X ;  /* 0x00000000000679c3 */ /* 0x000e220000002500 */
[C---:B------:R-:W-:Y:S01]  /*11290*/  ISETP.GE.U32.AND P2, PT, R0.reuse, 0x2, PT ;  /* 0x000000020000780c */ /* 0x040fe20003f46070 */
[----:B------:R-:W-:Y:S01]  /*112a0*/  UMOV UR4, URZ ;  /* 0x0000003f00047c82 */ /* 0x000fe20008000000 */
[C---:B------:R-:W-:Y:S02]  /*112b0*/  ISETP.GE.U32.AND P3, PT, R0.reuse, 0x4, PT ;  /* 0x000000040000780c */ /* 0x040fe40003f66070 */
[C---:B------:R-:W-:Y:S02]  /*112c0*/  ISETP.GE.U32.AND P4, PT, R0.reuse, 0x8, PT ;  /* 0x000000080000780c */ /* 0x040fe40003f86070 */
[----:B------:R-:W-:Y:S01]  /*112d0*/  ISETP.GE.U32.AND P5, PT, R0, 0x10, PT ;  /* 0x000000100000780c */ /* 0x000fe20003fa6070 */
[----:B--2---:R-:W-:-:S05]  /*112e0*/  IMAD R4, R6, R9, RZ ;  /* 0x0000000906047224 */ /* 0x004fca00078e02ff */
[----:B------:R-:W1:Y:S02]  /*112f0*/  SHFL.UP PT, R5, R4, 0x1, RZ ;  /* 0x0420000004057989 */ /* 0x000e6400000e00ff */
[----:B-1----:R-:W-:-:S05]  /*11300*/  SEL R5, R5, RZ, P1 ;  /* 0x000000ff05057207 */ /* 0x002fca0000800000 */
[----:B------:R-:W-:-:S05]  /*11310*/  IMAD.IADD R5, R4, 0x1, R5 ;  /* 0x0000000104057824 */ /* 0x000fca00078e0205 */
        /* <DEDUP_REMOVED lines=12> */
[----:B------:R-:W1:Y:S02]  /*113e0*/  SHFL.IDX PT, R4, R2, 0x1f, 0x1f ;  /* 0x03e01f0002047f89 */ /* 0x000e6400000e0000 */
[----:B-1----:R-:W-:-:S04]  /*113f0*/  IMAD R7, R4, UR5, RZ ;  /* 0x0000000504077c24 */ /* 0x002fc8000f8e02ff */
[----:B------:R-:W-:Y:S01]  /*11400*/  IMAD.MOV.U32 R4, RZ, RZ, R7 ;  /* 0x000000ffff047224 */ /* 0x000fe200078e0007 */
[----:B0-----:R-:W-:-:S13]  /*11410*/  ISETP.GT.AND P6, PT, R7, UR6, PT ;  /* 0x0000000607007c0c */ /* 0x001fda000bfc4270 */
[----:B------:R-:W-:Y:S05]  /*11420*/  @P6 BRA `(.L_x_219) ;  /* 0x0000000000a86947 */ /* 0x000fea0003800000 */
[----:B------:R-:W-:Y:S01]  /*11430*/  IMAD.MOV.U32 R7, RZ, RZ, R4 ;  /* 0x000000ffff077224 */ /* 0x000fe200078e0004 */
[----:B------:R-:W-:Y:S01]  /*11440*/  UMOV UR4, URZ ;  /* 0x0000003f00047c82 */ /* 0x000fe20008000000 */
[----:B------:R-:W-:-:S05]  /*11450*/  ULDC UR5, c[0x0][0xc38] ;  /* 0x00030e0000057ab9 */ /* 0x000fca0000000800 */
.L_x_221:
[----:B------:R-:W0:Y:S01]  /*11460*/  LDC R2, c[0x0][0xc3c] ;  /* 0x00030f00ff027b82 */ /* 0x000e220000000800 */
[----:B------:R-:W-:Y:S01]  /*11470*/  ULDC UR7, c[0x0][0xc3c] ;  /* 0x00030f0000077ab9 */ /* 0x000fe20000000800 */
[----:B------:R-:W-:Y:S01]  /*11480*/  UIADD3 UR4, UR4, 0x1f, URZ ;  /* 0x0000001f04047890 */ /* 0x000fe2000fffe03f */
[----:B------:R-:W-:-:S05]  /*11490*/  IMAD.U32 R3, RZ, RZ, UR7 ;  /* 0x00000007ff037e24 */ /* 0x000fca000f8e00ff */
[----:B------:R1:W-:Y:S01]  /*114a0*/  STL [R1+0xc], R3 ;  /* 0x00000c0301007387 */ /* 0x0003e20000100800 */
[----:B0-----:R-:W-:-:S13]  /*114b0*/  ISETP.LE.AND P6, PT, R2, UR4, PT ;  /* 0x0000000402007c0c */ /* 0x001fda000bfc3270 */
[----:B-1----:R-:W-:Y:S05]  /*114c0*/  @P6 BRA `(.L_x_220) ;  /* 0x0000000400a86947 */ /* 0x002fea0003800000 */
[----:B------:R-:W-:Y:S01]  /*114d0*/  VIADD R9, R0, UR4 ;  /* 0x0000000400097c36 */ /* 0x000fe20008000000 */
[----:B------:R-:W-:Y:S01]  /*114e0*/  ULDC.64 UR8, c[0x0][0x208] ;  /* 0x0000820000087ab9 */ /* 0x000fe20000000a00 */
[----:B------:R-:W-:-:S03]  /*114f0*/  IMAD.MOV.U32 R6, RZ, RZ, RZ ;  /* 0x000000ffff067224 */ /* 0x000fc600078e00ff */
[----:B------:R-:W-:-:S13]  /*11500*/  ISETP.GE.OR P6, PT, R9, R2, !P0 ;  /* 0x000000020900720c */ /* 0x000fda00047c6670 */
[----:B------:R-:W0:Y:S08]  /*11510*/  @!P6 LDC.64 R2, c[0x0][0xc80] ;  /* 0x00032000ff02eb82 */ /* 0x000e300000000a00 */
[----:B------:R-:W1:Y:S01]  /*11520*/  @!P6 LDC.64 R4, c[0x0][0xc78] ;  /* 0x00031e00ff04eb82 */ /* 0x000e620000000a00 */
[----:B0-----:R-:W-:-:S05]  /*11530*/  @!P6 IMAD.WIDE R2, R9, 0x4, R2 ;  /* 0x000000040902e825 */ /* 0x001fca00078e0202 */
[----:B------:R1:W2:Y:S02]  /*11540*/  @!P6 LDG.E R6, desc[UR8][R2.64] ;  /* 0x000000080206e981 */ /* 0x0002a4000c1e1900 */
[----:B-1----:R-:W-:-:S04]  /*11550*/  @!P6 IMAD.WIDE R2, R9, 0x4, R4 ;  /* 0x000000040902e825 */ /* 0x002fc800078e0204 */
[----:B------:R-:W-:-:S06]  /*11560*/  IMAD.MOV.U32 R9, RZ, RZ, RZ ;  /* 0x000000ffff097224 */ /* 0x000fcc00078e00ff */
[----:B------:R-:W2:Y:S02]  /*11570*/  @!P6 LDG.E R9, desc[UR8][R2.64] ;  /* 0x000000080209e981 */ /* 0x000ea4000c1e1900 */
[----:B--2---:R-:W-:-:S05]  /*11580*/  IMAD R11, R6, R9, RZ ;  /* 0x00000009060b7224 */ /* 0x004fca00078e02ff */
[----:B------:R-:W0:Y:S02]  /*11590*/  SHFL.UP PT, R4, R11, 0x1, RZ ;  /* 0x042000000b047989 */ /* 0x000e2400000e00ff */
[----:B0-----:R-:W-:-:S05]  /*115a0*/  SEL R4, R4, RZ, P1 ;  /* 0x000000ff04047207 */ /* 0x001fca0000800000 */
[----:B------:R-:W-:-:S05]  /*115b0*/  IMAD.IADD R4, R11, 0x1, R4 ;  /* 0x000000010b047824 */ /* 0x000fca00078e0204 */
        /* <DEDUP_REMOVED lines=12> */
[----:B------:R-:W0:Y:S02]  /*11680*/  SHFL.IDX PT, R4, R2, 0x1f, 0x1f ;  /* 0x03e01f0002047f89 */ /* 0x000e2400000e0000 */
[----:B0-----:R-:W-:-:S04]  /*11690*/  IMAD R4, R4, UR5, RZ ;  /* 0x0000000504047c24 */ /* 0x001fc8000f8e02ff */
[----:B------:R-:W-:-:S05]  /*116a0*/  IMAD.IADD R7, R4, 0x1, R7 ;  /* 0x0000000104077824 */ /* 0x000fca00078e0207 */
[----:B------:R-:W-:-:S13]  /*116b0*/  ISETP.GT.AND P6, PT, R7, UR6, PT ;  /* 0x0000000607007c0c */ /* 0x000fda000bfc4270 */
[----:B------:R-:W-:Y:S05]  /*116c0*/  @!P6 BRA `(.L_x_221) ;  /* 0xfffffffc0064e947 */ /* 0x000fea000383ffff */
.L_x_219:
[----:B------:R-:W-:Y:S02]  /*116d0*/  IMAD.IADD R11, R7, 0x1, -R4 ;  /* 0x00000001070b7824 */ /* 0x000fe400078e0a04 */
[----:B------:R-:W-:Y:S02]  /*116e0*/  IMAD.MOV.U32 R12, RZ, RZ, RZ ;  /* 0x000000ffff0c7224 */ /* 0x000fe400078e00ff */
[----:B------:R-:W-:-:S05]  /*116f0*/  IMAD R3, R2, UR5, R11 ;  /* 0x0000000502037c24 */ /* 0x000fca000f8e020b */
[----:B------:R-:W-:-:S13]  /*11700*/  ISETP.GT.AND P0, PT, R3, UR6, PT ;  /* 0x0000000603007c0c */ /* 0x000fda000bf04270 */
[----:B------:R-:W-:-:S04]  /*11710*/  VOTE.ANY R10, PT, !P0 ;  /* 0x00000000000a7806 */ /* 0x000fc800040e0100 */
[----:B------:R-:W0:Y:S01]  /*11720*/  POPC R5, R10 ;  /* 0x0000000a00057309 */ /* 0x000e220000000000 */
[----:B------:R-:W-:Y:S01]  /*11730*/  ISETP.NE.AND P0, PT, R10, RZ, PT ;  /* 0x000000ff0a00720c */ /* 0x000fe20003f05270 */
[----:B0-----:R-:W0:Y:S04]  /*11740*/  SHFL.IDX PT, R6, R6, R5, 0x1f ;  /* 0x00001f0506067589 */ /* 0x001e2800000e0000 */
[----:B------:R-:W1:Y:S01]  /*11750*/  SHFL.IDX PT, R8, R9, R5, 0x1f ;  /* 0x00001f0509087589 */ /* 0x000e6200000e0000 */
[----:B0-----:R-:W-:-:S04]  /*11760*/  IABS R4, R6 ;  /* 0x0000000600047213 */ /* 0x001fc80000000000 */
[----:B------:R-:W0:Y:S01]  /*11770*/  I2F.RP R13, R4 ;  /* 0x00000004000d7306 */ /* 0x000e220000209400 */
[----:B-1----:R-:W-:-:S07]  /*11780*/  IABS R7, R8 ;  /* 0x0000000800077213 */ /* 0x002fce0000000000 */
[----:B------:R-:W-:Y:S08]  /*11790*/  I2F.RP R10, R7 ;  /* 0x00000007000a7306 */ /* 0x000ff00000209400 */
[----:B0-----:R-:W0:Y:S02]  /*117a0*/  MUFU.RCP R13, R13 ;  /* 0x0000000d000d7308 */ /* 0x001e240000001000 */
[----:B0-----:R-:W-:-:S06]  /*117b0*/  VIADD R3, R13, 0xffffffe ;  /* 0x0ffffffe0d037836 */ /* 0x001fcc0000000000 */
[----:B------:R-:W0:Y:S02]  /*117c0*/  F2I.FTZ.U32.TRUNC.NTZ R3, R3 ;  /* 0x0000000300037305 */ /* 0x000e24000021f000 */
[----:B0-----:R-:W-:Y:S01]  /*117d0*/  IMAD.MOV R15, RZ, RZ, -R3 ;  /* 0x000000ffff0f7224 */ /* 0x001fe200078e0a03 */
[----:B------:R-:W-:Y:S06]  /*117e0*/  @!P0 BRA `(.L_x_222) ;  /* 0x0000000000088947 */ /* 0x000fec0003800000 */
[----:B------:R-:W-:-:S05]  /*117f0*/  VIADD R9, R5, 0xffffffff ;  /* 0xffffffff05097836 */ /* 0x000fca0000000000 */
[----:B------:R0:W1:Y:S02]  /*11800*/  SHFL.IDX PT, R12, R2, R9, 0x1f ;  /* 0x00001f09020c7589 */ /* 0x00006400000e0000 */
.L_x_222:
[----:B-1----:R-:W-:Y:S01]  /*11810*/  IMAD R11, R12, UR5, R11 ;  /* 0x000000050c0b7c24 */ /* 0x002fe2000f8e020b */
[----:B------:R-:W1:Y:S01]  /*11820*/  MUFU.RCP R10, R10 ;  /* 0x0000000a000a7308 */ /* 0x000e620000001000 */
[----:B0-----:R-:W-:Y:S02]  /*11830*/  IMAD R9, R15, R4, RZ ;  /* 0x000000040f097224 */ /* 0x001fe400078e02ff */
[----:B------:R-:W-:Y:S01]  /*11840*/  IMAD.MOV.U32 R2, RZ, RZ, RZ ;  /* 0x000000ffff027224 */ /* 0x000fe200078e00ff */
[----:B------:R0:W-:Y:S03]  /*11850*/  STL [R1], R11 ;  /* 0x0000000b01007387 */ /* 0x0001e60000100800 */
[----:B------:R-:W-:Y:S01]  /*11860*/  IMAD.HI.U32 R2, R3, R9, R2 ;  /* 0x0000000903027227 */ /* 0x000fe200078e0002 */
[----:B------:R-:W-:Y:S02]  /*11870*/  IADD3 R9, -R11, UR6, RZ ;  /* 0x000000060b097c10 */ /* 0x000fe4000fffe1ff */
[----:B------:R-:W-:-:S02]  /*11880*/  IABS R3, R6 ;  /* 0x0000000600037213 */ /* 0x000fc40000000000 */
[----:B------:R-:W-:-:S03]  /*11890*/  IABS R13, R9 ;  /* 0x00000009000d7213 */ /* 0x000fc60000000000 */
[----:B------:R-:W-:Y:S02]  /*118a0*/  IMAD.MOV R12, RZ, RZ, -R3 ;  /* 0x000000ffff0c7224 */ /* 0x000fe400078e0a03 */
[----:B0-----:R-:W-:Y:S01]  /*118b0*/  IMAD.HI.U32 R11, R2, R13, RZ ;  /* 0x0000000d020b7227 */ /* 0x001fe200078e00ff */
[----:B-1----:R-:W-:-:S03]  /*118c0*/  IADD3 R3, R10, 0xffffffe, RZ ;  /* 0x0ffffffe0a037810 */ /* 0x002fc60007ffe0ff */
[----:B------:R-:W-:-:S03]  /*118d0*/  IMAD R13, R11, R12, R13 ;  /* 0x0000000c0b0d7224 */ /* 0x000fc600078e020d */
[----:B------:R-:W0:Y:S02]  /*118e0*/  F2I.FTZ.U32.TRUNC.NTZ R3, R3 ;  /* 0x0000000300037305 */ /* 0x000e24000021f000 */
[----:B------:R-:W-:-:S13]  /*118f0*/  ISETP.GT.U32.AND P1, PT, R4, R13, PT ;  /* 0x0000000d0400720c */ /* 0x000fda0003f24070 */
[----:B------:R-:W-:Y:S02]  /*11900*/  @!P1 IMAD.IADD R13, R13, 0x1, -R4 ;  /* 0x000000010d0d9824 */ /* 0x000fe400078e0a04 */
[----:B0-----:R-:W-:Y:S02]  /*11910*/  IMAD.MOV R2, RZ, RZ, -R3 ;  /* 0x000000ffff027224 */ /* 0x001fe400078e0a03 */
[----:B------:R-:W-:Y:S01]  /*11920*/  @!P1 VIADD R11, R11, 0x1 ;  /* 0x000000010b0b9836 */ /* 0x000fe20000000000 */
[----:B------:R-:W-:Y:S01]  /*11930*/  ISETP.GE.U32.AND P0, PT, R13, R4, PT ;  /* 0x000000040d00720c */ /* 0x000fe20003f06070 */
[----:B------:R-:W-:Y:S01]  /*11940*/  IMAD R13, R2, R7, RZ ;  /* 0x00000007020d7224 */ /* 0x000fe200078e02ff */
[----:B------:R-:W-:Y:S01]  /*11950*/  ISETP.NE.AND P1, PT, R6, RZ, PT ;  /* 0x000000ff0600720c */ /* 0x000fe20003f25270 */
[----:B------:R-:W-:-:S04]  /*11960*/  IMAD.MOV.U32 R2, RZ, RZ, RZ ;  /* 0x000000ffff027224 */ /* 0x000fc800078e00ff */
[----:B------:R-:W-:Y:S01]  /*11970*/  IMAD.HI.U32 R4, R3, R13, R2 ;  /* 0x0000000d03047227 */ /* 0x000fe200078e0002 */
[----:B------:R-:W-:-:S04]  /*11980*/  LOP3.LUT R2, R9, R6, RZ, 0x3c, !PT ;  /* 0x0000000609027212 */ /* 0x000fc800078e3cff */
[----:B------:R-:W-:Y:S01]  /*11990*/  ISETP.GE.AND P2, PT, R2, RZ, PT ;  /* 0x000000ff0200720c */ /* 0x000fe20003f46270 */
[----:B------:R-:W-:Y:S01]  /*119a0*/  @P0 VIADD R11, R11, 0x1 ;  /* 0x000000010b0b0836 */ /* 0x000fe20000000000 */
[----:B------:R-:W-:-:S05]  /*119b0*/  IABS R2, R8 ;  /* 0x0000000800027213 */ /* 0x000fca0000000000 */
[----:B------:R-:W-:-:S06]  /*119c0*/  IMAD.MOV R2, RZ, RZ, -R2 ;  /* 0x000000ffff027224 */ /* 0x000fcc00078e0a02 */
[----:B------:R-:W-:Y:S01]  /*119d0*/  @!P2 IMAD.MOV R11, RZ, RZ, -R11 ;  /* 0x000000ffff0ba224 */ /* 0x000fe200078e0a0b */
[----:B------:R-:W-:-:S04]  /*119e0*/  @!P1 LOP3.LUT R11, RZ, R6, RZ, 0x33, !PT ;  /* 0x00000006ff0b9212 */ /* 0x000fc800078e33ff */
[-C--:B------:R-:W-:Y:S01]  /*119f0*/  IABS R3, R11.reuse ;  /* 0x0000000b00037213 */ /* 0x080fe20000000000 */
[----:B------:R-:W-:-:S04]  /*11a00*/  IMAD R6, R6, R11, RZ ;  /* 0x0000000b06067224 */ /* 0x000fc800078e02ff */
[----:B------:R-:W-:-:S04]  /*11a10*/  IMAD.HI.U32 R4, R4, R3, RZ ;  /* 0x0000000304047227 */ /* 0x000fc800078e00ff */
[----:B------:R-:W-:Y:S02]  /*11a20*/  IMAD R2, R4, R2, R3 ;  /* 0x0000000204027224 */ /* 0x000fe400078e0203 */
[----:B------:R-:W-:-:S03]  /*11a30*/  IMAD.IADD R6, R9, 0x1, -R6 ;  /* 0x0000000109067824 */ /* 0x000fc600078e0a06 */
[----:B------:R-:W-:Y:S02]  /*11a40*/  ISETP.GT.U32.AND P1, PT, R7, R2, PT ;  /* 0x000000020700720c */ /* 0x000fe40003f24070 */
[----:B------:R1:W-:Y:S11]  /*11a50*/  STL [R1+0x4], R6 ;  /* 0x0000040601007387 */ /* 0x0003f60000100800 */
[----:B------:R-:W-:-:S02]  /*11a60*/  @!P1 IMAD.IADD R2, R2, 0x1, -R7 ;  /* 0x0000000102029824 */ /* 0x000fc400078e0a07 */
[----:B------:R-:W-:Y:S01]  /*11a70*/  @!P1 VIADD R4, R4, 0x1 ;  /* 0x0000000104049836 */ /* 0x000fe20000000000 */
[----:B------:R-:W-:Y:S02]  /*11a80*/  ISETP.NE.AND P1, PT, R8, RZ, PT ;  /* 0x000000ff0800720c */ /* 0x000fe40003f25270 */
[----:B------:R-:W-:Y:S02]  /*11a90*/  ISETP.GE.U32.AND P0, PT, R2, R7, PT ;  /* 0x000000070200720c */ /* 0x000fe40003f06070 */
[----:B------:R-:W-:-:S04]  /*11aa0*/  LOP3.LUT R2, R11, R8, RZ, 0x3c, !PT ;  /* 0x000000080b027212 */ /* 0x000fc800078e3cff */
[----:B------:R-:W-:-:S07]  /*11ab0*/  ISETP.GE.AND P2, PT, R2, RZ, PT ;  /* 0x000000ff0200720c */ /* 0x000fce0003f46270 */
[----:B------:R-:W-:-:S06]  /*11ac0*/  @P0 VIADD R4, R4, 0x1 ;  /* 0x0000000104040836 */ /* 0x000fcc0000000000 */
[----:B------:R-:W-:Y:S01]  /*11ad0*/  @!P2 IMAD.MOV R4, RZ, RZ, -R4 ;  /* 0x000000ffff04a224 */ /* 0x000fe200078e0a04 */
[----:B------:R-:W-:-:S05]  /*11ae0*/  @!P1 LOP3.LUT R4, RZ, R8, RZ, 0x33, !PT ;  /* 0x00000008ff049212 */ /* 0x000fca00078e33ff */
[--C-:B------:R-:W-:Y:S02]  /*11af0*/  IMAD.MOV R2, RZ, RZ, -R4.reuse ;  /* 0x000000ffff027224 */ /* 0x100fe400078e0a04 */
[C---:B------:R-:W-:Y:S02]  /*11b00*/  IMAD R4, R8.reuse, 0x1000000, R4 ;  /* 0x0100000008047824 */ /* 0x040fe400078e0204 */
[----:B------:R-:W-:Y:S02]  /*11b10*/  IMAD R11, R8, R2, R11 ;  /* 0x00000002080b7224 */ /* 0x000fe400078e020b */
[----:B------:R-:W-:Y:S02]  /*11b20*/  VIADD R2, R5, UR4 ;  /* 0x0000000405027c36 */ /* 0x000fe40008000000 */
[----:B------:R-:W-:-:S03]  /*11b30*/  IMAD R3, R11, 0x10000, R4 ;  /* 0x000100000b037824 */ /* 0x000fc600078e0204 */
[----:B------:R1:W-:Y:S04]  /*11b40*/  STL [R1+0xc], R2 ;  /* 0x00000c0201007387 */ /* 0x0003e80000100800 */
[----:B------:R1:W-:Y:S01]  /*11b50*/  STL [R1+0x8], R3 ;  /* 0x0000080301007387 */ /* 0x0003e20000100800 */
[----:B------:R-:W-:Y:S05]  /*11b60*/  BRA `(.L_x_223) ;  /* 0x0000000000107947 */ /* 0x000fea0003800000 */
.L_x_220:
[----:B------:R-:W-:Y:S01]  /*11b70*/  IMAD.U32 R2, RZ, RZ, UR6 ;  /* 0x00000006ff027e24 */ /* 0x000fe2000f8e00ff */
[----:B------:R0:W-:Y:S04]  /*11b80*/  STL [R1+0x4], RZ ;  /* 0x000004ff01007387 */ /* 0x0001e80000100800 */
[----:B------:R0:W-:Y:S04]  /*11b90*/  STL [R1+0x8], RZ ;  /* 0x000008ff01007387 */ /* 0x0001e80000100800 */
[----:B------:R0:W-:Y:S02]  /*11ba0*/  STL [R1], R2 ;  /* 0x0000000201007387 */ /* 0x0001e40000100800 */
.L_x_223:
[----:B------:R-:W2:Y:S04]  /*11bb0*/  LDL R4, [R1] ;  /* 0x0000000001047983 */ /* 0x000ea80000100800 */
[----:B------:R-:W2:Y:S04]  /*11bc0*/  LDL R5, [R1+0x4] ;  /* 0x0000040001057983 */ /* 0x000ea80000100800 */
[----:B-1----:R-:W2:Y:S04]  /*11bd0*/  LDL R6, [R1+0x8] ;  /* 0x0000080001067983 */ /* 0x002ea80000100800 */
[----:B------:R-:W2:Y:S01]  /*11be0*/  LDL R7, [R1+0xc] ;  /* 0x00000c0001077983 */ /* 0x000ea20000100800 */
[----:B------:R-:W-:-:S13]  /*11bf0*/  ISETP.NE.AND P0, PT, R0, RZ, PT ;  /* 0x000000ff0000720c */ /* 0x000fda0003f05270 */
[----:B------:R-:W1:Y:S01]  /*11c00*/  @!P0 S2R R3, SR_CgaCtaId ;  /* 0x0000000000038919 */ /* 0x000e620000008800 */
[----:B------:R-:W-:-:S04]  /*11c10*/  @!P0 MOV R0, 0x400 ;  /* 0x0000040000008802 */ /* 0x000fc80000000f00 */
[----:B-1----:R-:W-:-:S05]  /*11c20*/  @!P0 LEA R0, R3, R0, 0x18 ;  /* 0x0000000003008211 */ /* 0x002fca00078ec0ff */
[----:B--2---:R1:W-:Y:S01]  /*11c30*/  @!P0 STS.128 [R0+0x348d0], R4 ;  /* 0x0348d00400008388 */ /* 0x0043e20000000c00 */
[----:B------:R-:W-:Y:S06]  /*11c40*/  BAR.ARV 0x5, 0x180 ;  /* 0x0146000000007b1d */ /* 0x000fec0000002000 */
.L_x_218:
[----:B01----:R-:W3:Y:S01]  /*11c50*/  LDL R0, [R1+0xc] ;  /* 0x00000c0001007983 */ /* 0x003ee20000100800 */
[----:B------:R-:W-:Y:S01]  /*11c60*/  ULDC UR4, c[0x0][0xc3c] ;  /* 0x00030f0000047ab9 */ /* 0x000fe20000000800 */
[----:B------:R-:W-:Y:S02]  /*11c70*/  IMAD.MOV.U32 R19, RZ, RZ, RZ ;  /* 0x000000ffff137224 */ /* 0x000fe400078e00ff */
[----:B------:R0:W-:Y:S01]  /*11c80*/  STL [R1+0x48], RZ ;  /* 0x000048ff01007387 */ /* 0x0001e20000100800 */
[----:B---3--:R-:W-:Y:S01]  /*11c90*/  ISETP.GE.AND P0, PT, R0, UR4, PT ;  /* 0x0000000400007c0c */ /* 0x008fe2000bf06270 */
[----:B------:R-:W-:-:S05]  /*11ca0*/  IMAD.MOV.U32 R0, RZ, RZ, 0x1 ;  /* 0x00000001ff007424 */ /* 0x000fca00078e00ff */
[----:B------:R0:W-:Y:S07]  /*11cb0*/  STL [R1+0x14], R0 ;  /* 0x0000140001007387 */ /* 0x0001ee0000100800 */
[----:B------:R-:W-:Y:S05]  /*11cc0*/  @P0 BRA `(.L_x_224) ;  /* 0x0000005400300947 */ /* 0x000fea0003800000 */
[----:B--2---:R-:W1:Y:S01]  /*11cd0*/  S2R R5, SR_TID.X ;  /* 0x0000000000057919 */ /* 0x004e620000002100 */
[----:B------:R-:W2:Y:S01]  /*11ce0*/  S2UR UR5, SR_CgaCtaId ;  /* 0x00000000000579c3 */ /* 0x000ea20000008800 */
[----:B------:R-:W-:Y:S01]  /*11cf0*/  UMOV UR4, 0x400 ;  /* 0x0000040000047882 */ /* 0x000fe20000000000 */
[----:B------:R-:W-:Y:S01]  /*11d00*/  BSSY B8, `(.L_x_224) ;  /* 0x0000548000087945 */ /* 0x000fe20003800000 */
[----:B------:R-:W-:Y:S01]  /*11d10*/  IMAD.MOV.U32 R19, RZ, RZ, RZ ;  /* 0x000000ffff137224 */ /* 0x000fe200078e00ff */
[----:B------:R-:W-:Y:S01]  /*11d20*/  ULDC UR38, c[0x0][0xc] ;  /* 0x0000030000267ab9 */ /* 0x000fe20000000800 */
[----:B------:R-:W-:Y:S01]  /*11d30*/  ULDC.64 UR36, c[0x0][0x198] ;  /* 0x0000660000247ab9 */ /* 0x000fe20000000a00 */
[----:B--2---:R-:W-:-:S06]  /*11d40*/  ULEA UR4, UR5, UR4, 0x18 ;  /* 0x0000000405047291 */ /* 0x004fcc000f8ec03f */
[----:B------:R-:W-:Y:S01]  /*11d50*/  IMAD.U32 R18, RZ, RZ, UR4 ;  /* 0x00000004ff127e24 */ /* 0x000fe2000f8e00ff */
[C---:B-1----:R-:W-:Y:S01]  /*11d60*/  LOP3.LUT R4, R5.reuse, 0x7f, RZ, 0xc0, !PT ;  /* 0x0000007f05047812 */ /* 0x042fe200078ec0ff */
[----:B0-----:R-:W-:-:S05]  /*11d70*/  IMAD.SHL.U32 R0, R5, 0x8, RZ ;  /* 0x0000000805007824 */ /* 0x001fca00078e00ff */
[C---:B------:R-:W-:Y:S02]  /*11d80*/  LOP3.LUT R2, R0.reuse, 0x1f8, RZ, 0xc0, !PT ;  /* 0x000001f800027812 */ /* 0x040fe400078ec0ff */
[----:B------:R-:W-:Y:S02]  /*11d90*/  LOP3.LUT R0, R0, 0x38, RZ, 0xc0, !PT ;  /* 0x0000003800007812 */ /* 0x000fe400078ec0ff */
[----:B------:R-:W-:Y:S01]  /*11da0*/  LOP3.LUT R3, R2, 0x38, R5, 0x78, !PT ;  /* 0x0000003802037812 */ /* 0x000fe200078e7805 */
[----:B------:R-:W-:Y:S01]  /*11db0*/  IMAD.SHL.U32 R2, R4, 0x8, RZ ;  /* 0x0000000804027824 */ /* 0x000fe200078e00ff */
[----:B------:R-:W-:Y:S02]  /*11dc0*/  SHF.R.U32.HI R4, RZ, 0x3, R4 ;  /* 0x00000003ff047819 */ /* 0x000fe40000011604 */
[----:B------:R-:W-:Y:S02]  /*11dd0*/  LOP3.LUT R0, R0, 0x40, RZ, 0xfc, !PT ;  /* 0x0000004000007812 */ /* 0x000fe400078efcff */
[----:B------:R-:W-:Y:S01]  /*11de0*/  LOP3.LUT R3, R3, 0x200, R2, 0xf8, !PT ;  /* 0x0000020003037812 */ /* 0x000fe200078ef802 */
[----:B------:R-:W-:-:S04]  /*11df0*/  IMAD.SHL.U32 R2, R5, 0x10, RZ ;  /* 0x0000001005027824 */ /* 0x000fc800078e00ff */
[----:B------:R-:W-:Y:S01]  /*11e00*/  IMAD R3, R3, 0x2, R18 ;  /* 0x0000000203037824 */ /* 0x000fe200078e0212 */
[----:B------:R-:W-:Y:S01]  /*11e10*/  LOP3.LUT R4, R4, 0x70, R2, 0xf8, !PT ;  /* 0x0000007004047812 */ /* 0x000fe200078ef802 */
[----:B------:R-:W-:-:S03]  /*11e20*/  IMAD.MOV.U32 R2, RZ, RZ, 0x1 ;  /* 0x00000001ff027424 */ /* 0x000fc600078e00ff */
[----:B------:R0:W-:Y:S04]  /*11e30*/  STL [R1+0x28], R3 ;  /* 0x0000280301007387 */ /* 0x0001e80000100800 */
[----:B------:R0:W-:Y:S04]  /*11e40*/  STL [R1+0x14], R2 ;  /* 0x0000140201007387 */ /* 0x0001e80000100800 */
[----:B------:R0:W-:Y:S02]  /*11e50*/  STL [R1+0x48], RZ ;  /* 0x000048ff01007387 */ /* 0x0001e40000100800 */
.L_x_323:
[----:B--2---:R-:W2:Y:S01]  /*11e60*/  LDL R0, [R1+0xc] ;  /* 0x00000c0001007983 */ /* 0x004ea20000100800 */
[----:B0-----:R-:W2:Y:S01]  /*11e70*/  LDC.64 R2, c[0x0][0xc88] ;  /* 0x00032200ff027b82 */ /* 0x001ea20000000a00 */
[----:B------:R-:W-:Y:S01]  /*11e80*/  ULDC.64 UR4, c[0x0][0x208] ;  /* 0x0000820000047ab9 */ /* 0x000fe20000000a00 */
[----:B--2---:R-:W-:-:S05]  /*11e90*/  IMAD.WIDE R2, R0, 0x4, R2 ;  /* 0x0000000400027825 */ /* 0x004fca00078e0202 */
[----:B------:R-:W2:Y:S01]  /*11ea0*/  LDG.E R10, desc[UR4][R2.64] ;  /* 0x00000004020a7981 */ /* 0x000ea2000c1e1900 */
[----:B------:R-:W-:Y:S05]  /*11eb0*/  YIELD ;  /* 0x0000000000007946 */ /* 0x000fea0003800000 */
[----:B------:R-:W-:Y:S01]  /*11ec0*/  ULDC.64 UR4, c[0x0][0xa28] ;  /* 0x00028a0000047ab9 */ /* 0x000fe20000000a00 */
[----:B------:R-:W-:Y:S01]  /*11ed0*/  IMAD.MOV.U32 R0, RZ, RZ, RZ ;  /* 0x000000ffff007224 */ /* 0x000fe200078e00ff */
[----:B------:R-:W-:Y:S01]  /*11ee0*/  ISETP.NE.U32.AND P0, PT, RZ, UR4, PT ;  /* 0x00000004ff007c0c */ /* 0x000fe2000bf05070 */
[----:B------:R-:W-:Y:S01]  /*11ef0*/  ULDC.64 UR10, c[0x0][0x208] ;  /* 0x00008200000a7ab9 */ /* 0x000fe20000000a00 */
[----:B-1----:R-:W-:Y:S01]  /*11f00*/  IMAD.MOV.U32 R6, RZ, RZ, RZ ;  /* 0x000000ffff067224 */ /* 0x002fe200078e00ff */
[----:B------:R-:W-:Y:S01]  /*11f10*/  ULDC.64 UR6, c[0x0][0xa18] ;  /* 0x0002860000067ab9 */ /* 0x000fe20000000a00 */
[----:B------:R-:W-:Y:S01]  /*11f20*/  ISETP.NE.AND.EX P0, PT, RZ, UR5, PT, P0 ;  /* 0x00000005ff007c0c */ /* 0x000fe2000bf05300 */
[----:B------:R-:W-:Y:S01]  /*11f30*/  ULDC.64 UR8, c[0x0][0xa08] ;  /* 0x0002820000087ab9 */ /* 0x000fe20000000a00 */
[----:B--2---:R-:W-:Y:S01]  /*11f40*/  SHF.R.S32.HI R4, RZ, 0x1f, R10 ;  /* 0x0000001fff047819 */ /* 0x004fe2000001140a */
[----:B------:R-:W-:-:S10]  /*11f50*/  IMAD.SHL.U32 R17, R10, 0x4, RZ ;  /* 0x000000040a117824 */ /* 0x000fd400078e00ff */
[C---:B------:R-:W-:Y:S01]  /*11f60*/  @P0 LEA R2, P1, R10.reuse, UR4, 0x2 ;  /* 0x000000040a020c11 */ /* 0x040fe2000f8210ff */
[----:B------:R-:W-:Y:S03]  /*11f70*/  STL [R1+0x2c], R10 ;  /* 0x00002c0a01007387 */ /* 0x000fe60000100800 */
[C-C-:B------:R-:W-:Y:S01]  /*11f80*/  @P0 LEA.HI.X R3, R10.reuse, UR5, R4.reuse, 0x2, P1 ;  /* 0x000000050a030c11 */ /* 0x140fe200088f1404 */
[----:B------:R-:W-:Y:S01]  /*11f90*/  ULDC.64 UR4, c[0x0][0xa00] ;  /* 0x0002800000047ab9 */ /* 0x000fe20000000a00 */
[----:B------:R-:W-:Y:S01]  /*11fa0*/  SHF.L.U64.HI R9, R10, 0x2, R4 ;  /* 0x000000020a097819 */ /* 0x000fe20000010204 */
[----:B------:R0:W-:Y:S01]  /*11fb0*/  STL [R1+0x3c], R4 ;  /* 0x00003c0401007387 */ /* 0x0001e20000100800 */
[----:B------:R-:W-:-:S03]  /*11fc0*/  ISETP.NE.U32.AND P1, PT, RZ, UR4, PT ;  /* 0x00000004ff007c0c */ /* 0x000fc6000bf25070 */
[----:B------:R1:W5:Y:S01]  /*11fd0*/  @P0 LDG.E R0, desc[UR10][R2.64] ;  /* 0x0000000a02000981 */ /* 0x000362000c1e1900 */
[----:B------:R-:W-:Y:S01]  /*11fe0*/  ISETP.NE.AND.EX P1, PT, RZ, UR5, PT, P1 ;  /* 0x00000005ff007c0c */ /* 0x000fe2000bf25310 */
[----:B------:R-:W-:Y:S01]  /*11ff0*/  IMAD.MOV.U32 R8, RZ, RZ, RZ ;  /* 0x000000ffff087224 */ /* 0x000fe200078e00ff */
[----:B------:R-:W-:Y:S01]  /*12000*/  ISETP.NE.U32.AND P2, PT, RZ, UR6, PT ;  /* 0x00000006ff007c0c */ /* 0x000fe2000bf45070 */
[----:B------:R-:W-:Y:S01]  /*12010*/  STL [R1+0x1c], R9 ;  /* 0x00001c0901007387 */ /* 0x000fe20000100800 */
[----:B------:R-:W-:Y:S02]  /*12020*/  ISETP.NE.U32.AND P0, PT, RZ, UR8, PT ;  /* 0x00000008ff007c0c */ /* 0x000fe4000bf05070 */
[C---:B0-----:R-:W-:Y:S02]  /*12030*/  IADD3 R4, P4, R17.reuse, UR8, RZ ;  /* 0x0000000811047c10 */ /* 0x041fe4000ff9e0ff */
[----:B-1----:R-:W-:Y:S02]  /*12040*/  IADD3 R2, P3, R17, UR4, RZ ;  /* 0x0000000411027c10 */ /* 0x002fe4000ff7e0ff */
[----:B------:R-:W-:-:S02]  /*12050*/  ISETP.NE.AND.EX P2, PT, RZ, UR7, PT, P2 ;  /* 0x00000007ff007c0c */ /* 0x000fc4000bf45320 */
[C---:B------:R-:W-:Y:S02]  /*12060*/  IADD3.X R3, R9.reuse, UR5, RZ, P3, !PT ;  /* 0x0000000509037c10 */ /* 0x040fe40009ffe4ff */
[----:B------:R-:W-:Y:S02]  /*12070*/  ISETP.NE.AND.EX P0, PT, RZ, UR9, PT, P0 ;  /* 0x00000009ff007c0c */ /* 0x000fe4000bf05300 */
[----:B------:R-:W-:Y:S01]  /*12080*/  IADD3.X R5, R9, UR9, RZ, P4, !PT ;  /* 0x0000000909057c10 */ /* 0x000fe2000a7fe4ff */
[----:B------:R-:W2:Y:S01]  /*12090*/  @P1 LDG.E R6, desc[UR10][R2.64] ;  /* 0x0000000a02061981 */ /* 0x000ea2000c1e1900 */
[----:B------:R-:W-:Y:S02]  /*120a0*/  ULDC UR4, c[0x0][0x288] ;  /* 0x0000a20000047ab9 */ /* 0x000fe40000000800 */
[----:B------:R-:W-:Y:S01]  /*120b0*/  IMAD.U32 R11, RZ, RZ, UR4 ;  /* 0x00000004ff0b7e24 */ /* 0x000fe2000f8e00ff */
[----:B------:R-:W-:-:S06]  /*120c0*/  ULDC.64 UR4, c[0x0][0x418] ;  /* 0x0001060000047ab9 */ /* 0x000fcc0000000a00 */
[----:B------:R-:W5:Y:S04]  /*120d0*/  @P0 LDG.E R8, desc[UR10][R4.64] ;  /* 0x0000000a04080981 */ /* 0x000f68000c1e1900 */
[----:B--2---:R0:W-:Y:S02]  /*120e0*/  STL [R1+0x34], R6 ;  /* 0x0000340601007387 */ /* 0x0041e40000100800 */
[----:B0-----:R-:W-:-:S04]  /*120f0*/  @P2 IADD3 R6, P3, R17, UR6, RZ ;  /* 0x0000000611062c10 */ /* 0x001fc8000ff7e0ff */
[----:B------:R-:W-:-:S05]  /*12100*/  @P2 IADD3.X R7, R9, UR7, RZ, P3, !PT ;  /* 0x0000000709072c10 */ /* 0x000fca0009ffe4ff */
[----:B------:R0:W2:Y:S01]  /*12110*/  @P2 LDG.E R11, desc[UR10][R6.64] ;  /* 0x0000000a060b2981 */ /* 0x0000a2000c1e1900 */
[----:B------:R-:W-:-:S03]  /*12120*/  UISETP.NE.U32.AND UP0, UPT, UR4, URZ, UPT ;  /* 0x0000003f0400728c */ /* 0x000fc6000bf05070 */
[----:B------:R-:W-:Y:S01]  /*12130*/  ULDC UR4, c[0x0][0x424] ;  /* 0x0001090000047ab9 */ /* 0x000fe20000000800 */
[----:B------:R-:W-:-:S03]  /*12140*/  UISETP.NE.AND.EX UP0, UPT, UR5, URZ, UPT, UP0 ;  /* 0x0000003f0500728c */ /* 0x000fc6000bf05300 */
[----:B------:R-:W-:Y:S01]  /*12150*/  ULDC UR5, c[0x0][0x2f0] ;  /* 0x0000bc0000057ab9 */ /* 0x000fe20000000800 */
[----:B------:R-:W-:-:S04]  /*12160*/  USEL UR4, UR4, 0x1, UP0 ;  /* 0x0000000104047887 */ /* 0x000fc80008000000 */
[----:B------:R-:W-:-:S06]  /*12170*/  UIMAD UR4, UR4, UR5, URZ ;  /* 0x00000005040472a4 */ /* 0x000fcc000f8e023f */
[----:B0-----:R-:W-:Y:S01]  /*12180*/  IMAD.U32 R6, RZ, RZ, UR4 ;  /* 0x00000004ff067e24 */ /* 0x001fe2000f8e00ff */
[----:B--2---:R0:W-:Y:S01]  /*12190*/  STL [R1+0x44], R11 ;  /* 0x0000440b01007387 */ /* 0x0041e20000100800 */
[----:B------:R-:W-:Y:S05]  /*121a0*/  @P2 BRA `(.L_x_225) ;  /* 0x0000000000182947 */ /* 0x000fea0003800000 */
[----:B------:R-:W-:Y:S05]  /*121b0*/  @!P1 BRA `(.L_x_225) ;  /* 0x0000000000149947 */ /* 0x000fea0003800000 */
[----:B------:R-:W-:Y:S02]  /*121c0*/  ULDC.64 UR4, c[0x0][0x208] ;  /* 0x0000820000047ab9 */ /* 0x000fe40000000a00 */
[----:B------:R-:W2:Y:S04]  /*121d0*/  LDG.E R7, desc[UR4][R2.64] ;  /* 0x0000000402077981 */ /* 0x000ea8000c1e1900 */
[----:B------:R-:W2:Y:S02]  /*121e0*/  LDG.E R2, desc[UR4][R2.64+0x4] ;  /* 0x0000040402027981 */ /* 0x000ea4000c1e1900 */
[----:B--2---:R-:W-:-:S05]  /*121f0*/  IMAD.IADD R2, R2, 0x1, -R7 ;  /* 0x0000000102027824 */ /* 0x004fca00078e0a07 */
[----:B------:R1:W-:Y:S02]  /*12200*/  STL [R1+0x44], R2 ;  /* 0x0000440201007387 */ /* 0x0003e40000100800 */
.L_x_225:
[----:B------:R-:W1:Y:S01]  /*12210*/  LDL.LU R7, [R1+0x8] ;  /* 0x0000080001077983 */ /* 0x000e620000300800 */
[----:B------:R-:W-:Y:S02]  /*12220*/  ULDC.64 UR4, c[0x0][0xa20] ;  /* 0x0002880000047ab9 */ /* 0x000fe40000000a00 */
[----:B------:R-:W-:-:S04]  /*12230*/  ISETP.NE.U32.AND P1, PT, RZ, UR4, PT ;  /* 0x00000004ff007c0c */ /* 0x000fc8000bf25070 */
[----:B------:R-:W-:Y:S02]  /*12240*/  ISETP.NE.AND.EX P1, PT, RZ, UR5, PT, P1 ;  /* 0x00000005ff007c0c */ /* 0x000fe4000bf25310 */
[C---:B-1----:R-:W-:Y:S02]  /*12250*/  LOP3.LUT R2, R7.reuse, 0xff000000, RZ, 0xc0, !PT ;  /* 0xff00000007027812 */ /* 0x042fe400078ec0ff */
[C---:B------:R-:W-:Y:S02]  /*12260*/  LOP3.LUT R3, R7.reuse, 0xff0000, RZ, 0xc0, !PT ;  /* 0x00ff000007037812 */ /* 0x040fe400078ec0ff */
[----:B------:R-:W-:Y:S02]  /*12270*/  SHF.R.U32.HI R2, RZ, 0x8, R2 ;  /* 0x00000008ff027819 */ /* 0x000fe40000011602 */
[----:B------:R-:W-:Y:S01]  /*12280*/  LOP3.LUT R16, R7, 0xffff, RZ, 0xc0, !PT ;  /* 0x0000ffff07107812 */ /* 0x000fe200078ec0ff */
[----:B-----5:R-:W-:Y:S01]  /*12290*/  IMAD.IADD R7, R8, 0x1, R0 ;  /* 0x0000000108077824 */ /* 0x020fe200078e0200 */
[----:B------:R-:W-:Y:S01]  /*122a0*/  LEA.HI R2, R3, R2, RZ, 0x10 ;  /* 0x0000000203027211 */ /* 0x000fe200078f80ff */
[----:B------:R-:W-:-:S05]  /*122b0*/  IMAD.MOV.U32 R3, RZ, RZ, R10 ;  /* 0x000000ffff037224 */ /* 0x000fca00078e000a */
[----:B------:R1:W-:Y:S04]  /*122c0*/  STL [R1+0x10], R3 ;  /* 0x0000100301007387 */ /* 0x0003e80000100800 */
[----:B------:R1:W-:Y:S01]  /*122d0*/  STL [R1+0x18], R7 ;  /* 0x0000180701007387 */ /* 0x0003e20000100800 */
[----:B------:R-:W-:Y:S05]  /*122e0*/  @!P1 BRA `(.L_x_226) ;  /* 0x0000000000149947 */ /* 0x000fea0003800000 */
[----:B------:R-:W-:Y:S01]  /*122f0*/  IADD3 R6, P0, R17, UR4, RZ ;  /* 0x0000000411067c10 */ /* 0x000fe2000ff1e0ff */
[----:B------:R-:W-:-:S03]  /*12300*/  ULDC.64 UR6, c[0x0][0x208] ;  /* 0x0000820000067ab9 */ /* 0x000fc60000000a00 */
[----:B-1----:R-:W-:-:S05]  /*12310*/  IADD3.X R7, R9, UR5, RZ, P0, !PT ;  /* 0x0000000509077c10 */ /* 0x002fca00087fe4ff */
[----:B------:R2:W5:Y:S01]  /*12320*/  LDG.E R6, desc[UR6][R6.64] ;  /* 0x0000000606067981 */ /* 0x000562000c1e1900 */
[----:B------:R-:W-:Y:S05]  /*12330*/  BRA `(.L_x_227) ;  /* 0x0000000000147947 */ /* 0x000fea0003800000 */
.L_x_226:
[----:B------:R-:W-:Y:S05]  /*12340*/  @!P0 BRA `(.L_x_227) ;  /* 0x0000000000108947 */ /* 0x000fea0003800000 */
[----:B------:R-:W-:Y:S02]  /*12350*/  ULDC.64 UR4, c[0x0][0x208] ;  /* 0x0000820000047ab9 */ /* 0x000fe40000000a00 */
[----:B------:R-:W2:Y:S04]  /*12360*/  LDG.E R6, desc[UR4][R4.64] ;  /* 0x0000000404067981 */ /* 0x000ea8000c1e1900 */
[----:B------:R-:W2:Y:S02]  /*12370*/  LDG.E R4, desc[UR4][R4.64+0x4] ;  /* 0x0000040404047981 */ /* 0x000ea4000c1e1900 */
[----:B--2---:R-:W-:-:S07]  /*12380*/  IMAD.IADD R6, R4, 0x1, -R6 ;  /* 0x0000000104067824 */ /* 0x004fce00078e0a06 */
.L_x_227:
[----:B-----5:R-:W-:Y:S01]  /*12390*/  IMAD.IADD R6, R6, 0x1, -R0 ;  /* 0x0000000106067824 */ /* 0x020fe200078e0a00 */
[----:B------:R-:W-:Y:S01]  /*123a0*/  LOP3.LUT R9, R2, 0xff, RZ, 0xc0, !PT ;  /* 0x000000ff02097812 */ /* 0x000fe200078ec0ff */
[----:B------:R-:W-:Y:S01]  /*123b0*/  IMAD.MOV.U32 R4, RZ, RZ, RZ ;  /* 0x000000ffff047224 */ /* 0x000fe200078e00ff */
[----:B------:R-:W-:Y:S01]  /*123c0*/  BSSY B0, `(.L_x_228) ;  /* 0x000002a000007945 */ /* 0x000fe20003800000 */
[C---:B------:R-:W-:Y:S01]  /*123d0*/  VIADD R0, R6.reuse, 0xaf ;  /* 0x000000af06007836 */ /* 0x040fe20000000000 */
[----:B------:R-:W-:Y:S01]  /*123e0*/  ISETP.GE.AND P0, PT, R6, 0x1, PT ;  /* 0x000000010600780c */ /* 0x000fe20003f06270 */
[----:B------:R-:W-:Y:S01]  /*123f0*/  IMAD.MOV.U32 R10, RZ, RZ, R4 ;  /* 0x000000ffff0a7224 */ /* 0x000fe200078e0004 */
[----:B------:R3:W-:Y:S01]  /*12400*/  STL [R1+0x38], R4 ;  /* 0x0000380401007387 */ /* 0x0007e20000100800 */
[----:B------:R-:W-:-:S05]  /*12410*/  IMAD.HI R0, R0, 0x2e8ba2e9, RZ ;  /* 0x2e8ba2e900007827 */ /* 0x000fca00078e02ff */
[----:B-1----:R-:W-:-:S04]  /*12420*/  SHF.R.U32.HI R3, RZ, 0x1f, R0 ;  /* 0x0000001fff037819 */ /* 0x002fc80000011600 */
[----:B------:R-:W-:-:S05]  /*12430*/  LEA.HI.SX32 R8, R0, R3, 0x1b ;  /* 0x0000000300087211 */ /* 0x000fca00078fdaff */
[----:B------:R3:W-:Y:S04]  /*12440*/  STL [R1+0x40], R8 ;  /* 0x0000400801007387 */ /* 0x0007e80000100800 */
[----:B------:R3:W-:Y:S01]  /*12450*/  STL [R1+0x58], R9 ;  /* 0x0000580901007387 */ /* 0x0007e20000100800 */
[----:B------:R-:W-:Y:S05]  /*12460*/  @!P0 BRA `(.L_x_229) ;  /* 0x00000000007c8947 */ /* 0x000fea0003800000 */
[----:B------:R-:W-:-:S04]  /*12470*/  SHF.R.U32.HI R0, RZ, 0x10, R2 ;  /* 0x00000010ff007819 */ /* 0x000fc80000011602 */
[----:B------:R-:W-:-:S13]  /*12480*/  ISETP.NE.AND P0, PT, R0, RZ, PT ;  /* 0x000000ff0000720c */ /* 0x000fda0003f05270 */
[----:B------:R-:W3:Y:S02]  /*12490*/  @!P0 LDC R0, c[0x0][0x9f0] ;  /* 0x00027c00ff008b82 */ /* 0x000ee40000000800 */
[----:B---3--:R-:W-:-:S04]  /*124a0*/  IABS R4, R0 ;  /* 0x0000000000047213 */ /* 0x008fc80000000000 */
[----:B------:R-:W1:Y:S08]  /*124b0*/  I2F.RP R2, R4 ;  /* 0x0000000400027306 */ /* 0x000e700000209400 */
[----:B-1----:R-:W1:Y:S02]  /*124c0*/  MUFU.RCP R2, R2 ;  /* 0x0000000200027308 */ /* 0x002e640000001000 */
[----:B-1----:R-:W-:-:S06]  /*124d0*/  VIADD R2, R2, 0xffffffe ;  /* 0x0ffffffe02027836 */ /* 0x002fcc0000000000 */
[----:B------:R-:W1:Y:S02]  /*124e0*/  F2I.FTZ.U32.TRUNC.NTZ R3, R2 ;  /* 0x0000000200037305 */ /* 0x000e64000021f000 */
[----:B-1----:R-:W-:-:S04]  /*124f0*/  IMAD.MOV R2, RZ, RZ, -R3 ;  /* 0x000000ffff027224 */ /* 0x002fc800078e0a03 */
[----:B------:R-:W-:Y:S02]  /*12500*/  IMAD R5, R2, R4, RZ ;  /* 0x0000000402057224 */ /* 0x000fe400078e02ff */
[----:B------:R-:W-:-:S04]  /*12510*/  IMAD.MOV.U32 R2, RZ, RZ, RZ ;  /* 0x000000ffff027224 */ /* 0x000fc800078e00ff */
[----:B--2---:R-:W-:Y:S01]  /*12520*/  IMAD.HI.U32 R7, R3, R5, R2 ;  /* 0x0000000503077227 */ /* 0x004fe200078e0002 */
[----:B------:R-:W-:Y:S02]  /*12530*/  IABS R2, R0 ;  /* 0x0000000000027213 */ /* 0x000fe40000000000 */
[----:B------:R-:W-:-:S03]  /*12540*/  IADD3 R3, R0, -0x1, R8 ;  /* 0xffffffff00037810 */ /* 0x000fc60007ffe008 */
[----:B------:R-:W-:Y:S01]  /*12550*/  IMAD.MOV R2, RZ, RZ, -R2 ;  /* 0x000000ffff027224 */ /* 0x000fe200078e0a02 */
[----:B------:R-:W-:Y:S02]  /*12560*/  IABS R5, R3 ;  /* 0x0000000300057213 */ /* 0x000fe40000000000 */
[----:B------:R-:W-:Y:S02]  /*12570*/  LOP3.LUT R3, R3, R0, RZ, 0x3c, !PT ;  /* 0x0000000003037212 */ /* 0x000fe400078e3cff */
[----:B------:R-:W-:Y:S01]  /*12580*/  MOV R6, R2 ;  /* 0x0000000200067202 */ /* 0x000fe20000000f00 */
[----:B------:R-:W-:Y:S01]  /*12590*/  IMAD.HI.U32 R2, R7, R5, RZ ;  /* 0x0000000507027227 */ /* 0x000fe200078e00ff */
[----:B------:R-:W-:-:S03]  /*125a0*/  ISETP.GE.AND P2, PT, R3, RZ, PT ;  /* 0x000000ff0300720c */ /* 0x000fc60003f46270 */
[----:B------:R-:W-:-:S05]  /*125b0*/  IMAD R5, R2, R6, R5 ;  /* 0x0000000602057224 */ /* 0x000fca00078e0205 */
[----:B------:R-:W-:-:S13]  /*125c0*/  ISETP.GT.U32.AND P1, PT, R4, R5, PT ;  /* 0x000000050400720c */ /* 0x000fda0003f24070 */
[----:B------:R-:W-:Y:S02]  /*125d0*/  @!P1 IMAD.IADD R5, R5, 0x1, -R4 ;  /* 0x0000000105059824 */ /* 0x000fe400078e0a04 */
[----:B------:R-:W-:Y:S01]  /*125e0*/  @!P1 VIADD R2, R2, 0x1 ;  /* 0x0000000102029836 */ /* 0x000fe20000000000 */
[----:B------:R-:W-:Y:S02]  /*125f0*/  ISETP.NE.AND P1, PT, R0, RZ, PT ;  /* 0x000000ff0000720c */ /* 0x000fe40003f25270 */
[----:B------:R-:W-:-:S13]  /*12600*/  ISETP.GE.U32.AND P0, PT, R5, R4, PT ;  /* 0x000000040500720c */ /* 0x000fda0003f06070 */
[----:B------:R-:W-:-:S04]  /*12610*/  @P0 VIADD R2, R2, 0x1 ;  /* 0x0000000102020836 */ /* 0x000fc80000000000 */
[----:B------:R-:W-:Y:S01]  /*12620*/  @!P2 IMAD.MOV R2, RZ, RZ, -R2 ;  /* 0x000000ffff02a224 */ /* 0x000fe200078e0a02 */
[----:B------:R-:W-:-:S05]  /*12630*/  @!P1 LOP3.LUT R2, RZ, R0, RZ, 0x33, !PT ;  /* 0x00000000ff029212 */ /* 0x000fca00078e33ff */
[----:B------:R-:W-:-:S05]  /*12640*/  IMAD.MOV.U32 R10, RZ, RZ, R2 ;  /* 0x000000ffff0a7224 */ /* 0x000fca00078e0002 */
[----:B------:R1:W-:Y:S02]  /*12650*/  STL [R1+0x38], R10 ;  /* 0x0000380a01007387 */ /* 0x0003e40000100800 */
.L_x_229:
[----:B------:R-:W-:Y:S05]  /*12660*/  BSYNC B0 ;  /* 0x0000000000007941 */ /* 0x000fea0003800000 */
.L_x_228:
[----:B------:R-:W-:Y:S01]  /*12670*/  IMAD.MOV.U32 R0, RZ, RZ, R10 ;  /* 0x000000ffff007224 */ /* 0x000fe200078e000a */
[----:B------:R-:W-:Y:S03]  /*12680*/  BSSY B7, `(.L_x_230) ;  /* 0x00003d3000077945 */ /* 0x000fe60003800000 */
[----:B------:R-:W-:-:S05]  /*12690*/  IMAD R2, R9, R0, RZ ;  /* 0x0000000009027224 */ /* 0x000fca00078e02ff */
[----:B------:R-:W-:Y:S01]  /*126a0*/  VIADDMNMX R0, R2, R0, R8, PT ;  /* 0x0000000002007246 */ /* 0x000fe20003800108 */
[----:B------:R4:W-:Y:S03]  /*126b0*/  STL [R1+0x24], R2 ;  /* 0x0000240201007387 */ /* 0x0009e60000100800 */
[----:B------:R-:W-:Y:S01]  /*126c0*/  ISETP.GT.AND P0, PT, R0, R2, PT ;  /* 0x000000020000720c */ /* 0x000fe20003f04270 */
[----:B------:R4:W-:-:S12]  /*126d0*/  STL [R1+0x30], R0 ;  /* 0x0000300001007387 */ /* 0x0009d80000100800 */
[----:B----4-:R-:W-:Y:S05]  /*126e0*/  @P0 BRA `(.L_x_231) ;  /* 0x00000000004c0947 */ /* 0x010fea0003800000 */
[----:B------:R-:W4:Y:S02]  /*126f0*/  S2R R0, SR_TID.X ;  /* 0x0000000000007919 */ /* 0x000f240000002100 */
[----:B----4-:R-:W-:-:S04]  /*12700*/  LOP3.LUT R0, R0, 0x7f, RZ, 0xc0, !PT ;  /* 0x0000007f00007812 */ /* 0x010fc800078ec0ff */
[----:B------:R-:W-:-:S13]  /*12710*/  ISETP.NE.AND P0, PT, R0, RZ, PT ;  /* 0x000000ff0000720c */ /* 0x000fda0003f05270 */
[----:B------:R-:W-:Y:S05]  /*12720*/  @P0 BRA `(.L_x_232) ;  /* 0x0000003c00200947 */ /* 0x000fea0003800000 */
[----:B------:R-:W4:Y:S01]  /*12730*/  S2R R5, SR_LANEID ;  /* 0x0000000000057919 */ /* 0x000f220000000000 */
[----:B------:R-:W-:Y:S01]  /*12740*/  VOTEU.ANY UR4, UPT, PT ;  /* 0x0000000000047886 */ /* 0x000fe200038e0100 */
[----:B------:R-:W5:Y:S01]  /*12750*/  LDC.64 R2, c[0x0][0xc60] ;  /* 0x00031800ff027b82 */ /* 0x000f620000000a00 */
[----:B------:R-:W4:Y:S01]  /*12760*/  FLO.U32 R0, UR4 ;  /* 0x0000000400007d00 */ /* 0x000f2200080e0000 */
[----:B------:R-:W-:Y:S01]  /*12770*/  ULDC.64 UR6, c[0x0][0x208] ;  /* 0x0000820000067ab9 */ /* 0x000fe20000000a00 */
[----:B----4-:R-:W-:-:S06]  /*12780*/  ISETP.EQ.U32.AND P0, PT, R0, R5, PT ;  /* 0x000000050000720c */ /* 0x010fcc0003f02070 */
[----:B------:R-:W5:Y:S07]  /*12790*/  POPC R5, UR4 ;  /* 0x0000000400057d09 */ /* 0x000f6e0008000000 */
[----:B-----5:R-:W4:Y:S01]  /*127a0*/  @P0 ATOMG.E.ADD.STRONG.GPU PT, R3, desc[UR6][R2.64], R5 ;  /* 0x00000005020309a8 */ /* 0x020f2200081ee1c6 */
[----:B---3--:R-:W3:Y:S02]  /*127b0*/  S2R R4, SR_LTMASK ;  /* 0x0000000000047919 */ /* 0x008ee40000003900 */
[----:B---3--:R-:W-:-:S04]  /*127c0*/  LOP3.LUT R4, R4, UR4, RZ, 0xc0, !PT ;  /* 0x0000000404047c12 */ /* 0x008fc8000f8ec0ff */
[----:B--2---:R-:W2:Y:S01]  /*127d0*/  POPC R7, R4 ;  /* 0x0000000400077309 */ /* 0x004ea20000000000 */
[----:B----4-:R-:W2:Y:S02]  /*127e0*/  SHFL.IDX PT, R0, R3, R0, 0x1f ;  /* 0x00001f0003007589 */ /* 0x010ea400000e0000 */
[----:B--2---:R-:W-:-:S05]  /*127f0*/  IADD3 R0, R0, UR38, R7 ;  /* 0x0000002600007c10 */ /* 0x004fca000fffe007 */
[----:B------:R4:W-:Y:S01]  /*12800*/  STL [R1], R0 ;  /* 0x0000000001007387 */ /* 0x0009e20000100800 */
[----:B------:R-:W-:Y:S05]  /*12810*/  BRA `(.L_x_232) ;  /* 0x0000003800e47947 */ /* 0x000fea0003800000 */
.L_x_231:
[----:B------:R-:W-:Y:S01]  /*12820*/  VIADD R0, R18, 0x1e400 ;  /* 0x0001e40012007836 */ /* 0x000fe20000000000 */
[----:B------:R-:W-:Y:S04]  /*12830*/  BSSY B6, `(.L_x_233) ;  /* 0x0000013000067945 */ /* 0x000fe80003800000 */
[----:B------:R-:W-:-:S13]  /*12840*/  LOP3.LUT P0, RZ, R0, 0x3ff, RZ, 0xc0, !PT ;  /* 0x000003ff00ff7812 */ /* 0x000fda000780c0ff */
[----:B------:R-:W-:Y:S05]  /*12850*/  @!P0 BRA `(.L_x_234) ;  /* 0x0000000000408947 */ /* 0x000fea0003800000 */
[----:B------:R-:W-:Y:S01]  /*12860*/  MOV R2, 0x0 ;  /* 0x0000000000027802 */ /* 0x000fe20000000f00 */
[----:B------:R-:W-:Y:S01]  /*12870*/  ULDC.64 UR6, c[0x4][0xa0] ;  /* 0x0100280000067ab9 */ /* 0x000fe20000000a00 */
[----:B------:R-:W-:Y:S01]  /*12880*/  ULDC.64 UR8, c[0x4][0xa8] ;  /* 0x01002a0000087ab9 */ /* 0x000fe20000000a00 */
[----:B------:R-:W-:Y:S01]  /*12890*/  ULDC.64 UR4, c[0x4][0x28] ;  /* 0x01000a0000047ab9 */ /* 0x000fe20000000a00 */
[----:B---3--:R-:W-:Y:S02]  /*128a0*/  IMAD.U32 R4, RZ, RZ, UR6 ;  /* 0x00000006ff047e24 */ /* 0x008fe4000f8e00ff */
[----:B------:R-:W3:Y:S01]  /*128b0*/  LDC.64 R2, c[0x4][R2] ;  /* 0x0100000002027b82 */ /* 0x000ee20000000a00 */
[----:B------:R-:W-:Y:S02]  /*128c0*/  IMAD.U32 R5, RZ, RZ, UR7 ;  /* 0x00000007ff057e24 */ /* 0x000fe4000f8e00ff */
[----:B------:R-:W-:Y:S02]  /*128d0*/  IMAD.U32 R6, RZ, RZ, UR8 ;  /* 0x00000008ff067e24 */ /* 0x000fe4000f8e00ff */
[----:B--2---:R-:W-:-:S02]  /*128e0*/  IMAD.U32 R7, RZ, RZ, UR9 ;  /* 0x00000009ff077e24 */ /* 0x004fc4000f8e00ff */
[----:B-1----:R-:W-:Y:S02]  /*128f0*/  IMAD.U32 R10, RZ, RZ, UR4 ;  /* 0x00000004ff0a7e24 */ /* 0x002fe4000f8e00ff */
[----:B0-----:R-:W-:Y:S02]  /*12900*/  IMAD.U32 R11, RZ, RZ, UR5 ;  /* 0x00000005ff0b7e24 */ /* 0x001fe4000f8e00ff */
[----:B------:R-:W-:Y:S02]  /*12910*/  IMAD.MOV.U32 R8, RZ, RZ, 0x70 ;  /* 0x00000070ff087424 */ /* 0x000fe400078e00ff */
[----:B------:R-:W-:Y:S02]  /*12920*/  IMAD.MOV.U32 R12, RZ, RZ, 0x1 ;  /* 0x00000001ff0c7424 */ /* 0x000fe400078e00ff */
[----:B------:R-:W-:-:S07]  /*12930*/  IMAD.MOV.U32 R13, RZ, RZ, RZ ;  /* 0x000000ffff0d7224 */ /* 0x000fce00078e00ff */
[----:B------:R-:W-:-:S07]  /*12940*/  LEPC R20, `(.L_x_234) ;  /* 0x000000001014794e */ /* 0x000fce0000000000 */
[----:B---3--:R-:W-:Y:S05]  /*12950*/  CALL.ABS.NOINC R2 ;  /* 0x0000000002007343 */ /* 0x008fea0003c00000 */
.L_x_234:
[----:B------:R-:W-:Y:S05]  /*12960*/  BSYNC B6 ;  /* 0x0000000000067941 */ /* 0x000fea0003800000 */
.L_x_233:
        /* <DEDUP_REMOVED lines=8> */
[----:B------:R4:W4:Y:S01]  /*129f0*/  LDC.64 R2, c[0x4][R0] ;  /* 0x0100000000027b82 */ /* 0x0009220000000a00 */
[----:B---3--:R-:W-:Y:S02]  /*12a00*/  IMAD.U32 R4, RZ, RZ, UR6 ;  /* 0x00000006ff047e24 */ /* 0x008fe4000f8e00ff */
        /* <DEDUP_REMOVED lines=9> */
[----:B----4-:R-:W-:Y:S05]  /*12aa0*/  CALL.ABS.NOINC R2 ;  /* 0x0000000002007343 */ /* 0x010fea0003c00000 */
.L_x_237:
[----:B------:R-:W-:Y:S01]  /*12ab0*/  MOV R2, 0x0 ;  /* 0x0000000000027802 */ /* 0x000fe20000000f00 */
[----:B------:R-:W-:Y:S01]  /*12ac0*/  ULDC.64 UR6, c[0x4][0xa0] ;  /* 0x0100280000067ab9 */ /* 0x000fe20000000a00 */
[----:B------:R-:W-:Y:S01]  /*12ad0*/  ULDC.64 UR8, c[0x4][0xa8] ;  /* 0x01002a0000087ab9 */ /* 0x000fe20000000a00 */
[----:B------:R-:W-:Y:S01]  /*12ae0*/  ULDC.64 UR4, c[0x4][0x38] ;  /* 0x01000e0000047ab9 */ /* 0x000fe20000000a00 */
[----:B------:R-:W-:Y:S02]  /*12af0*/  IMAD.U32 R4, RZ, RZ, UR6 ;  /* 0x00000006ff047e24 */ /* 0x000fe4000f8e00ff */
[----:B------:R-:W0:Y:S01]  /*12b00*/  LDC.64 R2, c[0x4][R2] ;  /* 0x0100000002027b82 */ /* 0x000e220000000a00 */
[----:B------:R-:W-:Y:S02]  /*12b10*/  IMAD.U32 R5, RZ, RZ, UR7 ;  /* 0x00000007ff057e24 */ /* 0x000fe4000f8e00ff */
[----:B------:R-:W-:Y:S02]  /*12b20*/  IMAD.U32 R6, RZ, RZ, UR8 ;  /* 0x00000008ff067e24 */ /* 0x000fe4000f8e00ff */
[----:B------:R-:W-:-:S02]  /*12b30*/  IMAD.U32 R7, RZ, RZ, UR9 ;  /* 0x00000009ff077e24 */ /* 0x000fc4000f8e00ff */
[----:B------:R-:W-:Y:S02]  /*12b40*/  IMAD.U32 R10, RZ, RZ, UR4 ;  /* 0x00000004ff0a7e24 */ /* 0x000fe4000f8e00ff */
[----:B------:R-:W-:Y:S02]  /*12b50*/  IMAD.U32 R11, RZ, RZ, UR5 ;  /* 0x00000005ff0b7e24 */ /* 0x000fe4000f8e00ff */
[----:B------:R-:W-:Y:S02]  /*12b60*/  IMAD.MOV.U32 R8, RZ, RZ, 0x70 ;  /* 0x00000070ff087424 */ /* 0x000fe400078e00ff */
[----:B------:R-:W-:Y:S02]  /*12b70*/  IMAD.MOV.U32 R12, RZ, RZ, 0x1 ;  /* 0x00000001ff0c7424 */ /* 0x000fe400078e00ff */
[----:B------:R-:W-:-:S07]  /*12b80*/  IMAD.MOV.U32 R13, RZ, RZ, RZ ;  /* 0x000000ffff0d7224 */ /* 0x000fce00078e00ff */
[----:B------:R-:W-:-:S07]  /*12b90*/  LEPC R20, `(.L_x_236) ;  /* 0x000000001014794e */ /* 0x000fce0000000000 */
[----:B0-----:R-:W-:Y:S05]  /*12ba0*/  CALL.ABS.NOINC R2 ;  /* 0x0000000002007343 */ /* 0x001fea0003c00000 */
.L_x_236:
[----:B------:R-:W-:Y:S05]  /*12bb0*/  BSYNC B6 ;  /* 0x0000000000067941 */ /* 0x000fea0003800000 */
.L_x_235:
[----:B---3--:R-:W3:Y:S01]  /*12bc0*/  LDL.LU R4, [R1+0x1c] ;  /* 0x00001c0001047983 */ /* 0x008ee20000300800 */
[----:B------:R-:W-:-:S03]  /*12bd0*/  ULDC.64 UR4, c[0x0][0x9f8] ;  /* 0x00027e0000047ab9 */ /* 0x000fc60000000a00 */
[----:B--2---:R-:W2:Y:S01]  /*12be0*/  LDL R7, [R1+0x10] ;  /* 0x0000100001077983 */ /* 0x004ea20000100800 */
[----:B------:R-:W-:Y:S01]  /*12bf0*/  ISETP.NE.U32.AND P0, PT, RZ, UR4, PT ;  /* 0x00000004ff007c0c */ /* 0x000fe2000bf05070 */
[----:B------:R-:W-:Y:S02]  /*12c00*/  ULDC.64 UR6, c[0x0][0x208] ;  /* 0x0000820000067ab9 */ /* 0x000fe40000000a00 */
[----:B------:R-:W4:Y:S01]  /*12c10*/  LDL R0, [R1+0x30] ;  /* 0x0000300001007983 */ /* 0x000f220000100800 */
[----:B------:R-:W-:-:S13]  /*12c20*/  ISETP.NE.AND.EX P0, PT, RZ, UR5, PT, P0 ;  /* 0x00000005ff007c0c */ /* 0x000fda000bf05300 */
[----:B------:R-:W-:-:S04]  /*12c30*/  @P0 IADD3 R2, P1, R17, UR4, RZ ;  /* 0x0000000411020c10 */ /* 0x000fc8000ff3e0ff */
[----:B---3--:R-:W-:Y:S01]  /*12c40*/  @P0 IADD3.X R3, R4, UR5, RZ, P1, !PT ;  /* 0x0000000504030c10 */ /* 0x008fe20008ffe4ff */
[----:B------:R-:W-:-:S04]  /*12c50*/  ULDC.64 UR4, c[0x0][0xa08] ;  /* 0x0002820000047ab9 */ /* 0x000fc80000000a00 */
[----:B--2---:R2:W3:Y:S02]  /*12c60*/  @P0 LDG.E R7, desc[UR6][R2.64] ;  /* 0x0000000602070981 */ /* 0x0044e4000c1e1900 */
[----:B--2---:R-:W2:Y:S01]  /*12c70*/  LDC.64 R2, c[0x0][0x418] ;  /* 0x00010600ff027b82 */ /* 0x004ea20000000a00 */
[----:B----4-:R-:W-:Y:S01]  /*12c80*/  VIADD R0, R0, 0xffffffff ;  /* 0xffffffff00007836 */ /* 0x010fe20000000000 */
[----:B---3--:R-:W-:Y:S01]  /*12c90*/  SHF.R.S32.HI R8, RZ, 0x1f, R7 ;  /* 0x0000001fff087819 */ /* 0x008fe20000011407 */
[----:B------:R3:W-:Y:S04]  /*12ca0*/  @P0 STL [R1+0x10], R7 ;  /* 0x0000100701000387 */ /* 0x0007e80000100800 */
[----:B------:R3:W-:Y:S01]  /*12cb0*/  STL [R1+0x1c], R8 ;  /* 0x00001c0801007387 */ /* 0x0007e20000100800 */
[----:B--2---:R-:W-:Y:S01]  /*12cc0*/  LOP3.LUT P0, RZ, R2, UR4, RZ, 0xfc, !PT ;  /* 0x0000000402ff7c12 */ /* 0x004fe2000f80fcff */
[----:B------:R-:W-:-:S03]  /*12cd0*/  UMOV UR4, 0xffffffff ;  /* 0xffffffff00047882 */ /* 0x000fc60000000000 */
[----:B------:R-:W-:-:S04]  /*12ce0*/  LOP3.LUT P0, RZ, R3, UR5, RZ, 0xfc, P0 ;  /* 0x0000000503ff7c12 */ /* 0x000fc8000800fcff */
[----:B------:R-:W-:Y:S01]  /*12cf0*/  SEL R17, R7, RZ, !P0 ;  /* 0x000000ff07117207 */ /* 0x000fe20004000000 */
[----:B---3--:R-:W-:Y:S08]  /*12d00*/  BRA.DIV UR4, `(.L_x_238) ;  /* 0x0000004a047c7947 */ /* 0x008ff0000b800000 */
[----:B------:R-:W2:Y:S02]  /*12d10*/  S2R R4, SR_TID.X ;  /* 0x0000000000047919 */ /* 0x000ea40000002100 */
[----:B--2---:R-:W-:-:S04]  /*12d20*/  SHF.R.U32.HI R4, RZ, 0x5, R4 ;  /* 0x00000005ff047819 */ /* 0x004fc80000011604 */
[----:B------:R-:W-:-:S05]  /*12d30*/  LOP3.LUT R4, R4, 0x3, RZ, 0xc0, !PT ;  /* 0x0000000304047812 */ /* 0x000fca00078ec0ff */
[----:B------:R2:W3:Y:S02]  /*12d40*/  SHFL.IDX PT, R14, R4, RZ, 0x1f ;  /* 0x00001fff040e7589 */ /* 0x0004e400000e0000 */
.L_x_339:
[----:B------:R-:W-:Y:S01]  /*12d50*/  PLOP3.LUT P1, PT, PT, PT, PT, 0x8, 0x0 ;  /* 0x000000000000781c */ /* 0x000fe20003f2e170 */
[----:B------:R4:W-:Y:S01]  /*12d60*/  STL [R1+0x8], R0 ;  /* 0x0000080001007387 */ /* 0x0009e20000100800 */
[----:B---3--:R-:W-:Y:S02]  /*12d70*/  ISETP.NE.AND P0, PT, R14, RZ, PT ;  /* 0x000000ff0e00720c */ /* 0x008fe40003f05270 */
[----:B--2---:R-:W-:-:S05]  /*12d80*/  P2R R4, PR, RZ, 0x2 ;  /* 0x00000002ff047803 */ /* 0x004fca0000000000 */
[----:B------:R4:W-:Y:S06]  /*12d90*/  STL [R1+0x20], R4 ;  /* 0x0000200401007387 */ /* 0x0009ec0000100800 */
[----:B------:R-:W-:Y:S05]  /*12da0*/  @P0 BRA `(.L_x_239) ;  /* 0x00000004001c0947 */ /* 0x000fea0003800000 */
[----:B------:R-:W-:-:S03]  /*12db0*/  UMOV UR4, 0xffffffff ;  /* 0xffffffff00047882 */ /* 0x000fc60000000000 */
[----:B------:R-:W-:Y:S05]  /*12dc0*/  BRA.DIV UR4, `(.L_x_240) ;  /* 0x0000004a04807947 */ /* 0x000fea000b800000 */
[----:B------:R-:W-:-:S13]  /*12dd0*/  ELECT P6, URZ, PT ;  /* 0x00000000003f782f */ /* 0x000fda00038c0000 */
.L_x_342:
[----:B------:R-:W-:Y:S05]  /*12de0*/  @!P6 BRA `(.L_x_239) ;  /* 0x00000004000ce947 */ /* 0x000fea0003800000 */
[----:B------:R-:W-:-:S04]  /*12df0*/  ISETP.NE.U32.AND P0, PT, R2, RZ, PT ;  /* 0x000000ff0200720c */ /* 0x000fc80003f05070 */
[----:B------:R-:W-:-:S13]  /*12e00*/  ISETP.NE.AND.EX P0, PT, R3, RZ, PT, P0 ;  /* 0x000000ff0300720c */ /* 0x000fda0003f05300 */
[----:B------:R-:W-:Y:S05]  /*12e10*/  @!P0 BRA `(.L_x_241) ;  /* 0x0000000000548947 */ /* 0x000fea0003800000 */
[----:B------:R-:W2:Y:S01]  /*12e20*/  LDC R6, c[0x0][0x43c] ;  /* 0x00010f00ff067b82 */ /* 0x000ea20000000800 */
[----:B------:R-:W-:Y:S01]  /*12e30*/  IMAD.MOV.U32 R9, RZ, RZ, R0 ;  /* 0x000000ffff097224 */ /* 0x000fe200078e0000 */
[----:B------:R-:W-:Y:S01]  /*12e40*/  ULDC.64 UR4, c[0x0][0x428] ;  /* 0x00010a0000047ab9 */ /* 0x000fe20000000a00 */
[----:B------:R-:W-:Y:S02]  /*12e50*/  ULDC.64 UR6, c[0x0][0x208] ;  /* 0x0000820000067ab9 */ /* 0x000fe40000000a00 */
[----:B----4-:R-:W-:Y:S01]  /*12e60*/  IMAD.MOV.U32 R0, RZ, RZ, R9 ;  /* 0x000000ffff007224 */ /* 0x010fe200078e0009 */
[----:B--2---:R-:W-:-:S13]  /*12e70*/  ISETP.NE.AND P0, PT, R6, 0x1, PT ;  /* 0x000000010600780c */ /* 0x004fda0003f05270 */
[----:B------:R-:W2:Y:S02]  /*12e80*/  @P0 LDC.64 R4, c[0x0][0x440] ;  /* 0x00011000ff040b82 */ /* 0x000ea40000000a00 */
[----:B--2---:R-:W-:-:S05]  /*12e90*/  @P0 IMAD.HI.U32 R4, R9, R4, RZ ;  /* 0x0000000409040227 */ /* 0x004fca00078e00ff */
[----:B------:R-:W-:-:S04]  /*12ea0*/  @P0 SHF.R.U32.HI R0, RZ, R5, R4 ;  /* 0x00000005ff000219 */ /* 0x000fc80000011604 */
[--C-:B------:R-:W-:Y:S01]  /*12eb0*/  SHF.R.S32.HI R5, RZ, 0x1f, R0.reuse ;  /* 0x0000001fff057819 */ /* 0x100fe20000011400 */
[----:B------:R-:W-:-:S04]  /*12ec0*/  IMAD.MOV R4, RZ, RZ, -R0 ;  /* 0x000000ffff047224 */ /* 0x000fc800078e0a00 */
[----:B------:R-:W-:Y:S02]  /*12ed0*/  IMAD R9, R6, R4, R9 ;  /* 0x0000000406097224 */ /* 0x000fe400078e0209 */
[----:B------:R-:W-:Y:S02]  /*12ee0*/  IMAD R6, R8, UR4, RZ ;  /* 0x0000000408067c24 */ /* 0x000fe4000f8e02ff */
[----:B------:R-:W-:Y:S01]  /*12ef0*/  IMAD.MOV.U32 R4, RZ, RZ, R0 ;  /* 0x000000ffff047224 */ /* 0x000fe200078e0000 */
[----:B------:R2:W-:Y:S01]  /*12f00*/  STL [R1+0x8], R9 ;  /* 0x0000080901007387 */ /* 0x0005e20000100800 */
[C---:B------:R-:W-:Y:S02]  /*12f10*/  IMAD R0, R7.reuse, UR5, R6 ;  /* 0x0000000507007c24 */ /* 0x040fe4000f8e0206 */
[----:B------:R-:W-:-:S04]  /*12f20*/  IMAD.WIDE.U32 R4, R7, UR4, R4 ;  /* 0x0000000407047c25 */ /* 0x000fc8000f8e0004 */
[----:B------:R-:W-:Y:S01]  /*12f30*/  IMAD.IADD R0, R5, 0x1, R0 ;  /* 0x0000000105007824 */ /* 0x000fe200078e0200 */
[----:B------:R-:W-:-:S04]  /*12f40*/  LEA R2, P0, R4, R2, 0x2 ;  /* 0x0000000204027211 */ /* 0x000fc800078010ff */
[----:B------:R-:W-:-:S05]  /*12f50*/  LEA.HI.X R3, R4, R3, R0, 0x2, P0 ;  /* 0x0000000304037211 */ /* 0x000fca00000f1400 */
[----:B------:R2:W5:Y:S04]  /*12f60*/  LDG.E R17, desc[UR6][R2.64] ;  /* 0x0000000602117981 */ /* 0x000568000c1e1900 */
.L_x_241:
[----:B--2---:R-:W2:Y:S01]  /*12f70*/  LDL R2, [R1+0x14] ;  /* 0x0000140001027983 */ /* 0x004ea20000100800 */
[----:B----4-:R-:W-:Y:S01]  /*12f80*/  IMAD R0, R19, 0x8, R18 ;  /* 0x0000000813007824 */ /* 0x010fe200078e0212 */
[----:B--2---:R-:W-:-:S04]  /*12f90*/  SHF.L.U32 R2, R2, 0x1f, RZ ;  /* 0x0000001f02027819 */ /* 0x004fc800000006ff */
[----:B------:R-:W2:Y:S02]  /*12fa0*/  SYNCS.PHASECHK.TRANS64.TRYWAIT P0, [R0+URZ+0x34840], R2 ;  /* 0x03484002000075a7 */ /* 0x000ea4000800017f */
[----:B--2---:R-:W-:Y:S05]  /*12fb0*/  @!P0 BRA `(.L_x_242) ;  /* 0x0000004800248947 */ /* 0x004fea0003800000 */
.L_x_343:
[----:B------:R-:W3:Y:S02]  /*12fc0*/  S2R R3, SR_TID.X ;  /* 0x0000000000037919 */ /* 0x000ee40000002100 */
[----:B---3--:R-:W-:-:S04]  /*12fd0*/  LOP3.LUT R3, R3, 0x7f, RZ, 0xc0, !PT ;  /* 0x0000007f03037812 */ /* 0x008fc800078ec0ff */
[----:B------:R-:W-:-:S13]  /*12fe0*/  ISETP.NE.AND P0, PT, R3, RZ, PT ;  /* 0x000000ff0300720c */ /* 0x000fda0003f05270 */
[----:B------:R-:W-:Y:S05]  /*12ff0*/  @P0 BRA `(.L_x_243) ;  /* 0x00000000001c0947 */ /* 0x000fea0003800000 */
[----:B------:R-:W3:Y:S01]  /*13000*/  S2R R3, SR_TID.X ;  /* 0x0000000000037919 */ /* 0x000ee20000002100 */
[----:B--2---:R-:W-:-:S04]  /*13010*/  IMAD.MOV.U32 R2, RZ, RZ, 0xb000 ;  /* 0x0000b000ff027424 */ /* 0x004fc800078e00ff */
[----:B------:R4:W-:Y:S01]  /*13020*/  SYNCS.ARRIVE.TRANS64 RZ, [R0+URZ+0x34830], R2 ;  /* 0x0348300200ff79a7 */ /* 0x0009e2000800003f */
[----:B---3--:R-:W-:-:S04]  /*13030*/  LOP3.LUT R3, R3, 0x1f, RZ, 0xc0, !PT ;  /* 0x0000001f03037812 */ /* 0x008fc800078ec0ff */
[----:B------:R-:W-:-:S13]  /*13040*/  ISETP.NE.AND P0, PT, R3, RZ, PT ;  /* 0x000000ff0300720c */ /* 0x000fda0003f05270 */
[----:B----4-:R-:W-:Y:S05]  /*13050*/  @!P0 BRA `(.L_x_243) ;  /* 0x0000000000048947 */ /* 0x010fea0003800000 */
[----:B------:R-:W-:Y:S01]  /*13060*/  BPT.TRAP 0x1 ;  /* 0x000000040000795c */ /* 0x000fe20000300000 */
.L_x_243:
[----:B------:R-:W3:Y:S04]  /*13070*/  LDL R3, [R1+0x8] ;  /* 0x0000080001037983 */ /* 0x000ee80000100800 */
[----:B--2---:R-:W2:Y:S01]  /*13080*/  LDL R2, [R1+0x18] ;  /* 0x0000180001027983 */ /* 0x004ea20000100800 */
[----:B------:R-:W-:Y:S01]  /*13090*/  R2UR UR9, R0 ;  /* 0x00000000000972ca */ /* 0x000fe200000e0000 */
[----:B------:R-:W-:Y:S01]  /*130a0*/  IMAD R0, R19, 0xb000, R18 ;  /* 0x0000b00013007824 */ /* 0x000fe200078e0212 */
[----:B------:R-:W-:Y:S01]  /*130b0*/  UIADD3 UR4, UP0, UR36, 0x370, URZ ;  /* 0x0000037024047890 */ /* 0x000fe2000ff1e03f */
[----:B------:R-:W-:Y:S01]  /*130c0*/  R2UR UR12, R16 ;  /* 0x00000000100c72ca */ /* 0x000fe200000e0000 */
[----:B------:R-:W-:Y:S01]  /*130d0*/  UMOV UR10, URZ ;  /* 0x0000003f000a7c82 */ /* 0x000fe20008000000 */
[----:B-----5:R-:W-:Y:S01]  /*130e0*/  R2UR UR13, R17 ;  /* 0x00000000110d72ca */ /* 0x020fe200000e0000 */
[----:B------:R-:W-:Y:S01]  /*130f0*/  UMOV UR7, 0x14f00000 ;  /* 0x14f0000000077882 */ /* 0x000fe20000000000 */
[----:B------:R-:W-:Y:S01]  /*13100*/  R2UR UR6, R0 ;  /* 0x00000000000672ca */ /* 0x000fe200000e0000 */
[----:B------:R-:W-:Y:S01]  /*13110*/  UMOV UR15, 0x40 ;  /* 0x00000040000f7882 */ /* 0x000fe20000000000 */
[----:B------:R-:W-:-:S04]  /*13120*/  PLOP3.LUT P0, PT, PT, PT, PT, 0x80, 0x0 ;  /* 0x000000000000781c */ /* 0x000fc80003f0f070 */
[----:B------:R-:W-:Y:S01]  /*13130*/  UIADD3 UR9, UR9, 0x34830, URZ ;  /* 0x0003483009097890 */ /* 0x000fe2000fffe03f */
[----:B------:R-:W-:-:S05]  /*13140*/  P2R R0, PR, RZ, 0x1 ;  /* 0x00000001ff007803 */ /* 0x000fca0000000000 */
[----:B------:R4:W-:Y:S01]  /*13150*/  STL [R1+0x20], R0 ;  /* 0x0000200001007387 */ /* 0x0009e20000100800 */
[----:B------:R-:W-:Y:S02]  /*13160*/  UIADD3 UR8, UR6, 0x1e400, URZ ;  /* 0x0001e40006087890 */ /* 0x000fe4000fffe03f */
[----:B------:R-:W-:-:S03]  /*13170*/  UIADD3 UR14, UR6, 0x23c00, URZ ;  /* 0x00023c00060e7890 */ /* 0x000fc6000fffe03f */
[----:B------:R-:W-:Y:S01]  /*13180*/  UMOV UR6, 0x0 ;  /* 0x0000000000067882 */ /* 0x000fe20000000000 */
[----:B---3--:R-:W-:Y:S02]  /*13190*/  R2UR UR11, R3 ;  /* 0x00000000030b72ca */ /* 0x008fe400000e0000 */
[----:B--2---:R-:W-:-:S13]  /*131a0*/  R2UR UR5, R2 ;  /* 0x00000000020572ca */ /* 0x004fda00000e0000 */
[----:B------:R-:W-:Y:S02]  /*131b0*/  UIMAD UR11, UR11, 0xb0, UR5 ;  /* 0x000000b00b0b78a4 */ /* 0x000fe4000f8e0205 */
[----:B------:R-:W-:-:S09]  /*131c0*/  UIADD3.X UR5, URZ, UR37, URZ, UP0, !UPT ;  /* 0x000000253f057290 */ /* 0x000fd200087fe43f */
[----:B------:R2:W-:Y:S02]  /*131d0*/  UTMALDG.4D [UR8], [UR4], desc[UR6] ;  /* 0x00000608040075b4 */ /* 0x0005e40008019000 */
[----:B--2---:R-:W-:Y:S01]  /*131e0*/  UMOV UR8, UR14 ;  /* 0x0000000e00087c82 */ /* 0x004fe20008000000 */
[----:B------:R-:W-:Y:S02]  /*131f0*/  UMOV UR10, UR15 ;  /* 0x0000000f000a7c82 */ /* 0x000fe40008000000 */
[----:B------:R4:W-:Y:S02]  /*13200*/  UTMALDG.4D [UR8], [UR4], desc[UR6] ;  /* 0x00000608040075b4 */ /* 0x0009e40008019000 */
[----:B----4-:R-:W-:Y:S01]  /*13210*/  NOP ;  /* 0x0000000000007918 */ /* 0x010fe20000000000 */
.L_x_239:
[----:B------:R-:W2:Y:S04]  /*13220*/  LDL.LU R3, [R1+0x34] ;  /* 0x0000340001037983 */ /* 0x000ea80000300800 */
[----:B------:R-:W3:Y:S04]  /*13230*/  LDL.LU R5, [R1+0x2c] ;  /* 0x00002c0001057983 */ /* 0x000ee80000300800 */
[----:B----4-:R-:W4:Y:S01]  /*13240*/  LDL.LU R4, [R1+0x3c] ;  /* 0x00003c0001047983 */ /* 0x010f220000300800 */
[----:B------:R-:W-:Y:S05]  /*13250*/  WARPSYNC.ALL ;  /* 0x0000000000007948 */ /* 0x000fea0003800000 */
[----:B------:R-:W-:Y:S01]  /*13260*/  ULDC.64 UR4, c[0x0][0x298] ;  /* 0x0000a60000047ab9 */ /* 0x000fe20000000a00 */
[----:B------:R-:W-:Y:S01]  /*13270*/  ULDC.64 UR6, c[0x0][0xa00] ;  /* 0x0002800000067ab9 */ /* 0x000fe20000000a00 */
[----:B------:R-:W-:Y:S01]  /*13280*/  VIADD R2, R18, 0x16400 ;  /* 0x0001640012027836 */ /* 0x000fe20000000000 */
[----:B------:R-:W-:Y:S01]  /*13290*/  BAR.SYNC.DEFER_BLOCKING 0x8, 0x180 ;  /* 0x0206000000007b1d */ /* 0x000fe20000010000 */
[----:B------:R-:W-:-:S03]  /*132a0*/  ISETP.NE.U32.AND P0, PT, RZ, UR6, PT ;  /* 0x00000006ff007c0c */ /* 0x000fc6000bf05070 */
[----:B------:R-:W-:Y:S02]  /*132b0*/  LOP3.LUT P1, RZ, R2, 0x3ff, RZ, 0xc0, !PT ;  /* 0x000003ff02ff7812 */ /* 0x000fe4000782c0ff */
[----:B------:R-:W-:Y:S01]  /*132c0*/  ISETP.NE.AND.EX P0, PT, RZ, UR7, PT, P0 ;  /* 0x00000007ff007c0c */ /* 0x000fe2000bf05300 */
[----:B------:R-:W-:Y:S01]  /*132d0*/  BSSY B6, `(.L_x_244) ;  /* 0x000001d000067945 */ /* 0x000fe20003800000 */
[----:B--2---:R-:W-:Y:S02]  /*132e0*/  SHF.R.S32.HI R0, RZ, 0x1f, R3 ;  /* 0x0000001fff007819 */ /* 0x004fe40000011403 */
[----:B---3--:R-:W-:-:S03]  /*132f0*/  SEL R5, R5, RZ, !P0 ;  /* 0x000000ff05057207 */ /* 0x008fc60004000000 */
[----:B------:R-:W-:Y:S01]  /*13300*/  IMAD R0, R0, UR4, RZ ;  /* 0x0000000400007c24 */ /* 0x000fe2000f8e02ff */
[----:B----4-:R-:W-:-:S03]  /*13310*/  SEL R4, R4, RZ, !P0 ;  /* 0x000000ff04047207 */ /* 0x010fc60004000000 */
[C---:B------:R-:W-:Y:S02]  /*13320*/  IMAD R0, R3.reuse, UR5, R0 ;  /* 0x0000000503007c24 */ /* 0x040fe4000f8e0200 */
[----:B------:R-:W-:-:S05]  /*13330*/  IMAD.WIDE.U32 R2, R3, UR4, RZ ;  /* 0x0000000403027c25 */ /* 0x000fca000f8e00ff */
[----:B------:R-:W-:Y:S01]  /*13340*/  IADD3 R0, R3, R0, RZ ;  /* 0x0000000003007210 */ /* 0x000fe20007ffe0ff */
[----:B------:R2:W-:Y:S04]  /*13350*/  STL.64 [R1+0x50], R2 ;  /* 0x0000500201007387 */ /* 0x0005e80000100a00 */
[----:B------:R2:W-:Y:S04]  /*13360*/  STL [R1+0x2c], R5 ;  /* 0x00002c0501007387 */ /* 0x0005e80000100800 */
[----:B------:R2:W-:Y:S04]  /*13370*/  STL [R1+0x3c], R4 ;  /* 0x00003c0401007387 */ /* 0x0005e80000100800 */
[----:B------:R2:W-:Y:S01]  /*13380*/  STL [R1+0x34], R0 ;  /* 0x0000340001007387 */ /* 0x0005e20000100800 */
[----:B------:R-:W-:Y:S05]  /*13390*/  @!P1 BRA `(.L_x_245) ;  /* 0x0000000000409947 */ /* 0x000fea0003800000 */
[----:B--2---:R-:W-:Y:S01]  /*133a0*/  MOV R2, 0x0 ;  /* 0x0000000000027802 */ /* 0x004fe20000000f00 */
[----:B------:R-:W-:Y:S01]  /*133b0*/  ULDC.64 UR6, c[0x4][0xa0] ;  /* 0x0100280000067ab9 */ /* 0x000fe20000000a00 */
[----:B------:R-:W-:Y:S01]  /*133c0*/  ULDC.64 UR8, c[0x4][0xa8] ;  /* 0x01002a0000087ab9 */ /* 0x000fe20000000a00 */
[----:B------:R-:W-:Y:S01]  /*133d0*/  ULDC.64 UR4, c[0x4][0x20] ;  /* 0x0100080000047ab9 */ /* 0x000fe20000000a00 */
[----:B------:R-:W-:Y:S02]  /*133e0*/  IMAD.U32 R4, RZ, RZ, UR6 ;  /* 0x00000006ff047e24 */ /* 0x000fe4000f8e00ff */
[----:B------:R-:W2:Y:S01]  /*133f0*/  LDC.64 R2, c[0x4][R2] ;  /* 0x0100000002027b82 */ /* 0x000ea20000000a00 */
[----:B------:R-:W-:Y:S02]  /*13400*/  IMAD.U32 R5, RZ, RZ, UR7 ;  /* 0x00000007ff057e24 */ /* 0x000fe4000f8e00ff */
[----:B------:R-:W-:Y:S02]  /*13410*/  IMAD.U32 R6, RZ, RZ, UR8 ;  /* 0x00000008ff067e24 */ /* 0x000fe4000f8e00ff */
[----:B------:R-:W-:-:S02]  /*13420*/  IMAD.U32 R7, RZ, RZ, UR9 ;  /* 0x00000009ff077e24 */ /* 0x000fc4000f8e00ff */
[----:B-1----:R-:W-:Y:S02]  /*13430*/  IMAD.U32 R10, RZ, RZ, UR4 ;  /* 0x00000004ff0a7e24 */ /* 0x002fe4000f8e00ff */
[----:B0-----:R-:W-:Y:S02]  /*13440*/  IMAD.U32 R11, RZ, RZ, UR5 ;  /* 0x00000005ff0b7e24 */ /* 0x001fe4000f8e00ff */
[----:B------:R-:W-:Y:S02]  /*13450*/  IMAD.MOV.U32 R8, RZ, RZ, 0x70 ;  /* 0x00000070ff087424 */ /* 0x000fe400078e00ff */
[----:B------:R-:W-:Y:S02]  /*13460*/  IMAD.MOV.U32 R12, RZ, RZ, 0x1 ;  /* 0x00000001ff0c7424 */ /* 0x000fe400078e00ff */
[----:B------:R-:W-:-:S07]  /*13470*/  IMAD.MOV.U32 R13, RZ, RZ, RZ ;  /* 0x000000ffff0d7224 */ /* 0x000fce00078e00ff */
[----:B------:R-:W-:-:S07]  /*13480*/  LEPC R20, `(.L_x_245) ;  /* 0x000000001014794e */ /* 0x000fce0000000000 */
[----:B--2---:R-:W-:Y:S05]  /*13490*/  CALL.ABS.NOINC R2 ;  /* 0x0000000002007343 */ /* 0x004fea0003c00000 */
.L_x_245:
[----:B------:R-:W-:Y:S05]  /*134a0*/  BSYNC B6 ;  /* 0x0000000000067941 */ /* 0x000fea0003800000 */
.L_x_244:
[----:B--2---:R-:W2:Y:S01]  /*134b0*/  LDL.LU R0, [R1+0x3c] ;  /* 0x00003c0001007983 */ /* 0x004ea20000300800 */
[----:B------:R-:W3:Y:S01]  /*134c0*/  LDC R8, c[0x0][0x448] ;  /* 0x00011200ff087b82 */ /* 0x000ee20000000800 */
[----:B------:R-:W-:Y:S01]  /*134d0*/  ULDC.64 UR4, c[0x0][0x2d8] ;  /* 0x0000b60000047ab9 */ /* 0x000fe20000000a00 */
[----:B------:R-:W-:Y:S01]  /*134e0*/  ULDC.64 UR6, c[0x0][0x280] ;  /* 0x0000a00000067ab9 */ /* 0x000fe20000000a00 */
[----:B------:R-:W4:Y:S04]  /*134f0*/  LDL.LU R4, [R1+0x34] ;  /* 0x0000340001047983 */ /* 0x000f280000300800 */
[----:B------:R-:W4:Y:S04]  /*13500*/  LDL.LU.64 R2, [R1+0x50] ;  /* 0x0000500001027983 */ /* 0x000f280000300a00 */
[----:B------:R-:W2:Y:S04]  /*13510*/  LDL.LU R6, [R1+0x2c] ;  /* 0x00002c0001067983 */ /* 0x000ea80000300800 */
[----:B------:R-:W2:Y:S01]  /*13520*/  LDL.LU R5, [R1+0x4] ;  /* 0x0000040001057983 */ /* 0x000ea20000300800 */
[----:B---3--:R-:W-:Y:S01]  /*13530*/  ISETP.NE.AND P0, PT, R8, 0x1, PT ;  /* 0x000000010800780c */ /* 0x008fe20003f05270 */
[----:B------:R-:W3:-:S12]  /*13540*/  S2R R9, SR_TID.X ;  /* 0x0000000000097919 */ /* 0x000ed80000002100 */
[----:B------:R-:W0:Y:S01]  /*13550*/  @P0 LDC R7, c[0x0][0x450] ;  /* 0x00011400ff070b82 */ /* 0x000e220000000800 */
[----:B---3--:R-:W-:-:S05]  /*13560*/  IMAD.SHL.U32 R9, R9, 0x8, RZ ;  /* 0x0000000809097824 */ /* 0x008fca00078e00ff */
[----:B------:R-:W-:-:S04]  /*13570*/  LOP3.LUT R9, R9, 0x38, RZ, 0xc0, !PT ;  /* 0x0000003809097812 */ /* 0x000fc800078ec0ff */
[----:B------:R-:W-:Y:S01]  /*13580*/  LOP3.LUT R9, R9, 0x40, RZ, 0xfc, !PT ;  /* 0x0000004009097812 */ /* 0x000fe200078efcff */
[----:B----4-:R-:W-:Y:S02]  /*13590*/  IMAD.MOV.U32 R3, RZ, RZ, R4 ;  /* 0x000000ffff037224 */ /* 0x010fe400078e0004 */
[----:B------:R-:W3:Y:S01]  /*135a0*/  S2R R4, SR_TID.X ;  /* 0x0000000000047919 */ /* 0x000ee20000002100 */
[----:B------:R-:W-:-:S04]  /*135b0*/  IMAD.WIDE.U32 R2, R16, UR4, R2 ;  /* 0x0000000410027c25 */ /* 0x000fc8000f8e0002 */
[----:B------:R-:W-:Y:S01]  /*135c0*/  IMAD R3, R16, UR5, R3 ;  /* 0x0000000510037c24 */ /* 0x000fe2000f8e0203 */
[----:B------:R-:W-:Y:S02]  /*135d0*/  ULDC.64 UR4, c[0x0][0x2e0] ;  /* 0x0000b80000047ab9 */ /* 0x000fe40000000a00 */
[----:B--2---:R-:W-:Y:S02]  /*135e0*/  IMAD R0, R0, UR4, RZ ;  /* 0x0000000400007c24 */ /* 0x004fe4000f8e02ff */
[----:B------:R-:W-:-:S04]  /*135f0*/  IMAD.WIDE.U32 R2, R6, UR4, R2 ;  /* 0x0000000406027c25 */ /* 0x000fc8000f8e0002 */
[----:B------:R-:W-:Y:S01]  /*13600*/  IMAD R0, R6, UR5, R0 ;  /* 0x0000000506007c24 */ /* 0x000fe2000f8e0200 */
[----:B------:R-:W-:Y:S01]  /*13610*/  ULDC.64 UR4, c[0x0][0x2d0] ;  /* 0x0000b40000047ab9 */ /* 0x000fe20000000a00 */
[C---:B---3--:R-:W-:Y:S01]  /*13620*/  LOP3.LUT R6, R4.reuse, 0x7f, RZ, 0xc0, !PT ;  /* 0x0000007f04067812 */ /* 0x048fe200078ec0ff */
[----:B------:R-:W-:-:S03]  /*13630*/  IMAD.SHL.U32 R4, R4, 0x10, RZ ;  /* 0x0000001004047824 */ /* 0x000fc600078e00ff */
[----:B------:R-:W-:-:S04]  /*13640*/  SHF.R.U32.HI R6, RZ, 0x3, R6 ;  /* 0x00000003ff067819 */ /* 0x000fc80000011606 */
[----:B------:R-:W-:Y:S02]  /*13650*/  LOP3.LUT R4, R6, 0x70, R4, 0xf8, !PT ;  /* 0x0000007006047812 */ /* 0x000fe400078ef804 */
[----:B------:R-:W2:Y:S01]  /*13660*/  @P0 LDC R6, c[0x0][0x44c] ;  /* 0x00011300ff060b82 */ /* 0x000ea20000000800 */
[----:B------:R-:W-:Y:S02]  /*13670*/  IMAD.SHL.U32 R5, R5, 0x80, RZ ;  /* 0x0000008005057824 */ /* 0x000fe400078e00ff */
[----:B------:R-:W-:-:S03]  /*13680*/  IMAD.IADD R3, R3, 0x1, R0 ;  /* 0x0000000103037824 */ /* 0x000fc600078e0200 */
[----:B------:R-:W-:-:S05]  /*13690*/  LOP3.LUT R0, R4, R5, RZ, 0xfc, !PT ;  /* 0x0000000504007212 */ /* 0x000fca00078efcff */
[----:B------:R-:W-:Y:S02]  /*136a0*/  IMAD.MOV.U32 R4, RZ, RZ, R0 ;  /* 0x000000ffff047224 */ /* 0x000fe400078e0000 */
[----:B--2---:R-:W-:-:S05]  /*136b0*/  @P0 IMAD.HI.U32 R6, R0, R6, RZ ;  /* 0x0000000600060227 */ /* 0x004fca00078e00ff */
[----:B0-----:R-:W-:-:S05]  /*136c0*/  @P0 SHF.R.U32.HI R4, RZ, R7, R6 ;  /* 0x00000007ff040219 */ /* 0x001fca0000011606 */
[----:B------:R-:W-:-:S04]  /*136d0*/  IMAD.MOV R6, RZ, RZ, -R4 ;  /* 0x000000ffff067224 */ /* 0x000fc800078e0a04 */
[----:B------:R-:W-:Y:S01]  /*136e0*/  IMAD R0, R8, R6, R0 ;  /* 0x0000000608007224 */ /* 0x000fe200078e0200 */
[----:B------:R-:W-:Y:S01]  /*136f0*/  SHF.R.S32.HI R6, RZ, 0x1f, R4 ;  /* 0x0000001fff067819 */ /* 0x000fe20000011404 */
[----:B------:R-:W-:-:S04]  /*13700*/  IMAD.WIDE.U32 R2, R4, UR4, R2 ;  /* 0x0000000404027c25 */ /* 0x000fc8000f8e0002 */
[----:B------:R-:W-:-:S04]  /*13710*/  IMAD R6, R6, UR4, RZ ;  /* 0x0000000406067c24 */ /* 0x000fc8000f8e02ff */
[----:B------:R-:W-:Y:S01]  /*13720*/  IMAD R4, R4, UR5, R6 ;  /* 0x0000000504047c24 */ /* 0x000fe2000f8e0206 */
[----:B------:R-:W-:-:S03]  /*13730*/  ULDC.64 UR4, c[0x0][0x2c8] ;  /* 0x0000b20000047ab9 */ /* 0x000fc60000000a00 */
[----:B------:R-:W-:Y:S01]  /*13740*/  IMAD.IADD R3, R3, 0x1, R4 ;  /* 0x0000000103037824 */ /* 0x000fe200078e0204 */
[----:B------:R-:W-:Y:S01]  /*13750*/  SHF.R.S32.HI R4, RZ, 0x1f, R0 ;  /* 0x0000001fff047819 */ /* 0x000fe20000011400 */
[----:B------:R-:W-:-:S04]  /*13760*/  IMAD.WIDE.U32 R2, R0, UR4, R2 ;  /* 0x0000000400027c25 */ /* 0x000fc8000f8e0002 */
[----:B------:R-:W-:Y:S01]  /*13770*/  IMAD R4, R4, UR4, RZ ;  /* 0x0000000404047c24 */ /* 0x000fe2000f8e02ff */
[----:B------:R-:W-:Y:S02]  /*13780*/  ULDC UR4, c[0x0][0x2b8] ;  /* 0x0000ae0000047ab9 */ /* 0x000fe40000000800 */
[----:B------:R-:W-:Y:S02]  /*13790*/  ISETP.GE.AND P1, PT, R9, UR4, PT ;  /* 0x0000000409007c0c */ /* 0x000fe4000bf26270 */
[----:B------:R0:W5:Y:S01]  /*137a0*/  LDL R9, [R1+0x28] ;  /* 0x0000280001097983 */ /* 0x0001620000100800 */
[----:B------:R-:W1:Y:S01]  /*137b0*/  S2R R7, SR_TID.X ;  /* 0x0000000000077919 */ /* 0x000e620000002100 */
[----:B------:R-:W-:Y:S01]  /*137c0*/  IMAD R0, R0, UR5, R4 ;  /* 0x0000000500007c24 */ /* 0x000fe2000f8e0204 */
[----:B------:R-:W-:-:S03]  /*137d0*/  LEA R4, P2, R2, UR6, 0x1 ;  /* 0x0000000602047c11 */ /* 0x000fc6000f8408ff */
[----:B------:R-:W-:-:S05]  /*137e0*/  IMAD.IADD R0, R3, 0x1, R0 ;  /* 0x0000000103007824 */ /* 0x000fca00078e0200 */
[----:B------:R-:W-:Y:S01]  /*137f0*/  LEA.HI.X R3, R2, UR7, R0, 0x1, P2 ;  /* 0x0000000702037c11 */ /* 0x000fe200090f0c00 */
[----:B-1----:R-:W-:-:S05]  /*13800*/  IMAD.SHL.U32 R10, R7, 0x8, RZ ;  /* 0x00000008070a7824 */ /* 0x002fca00078e00ff */
[----:B------:R-:W-:-:S04]  /*13810*/  LOP3.LUT R10, R10, 0x38, RZ, 0xc0, !PT ;  /* 0x000000380a0a7812 */ /* 0x000fc800078ec0ff */
[----:B------:R-:W-:Y:S01]  /*13820*/  ISETP.GE.AND P0, PT, R10, UR4, PT ;  /* 0x000000040a007c0c */ /* 0x000fe2000bf06270 */
[----:B------:R-:W-:-:S03]  /*13830*/  UMOV UR4, 0xffffffff ;  /* 0xffffffff00047882 */ /* 0x000fc60000000000 */
[----:B0-----:R-:W-:Y:S09]  /*13840*/  BRA.DIV UR4, `(.L_x_246) ;  /* 0x0000004204147947 */ /* 0x001ff2000b800000 */
[----:B------:R-:W0:Y:S02]  /*13850*/  S2R R6, SR_TID.X ;  /* 0x0000000000067919 */ /* 0x000e240000002100 */
[----:B0-----:R-:W-:-:S04]  /*13860*/  LOP3.LUT R6, R6, 0x7f, RZ, 0xc0, !PT ;  /* 0x0000007f06067812 */ /* 0x001fc800078ec0ff */
[----:B------:R-:W-:Y:S02]  /*13870*/  SHF.R.U32.HI R7, RZ, 0x3, R6 ;  /* 0x00000003ff077819 */ /* 0x000fe40000011606 */
[----:B------:R-:W2:Y:S01]  /*13880*/  LDL.LU R6, [R1+0x44] ;  /* 0x0000440001067983 */ /* 0x000ea20000300800 */
[----:B------:R-:W-:Y:S02]  /*13890*/  ULDC.64 UR4, c[0x0][0x208] ;  /* 0x0000820000047ab9 */ /* 0x000fe40000000a00 */
[----:B------:R-:W-:Y:S02]  /*138a0*/  IMAD.IADD R0, R7, 0x1, R5 ;  /* 0x0000000107007824 */ /* 0x000fe400078e0205 */
[----:B------:R-:W0:Y:S02]  /*138b0*/  SHFL.IDX PT, R7, R4, RZ, 0x181f ;  /* 0x00181fff04077589 */ /* 0x000e2400000e0000 */
[----:B------:R-:W-:Y:S02]  /*138c0*/  VIADD R5, R0, 0x10 ;  /* 0x0000001000057836 */ /* 0x000fe40000000000 */
[----:B--2---:R-:W-:-:S02]  /*138d0*/  IMAD R2, R6, R8, RZ ;  /* 0x0000000806027224 */ /* 0x004fc400078e02ff */
[----:B------:R-:W1:Y:S03]  /*138e0*/  SHFL.IDX PT, R6, R3, RZ, 0x181f ;  /* 0x00181fff03067589 */ /* 0x000e6600000e0000 */
[-C--:B------:R-:W-:Y:S01]  /*138f0*/  ISETP.GE.AND P4, PT, R0, R2.reuse, PT ;  /* 0x000000020000720c */ /* 0x080fe20003f86270 */
[----:B------:R-:W-:Y:S01]  /*13900*/  SHFL.IDX PT, R8, R3, 0x1, 0x181f ;  /* 0x00381f0003087f89 */ /* 0x000fe200000e0000 */
[----:B------:R-:W-:-:S03]  /*13910*/  ISETP.GE.AND P2, PT, R5, R2, PT ;  /* 0x000000020500720c */ /* 0x000fc60003f46270 */
[----:B------:R-:W2:Y:S08]  /*13920*/  SHFL.IDX PT, R5, R4, 0x1, 0x181f ;  /* 0x00381f0004057f89 */ /* 0x000eb000000e0000 */
[----:B0-----:R-:W-:-:S05]  /*13930*/  @!P4 LEA R7, P3, R10, R7, 0x1 ;  /* 0x000000070a07c211 */ /* 0x001fca00078608ff */
[----:B-1----:R-:W-:-:S05]  /*13940*/  @!P4 IMAD.X R6, RZ, RZ, R6, P3 ;  /* 0x000000ffff06c224 */ /* 0x002fca00018e0606 */
[----:B------:R-:W-:-:S04]  /*13950*/  @!P4 LOP3.LUT R7, R7, R6, RZ, 0x3c, !PT ;  /* 0x000000060707c212 */ /* 0x000fc800078e3cff */
[----:B------:R-:W-:-:S04]  /*13960*/  @!P4 LOP3.LUT R6, R7, R6, RZ, 0x3c, !PT ;  /* 0x000000060706c212 */ /* 0x000fc800078e3cff */
[----:B------:R-:W-:-:S05]  /*13970*/  @!P4 LOP3.LUT R7, R7, R6, RZ, 0x3c, !PT ;  /* 0x000000060707c212 */ /* 0x000fca00078e3cff */
[----:B-----5:R-:W-:Y:S04]  /*13980*/  @!P4 LDGSTS.E.BYPASS.LTC128B.128 [R9+0x16400], desc[UR4][R6.64], !P0 ;  /* 0x164000000609cfae */ /* 0x020fe8000c101d44 */
[----:B------:R2:W-:Y:S02]  /*13990*/  @!P4 LDGSTS.E.BYPASS.LTC128B.128 [R9+0x1a400], desc[UR4][R6.64+0x80], !P1 ;  /* 0x1a4000800609cfae */ /* 0x0005e4000c901d44 */
[----:B--2---:R-:W-:Y:S01]  /*139a0*/  @!P2 LEA R7, P3, R10, R5, 0x1 ;  /* 0x000000050a07a211 */ /* 0x004fe200078608ff */
[----:B------:R-:W-:-:S04]  /*139b0*/  VIADD R5, R0, 0x20 ;  /* 0x0000002000057836 */ /* 0x000fc80000000000 */
[----:B------:R-:W-:-:S05]  /*139c0*/  @!P2 IMAD.X R6, RZ, RZ, R8, P3 ;  /* 0x000000ffff06a224 */ /* 0x000fca00018e0608 */
[----:B------:R-:W-:-:S04]  /*139d0*/  @!P2 LOP3.LUT R7, R7, R6, RZ, 0x3c, !PT ;  /* 0x000000060707a212 */ /* 0x000fc800078e3cff */
[----:B------:R-:W-:-:S04]  /*139e0*/  @!P2 LOP3.LUT R6, R7, R6, RZ, 0x3c, !PT ;  /* 0x000000060706a212 */ /* 0x000fc800078e3cff */
[----:B------:R-:W-:-:S05]  /*139f0*/  @!P2 LOP3.LUT R7, R7, R6, RZ, 0x3c, !PT ;  /* 0x000000060707a212 */ /* 0x000fca00078e3cff */
[----:B------:R-:W-:Y:S04]  /*13a00*/  @!P2 LDGSTS.E.BYPASS.LTC128B.128 [R9+0x16c00], desc[UR4][R6.64], !P0 ;  /* 0x16c000000609afae */ /* 0x000fe8000c101d44 */
[----:B------:R0:W-:Y:S01]  /*13a10*/  @!P2 LDGSTS.E.BYPASS.LTC128B.128 [R9+0x1ac00], desc[UR4][R6.64+0x80], !P1 ;  /* 0x1ac000800609afae */ /* 0x0001e2000c901d44 */
[----:B------:R-:W-:-:S03]  /*13a20*/  ISETP.GE.AND P2, PT, R5, R2, PT ;  /* 0x000000020500720c */ /* 0x000fc60003f46270 */
[----:B------:R-:W1:Y:S04]  /*13a30*/  SHFL.IDX PT, R5, R4, 0x2, 0x181f ;  /* 0x00581f0004057f89 */ /* 0x000e6800000e0000 */
[----:B0-----:R-:W0:Y:S06]  /*13a40*/  SHFL.IDX PT, R6, R3, 0x2, 0x181f ;  /* 0x00581f0003067f89 */ /* 0x001e2c00000e0000 */
[----:B-1----:R-:W-:-:S05]  /*13a50*/  @!P2 LEA R5, P3, R10, R5, 0x1 ;  /* 0x000000050a05a211 */ /* 0x002fca00078608ff */
[----:B0-----:R-:W-:-:S04]  /*13a60*/  @!P2 IMAD.X R6, RZ, RZ, R6, P3 ;  /* 0x000000ffff06a224 */ /* 0x001fc800018e0606 */
[----:B------:R-:W-:Y:S02]  /*13a70*/  @!P2 IMAD.MOV.U32 R7, RZ, RZ, R6 ;  /* 0x000000ffff07a224 */ /* 0x000fe400078e0006 */
[----:B------:R-:W-:Y:S02]  /*13a80*/  @!P2 IMAD.MOV.U32 R6, RZ, RZ, R5 ;  /* 0x000000ffff06a224 */ /* 0x000fe400078e0005 */
[----:B------:R-:W-:-:S03]  /*13a90*/  VIADD R5, R0, 0x30 ;  /* 0x0000003000057836 */ /* 0x000fc60000000000 */
        /* <DEDUP_REMOVED lines=39> */
[----:B------:R0:W1:Y:S04]  /*13d10*/  SHFL.IDX PT, R5, R3, 0x7, 0x181f ;  /* 0x00f81f0003057f89 */ /* 0x00006800000e0000 */
[----:B------:R0:W-:Y:S04]  /*13d20*/  @!P2 LDGSTS.E.BYPASS.LTC128B.128 [R9+0x19400], desc[UR4][R6.64], !P0 ;  /* 0x194000000609afae */ /* 0x0001e8000c101d44 */
[----:B------:R0:W-:Y:S04]  /*13d30*/  @!P2 LDGSTS.E.BYPASS.LTC128B.128 [R9+0x1d400], desc[UR4][R6.64+0x80], !P1 ;  /* 0x1d4000800609afae */ /* 0x0001e8000c901d44 */
[----:B------:R0:W2:Y:S02]  /*13d40*/  SHFL.IDX PT, R3, R4, 0x7, 0x181f ;  /* 0x00f81f0004037f89 */ /* 0x0000a400000e0000 */
.L_x_360:
[----:B------:R-:W-:Y:S01]  /*13d50*/  VIADD R0, R0, 0x70 ;  /* 0x0000007000007836 */ /* 0x000fe20000000000 */
[----:B------:R-:W-:Y:S04]  /*13d60*/  BSSY B0, `(.L_x_247) ;  /* 0x000000b000007945 */ /* 0x000fe80003800000 */
[----:B------:R-:W-:-:S13]  /*13d70*/  ISETP.GE.AND P2, PT, R0, R2, PT ;  /* 0x000000020000720c */ /* 0x000fda0003f46270 */
[----:B------:R-:W-:Y:S05]  /*13d80*/  @P2 BRA `(.L_x_248) ;  /* 0x0000000000202947 */ /* 0x000fea0003800000 */
[----:B--2---:R-:W-:Y:S01]  /*13d90*/  LEA R2, P2, R10, R3, 0x1 ;  /* 0x000000030a027211 */ /* 0x004fe200078408ff */
[----:B------:R-:W-:-:S03]  /*13da0*/  ULDC.64 UR4, c[0x0][0x208] ;  /* 0x0000820000047ab9 */ /* 0x000fc60000000a00 */
[----:B01----:R-:W-:-:S05]  /*13db0*/  IADD3.X R3, RZ, R5, RZ, P2, !PT ;  /* 0x00000005ff037210 */ /* 0x003fca00017fe4ff */
[----:B------:R-:W-:Y:S01]  /*13dc0*/  @!PT LDS RZ, [RZ] ;  /* 0x00000000fffff984 */ /* 0x000fe20000000800 */
[----:B------:R-:W-:Y:S01]  /*13dd0*/  @!PT LDS RZ, [RZ] ;  /* 0x00000000fffff984 */ /* 0x000fe20000000800 */
[----:B------:R-:W-:Y:S01]  /*13de0*/  @!PT LDS RZ, [RZ] ;  /* 0x00000000fffff984 */ /* 0x000fe20000000800 */
[----:B------:R3:W-:Y:S04]  /*13df0*/  LDGSTS.E.BYPASS.LTC128B.128 [R9+0x19c00], desc[UR4][R2.64], !P0 ;  /* 0x19c0000002097fae */ /* 0x0007e8000c101d44 */
[----:B------:R3:W-:Y:S02]  /*13e00*/  LDGSTS.E.BYPASS.LTC128B.128 [R9+0x1dc00], desc[UR4][R2.64+0x80], !P1 ;  /* 0x1dc0008002097fae */ /* 0x0007e4000c901d44 */
.L_x_248:
[----:B------:R-:W-:Y:S05]  /*13e10*/  BSYNC B0 ;  /* 0x0000000000007941 */ /* 0x000fea0003800000 */
.L_x_247:
[----:B------:R-:W-:Y:S01]  /*13e20*/  NOP ;  /* 0x0000000000007918 */ /* 0x000fe20000000000 */
[----:B------:R-:W-:Y:S01]  /*13e30*/  PLOP3.LUT P0, PT, PT, PT, PT, 0x80, 0x0 ;  /* 0x000000000000781c */ /* 0x000fe20003f0f070 */
[----:B0-----:R-:W-:-:S12]  /*13e40*/  VIADD R6, R18, 0x34800 ;  /* 0x0003480012067836 */ /* 0x001fd80000000000 */
.L_x_249:
[----:B------:R-:W-:Y:S02]  /*13e50*/  PLOP3.LUT P1, PT, P1, P0, PT, 0xa2, 0x0 ;  /* 0x000000000000781c */ /* 0x000fe40000f21472 */
[----:B------:R-:W-:-:S08]  /*13e60*/  @P0 R2UR P1, UR4, R18 ;  /* 0x00000000120402ca */ /* 0x000fd00000020000 */
[----:B------:R-:W-:-:S05]  /*13e70*/  @P0 PLOP3.LUT P0, PT, P1, PT, PT, 0x80, 0x0 ;  /* 0x000000000000081c */ /* 0x000fca0000f0f070 */
[----:B------:R-:W-:Y:S01]  /*13e80*/  @!P1 SYNCS.ARRIVE.TRANS64.RED.A0T1 RZ, [UR4+0x34800], RZ ;  /* 0x034800ffffff99a7 */ /* 0x000fe20008200404 */
[----:B------:R-:W-:Y:S07]  /*13e90*/  @!P1 ARRIVES.LDGSTSBAR.64.TRANSCNT [UR4+0x34800] ;  /* 0x03480000ff0099b0 */ /* 0x000fee0008000a84 */
[----:B------:R-:W-:Y:S05]  /*13ea0*/  @P0 BRA.U.ANY `(.L_x_249) ;  /* 0xfffffffd00e80947 */ /* 0x000fea000393ffff */
[----:B---3--:R-:W3:Y:S02]  /*13eb0*/  LDL.LU R2, [R1+0x48] ;  /* 0x0000480001027983 */ /* 0x008ee40000300800 */
[----:B---3--:R-:W-:-:S05]  /*13ec0*/  VIADD R2, R2, 0x1 ;  /* 0x0000000102027836 */ /* 0x008fca0000000000 */
[----:B------:R0:W-:Y:S01]  /*13ed0*/  STL [R1+0x48], R2 ;  /* 0x0000480201007387 */ /* 0x0001e20000100800 */
[----:B------:R-:W-:-:S04]  /*13ee0*/  LEA.HI R0, R2, R2, RZ, 0x1 ;  /* 0x0000000202007211 */ /* 0x000fc800078f08ff */
[----:B------:R-:W-:-:S05]  /*13ef0*/  LOP3.LUT R0, R0, 0xfffffffe, RZ, 0xc0, !PT ;  /* 0xfffffffe00007812 */ /* 0x000fca00078ec0ff */
[----:B------:R-:W-:-:S05]  /*13f00*/  IMAD.IADD R0, R2, 0x1, -R0 ;  /* 0x0000000102007824 */ /* 0x000fca00078e0a00 */
[----:B------:R-:W-:Y:S01]  /*13f10*/  SHF.L.U32 R0, R0, 0x1f, RZ ;  /* 0x0000001f00007819 */ /* 0x000fe200000006ff */
[----:B------:R-:W-:Y:S01]  /*13f20*/  NOP ;  /* 0x0000000000007918 */ /* 0x000fe20000000000 */
[----:B------:R0:W-:Y:S01]  /*13f30*/  SYNCS.ARRIVE.TRANS64.A1T0 RZ, [R18+URZ+0x34800], RZ ;  /* 0x034800ff12ff79a7 */ /* 0x0001e2000810003f */
[----:B------:R-:W-:Y:S01]  /*13f40*/  BSSY B0, `(.L_x_250) ;  /* 0x0000003000007945 */ /* 0x000fe20003800000 */
[----:B------:R-:W3:Y:S03]  /*13f50*/  SYNCS.PHASECHK.TRANS64.TRYWAIT P0, [R18+URZ+0x34820], R0 ;  /* 0x03482000120075a7 */ /* 0x000ee6000800017f */
[----:B0--3--:R-:W-:Y:S05]  /*13f60*/  @!P0 BRA `(.L_x_251) ;  /* 0x0000004400208947 */ /* 0x009fea0003800000 */
.L_x_361:
[----:B------:R-:W-:Y:S05]  /*13f70*/  BSYNC B0 ;  /* 0x0000000000007941 */ /* 0x000fea0003800000 */
.L_x_250:
[----:B------:R-:W0:Y:S04]  /*13f80*/  LDL R2, [R1+0x30] ;  /* 0x0000300001027983 */ /* 0x000e280000100800 */
[----:B--2---:R-:W2:Y:S01]  /*13f90*/  LDL R3, [R1+0x24] ;  /* 0x0000240001037983 */ /* 0x004ea20000100800 */
[----:B------:R-:W-:Y:S01]  /*13fa0*/  BSSY B0, `(.L_x_252) ;  /* 0x00001e9000007945 */ /* 0x000fe20003800000 */
[----:B0-----:R-:W-:-:S05]  /*13fb0*/  VIADD R0, R2, 0xfffffffe ;  /* 0xfffffffe02007836 */ /* 0x001fca0000000000 */
[----:B--2---:R-:W-:-:S13]  /*13fc0*/  ISETP.GE.AND P0, PT, R0, R3, PT ;  /* 0x000000030000720c */ /* 0x004fda0003f06270 */
[----:B------:R-:W-:Y:S05]  /*13fd0*/  @!P0 BRA `(.L_x_253) ;  /* 0x0000001c00948947 */ /* 0x000fea0003800000 */
[----:B------:R-:W2:Y:S04]  /*13fe0*/  LDL.LU R2, [R1+0x58] ;  /* 0x0000580001027983 */ /* 0x000ea80000300800 */
[----:B-1----:R-:W3:Y:S04]  /*13ff0*/  LDL.LU R5, [R1+0x38] ;  /* 0x0000380001057983 */ /* 0x002ee80000300800 */
[----:B------:R-:W4:Y:S01]  /*14000*/  LDL.LU R4, [R1+0x40] ;  /* 0x0000400001047983 */ /* 0x000f220000300800 */
[----:B------:R-:W-:Y:S01]  /*14010*/  LOP3.LUT R10, RZ, R3, RZ, 0x33, !PT ;  /* 0x00000003ff0a7212 */ /* 0x000fe200078e33ff */
[----:B------:R-:W-:Y:S01]  /*14020*/  BSSY B2, `(.L_x_254) ;  /* 0x00000a7000027945 */ /* 0x000fe20003800000 */
[----:B--2---:R-:W-:-:S04]  /*14030*/  VIADD R2, R2, 0x1 ;  /* 0x0000000102027836 */ /* 0x004fc80000000000 */
[----:B---3--:R-:W-:-:S05]  /*14040*/  IMAD R2, R2, R5, RZ ;  /* 0x0000000502027224 */ /* 0x008fca00078e02ff */
[----:B----4-:R-:W-:-:S05]  /*14050*/  VIMNMX R7, R4, R2, PT ;  /* 0x0000000204077248 */ /* 0x010fca0003fe0100 */
[----:B------:R-:W-:-:S05]  /*14060*/  IMAD.MOV R2, RZ, RZ, -R7 ;  /* 0x000000ffff027224 */ /* 0x000fca00078e0a07 */
[----:B------:R-:W-:-:S05]  /*14070*/  VIADDMNMX R10, R2, 0x1, R10, !PT ;  /* 0x00000001020a7846 */ /* 0x000fca000780010a */
[----:B------:R-:W-:-:S05]  /*14080*/  IMAD.IADD R2, R7, 0x1, R10 ;  /* 0x0000000107027824 */ /* 0x000fca00078e020a */
[----:B------:R-:W-:-:S04]  /*14090*/  LOP3.LUT R2, R2, 0x1, RZ, 0xc0, !PT ;  /* 0x0000000102027812 */ /* 0x000fc800078ec0ff */
[----:B------:R-:W-:-:S13]  /*140a0*/  ISETP.NE.U32.AND P0, PT, R2, 0x1, PT ;  /* 0x000000010200780c */ /* 0x000fda0003f05070 */
[----:B------:R-:W-:Y:S05]  /*140b0*/  @P0 BRA `(.L_x_255) ;  /* 0x0000000800740947 */ /* 0x000fea0003800000 */
[----:B------:R-:W2:Y:S04]  /*140c0*/  LDL R4, [R1+0x20] ;  /* 0x0000200001047983 */ /* 0x000ea80000100800 */
[----:B------:R-:W3:Y:S01]  /*140d0*/  LDL R3, [R1+0x14] ;  /* 0x0000140001037983 */ /* 0x000ee20000100800 */
[----:B------:R-:W-:Y:S01]  /*140e0*/  VIADD R8, R19, 0x1 ;  /* 0x0000000113087836 */ /* 0x000fe20000000000 */
[----:B------:R-:W-:Y:S04]  /*140f0*/  BSSY B1, `(.L_x_256) ;  /* 0x0000095000017945 */ /* 0x000fe80003800000 */
[----:B------:R-:W-:-:S04]  /*14100*/  ISETP.NE.AND P0, PT, R8, 0x2, PT ;  /* 0x000000020800780c */ /* 0x000fc80003f05270 */
[----:B------:R-:W-:Y:S02]  /*14110*/  SEL R11, RZ, 0x1, P0 ;  /* 0x00000001ff0b7807 */ /* 0x000fe40000000000 */
[----:B------:R-:W-:Y:S02]  /*14120*/  SEL R8, R8, RZ, P0 ;  /* 0x000000ff08087207 */ /* 0x000fe40000000000 */
[----:B--2---:R-:W-:Y:S02]  /*14130*/  ISETP.NE.AND P1, PT, R4, RZ, PT ;  /* 0x000000ff0400720c */ /* 0x004fe40003f25270 */
[----:B---3--:R-:W-:-:S11]  /*14140*/  LOP3.LUT R11, R3, R11, RZ, 0x3c, !PT ;  /* 0x0000000b030b7212 */ /* 0x008fd600078e3cff */
[----:B------:R-:W-:Y:S05]  /*14150*/  @!P1 BRA `(.L_x_257) ;  /* 0x0000000800389947 */ /* 0x000fea0003800000 */
[----:B------:R-:W-:Y:S01]  /*14160*/  ULDC.64 UR4, c[0x0][0x418] ;  /* 0x0001060000047ab9 */ /* 0x000fe20000000a00 */
[----:B------:R-:W-:Y:S01]  /*14170*/  IMAD.MOV.U32 R4, RZ, RZ, R17 ;  /* 0x000000ffff047224 */ /* 0x000fe200078e0011 */
[----:B------:R-:W-:-:S04]  /*14180*/  ISETP.NE.U32.AND P0, PT, RZ, UR4, PT ;  /* 0x00000004ff007c0c */ /* 0x000fc8000bf05070 */
[----:B------:R-:W-:-:S13]  /*14190*/  ISETP.NE.AND.EX P0, PT, RZ, UR5, PT, P0 ;  /* 0x00000005ff007c0c */ /* 0x000fda000bf05300 */
[----:B------:R-:W-:Y:S05]  /*141a0*/  @!P0 BRA `(.L_x_258) ;  /* 0x0000000000508947 */ /* 0x000fea0003800000 */
[----:B------:R-:W2:Y:S01]  /*141b0*/  LDL R12, [R1+0x1c] ;  /* 0x00001c00010c7983 */ /* 0x000ea20000100800 */
[----:B------:R-:W0:Y:S01]  /*141c0*/  LDC R5, c[0x0][0x43c] ;  /* 0x00010f00ff057b82 */ /* 0x000e220000000800 */
[----:B------:R-:W-:Y:S02]  /*141d0*/  ULDC.64 UR6, c[0x0][0x428] ;  /* 0x00010a0000067ab9 */ /* 0x000fe40000000a00 */
[----:B------:R-:W3:Y:S01]  /*141e0*/  LDL R9, [R1+0x10] ;  /* 0x0000100001097983 */ /* 0x000ee20000100800 */
        /* <DEDUP_REMOVED lines=9> */
[----:B--2---:R-:W-:-:S04]  /*14280*/  IMAD R4, R12, UR6, RZ ;  /* 0x000000060c047c24 */ /* 0x004fc8000f8e02ff */
[C---:B---3--:R-:W-:Y:S02]  /*14290*/  IMAD R4, R9.reuse, UR7, R4 ;  /* 0x0000000709047c24 */ /* 0x048fe4000f8e0204 */
[----:B------:R-:W-:-:S04]  /*142a0*/  IMAD.WIDE.U32 R2, R9, UR6, R2 ;  /* 0x0000000609027c25 */ /* 0x000fc8000f8e0002 */
[----:B------:R-:W-:Y:S01]  /*142b0*/  IMAD.IADD R3, R4, 0x1, R3 ;  /* 0x0000000104037824 */ /* 0x000fe200078e0203 */
[----:B------:R-:W-:-:S04]  /*142c0*/  LEA R4, P0, R2, UR4, 0x2 ;  /* 0x0000000402047c11 */ /* 0x000fc8000f8010ff */
[----:B------:R-:W-:-:S05]  /*142d0*/  LEA.HI.X R5, R2, UR5, R3, 0x2, P0 ;  /* 0x0000000502057c11 */ /* 0x000fca00080f1403 */
[----:B------:R0:W5:Y:S04]  /*142e0*/  LDG.E R4, desc[UR8][R4.64] ;  /* 0x0000000804047981 */ /* 0x000168000c1e1900 */
.L_x_258:
[----:B------:R-:W-:Y:S01]  /*142f0*/  IMAD R3, R8, 0x8, R18 ;  /* 0x0000000808037824 */ /* 0x000fe200078e0212 */
[----:B------:R-:W-:Y:S01]  /*14300*/  SHF.L.U32 R2, R11, 0x1f, RZ ;  /* 0x0000001f0b027819 */ /* 0x000fe200000006ff */
[----:B------:R-:W-:Y:S03]  /*14310*/  BSSY B3, `(.L_x_259) ;  /* 0x0000003000037945 */ /* 0x000fe60003800000 */
[----:B------:R-:W1:Y:S02]  /*14320*/  SYNCS.PHASECHK.TRANS64.TRYWAIT P0, [R3+URZ+0x34840], R2 ;  /* 0x03484002030075a7 */ /* 0x000e64000800017f */
[----:B-1----:R-:W-:Y:S05]  /*14330*/  @!P0 BRA `(.L_x_260) ;  /* 0x0000004000408947 */ /* 0x002fea0003800000 */
.L_x_362:
[----:B------:R-:W-:Y:S05]  /*14340*/  BSYNC B3 ;  /* 0x0000000000037941 */ /* 0x000fea0003800000 */
.L_x_259:
[----:B0-----:R-:W0:Y:S01]  /*14350*/  S2R R5, SR_TID.X ;  /* 0x0000000000057919 */ /* 0x001e220000002100 */
[----:B------:R-:W-:Y:S01]  /*14360*/  BSSY B3, `(.L_x_261) ;  /* 0x000000b000037945 */ /* 0x000fe20003800000 */
[----:B0-----:R-:W-:-:S04]  /*14370*/  LOP3.LUT R5, R5, 0x7f, RZ, 0xc0, !PT ;  /* 0x0000007f05057812 */ /* 0x001fc800078ec0ff */
[----:B------:R-:W-:-:S13]  /*14380*/  ISETP.NE.AND P1, PT, R5, RZ, PT ;  /* 0x000000ff0500720c */ /* 0x000fda0003f25270 */
[----:B------:R-:W-:Y:S05]  /*14390*/  @P1 BRA `(.L_x_262) ;  /* 0x00000000001c1947 */ /* 0x000fea0003800000 */
[----:B------:R-:W0:Y:S01]  /*143a0*/  S2R R5, SR_TID.X ;  /* 0x0000000000057919 */ /* 0x000e220000002100 */
[----:B-1----:R-:W-:-:S04]  /*143b0*/  IMAD.MOV.U32 R2, RZ, RZ, 0xb000 ;  /* 0x0000b000ff027424 */ /* 0x002fc800078e00ff */
[----:B------:R2:W-:Y:S01]  /*143c0*/  SYNCS.ARRIVE.TRANS64 RZ, [R3+URZ+0x34830], R2 ;  /* 0x0348300203ff79a7 */ /* 0x0005e2000800003f */
[----:B0-----:R-:W-:-:S04]  /*143d0*/  LOP3.LUT R5, R5, 0x1f, RZ, 0xc0, !PT ;  /* 0x0000001f05057812 */ /* 0x001fc800078ec0ff */
[----:B------:R-:W-:-:S13]  /*143e0*/  ISETP.NE.AND P0, PT, R5, RZ, PT ;  /* 0x000000ff0500720c */ /* 0x000fda0003f05270 */
[----:B--2---:R-:W-:Y:S05]  /*143f0*/  @!P0 BRA `(.L_x_262) ;  /* 0x0000000000048947 */ /* 0x004fea0003800000 */
[----:B------:R-:W-:Y:S01]  /*14400*/  BPT.TRAP 0x1 ;  /* 0x000000040000795c */ /* 0x000fe20000300000 */
.L_x_262:
[----:B------:R-:W-:Y:S05]  /*14410*/  BSYNC B3 ;  /* 0x0000000000037941 */ /* 0x000fea0003800000 */
.L_x_261:
[----:B-1----:R-:W2:Y:S01]  /*14420*/  LDL R2, [R1+0x18] ;  /* 0x0000180001027983 */ /* 0x002ea20000100800 */
[----:B------:R-:W-:Y:S01]  /*14430*/  IMAD.MOV.U32 R14, RZ, RZ, RZ ;  /* 0x000000ffff0e7224 */ /* 0x000fe200078e00ff */
[----:B------:R-:W-:Y:S01]  /*14440*/  UIADD3 UR4, UP0, UR36, 0x370, URZ ;  /* 0x0000037024047890 */ /* 0x000fe2000ff1e03f */
[----:B------:R-:W-:Y:S01]  /*14450*/  IMAD R9, R8, 0xb000, R18 ;  /* 0x0000b00008097824 */ /* 0x000fe200078e0212 */
[----:B------:R-:W-:Y:S01]  /*14460*/  PLOP3.LUT P0, PT, PT, PT, PT, 0x80, 0x0 ;  /* 0x000000000000781c */ /* 0x000fe20003f0f070 */
[----:B------:R-:W-:Y:S01]  /*14470*/  VIADD R3, R3, 0x34830 ;  /* 0x0003483003037836 */ /* 0x000fe20000000000 */
[----:B------:R-:W-:Y:S01]  /*14480*/  R2UR UR10, R14 ;  /* 0x000000000e0a72ca */ /* 0x000fe200000e0000 */
[----:B------:R-:W-:Y:S01]  /*14490*/  VIADD R5, R9, 0x1e400 ;  /* 0x0001e40009057836 */ /* 0x000fe20000000000 */
[----:B------:R-:W-:Y:S01]  /*144a0*/  UIADD3.X UR5, URZ, UR37, URZ, UP0, !UPT ;  /* 0x000000253f057290 */ /* 0x000fe200087fe43f */
[----:B------:R-:W-:Y:S01]  /*144b0*/  UMOV UR6, 0x0 ;  /* 0x0000000000067882 */ /* 0x000fe20000000000 */
[----:B------:R-:W-:Y:S01]  /*144c0*/  UMOV UR7, 0x14f00000 ;  /* 0x14f0000000077882 */ /* 0x000fe20000000000 */
[----:B--2---:R-:W-:-:S10]  /*144d0*/  IMAD R2, R0, 0xb0, R2 ;  /* 0x000000b000027824 */ /* 0x004fd400078e0202 */
.L_x_263:
[----:B------:R-:W-:-:S13]  /*144e0*/  @P0 ELECT P2, URZ, PT ;  /* 0x00000000003f082f */ /* 0x000fda0003840000 */
[----:B-----5:R-:W-:Y:S02]  /*144f0*/  @P2 R2UR UR13, R4 ;  /* 0x00000000040d22ca */ /* 0x020fe400000e0000 */
[----:B------:R-:W-:Y:S02]  /*14500*/  @P2 R2UR UR12, R16 ;  /* 0x00000000100c22ca */ /* 0x000fe400000e0000 */
[----:B------:R-:W-:Y:S02]  /*14510*/  @P2 R2UR UR11, R2 ;  /* 0x00000000020b22ca */ /* 0x000fe400000e0000 */
[----:B------:R-:W-:Y:S02]  /*14520*/  @P2 R2UR UR9, R3 ;  /* 0x00000000030922ca */ /* 0x000fe400000e0000 */
[----:B------:R-:W-:Y:S02]  /*14530*/  @P2 R2UR UR8, R5 ;  /* 0x00000000050822ca */ /* 0x000fe400000e0000 */
[----:B------:R-:W-:-:S02]  /*14540*/  @P2 PLOP3.LUT P0, PT, P2, PT, PT, 0x8, 0x0 ;  /* 0x000000000000281c */ /* 0x000fc4000170e170 */
[----:B------:R-:W-:-:S09]  /*14550*/  PLOP3.LUT P2, PT, PT, PT, PT, 0x8, 0x0 ;  /* 0x000000000000781c */ /* 0x000fd20003f4e170 */
[----:B------:R0:W-:Y:S02]  /*14560*/  UTMALDG.4D [UR8], [UR4], desc[UR6] ;  /* 0x00000608040075b4 */ /* 0x0001e40008019000 */
[----:B0-----:R-:W-:Y:S05]  /*14570*/  @P0 BRA.U.ANY `(.L_x_263) ;  /* 0xfffffffd00d80947 */ /* 0x001fea000393ffff */
[----:B------:R-:W-:Y:S01]  /*14580*/  IMAD.MOV.U32 R15, RZ, RZ, 0x40 ;  /* 0x00000040ff0f7424 */ /* 0x000fe200078e00ff */
[----:B------:R-:W-:Y:S01]  /*14590*/  PLOP3.LUT P0, PT, PT, PT, PT, 0x80, 0x0 ;  /* 0x000000000000781c */ /* 0x000fe20003f0f070 */
[----:B------:R-:W-:Y:S01]  /*145a0*/  VIADD R5, R9, 0x23c00 ;  /* 0x00023c0009057836 */ /* 0x000fe20000000000 */
[----:B------:R-:W-:Y:S01]  /*145b0*/  UMOV UR6, 0x0 ;  /* 0x0000000000067882 */ /* 0x000fe20000000000 */
[----:B------:R-:W-:Y:S01]  /*145c0*/  UMOV UR7, 0x14f00000 ;  /* 0x14f0000000077882 */ /* 0x000fe20000000000 */
[----:B------:R-:W-:-:S15]  /*145d0*/  R2UR UR10, R15 ;  /* 0x000000000f0a72ca */ /* 0x000fde00000e0000 */
.L_x_264:
[----:B------:R-:W-:-:S13]  /*145e0*/  @P0 ELECT P2, URZ, PT ;  /* 0x00000000003f082f */ /* 0x000fda0003840000 */
[----:B------:R-:W-:Y:S02]  /*145f0*/  @P2 R2UR UR13, R4 ;  /* 0x00000000040d22ca */ /* 0x000fe400000e0000 */
        /* <DEDUP_REMOVED lines=8> */
[----:B------:R-:W2:Y:S01]  /*14680*/  LDL.LU R9, [R1+0x14] ;  /* 0x0000140001097983 */ /* 0x000ea20000300800 */
[----:B------:R-:W-:Y:S01]  /*14690*/  IMAD R3, R19, 0x8, R6 ;  /* 0x0000000813037824 */ /* 0x000fe200078e0206 */
[----:B------:R-:W-:Y:S01]  /*146a0*/  BSSY B3, `(.L_x_265) ;  /* 0x0000004000037945 */ /* 0x000fe20003800000 */
[----:B--2---:R-:W-:-:S04]  /*146b0*/  SHF.L.U32 R2, R9, 0x1f, RZ ;  /* 0x0000001f09027819 */ /* 0x004fc800000006ff */
[----:B------:R-:W0:Y:S02]  /*146c0*/  SYNCS.PHASECHK.TRANS64.TRYWAIT P0, [R3+URZ+0x60], R2 ;  /* 0x00006002030075a7 */ /* 0x000e24000800017f */
[----:B0-----:R-:W-:Y:S05]  /*146d0*/  @!P0 BRA `(.L_x_266) ;  /* 0x0000003c006c8947 */ /* 0x001fea0003800000 */
.L_x_363:
[----:B------:R-:W-:Y:S05]  /*146e0*/  BSYNC B3 ;  /* 0x0000000000037941 */ /* 0x000fea0003800000 */
.L_x_265:
[----:B------:R-:W-:Y:S01]  /*146f0*/  BSSY B3, `(.L_x_267) ;  /* 0x000000c000037945 */ /* 0x000fe20003800000 */
[----:B------:R-:W-:Y:S02]  /*14700*/  IMAD.MOV.U32 R12, RZ, RZ, 0x0 ;  /* 0x00000000ff0c7424 */ /* 0x000fe400078e00ff */
[----:B------:R-:W-:Y:S01]  /*14710*/  IMAD.MOV.U32 R13, RZ, RZ, 0x14f00000 ;  /* 0x14f00000ff0d7424 */ /* 0x000fe200078e00ff */
[----:B------:R-:W-:Y:S06]  /*14720*/  @P1 BRA `(.L_x_268) ;  /* 0x0000000000201947 */ /* 0x000fec0003800000 */
[----:B------:R-:W1:Y:S01]  /*14730*/  S2R R5, SR_TID.X ;  /* 0x0000000000057919 */ /* 0x000e620000002100 */
[----:B0-----:R-:W-:Y:S02]  /*14740*/  IMAD R2, R19, 0x8, R18 ;  /* 0x0000000813027824 */ /* 0x001fe400078e0212 */
[----:B------:R-:W-:-:S04]  /*14750*/  IMAD.MOV.U32 R3, RZ, RZ, 0xb000 ;  /* 0x0000b000ff037424 */ /* 0x000fc800078e00ff */
[----:B------:R2:W-:Y:S01]  /*14760*/  SYNCS.ARRIVE.TRANS64 RZ, [R2+URZ+0x34850], R3 ;  /* 0x0348500302ff79a7 */ /* 0x0005e2000800003f */
[----:B-1----:R-:W-:-:S04]  /*14770*/  LOP3.LUT R5, R5, 0x1f, RZ, 0xc0, !PT ;  /* 0x0000001f05057812 */ /* 0x002fc800078ec0ff */
[----:B------:R-:W-:-:S13]  /*14780*/  ISETP.NE.AND P0, PT, R5, RZ, PT ;  /* 0x000000ff0500720c */ /* 0x000fda0003f05270 */
[----:B--2---:R-:W-:Y:S05]  /*14790*/  @!P0 BRA `(.L_x_268) ;  /* 0x0000000000048947 */ /* 0x004fea0003800000 */
[----:B------:R-:W-:Y:S01]  /*147a0*/  BPT.TRAP 0x1 ;  /* 0x000000040000795c */ /* 0x000fe20000300000 */
.L_x_268:
[----:B------:R-:W-:Y:S05]  /*147b0*/  BSYNC B3 ;  /* 0x0000000000037941 */ /* 0x000fea0003800000 */
.L_x_267:
[----:B------:R-:W2:Y:S04]  /*147c0*/  LDL R5, [R1+0x18] ;  /* 0x0000180001057983 */ /* 0x000ea80000100800 */
[----:B0-----:R-:W2:Y:S01]  /*147d0*/  LDL.LU R2, [R1+0x8] ;  /* 0x0000080001027983 */ /* 0x001ea20000300800 */
[----:B------:R-:W-:Y:S01]  /*147e0*/  R2UR UR10, R14 ;  /* 0x000000000e0a72ca */ /* 0x000fe200000e0000 */
[C-C-:B------:R-:W-:Y:S01]  /*147f0*/  IMAD R3, R19.reuse, 0x8, R18.reuse ;  /* 0x0000000813037824 */ /* 0x140fe200078e0212 */
[----:B------:R-:W-:Y:S01]  /*14800*/  R2UR UR6, R12 ;  /* 0x000000000c0672ca */ /* 0x000fe200000e0000 */
[----:B------:R-:W-:Y:S01]  /*14810*/  IMAD R9, R19, 0xb000, R18 ;  /* 0x0000b00013097824 */ /* 0x000fe200078e0212 */
[----:B------:R-:W-:Y:S01]  /*14820*/  R2UR UR7, R13 ;  /* 0x000000000d0772ca */ /* 0x000fe200000e0000 */
[----:B------:R-:W-:Y:S01]  /*14830*/  UIADD3 UR4, UP0, UR36, 0x470, URZ ;  /* 0x0000047024047890 */ /* 0x000fe2000ff1e03f */
[----:B------:R-:W-:Y:S01]  /*14840*/  PLOP3.LUT P0, PT, PT, PT, PT, 0x80, 0x0 ;  /* 0x000000000000781c */ /* 0x000fe20003f0f070 */
[----:B------:R-:W-:-:S02]  /*14850*/  VIADD R3, R3, 0x34850 ;  /* 0x0003485003037836 */ /* 0x000fc40000000000 */
[----:B------:R-:W-:Y:S01]  /*14860*/  UIADD3.X UR5, URZ, UR37, URZ, UP0, !UPT ;  /* 0x000000253f057290 */ /* 0x000fe200087fe43f */
[----:B--2---:R-:W-:Y:S02]  /*14870*/  IMAD R2, R2, 0xb0, R5 ;  /* 0x000000b002027824 */ /* 0x004fe400078e0205 */
[----:B------:R-:W-:-:S09]  /*14880*/  VIADD R5, R9, 0x400 ;  /* 0x0000040009057836 */ /* 0x000fd20000000000 */
.L_x_269:
        /* <DEDUP_REMOVED lines=10> */
[----:B------:R-:W-:Y:S01]  /*14930*/  R2UR UR10, R15 ;  /* 0x000000000f0a72ca */ /* 0x000fe200000e0000 */
[----:B------:R-:W-:Y:S01]  /*14940*/  VIADD R9, R9, 0x5c00 ;  /* 0x00005c0009097836 */ /* 0x000fe20000000000 */
[----:B------:R-:W-:Y:S02]  /*14950*/  R2UR UR6, R12 ;  /* 0x000000000c0672ca */ /* 0x000fe400000e0000 */
[----:B------:R-:W-:Y:S02]  /*14960*/  R2UR UR7, R13 ;  /* 0x000000000d0772ca */ /* 0x000fe400000e0000 */
[----:B------:R-:W-:-:S13]  /*14970*/  PLOP3.LUT P0, PT, PT, PT, PT, 0x80, 0x0 ;  /* 0x000000000000781c */ /* 0x000fda0003f0f070 */
.L_x_270:
        /* <DEDUP_REMOVED lines=10> */
[----:B------:R0:W-:Y:S01]  /*14a20*/  STL [R1+0x8], R0 ;  /* 0x0000080001007387 */ /* 0x0001e20000100800 */
[----:B------:R-:W-:-:S07]  /*14a30*/  IMAD.MOV.U32 R17, RZ, RZ, R4 ;  /* 0x000000ffff117224 */ /* 0x000fce00078e0004 */
.L_x_257:
[----:B------:R-:W-:Y:S05]  /*14a40*/  BSYNC B1 ;  /* 0x0000000000017941 */ /* 0x000fea0003800000 */
.L_x_256:
[----:B0-----:R-:W2:Y:S01]  /*14a50*/  LDL.LU R0, [R1+0x30] ;  /* 0x0000300001007983 */ /* 0x001ea20000300800 */
[----:B------:R-:W-:-:S03]  /*14a60*/  IMAD.MOV.U32 R19, RZ, RZ, R8 ;  /* 0x000000ffff137224 */ /* 0x000fc600078e0008 */
[----:B------:R0:W-:Y:S02]  /*14a70*/  STL [R1+0x14], R11 ;  /* 0x0000140b01007387 */ /* 0x0001e40000100800 */
[----:B0-2---:R-:W-:-:S07]  /*14a80*/  VIADD R0, R0, 0xfffffffd ;  /* 0xfffffffd00007836 */ /* 0x005fce0000000000 */
.L_x_255:
[----:B------:R-:W-:Y:S05]  /*14a90*/  BSYNC B2 ;  /* 0x0000000000027941 */ /* 0x000fea0003800000 */
.L_x_254:
[----:B------:R-:W-:Y:S01]  /*14aa0*/  VIADD R10, R10, 0xfffffffe ;  /* 0xfffffffe0a0a7836 */ /* 0x000fe20000000000 */
[----:B------:R-:W-:-:S04]  /*14ab0*/  LOP3.LUT R7, RZ, R7, RZ, 0x33, !PT ;  /* 0x00000007ff077212 */ /* 0x000fc800078e33ff */
[----:B------:R-:W-:-:S13]  /*14ac0*/  ISETP.NE.AND P0, PT, R10, R7, PT ;  /* 0x000000070a00720c */ /* 0x000fda0003f05270 */
[----:B------:R-:W-:Y:S05]  /*14ad0*/  @!P0 BRA `(.L_x_253) ;  /* 0x0000001000d48947 */ /* 0x000fea0003800000 */
[----:B------:R-:W-:-:S07]  /*14ae0*/  IMAD.MOV.U32 R9, RZ, RZ, R17 ;  /* 0x000000ffff097224 */ /* 0x000fce00078e0011 */
.L_x_301:
[----:B------:R-:W2:Y:S04]  /*14af0*/  LDL R3, [R1+0x20] ;  /* 0x0000200001037983 */ /* 0x000ea80000100800 */
[----:B------:R-:W3:Y:S01]  /*14b00*/  LDL R2, [R1+0x14] ;  /* 0x0000140001027983 */ /* 0x000ee20000100800 */
[----:B------:R-:W-:Y:S01]  /*14b10*/  VIADD R4, R19, 0x1 ;  /* 0x0000000113047836 */ /* 0x000fe20000000000 */
[----:B------:R-:W-:Y:S05]  /*14b20*/  YIELD ;  /* 0x0000000000007946 */ /* 0x000fea0003800000 */
[----:B------:R-:W-:Y:S01]  /*14b30*/  ISETP.NE.AND P0, PT, R4, 0x2, PT ;  /* 0x000000020400780c */ /* 0x000fe20003f05270 */
[----:B------:R-:W-:Y:S03]  /*14b40*/  BSSY B1, `(.L_x_271) ;  /* 0x0000092000017945 */ /* 0x000fe60003800000 */
[----:B------:R-:W-:-:S02]  /*14b50*/  SEL R5, RZ, 0x1, P0 ;  /* 0x00000001ff057807 */ /* 0x000fc40000000000 */
[----:B------:R-:W-:Y:S02]  /*14b60*/  SEL R4, R4, RZ, P0 ;  /* 0x000000ff04047207 */ /* 0x000fe40000000000 */
[----:B--2---:R-:W-:Y:S02]  /*14b70*/  ISETP.NE.AND P1, PT, R3, RZ, PT ;  /* 0x000000ff0300720c */ /* 0x004fe40003f25270 */
[----:B---3--:R-:W-:-:S11]  /*14b80*/  LOP3.LUT R5, R2, R5, RZ, 0x3c, !PT ;  /* 0x0000000502057212 */ /* 0x008fd600078e3cff */
[----:B01----:R-:W-:Y:S05]  /*14b90*/  @!P1 BRA `(.L_x_272) ;  /* 0x0000000800309947 */ /* 0x003fea0003800000 */
        /* <DEDUP_REMOVED lines=14> */
[----:B------:R-:W-:-:S04]  /*14c80*/  @P0 SHF.R.U32.HI R2, RZ, R3, R7 ;  /* 0x00000003ff020219 */ /* 0x000fc80000011607 */
[--C-:B------:R-:W-:Y:S01]  /*14c90*/  SHF.R.S32.HI R3, RZ, 0x1f, R2.reuse ;  /* 0x0000001fff037819 */ /* 0x100fe20000011402 */
[----:B------:R-:W-:-:S04]  /*14ca0*/  IMAD.MOV R7, RZ, RZ, -R2 ;  /* 0x000000ffff077224 */ /* 0x000fc800078e0a02 */
[----:B------:R-:W-:Y:S02]  /*14cb0*/  IMAD R7, R8, R7, R0 ;  /* 0x0000000708077224 */ /* 0x000fe400078e0200 */
[----:B--2---:R-:W-:-:S04]  /*14cc0*/  IMAD R8, R11, UR6, RZ ;  /* 0x000000060b087c24 */ /* 0x004fc8000f8e02ff */
[C---:B---3--:R-:W-:Y:S02]  /*14cd0*/  IMAD R8, R10.reuse, UR7, R8 ;  /* 0x000000070a087c24 */ /* 0x048fe4000f8e0208 */
[----:B------:R-:W-:-:S04]  /*14ce0*/  IMAD.WIDE.U32 R2, R10, UR6, R2 ;  /* 0x000000060a027c25 */ /* 0x000fc8000f8e0002 */
[----:B------:R-:W-:Y:S01]  /*14cf0*/  IMAD.IADD R3, R8, 0x1, R3 ;  /* 0x0000000108037824 */ /* 0x000fe200078e0203 */
[----:B------:R-:W-:-:S04]  /*14d00*/  LEA R8, P0, R2, UR4, 0x2 ;  /* 0x0000000402087c11 */ /* 0x000fc8000f8010ff */
[----:B------:R-:W-:-:S06]  /*14d10*/  LEA.HI.X R9, R2, UR5, R3, 0x2, P0 ;  /* 0x0000000502097c11 */ /* 0x000fcc00080f1403 */
[----:B------:R0:W5:Y:S03]  /*14d20*/  LDG.E R9, desc[UR8][R8.64] ;  /* 0x0000000808097981 */ /* 0x000166000c1e1900 */
.L_x_273:
[----:B------:R-:W-:Y:S01]  /*14d30*/  IMAD R3, R4, 0x8, R18 ;  /* 0x0000000804037824 */ /* 0x000fe200078e0212 */
[----:B------:R-:W-:Y:S01]  /*14d40*/  SHF.L.U32 R2, R5, 0x1f, RZ ;  /* 0x0000001f05027819 */ /* 0x000fe200000006ff */
[----:B------:R-:W-:Y:S03]  /*14d50*/  BSSY B2, `(.L_x_274) ;  /* 0x0000003000027945 */ /* 0x000fe60003800000 */
[----:B------:R-:W1:Y:S02]  /*14d60*/  SYNCS.PHASECHK.TRANS64.TRYWAIT P0, [R3+URZ+0x34840], R2 ;  /* 0x03484002030075a7 */ /* 0x000e64000800017f */
[----:B-1----:R-:W-:Y:S05]  /*14d70*/  @!P0 BRA `(.L_x_275) ;  /* 0x0000003400d88947 */ /* 0x002fea0003800000 */
.L_x_364:
[----:B------:R-:W-:Y:S05]  /*14d80*/  BSYNC B2 ;  /* 0x0000000000027941 */ /* 0x000fea0003800000 */
.L_x_274:
        /* <DEDUP_REMOVED lines=12> */
.L_x_277:
[----:B------:R-:W-:Y:S05]  /*14e50*/  BSYNC B2 ;  /* 0x0000000000027941 */ /* 0x000fea0003800000 */
.L_x_276:
[----:B------:R-:W2:Y:S01]  /*14e60*/  LDL R8, [R1+0x18] ;  /* 0x0000180001087983 */ /* 0x000ea20000100800 */
[----:B------:R-:W-:Y:S01]  /*14e70*/  IMAD.MOV.U32 R12, RZ, RZ, RZ ;  /* 0x000000ffff0c7224 */ /* 0x000fe200078e00ff */
[----:B------:R-:W-:Y:S01]  /*14e80*/  UIADD3 UR4, UP0, UR36, 0x370, URZ ;  /* 0x0000037024047890 */ /* 0x000fe2000ff1e03f */
[----:B-1----:R-:W-:Y:S01]  /*14e90*/  IMAD R2, R4, 0xb000, R18 ;  /* 0x0000b00004027824 */ /* 0x002fe200078e0212 */
        /* <DEDUP_REMOVED lines=8> */
.L_x_278:
        /* <DEDUP_REMOVED lines=10> */
[----:B------:R-:W-:Y:S01]  /*14fc0*/  MOV R13, 0x40 ;  /* 0x00000040000d7802 */ /* 0x000fe20000000f00 */
[----:B------:R-:W-:Y:S01]  /*14fd0*/  VIADD R2, R2, 0x23c00 ;  /* 0x00023c0002027836 */ /* 0x000fe20000000000 */
[----:B------:R-:W-:Y:S01]  /*14fe0*/  PLOP3.LUT P0, PT, PT, PT, PT, 0x80, 0x0 ;  /* 0x000000000000781c */ /* 0x000fe20003f0f070 */
[----:B------:R-:W-:Y:S01]  /*14ff0*/  UMOV UR6, 0x0 ;  /* 0x0000000000067882 */ /* 0x000fe20000000000 */
[----:B------:R-:W-:Y:S01]  /*15000*/  R2UR UR10, R13 ;  /* 0x000000000d0a72ca */ /* 0x000fe200000e0000 */
[----:B------:R-:W-:-:S14]  /*15010*/  UMOV UR7, 0x14f00000 ;  /* 0x14f0000000077882 */ /* 0x000fdc0000000000 */
.L_x_279:
        /* <DEDUP_REMOVED lines=16> */
.L_x_365:
[----:B------:R-:W-:Y:S05]  /*15120*/  BSYNC B2 ;  /* 0x0000000000027941 */ /* 0x000fea0003800000 */
.L_x_280:
[----:B------:R-:W-:Y:S01]  /*15130*/  BSSY B2, `(.L_x_282) ;  /* 0x000000b000027945 */ /* 0x000fe20003800000 */
[----:B------:R-:W-:Y:S02]  /*15140*/  IMAD.MOV.U32 R10, RZ, RZ, 0x0 ;  /* 0x00000000ff0a7424 */ /* 0x000fe400078e00ff */
[----:B------:R-:W-:Y:S01]  /*15150*/  IMAD.MOV.U32 R11, RZ, RZ, 0x14f00000 ;  /* 0x14f00000ff0b7424 */ /* 0x000fe200078e00ff */
[----:B------:R-:W-:Y:S06]  /*15160*/  @P1 BRA `(.L_x_283) ;  /* 0x00000000001c1947 */ /* 0x000fec0003800000 */
[----:B------:R-:W1:Y:S01]  /*15170*/  S2R R8, SR_TID.X ;  /* 0x0000000000087919 */ /* 0x000e620000002100 */
[----:B0-----:R-:W-:-:S04]  /*15180*/  IMAD.MOV.U32 R3, RZ, RZ, 0xb000 ;  /* 0x0000b000ff037424 */ /* 0x001fc800078e00ff */
[----:B------:R2:W-:Y:S01]  /*15190*/  SYNCS.ARRIVE.TRANS64 RZ, [R2+URZ+0x50], R3 ;  /* 0x0000500302ff79a7 */ /* 0x0005e2000800003f */
[----:B-1----:R-:W-:-:S04]  /*151a0*/  LOP3.LUT R8, R8, 0x1f, RZ, 0xc0, !PT ;  /* 0x0000001f08087812 */ /* 0x002fc800078ec0ff */
[----:B------:R-:W-:-:S13]  /*151b0*/  ISETP.NE.AND P0, PT, R8, RZ, PT ;  /* 0x000000ff0800720c */ /* 0x000fda0003f05270 */
[----:B--2---:R-:W-:Y:S05]  /*151c0*/  @!P0 BRA `(.L_x_283) ;  /* 0x0000000000048947 */ /* 0x004fea0003800000 */
[----:B------:R-:W-:Y:S01]  /*151d0*/  BPT.TRAP 0x1 ;  /* 0x000000040000795c */ /* 0x000fe20000300000 */
.L_x_283:
[----:B------:R-:W-:Y:S05]  /*151e0*/  BSYNC B2 ;  /* 0x0000000000027941 */ /* 0x000fea0003800000 */
.L_x_282:
[----:B------:R-:W2:Y:S04]  /*151f0*/  LDL R8, [R1+0x18] ;  /* 0x0000180001087983 */ /* 0x000ea80000100800 */
[----:B0-----:R-:W2:Y:S01]  /*15200*/  LDL.LU R3, [R1+0x8] ;  /* 0x0000080001037983 */ /* 0x001ea20000300800 */
[----:B------:R-:W-:Y:S01]  /*15210*/  R2UR UR10, R12 ;  /* 0x000000000c0a72ca */ /* 0x000fe200000e0000 */
[----:B------:R-:W-:Y:S01]  /*15220*/  IMAD R19, R19, 0xb000, R18 ;  /* 0x0000b00013137824 */ /* 0x000fe200078e0212 */
[----:B------:R-:W-:Y:S01]  /*15230*/  R2UR UR6, R10 ;  /* 0x000000000a0672ca */ /* 0x000fe200000e0000 */
[----:B------:R-:W-:Y:S01]  /*15240*/  UIADD3 UR4, UP0, UR36, 0x470, URZ ;  /* 0x0000047024047890 */ /* 0x000fe2000ff1e03f */
[----:B------:R-:W-:Y:S01]  /*15250*/  R2UR UR7, R11 ;  /* 0x000000000b0772ca */ /* 0x000fe200000e0000 */
[----:B------:R-:W-:Y:S01]  /*15260*/  VIADD R2, R2, 0x50 ;  /* 0x0000005002027836 */ /* 0x000fe20000000000 */
[----:B------:R-:W-:Y:S01]  /*15270*/  PLOP3.LUT P0, PT, PT, PT, PT, 0x80, 0x0 ;  /* 0x000000000000781c */ /* 0x000fe20003f0f070 */
[----:B------:R-:W-:Y:S01]  /*15280*/  UIADD3.X UR5, URZ, UR37, URZ, UP0, !UPT ;  /* 0x000000253f057290 */ /* 0x000fe200087fe43f */
[----:B--2---:R-:W-:-:S02]  /*15290*/  IMAD R3, R3, 0xb0, R8 ;  /* 0x000000b003037824 */ /* 0x004fc400078e0208 */
[----:B------:R-:W-:-:S09]  /*152a0*/  VIADD R8, R19, 0x400 ;  /* 0x0000040013087836 */ /* 0x000fd20000000000 */
.L_x_284:
        /* <DEDUP_REMOVED lines=15> */
.L_x_285:
        /* <DEDUP_REMOVED lines=12> */
.L_x_272:
[----:B------:R-:W-:Y:S05]  /*15460*/  BSYNC B1 ;  /* 0x0000000000017941 */ /* 0x000fea0003800000 */
.L_x_271:
[----:B------:R-:W2:Y:S01]  /*15470*/  LDL R2, [R1+0x20] ;  /* 0x0000200001027983 */ /* 0x000ea20000100800 */
[----:B------:R-:W-:Y:S01]  /*15480*/  VIADD R19, R4, 0x1 ;  /* 0x0000000104137836 */ /* 0x000fe20000000000 */
[----:B------:R-:W-:Y:S01]  /*15490*/  BSSY B1, `(.L_x_286) ;  /* 0x0000095000017945 */ /* 0x000fe20003800000 */
[----:B0-----:R-:W-:-:S03]  /*154a0*/  VIADD R7, R0, 0xffffffff ;  /* 0xffffffff00077836 */ /* 0x001fc60000000000 */
[----:B------:R-:W-:-:S04]  /*154b0*/  ISETP.NE.AND P0, PT, R19, 0x2, PT ;  /* 0x000000021300780c */ /* 0x000fc80003f05270 */
[----:B------:R-:W-:Y:S02]  /*154c0*/  SEL R19, R19, RZ, P0 ;  /* 0x000000ff13137207 */ /* 0x000fe40000000000 */
[----:B--2---:R-:W-:Y:S02]  /*154d0*/  ISETP.NE.AND P1, PT, R2, RZ, PT ;  /* 0x000000ff0200720c */ /* 0x004fe40003f25270 */
[----:B------:R-:W-:-:S04]  /*154e0*/  SEL R2, RZ, 0x1, P0 ;  /* 0x00000001ff027807 */ /* 0x000fc80000000000 */
[----:B------:R-:W-:-:S05]  /*154f0*/  LOP3.LUT R12, R5, R2, RZ, 0x3c, !PT ;  /* 0x00000002050c7212 */ /* 0x000fca00078e3cff */
[----:B------:R0:W-:Y:S02]  /*15500*/  STL [R1+0x14], R12 ;  /* 0x0000140c01007387 */ /* 0x0001e40000100800 */
[----:B------:R-:W-:Y:S05]  /*15510*/  @!P1 BRA `(.L_x_287) ;  /* 0x0000000800309947 */ /* 0x000fea0003800000 */
[----:B------:R-:W-:Y:S01]  /*15520*/  ULDC.64 UR4, c[0x0][0x418] ;  /* 0x0001060000047ab9 */ /* 0x000fe20000000a00 */
[----:B------:R-:W-:Y:S01]  /*15530*/  IMAD.MOV.U32 R8, RZ, RZ, R7 ;  /* 0x000000ffff087224 */ /* 0x000fe200078e0007 */
[----:B------:R-:W-:-:S04]  /*15540*/  ISETP.NE.U32.AND P0, PT, RZ, UR4, PT ;  /* 0x00000004ff007c0c */ /* 0x000fc8000bf05070 */
[----:B------:R-:W-:-:S13]  /*15550*/  ISETP.NE.AND.EX P0, PT, RZ, UR5, PT, P0 ;  /* 0x00000005ff007c0c */ /* 0x000fda000bf05300 */
[----:B------:R-:W-:Y:S05]  /*15560*/  @!P0 BRA `(.L_x_288) ;  /* 0x0000000000508947 */ /* 0x000fea0003800000 */
[----:B------:R-:W2:Y:S01]  /*15570*/  LDL R11, [R1+0x1c] ;  /* 0x00001c00010b7983 */ /* 0x000ea20000100800 */
[----:B------:R-:W1:Y:S01]  /*15580*/  LDC R9, c[0x0][0x43c] ;  /* 0x00010f00ff097b82 */ /* 0x000e620000000800 */
[----:B------:R-:W-:Y:S02]  /*15590*/  ULDC.64 UR6, c[0x0][0x428] ;  /* 0x00010a0000067ab9 */ /* 0x000fe40000000a00 */
[----:B------:R-:W3:Y:S01]  /*155a0*/  LDL R10, [R1+0x10] ;  /* 0x00001000010a7983 */ /* 0x000ee20000100800 */
[----:B------:R-:W-:Y:S01]  /*155b0*/  ULDC.64 UR8, c[0x0][0x208] ;  /* 0x0000820000087ab9 */ /* 0x000fe20000000a00 */
[----:B-1----:R-:W-:-:S13]  /*155c0*/  ISETP.NE.AND P0, PT, R9, 0x1, PT ;  /* 0x000000010900780c */ /* 0x002fda0003f05270 */
[----:B------:R-:W1:Y:S02]  /*155d0*/  @P0 LDC.64 R2, c[0x0][0x440] ;  /* 0x00011000ff020b82 */ /* 0x000e640000000a00 */
[----:B-1----:R-:W-:-:S04]  /*155e0*/  @P0 IMAD.HI.U32 R8, R7, R2, RZ ;  /* 0x0000000207080227 */ /* 0x002fc800078e00ff */
        /* <DEDUP_REMOVED lines=10> */
[----:B------:R-:W-:-:S05]  /*15690*/  LEA.HI.X R11, R2, UR5, R9, 0x2, P0 ;  /* 0x00000005020b7c11 */ /* 0x000fca00080f1409 */
[----:B------:R1:W5:Y:S04]  /*156a0*/  LDG.E R9, desc[UR8][R10.64] ;  /* 0x000000080a097981 */ /* 0x000368000c1e1900 */
.L_x_288:
[----:B------:R-:W-:Y:S01]  /*156b0*/  IMAD R2, R19, 0x8, R18 ;  /* 0x0000000813027824 */ /* 0x000fe200078e0212 */
[----:B------:R-:W-:Y:S01]  /*156c0*/  SHF.L.U32 R3, R12, 0x1f, RZ ;  /* 0x0000001f0c037819 */ /* 0x000fe200000006ff */
[----:B------:R-:W-:Y:S03]  /*156d0*/  BSSY B2, `(.L_x_289) ;  /* 0x0000003000027945 */ /* 0x000fe60003800000 */
[----:B------:R-:W2:Y:S02]  /*156e0*/  SYNCS.PHASECHK.TRANS64.TRYWAIT P0, [R2+URZ+0x34840], R3 ;  /* 0x03484003020075a7 */ /* 0x000ea4000800017f */
[----:B--2---:R-:W-:Y:S05]  /*156f0*/  @!P0 BRA `(.L_x_290) ;  /* 0x0000002c00a08947 */ /* 0x004fea0003800000 */
.L_x_366:
[----:B------:R-:W-:Y:S05]  /*15700*/  BSYNC B2 ;  /* 0x0000000000027941 */ /* 0x000fea0003800000 */
.L_x_289:
[----:B-1----:R-:W1:Y:S01]  /*15710*/  S2R R10, SR_TID.X ;  /* 0x00000000000a7919 */ /* 0x002e620000002100 */
[----:B------:R-:W-:Y:S01]  /*15720*/  BSSY B2, `(.L_x_291) ;  /* 0x000000b000027945 */ /* 0x000fe20003800000 */
[----:B-1----:R-:W-:-:S04]  /*15730*/  LOP3.LUT R10, R10, 0x7f, RZ, 0xc0, !PT ;  /* 0x0000007f0a0a7812 */ /* 0x002fc800078ec0ff */
[----:B------:R-:W-:-:S13]  /*15740*/  ISETP.NE.AND P1, PT, R10, RZ, PT ;  /* 0x000000ff0a00720c */ /* 0x000fda0003f25270 */
[----:B------:R-:W-:Y:S05]  /*15750*/  @P1 BRA `(.L_x_292) ;  /* 0x00000000001c1947 */ /* 0x000fea0003800000 */
[----:B------:R-:W1:Y:S01]  /*15760*/  S2R R10, SR_TID.X ;  /* 0x00000000000a7919 */ /* 0x000e620000002100 */
[----:B--2---:R-:W-:-:S04]  /*15770*/  IMAD.MOV.U32 R3, RZ, RZ, 0xb000 ;  /* 0x0000b000ff037424 */ /* 0x004fc800078e00ff */
[----:B------:R3:W-:Y:S01]  /*15780*/  SYNCS.ARRIVE.TRANS64 RZ, [R2+URZ+0x34830], R3 ;  /* 0x0348300302ff79a7 */ /* 0x0007e2000800003f */
[----:B-1----:R-:W-:-:S04]  /*15790*/  LOP3.LUT R10, R10, 0x1f, RZ, 0xc0, !PT ;  /* 0x0000001f0a0a7812 */ /* 0x002fc800078ec0ff */
[----:B------:R-:W-:-:S13]  /*157a0*/  ISETP.NE.AND P0, PT, R10, RZ, PT ;  /* 0x000000ff0a00720c */ /* 0x000fda0003f05270 */
[----:B---3--:R-:W-:Y:S05]  /*157b0*/  @!P0 BRA `(.L_x_292) ;  /* 0x0000000000048947 */ /* 0x008fea0003800000 */
[----:B------:R-:W-:Y:S01]  /*157c0*/  BPT.TRAP 0x1 ;  /* 0x000000040000795c */ /* 0x000fe20000300000 */
.L_x_292:
[----:B------:R-:W-:Y:S05]  /*157d0*/  BSYNC B2 ;  /* 0x0000000000027941 */ /* 0x000fea0003800000 */
.L_x_291:
[----:B------:R-:W3:Y:S01]  /*157e0*/  LDL R10, [R1+0x18] ;  /* 0x00001800010a7983 */ /* 0x000ee20000100800 */
[----:B0-----:R-:W-:Y:S01]  /*157f0*/  IMAD.MOV.U32 R12, RZ, RZ, RZ ;  /* 0x000000ffff0c7224 */ /* 0x001fe200078e00ff */
[----:B------:R-:W-:Y:S01]  /*15800*/  UIADD3 UR4, UP0, UR36, 0x370, URZ ;  /* 0x0000037024047890 */ /* 0x000fe2000ff1e03f */
[C---:B--2---:R-:W-:Y:S01]  /*15810*/  IMAD R3, R19.reuse, 0x8, R6 ;  /* 0x0000000813037824 */ /* 0x044fe200078e0206 */
[----:B------:R-:W-:Y:S01]  /*15820*/  PLOP3.LUT P0, PT, PT, PT, PT, 0x80, 0x0 ;  /* 0x000000000000781c */ /* 0x000fe20003f0f070 */
[----:B------:R-:W-:Y:S01]  /*15830*/  IMAD R2, R19, 0xb000, R18 ;  /* 0x0000b00013027824 */ /* 0x000fe200078e0212 */
[----:B------:R-:W-:Y:S01]  /*15840*/  R2UR UR10, R12 ;  /* 0x000000000c0a72ca */ /* 0x000fe200000e0000 */
[----:B------:R-:W-:Y:S01]  /*15850*/  VIADD R3, R3, 0x30 ;  /* 0x0000003003037836 */ /* 0x000fe20000000000 */
[----:B------:R-:W-:Y:S01]  /*15860*/  UIADD3.X UR5, URZ, UR37, URZ, UP0, !UPT ;  /* 0x000000253f057290 */ /* 0x000fe200087fe43f */
[----:B------:R-:W-:Y:S01]  /*15870*/  VIADD R11, R2, 0x1e400 ;  /* 0x0001e400020b7836 */ /* 0x000fe20000000000 */
[----:B------:R-:W-:Y:S01]  /*15880*/  UMOV UR6, 0x0 ;  /* 0x0000000000067882 */ /* 0x000fe20000000000 */
[----:B------:R-:W-:Y:S01]  /*15890*/  UMOV UR7, 0x14f00000 ;  /* 0x14f0000000077882 */ /* 0x000fe20000000000 */
[----:B---3--:R-:W-:-:S09]  /*158a0*/  IMAD R10, R8, 0xb0, R10 ;  /* 0x000000b0080a7824 */ /* 0x008fd200078e020a */
.L_x_293:
        /* <DEDUP_REMOVED lines=16> */
.L_x_294:
        /* <DEDUP_REMOVED lines=10> */
[----:B------:R-:W-:Y:S01]  /*15a50*/  SHF.L.U32 R5, R5, 0x1f, RZ ;  /* 0x0000001f05057819 */ /* 0x000fe200000006ff */
[----:B------:R-:W-:Y:S01]  /*15a60*/  IMAD R2, R4, 0x8, R6 ;  /* 0x0000000804027824 */ /* 0x000fe200078e0206 */
[----:B------:R-:W-:Y:S03]  /*15a70*/  BSSY B2, `(.L_x_295) ;  /* 0x0000003000027945 */ /* 0x000fe60003800000 */
[----:B------:R-:W0:Y:S02]  /*15a80*/  SYNCS.PHASECHK.TRANS64.TRYWAIT P0, [R2+URZ+0x60], R5 ;  /* 0x00006005020075a7 */ /* 0x000e24000800017f */
[----:B0-----:R-:W-:Y:S05]  /*15a90*/  @!P0 BRA `(.L_x_296) ;  /* 0x0000002800cc8947 */ /* 0x001fea0003800000 */
.L_x_367:
[----:B------:R-:W-:Y:S05]  /*15aa0*/  BSYNC B2 ;  /* 0x0000000000027941 */ /* 0x000fea0003800000 */
.L_x_295:
[----:B------:R-:W-:Y:S01]  /*15ab0*/  BSSY B2, `(.L_x_297) ;  /* 0x000000b000027945 */ /* 0x000fe20003800000 */
[----:B------:R-:W-:Y:S02]  /*15ac0*/  IMAD.MOV.U32 R10, RZ, RZ, 0x0 ;  /* 0x00000000ff0a7424 */ /* 0x000fe400078e00ff */
[----:B------:R-:W-:Y:S01]  /*15ad0*/  IMAD.MOV.U32 R11, RZ, RZ, 0x14f00000 ;  /* 0x14f00000ff0b7424 */ /* 0x000fe200078e00ff */
[----:B------:R-:W-:Y:S06]  /*15ae0*/  @P1 BRA `(.L_x_298) ;  /* 0x00000000001c1947 */ /* 0x000fec0003800000 */
[----:B------:R-:W1:Y:S02]  /*15af0*/  S2R R3, SR_TID.X ;  /* 0x0000000000037919 */ /* 0x000e640000002100 */
[----:B-1----:R-:W-:Y:S01]  /*15b00*/  LOP3.LUT R14, R3, 0x1f, RZ, 0xc0, !PT ;  /* 0x0000001f030e7812 */ /* 0x002fe200078ec0ff */
[----:B------:R-:W-:-:S03]  /*15b10*/  IMAD.MOV.U32 R3, RZ, RZ, 0xb000 ;  /* 0x0000b000ff037424 */ /* 0x000fc600078e00ff */
[----:B------:R-:W-:Y:S01]  /*15b20*/  ISETP.NE.AND P0, PT, R14, RZ, PT ;  /* 0x000000ff0e00720c */ /* 0x000fe20003f05270 */
[----:B------:R1:W-:-:S12]  /*15b30*/  SYNCS.ARRIVE.TRANS64 RZ, [R2+URZ+0x50], R3 ;  /* 0x0000500302ff79a7 */ /* 0x0003d8000800003f */
[----:B-1----:R-:W-:Y:S05]  /*15b40*/  @!P0 BRA `(.L_x_298) ;  /* 0x0000000000048947 */ /* 0x002fea0003800000 */
[----:B------:R-:W-:Y:S01]  /*15b50*/  BPT.TRAP 0x1 ;  /* 0x000000040000795c */ /* 0x000fe20000300000 */
.L_x_298:
[----:B------:R-:W-:Y:S05]  /*15b60*/  BSYNC B2 ;  /* 0x0000000000027941 */ /* 0x000fea0003800000 */
.L_x_297:
[----:B0-----:R-:W2:Y:S04]  /*15b70*/  LDL R5, [R1+0x18] ;  /* 0x0000180001057983 */ /* 0x001ea80000100800 */
[----:B------:R-:W2:Y:S01]  /*15b80*/  LDL.LU R3, [R1+0x8] ;  /* 0x0000080001037983 */ /* 0x000ea20000300800 */
        /* <DEDUP_REMOVED lines=10> */
.L_x_299:
        /* <DEDUP_REMOVED lines=15> */
.L_x_300:
        /* <DEDUP_REMOVED lines=12> */
.L_x_287:
[----:B------:R-:W-:Y:S05]  /*15de0*/  BSYNC B1 ;  /* 0x0000000000017941 */ /* 0x000fea0003800000 */
.L_x_286:
[----:B------:R-:W2:Y:S01]  /*15df0*/  LDL R2, [R1+0x24] ;  /* 0x0000240001027983 */ /* 0x000ea20000100800 */
[----:B------:R-:W-:Y:S01]  /*15e00*/  VIADD R0, R0, 0xfffffffe ;  /* 0xfffffffe00007836 */ /* 0x000fe20000000000 */
[----:B--2---:R-:W-:-:S13]  /*15e10*/  ISETP.GT.AND P0, PT, R7, R2, PT ;  /* 0x000000020700720c */ /* 0x004fda0003f04270 */
[----:B------:R-:W-:Y:S05]  /*15e20*/  @P0 BRA `(.L_x_301) ;  /* 0xffffffec00300947 */ /* 0x000fea000383ffff */
.L_x_253:
[----:B------:R-:W-:Y:S05]  /*15e30*/  BSYNC B0 ;  /* 0x0000000000007941 */ /* 0x000fea0003800000 */
.L_x_252:
[----:B------:R-:W2:Y:S01]  /*15e40*/  S2R R2, SR_TID.X ;  /* 0x0000000000027919 */ /* 0x000ea20000002100 */
[----:B------:R-:W-:Y:S01]  /*15e50*/  BSSY B0, `(.L_x_302) ;  /* 0x0000012000007945 */ /* 0x000fe20003800000 */
[----:B--2---:R-:W-:-:S04]  /*15e60*/  LOP3.LUT R3, R2, 0x7f, RZ, 0xc0, !PT ;  /* 0x0000007f02037812 */ /* 0x004fc800078ec0ff */
[----:B------:R-:W-:-:S13]  /*15e70*/  ISETP.NE.AND P0, PT, R3, RZ, PT ;  /* 0x000000ff0300720c */ /* 0x000fda0003f05270 */
[----:B------:R-:W-:Y:S05]  /*15e80*/  @P0 BRA `(.L_x_303) ;  /* 0x0000000000380947 */ /* 0x000fea0003800000 */
[----:B------:R-:W2:Y:S01]  /*15e90*/  S2R R2, SR_LANEID ;  /* 0x0000000000027919 */ /* 0x000ea20000000000 */
[----:B------:R-:W-:Y:S01]  /*15ea0*/  VOTEU.ANY UR4, UPT, PT ;  /* 0x0000000000047886 */ /* 0x000fe200038e0100 */
[----:B-1----:R-:W1:Y:S01]  /*15eb0*/  LDC.64 R4, c[0x0][0xc60] ;  /* 0x00031800ff047b82 */ /* 0x002e620000000a00 */
[----:B------:R-:W2:Y:S01]  /*15ec0*/  FLO.U32 R0, UR4 ;  /* 0x0000000400007d00 */ /* 0x000ea200080e0000 */
[----:B------:R-:W-:Y:S01]  /*15ed0*/  ULDC.64 UR6, c[0x0][0x208] ;  /* 0x0000820000067ab9 */ /* 0x000fe20000000a00 */
[----:B--2---:R-:W-:-:S06]  /*15ee0*/  ISETP.EQ.U32.AND P0, PT, R0, R2, PT ;  /* 0x000000020000720c */ /* 0x004fcc0003f02070 */
[----:B------:R-:W1:Y:S07]  /*15ef0*/  POPC R2, UR4 ;  /* 0x0000000400027d09 */ /* 0x000e6e0008000000 */
[----:B-1----:R-:W2:Y:S04]  /*15f00*/  @P0 ATOMG.E.ADD.STRONG.GPU PT, R2, desc[UR6][R4.64], R2 ;  /* 0x00000002040209a8 */ /* 0x002ea800081ee1c6 */
[----:B--2---:R1:W2:Y:S02]  /*15f10*/  SHFL.IDX PT, R2, R2, R0, 0x1f ;  /* 0x00001f0002027589 */ /* 0x0042a400000e0000 */
[----:B-1----:R-:W1:Y:S02]  /*15f20*/  S2R R0, SR_LTMASK ;  /* 0x0000000000007919 */ /* 0x002e640000003900 */
[----:B-1----:R-:W-:-:S06]  /*15f30*/  LOP3.LUT R0, R0, UR4, RZ, 0xc0, !PT ;  /* 0x0000000400007c12 */ /* 0x002fcc000f8ec0ff */
[----:B------:R-:W2:Y:S02]  /*15f40*/  POPC R0, R0 ;  /* 0x0000000000007309 */ /* 0x000ea40000000000 */
[----:B--2---:R-:W-:-:S05]  /*15f50*/  IADD3 R0, R2, UR38, R0 ;  /* 0x0000002602007c10 */ /* 0x004fca000fffe000 */
[----:B------:R2:W-:Y:S02]  /*15f60*/  STL [R1], R0 ;  /* 0x0000000001007387 */ /* 0x0005e40000100800 */
.L_x_303:
[----:B------:R-:W-:Y:S05]  /*15f70*/  BSYNC B0 ;  /* 0x0000000000007941 */ /* 0x000fea0003800000 */
.L_x_302:
[----:B--2---:R-:W2:Y:S01]  /*15f80*/  LDL.LU R0, [R1+0x20] ;  /* 0x0000200001007983 */ /* 0x004ea20000300800 */
[----:B------:R-:W-:Y:S01]  /*15f90*/  BSSY B0, `(.L_x_304) ;  /* 0x000003a000007945 */ /* 0x000fe20003800000 */
[----:B--2---:R-:W-:-:S13]  /*15fa0*/  ISETP.NE.AND P0, PT, R0, RZ, PT ;  /* 0x000000ff0000720c */ /* 0x004fda0003f05270 */
[----:B------:R-:W-:Y:S05]  /*15fb0*/  @!P0 BRA `(.L_x_305) ;  /* 0x0000000000dc8947 */ /* 0x000fea0003800000 */
[----:B------:R-:W2:Y:S01]  /*15fc0*/  LDL R2, [R1+0x14] ;  /* 0x0000140001027983 */ /* 0x000ea20000100800 */
[----:B------:R-:W-:Y:S01]  /*15fd0*/  IMAD R0, R19, 0x8, R18 ;  /* 0x0000000813007824 */ /* 0x000fe200078e0212 */
[----:B------:R-:W-:Y:S01]  /*15fe0*/  BSSY B1, `(.L_x_306) ;  /* 0x0000005000017945 */ /* 0x000fe20003800000 */
[----:B------:R-:W-:Y:S02]  /*15ff0*/  ISETP.NE.AND P1, PT, R3, RZ, PT ;  /* 0x000000ff0300720c */ /* 0x000fe40003f25270 */
[----:B--2---:R-:W-:-:S04]  /*16000*/  SHF.L.U32 R2, R2, 0x1f, RZ ;  /* 0x0000001f02027819 */ /* 0x004fc800000006ff */
[----:B------:R-:W2:Y:S02]  /*16010*/  SYNCS.PHASECHK.TRANS64.TRYWAIT P0, [R0+URZ+0x34860], R2 ;  /* 0x03486002000075a7 */ /* 0x000ea4000800017f */
[----:B--2---:R-:W-:Y:S05]  /*16020*/  @!P0 BRA `(.L_x_307) ;  /* 0x00000024007c8947 */ /* 0x004fea0003800000 */
.L_x_368:
[----:B------:R-:W-:Y:S05]  /*16030*/  BSYNC B1 ;  /* 0x0000000000017941 */ /* 0x000fea0003800000 */
.L_x_306:
[----:B------:R-:W-:Y:S04]  /*16040*/  BSSY B1, `(.L_x_308) ;  /* 0x0000009000017945 */ /* 0x000fe80003800000 */
        /* <DEDUP_REMOVED lines=8> */
.L_x_309:
[----:B------:R-:W-:Y:S05]  /*160d0*/  BSYNC B1 ;  /* 0x0000000000017941 */ /* 0x000fea0003800000 */
.L_x_308:
[----:B------:R-:W3:Y:S04]  /*160e0*/  LDL.LU R3, [R1+0x18] ;  /* 0x0000180001037983 */ /* 0x000ee80000300800 */
[----:B--2---:R-:W3:Y:S01]  /*160f0*/  LDL.LU R2, [R1+0x8] ;  /* 0x0000080001027983 */ /* 0x004ee20000300800 */
[----:B------:R-:W-:Y:S01]  /*16100*/  UIADD3 UR4, UP0, UR36, 0x470, URZ ;  /* 0x0000047024047890 */ /* 0x000fe2000ff1e03f */
[----:B------:R-:W-:Y:S01]  /*16110*/  PLOP3.LUT P0, PT, PT, PT, PT, 0x80, 0x0 ;  /* 0x000000000000781c */ /* 0x000fe20003f0f070 */
[----:B------:R-:W-:Y:S01]  /*16120*/  VIADD R0, R0, 0x34850 ;  /* 0x0003485000007836 */ /* 0x000fe20000000000 */
[----:B------:R-:W-:Y:S01]  /*16130*/  UMOV UR6, 0x0 ;  /* 0x0000000000067882 */ /* 0x000fe20000000000 */
[----:B------:R-:W-:Y:S01]  /*16140*/  UIADD3.X UR5, URZ, UR37, URZ, UP0, !UPT ;  /* 0x000000253f057290 */ /* 0x000fe200087fe43f */
[----:B------:R-:W-:Y:S01]  /*16150*/  UMOV UR7, 0x14f00000 ;  /* 0x14f0000000077882 */ /* 0x000fe20000000000 */
[----:B------:R-:W-:Y:S01]  /*16160*/  UMOV UR10, URZ ;  /* 0x0000003f000a7c82 */ /* 0x000fe20008000000 */
[----:B---3--:R-:W-:-:S02]  /*16170*/  IMAD R3, R2, 0xb0, R3 ;  /* 0x000000b002037824 */ /* 0x008fc400078e0203 */
[----:B------:R-:W-:-:S04]  /*16180*/  IMAD R2, R19, 0xb000, R18 ;  /* 0x0000b00013027824 */ /* 0x000fc800078e0212 */
[----:B------:R-:W-:-:S07]  /*16190*/  VIADD R4, R2, 0x400 ;  /* 0x0000040002047836 */ /* 0x000fce0000000000 */
.L_x_310:
        /* <DEDUP_REMOVED lines=9> */
[----:B--2---:R-:W-:Y:S05]  /*16230*/  @P0 BRA.U.ANY `(.L_x_310) ;  /* 0xfffffffd00d80947 */ /* 0x004fea000393ffff */
[----:B------:R-:W-:Y:S01]  /*16240*/  PLOP3.LUT P0, PT, PT, PT, PT, 0x80, 0x0 ;  /* 0x000000000000781c */ /* 0x000fe20003f0f070 */
[----:B------:R-:W-:Y:S01]  /*16250*/  VIADD R2, R2, 0x5c00 ;  /* 0x00005c0002027836 */ /* 0x000fe20000000000 */
[----:B------:R-:W-:Y:S01]  /*16260*/  UMOV UR6, 0x0 ;  /* 0x0000000000067882 */ /* 0x000fe20000000000 */
[----:B------:R-:W-:Y:S01]  /*16270*/  UMOV UR7, 0x14f00000 ;  /* 0x14f0000000077882 */ /* 0x000fe20000000000 */
[----:B------:R-:W-:-:S09]  /*16280*/  UMOV UR10, 0x40 ;  /* 0x00000040000a7882 */ /* 0x000fd20000000000 */
.L_x_311:
        /* <DEDUP_REMOVED lines=10> */
.L_x_305:
[----:B------:R-:W-:Y:S05]  /*16330*/  BSYNC B0 ;  /* 0x0000000000007941 */ /* 0x000fea0003800000 */
.L_x_304:
[----:B------:R-:W2:Y:S01]  /*16340*/  LDL.LU R4, [R1+0x14] ;  /* 0x0000140001047983 */ /* 0x000ea20000300800 */
[----:B------:R-:W-:-:S05]  /*16350*/  VIADD R19, R19, 0x1 ;  /* 0x0000000113137836 */ /* 0x000fca0000000000 */
[----:B------:R-:W-:-:S04]  /*16360*/  ISETP.NE.AND P0, PT, R19, 0x2, PT ;  /* 0x000000021300780c */ /* 0x000fc80003f05270 */
[----:B------:R-:W-:Y:S02]  /*16370*/  SEL R0, RZ, 0x1, P0 ;  /* 0x00000001ff007807 */ /* 0x000fe40000000000 */
[----:B------:R-:W-:Y:S02]  /*16380*/  SEL R19, R19, RZ, P0 ;  /* 0x000000ff13137207 */ /* 0x000fe40000000000 */
[----:B--2---:R-:W-:-:S05]  /*16390*/  LOP3.LUT R4, R4, R0, RZ, 0x3c, !PT ;  /* 0x0000000004047212 */ /* 0x004fca00078e3cff */
[----:B------:R2:W-:Y:S02]  /*163a0*/  STL [R1+0x14], R4 ;  /* 0x0000140401007387 */ /* 0x0005e40000100800 */
.L_x_232:
[----:B------:R-:W-:Y:S05]  /*163b0*/  BSYNC B7 ;  /* 0x0000000000077941 */ /* 0x000fea0003800000 */
.L_x_230:
[----:B----4-:R-:W4:Y:S02]  /*163c0*/  LDL R0, [R1+0x64] ;  /* 0x0000640001007983 */ /* 0x010f240000100800 */
[----:B----4-:R-:W-:-:S13]  /*163d0*/  ISETP.NE.AND P0, PT, R0, RZ, PT ;  /* 0x000000ff0000720c */ /* 0x010fda0003f05270 */
[----:B------:R-:W-:Y:S05]  /*163e0*/  @!P0 BRA `(.L_x_312) ;  /* 0x00000000002c8947 */ /* 0x000fea0003800000 */
[----:B------:R-:W-:Y:S05]  /*163f0*/  WARPSYNC.ALL ;  /* 0x0000000000007948 */ /* 0x000fea0003800000 */
[----:B------:R-:W4:Y:S08]  /*16400*/  S2UR UR5, SR_CgaCtaId ;  /* 0x00000000000579c3 */ /* 0x000f300000008800 */
[----:B------:R-:W-:Y:S06]  /*16410*/  BAR.SYNC.DEFER_BLOCKING 0x5, 0x180 ;  /* 0x0146000000007b1d */ /* 0x000fec0000010000 */
[----:B------:R-:W-:-:S02]  /*16420*/  UMOV UR4, 0x400 ;  /* 0x0000040000047882 */ /* 0x000fc40000000000 */
[----:B----4-:R-:W-:-:S06]  /*16430*/  ULEA UR4, UR5, UR4, 0x18 ;  /* 0x0000000405047291 */ /* 0x010fcc000f8ec03f */
[----:B------:R-:W-:-:S05]  /*16440*/  IMAD.U32 R18, RZ, RZ, UR4 ;  /* 0x00000004ff127e24 */ /* 0x000fca000f8e00ff */
[----:B-123--:R-:W1:Y:S04]  /*16450*/  LDS.128 R4, [R18+0x348d0] ;  /* 0x0348d00012047984 */ /* 0x00ee680000000c00 */
[----:B-1----:R1:W-:Y:S04]  /*16460*/  STL.64 [R1], R4 ;  /* 0x0000000401007387 */ /* 0x0023e80000100a00 */
[----:B------:R1:W-:Y:S01]  /*16470*/  STL.64 [R1+0x8], R6 ;  /* 0x0000080601007387 */ /* 0x0003e20000100a00 */
[----:B------:R-:W-:Y:S06]  /*16480*/  BAR.ARV 0x4, 0x180 ;  /* 0x0106000000007b1d */ /* 0x000fec0000002000 */
[----:B------:R-:W-:Y:S05]  /*16490*/  BRA `(.L_x_313) ;  /* 0x0000000c00287947 */ /* 0x000fea0003800000 */
.L_x_312:
[----:B------:R-:W4:Y:S01]  /*164a0*/  S2R R0, SR_TID.X ;  /* 0x0000000000007919 */ /* 0x000f220000002100 */
[----:B------:R-:W-:Y:S01]  /*164b0*/  UMOV UR4, 0xffffffff ;  /* 0xffffffff00047882 */ /* 0x000fe20000000000 */
[----:B----4-:R-:W-:-:S04]  /*164c0*/  LOP3.LUT R16, R0, 0x1f, RZ, 0xc0, !PT ;  /* 0x0000001f00107812 */ /* 0x010fc800078ec0ff */
[----:B------:R-:W-:Y:S01]  /*164d0*/  ISETP.NE.AND P0, PT, R16, 0x1f, PT ;  /* 0x0000001f1000780c */ /* 0x000fe20003f05270 */
[----:B------:R-:W-:-:S12]  /*164e0*/  BRA.DIV UR4, `(.L_x_314) ;  /* 0x0000002204607947 */ /* 0x000fd8000b800000 */
[----:B------:R-:W4:Y:S01]  /*164f0*/  LDL.LU R3, [R1] ;  /* 0x0000000001037983 */ /* 0x000f220000300800 */
[----:B------:R-:W-:-:S03]  /*16500*/  ULDC UR4, c[0x0][0xc3c] ;  /* 0x00030f0000047ab9 */ /* 0x000fc60000000800 */
[----:B-1----:R-:W5:Y:S01]  /*16510*/  LDL R5, [R1+0xc] ;  /* 0x00000c0001057983 */ /* 0x002f620000100800 */
[----:B------:R-:W-:Y:S01]  /*16520*/  ULDC.64 UR6, c[0x0][0x208] ;  /* 0x0000820000067ab9 */ /* 0x000fe20000000a00 */
[----:B----4-:R-:W-:Y:S02]  /*16530*/  IMAD.MOV.U32 R10, RZ, RZ, R3 ;  /* 0x000000ffff0a7224 */ /* 0x010fe400078e0003 */
[----:B-----5:R-:W-:-:S05]  /*16540*/  IMAD.IADD R0, R5, 0x1, R16 ;  /* 0x0000000105007824 */ /* 0x020fca00078e0210 */
[----:B------:R-:W-:-:S13]  /*16550*/  ISETP.GE.OR P1, PT, R0, UR4, !P0 ;  /* 0x0000000400007c0c */ /* 0x000fda000c726670 */
[----:B------:R-:W1:Y:S08]  /*16560*/  @!P1 LDC.64 R2, c[0x0][0xc80] ;  /* 0x00032000ff029b82 */ /* 0x000e700000000a00 */
[----:B--23--:R-:W2:Y:S01]  /*16570*/  @!P1 LDC.64 R4, c[0x0][0xc78] ;  /* 0x00031e00ff049b82 */ /* 0x00cea20000000a00 */
[----:B-1----:R-:W-:-:S05]  /*16580*/  @!P1 IMAD.WIDE R2, R0, 0x4, R2 ;  /* 0x0000000400029825 */ /* 0x002fca00078e0202 */
[----:B------:R2:W3:Y:S02]  /*16590*/  @!P1 LDG.E R7, desc[UR6][R2.64] ;  /* 0x0000000602079981 */ /* 0x0004e4000c1e1900 */
[----:B--2---:R-:W-:-:S06]  /*165a0*/  @!P1 IMAD.WIDE R2, R0, 0x4, R4 ;  /* 0x0000000400029825 */ /* 0x004fcc00078e0204 */
[----:B------:R-:W2:Y:S01]  /*165b0*/  @!P1 LDG.E R2, desc[UR6][R2.64] ;  /* 0x0000000602029981 */ /* 0x000ea2000c1e1900 */
[----:B------:R-:W-:Y:S01]  /*165c0*/  IMAD.MOV.U32 R6, RZ, RZ, RZ ;  /* 0x000000ffff067224 */ /* 0x000fe200078e00ff */
[C---:B------:R-:W-:Y:S01]  /*165d0*/  ISETP.GE.U32.AND P2, PT, R16.reuse, 0x2, PT ;  /* 0x000000021000780c */ /* 0x040fe20003f46070 */
[----:B------:R-:W-:Y:S01]  /*165e0*/  IMAD.MOV.U32 R4, RZ, RZ, RZ ;  /* 0x000000ffff047224 */ /* 0x000fe200078e00ff */
[C---:B------:R-:W-:Y:S01]  /*165f0*/  ISETP.GE.U32.AND P3, PT, R16.reuse, 0x4, PT ;  /* 0x000000041000780c */ /* 0x040fe20003f66070 */
[----:B------:R-:W-:Y:S01]  /*16600*/  SHFL.IDX PT, R0, R10, RZ, 0x1f ;  /* 0x00001fff0a007589 */ /* 0x000fe200000e0000 */
[C---:B------:R-:W-:Y:S02]  /*16610*/  ISETP.GE.U32.AND P4, PT, R16.reuse, 0x8, PT ;  /* 0x000000081000780c */ /* 0x040fe40003f86070 */
[C---:B------:R-:W-:Y:S01]  /*16620*/  ISETP.GE.U32.AND P5, PT, R16.reuse, 0x10, PT ;  /* 0x000000101000780c */ /* 0x040fe20003fa6070 */
[----:B------:R-:W-:Y:S01]  /*16630*/  SHFL.IDX PT, R8, R10, 0x1, 0x1f ;  /* 0x00201f000a087f89 */ /* 0x000fe200000e0000 */
[----:B---3--:R-:W-:Y:S01]  /*16640*/  @!P1 IMAD.MOV.U32 R6, RZ, RZ, R7 ;  /* 0x000000ffff069224 */ /* 0x008fe200078e0007 */
[----:B------:R-:W-:Y:S01]  /*16650*/  MOV R7, RZ ;  /* 0x000000ff00077202 */ /* 0x000fe20000000f00 */
[----:B--2---:R-:W-:Y:S01]  /*16660*/  @!P1 IMAD.MOV.U32 R7, RZ, RZ, R2 ;  /* 0x000000ffff079224 */ /* 0x004fe200078e0002 */
[----:B------:R-:W-:-:S03]  /*16670*/  ISETP.NE.AND P1, PT, R16, RZ, PT ;  /* 0x000000ff1000720c */ /* 0x000fc60003f25270 */
[----:B------:R-:W-:-:S05]  /*16680*/  IMAD R2, R7, R6, RZ ;  /* 0x0000000607027224 */ /* 0x000fca00078e02ff */
        /* <DEDUP_REMOVED lines=15> */
[----:B------:R1:W2:Y:S02]  /*16780*/  SHFL.IDX PT, R9, R2, 0x1f, 0x1f ;  /* 0x03e01f0002097f89 */ /* 0x0002a400000e0000 */
.L_x_378:
[----:B------:R-:W-:Y:S02]  /*16790*/  ULDC UR4, c[0x0][0xc38] ;  /* 0x00030e0000047ab9 */ /* 0x000fe40000000800 */
[----:B------:R-:W-:-:S04]  /*167a0*/  IMAD.U32 R3, RZ, RZ, UR4 ;  /* 0x00000004ff037e24 */ /* 0x000fc8000f8e00ff */
[----:B--2---:R-:W-:-:S04]  /*167b0*/  IMAD R9, R9, R3, RZ ;  /* 0x0000000309097224 */ /* 0x004fc800078e02ff */
[----:B------:R-:W-:-:S05]  /*167c0*/  IMAD.IADD R5, R8, 0x1, R9 ;  /* 0x0000000108057824 */ /* 0x000fca00078e0209 */
[----:B------:R-:W-:-:S13]  /*167d0*/  ISETP.GT.AND P6, PT, R5, R0, PT ;  /* 0x000000000500720c */ /* 0x000fda0003fc4270 */
[----:B------:R-:W-:Y:S05]  /*167e0*/  @P6 BRA `(.L_x_315) ;  /* 0x0000000000b06947 */ /* 0x000fea0003800000 */
.L_x_318:
[----:B-1----:R-:W2:Y:S01]  /*167f0*/  LDL.LU R2, [R1+0xc] ;  /* 0x00000c0001027983 */ /* 0x002ea20000300800 */
[----:B------:R-:W1:Y:S01]  /*16800*/  LDC R3, c[0x0][0xc3c] ;  /* 0x00030f00ff037b82 */ /* 0x000e620000000800 */
[----:B--2---:R-:W-:-:S05]  /*16810*/  VIADD R2, R2, 0x1f ;  /* 0x0000001f02027836 */ /* 0x004fca0000000000 */
[----:B-1----:R-:W-:-:S13]  /*16820*/  ISETP.GE.AND P6, PT, R2, R3, PT ;  /* 0x000000030200720c */ /* 0x002fda0003fc6270 */
[----:B------:R-:W-:Y:S05]  /*16830*/  @P6 BRA `(.L_x_316) ;  /* 0x0000000400d86947 */ /* 0x000fea0003800000 */
[----:B------:R-:W1:Y:S01]  /*16840*/  S2R R6, SR_TID.X ;  /* 0x0000000000067919 */ /* 0x000e620000002100 */
[----:B------:R-:W-:Y:S01]  /*16850*/  ULDC.64 UR4, c[0x0][0x208] ;  /* 0x0000820000047ab9 */ /* 0x000fe20000000a00 */
[----:B------:R2:W-:Y:S01]  /*16860*/  STL [R1+0xc], R2 ;  /* 0x00000c0201007387 */ /* 0x0005e20000100800 */
[----:B-1----:R-:W-:-:S05]  /*16870*/  LOP3.LUT R6, R6, 0x1f, RZ, 0xc0, !PT ;  /* 0x0000001f06067812 */ /* 0x002fca00078ec0ff */
[----:B------:R-:W-:Y:S02]  /*16880*/  IMAD.IADD R7, R2, 0x1, R6 ;  /* 0x0000000102077824 */ /* 0x000fe400078e0206 */
[----:B------:R-:W-:-:S03]  /*16890*/  IMAD.MOV.U32 R6, RZ, RZ, RZ ;  /* 0x000000ffff067224 */ /* 0x000fc600078e00ff */
[----:B------:R-:W-:-:S13]  /*168a0*/  ISETP.GE.OR P6, PT, R7, R3, !P0 ;  /* 0x000000030700720c */ /* 0x000fda00047c6670 */
[----:B--2---:R-:W1:Y:S02]  /*168b0*/  @!P6 LDC.64 R2, c[0x0][0xc80] ;  /* 0x00032000ff02eb82 */ /* 0x004e640000000a00 */
[----:B-1----:R-:W-:-:S05]  /*168c0*/  @!P6 IMAD.WIDE R2, R7, 0x4, R2 ;  /* 0x000000040702e825 */ /* 0x002fca00078e0202 */
[----:B------:R1:W2:Y:S02]  /*168d0*/  @!P6 LDG.E R6, desc[UR4][R2.64] ;  /* 0x000000040206e981 */ /* 0x0002a4000c1e1900 */
[----:B-1----:R-:W1:Y:S02]  /*168e0*/  @!P6 LDC.64 R2, c[0x0][0xc78] ;  /* 0x00031e00ff02eb82 */ /* 0x002e640000000a00 */
[----:B-1----:R-:W-:-:S04]  /*168f0*/  @!P6 IMAD.WIDE R2, R7, 0x4, R2 ;  /* 0x000000040702e825 */ /* 0x002fc800078e0202 */
[----:B------:R-:W-:-:S06]  /*16900*/  IMAD.MOV.U32 R7, RZ, RZ, RZ ;  /* 0x000000ffff077224 */ /* 0x000fcc00078e00ff */
[----:B------:R-:W2:Y:S01]  /*16910*/  @!P6 LDG.E R7, desc[UR4][R2.64] ;  /* 0x000000040207e981 */ /* 0x000ea2000c1e1900 */
[----:B------:R-:W-:Y:S01]  /*16920*/  UMOV UR4, 0xffffffff ;  /* 0xffffffff00047882 */ /* 0x000fe20000000000 */
[----:B--2---:R-:W-:Y:S02]  /*16930*/  IMAD R2, R7, R6, RZ ;  /* 0x0000000607027224 */ /* 0x004fe400078e02ff */
[----:B------:R-:W-:Y:S05]  /*16940*/  BRA.DIV UR4, `(.L_x_317) ;  /* 0x0000002204ac7947 */ /* 0x000fea000b800000 */
        /* <DEDUP_REMOVED lines=16> */
.L_x_386:
[----:B------:R-:W-:Y:S02]  /*16a50*/  ULDC UR4, c[0x0][0xc38] ;  /* 0x00030e0000047ab9 */ /* 0x000fe40000000800 */
[----:B------:R-:W-:-:S04]  /*16a60*/  IMAD.U32 R3, RZ, RZ, UR4 ;  /* 0x00000004ff037e24 */ /* 0x000fc8000f8e00ff */
[----:B--2---:R-:W-:-:S04]  /*16a70*/  IMAD R9, R9, R3, RZ ;  /* 0x0000000309097224 */ /* 0x004fc800078e02ff */
[----:B------:R-:W-:-:S05]  /*16a80*/  IMAD.IADD R5, R9, 0x1, R5 ;  /* 0x0000000109057824 */ /* 0x000fca00078e0205 */
[----:B------:R-:W-:-:S13]  /*16a90*/  ISETP.GT.AND P6, PT, R5, R0, PT ;  /* 0x000000000500720c */ /* 0x000fda0003fc4270 */
[----:B------:R-:W-:Y:S05]  /*16aa0*/  @!P6 BRA `(.L_x_318) ;  /* 0xfffffffc0050e947 */ /* 0x000fea000383ffff */
.L_x_315:
[----:B------:R-:W-:Y:S01]  /*16ab0*/  IMAD.IADD R9, R5, 0x1, -R9 ;  /* 0x0000000105097824 */ /* 0x000fe200078e0a09 */
[----:B------:R-:W-:-:S03]  /*16ac0*/  UMOV UR4, 0xffffffff ;  /* 0xffffffff00047882 */ /* 0x000fc60000000000 */
[----:B------:R-:W-:-:S05]  /*16ad0*/  IMAD R5, R2, R3, R9 ;  /* 0x0000000302057224 */ /* 0x000fca00078e0209 */
[----:B------:R-:W-:Y:S01]  /*16ae0*/  ISETP.GT.AND P6, PT, R5, R0, PT ;  /* 0x000000000500720c */ /* 0x000fe20003fc4270 */
[----:B------:R-:W-:-:S12]  /*16af0*/  BRA.DIV UR4, `(.L_x_319) ;  /* 0x0000002604187947 */ /* 0x000fd8000b800000 */
[----:B------:R-:W-:-:S04]  /*16b00*/  VOTE.ANY R8, PT, !P6 ;  /* 0x0000000000087806 */ /* 0x000fc800070e0100 */
[----:B------:R-:W2:Y:S02]  /*16b10*/  POPC R5, R8 ;  /* 0x0000000800057309 */ /* 0x000ea40000000000 */
[----:B--2---:R2:W3:Y:S04]  /*16b20*/  SHFL.IDX PT, R6, R6, R5, 0x1f ;  /* 0x00001f0506067589 */ /* 0x0044e800000e0000 */
[----:B------:R2:W4:Y:S02]  /*16b30*/  SHFL.IDX PT, R7, R7, R5, 0x1f ;  /* 0x00001f0507077589 */ /* 0x00052400000e0000 */
.L_x_391:
[----:B------:R-:W-:-:S13]  /*16b40*/  ISETP.NE.AND P0, PT, R8, RZ, PT ;  /* 0x000000ff0800720c */ /* 0x000fda0003f05270 */
[----:B------:R-:W-:Y:S05]  /*16b50*/  @!P0 BRA `(.L_x_320) ;  /* 0x0000000000148947 */ /* 0x000fea0003800000 */
[----:B------:R-:W-:Y:S01]  /*16b60*/  UMOV UR4, 0xffffffff ;  /* 0xffffffff00047882 */ /* 0x000fe20000000000 */
[----:B0-----:R-:W-:Y:S02]  /*16b70*/  VIADD R12, R5, 0xffffffff ;  /* 0xffffffff050c7836 */ /* 0x001fe40000000000 */
[----:B------:R-:W-:Y:S05]  /*16b80*/  BRA.DIV UR4, `(.L_x_321) ;  /* 0x0000002604507947 */ /* 0x000fea000b800000 */
[----:B-1----:R0:W1:Y:S02]  /*16b90*/  SHFL.IDX PT, R2, R2, R12, 0x1f ;  /* 0x00001f0c02027589 */ /* 0x00206400000e0000 */
.L_x_394:
[----:B-1----:R-:W-:-:S07]  /*16ba0*/  IMAD.MOV.U32 R4, RZ, RZ, R2 ;  /* 0x000000ffff047224 */ /* 0x002fce00078e0002 */
.L_x_320:
[----:B------:R-:W5:Y:S01]  /*16bb0*/  LDL.LU R10, [R1+0xc] ;  /* 0x00000c00010a7983 */ /* 0x000f620000300800 */
[----:B------:R-:W-:Y:S01]  /*16bc0*/  IMAD R9, R4, R3, R9 ;  /* 0x0000000304097224 */ /* 0x000fe200078e0209 */
[----:B---3--:R-:W-:-:S03]  /*16bd0*/  IABS R4, R6 ;  /* 0x0000000600047213 */ /* 0x008fc60000000000 */
[----:B------:R-:W-:Y:S01]  /*16be0*/  IMAD.IADD R0, R0, 0x1, -R9 ;  /* 0x0000000100007824 */ /* 0x000fe200078e0a09 */
[----:B-1----:R-:W1:Y:S01]  /*16bf0*/  I2F.RP R2, R4 ;  /* 0x0000000400027306 */ /* 0x002e620000209400 */
[----:B------:R3:W-:Y:S02]  /*16c00*/  STL [R1], R9 ;  /* 0x0000000901007387 */ /* 0x0007e40000100800 */
[----:B---3--:R-:W-:-:S05]  /*16c10*/  IABS R9, R6 ;  /* 0x0000000600097213 */ /* 0x008fca0000000000 */
[----:B-1----:R-:W1:Y:S01]  /*16c20*/  MUFU.RCP R2, R2 ;  /* 0x0000000200027308 */ /* 0x002e620000001000 */
[----:B------:R-:W-:Y:S02]  /*16c30*/  IMAD.MOV R9, RZ, RZ, -R9 ;  /* 0x000000ffff097224 */ /* 0x000fe400078e0a09 */
[----:B-1----:R-:W-:-:S05]  /*16c40*/  VIADD R2, R2, 0xffffffe ;  /* 0x0ffffffe02027836 */ /* 0x002fca0000000000 */
[----:B------:R-:W1:Y:S02]  /*16c50*/  F2I.FTZ.U32.TRUNC.NTZ R3, R2 ;  /* 0x0000000200037305 */ /* 0x000e64000021f000 */
[----:B-1----:R-:W-:-:S04]  /*16c60*/  IMAD.MOV R2, RZ, RZ, -R3 ;  /* 0x000000ffff027224 */ /* 0x002fc800078e0a03 */
[----:B------:R-:W-:Y:S02]  /*16c70*/  IMAD R8, R2, R4, RZ ;  /* 0x0000000402087224 */ /* 0x000fe400078e02ff */
[----:B------:R-:W-:-:S04]  /*16c80*/  IMAD.MOV.U32 R2, RZ, RZ, RZ ;  /* 0x000000ffff027224 */ /* 0x000fc800078e00ff */
[----:B------:R-:W-:Y:S01]  /*16c90*/  IMAD.HI.U32 R2, R3, R8, R2 ;  /* 0x0000000803027227 */ /* 0x000fe200078e0002 */
[----:B------:R-:W-:-:S05]  /*16ca0*/  IABS R3, R0 ;  /* 0x0000000000037213 */ /* 0x000fca0000000000 */
[----:B------:R-:W-:-:S04]  /*16cb0*/  IMAD.HI.U32 R8, R2, R3, RZ ;  /* 0x0000000302087227 */ /* 0x000fc800078e00ff */
[----:B------:R-:W-:-:S05]  /*16cc0*/  IMAD R3, R8, R9, R3 ;  /* 0x0000000908037224 */ /* 0x000fca00078e0203 */
[----:B------:R-:W-:-:S13]  /*16cd0*/  ISETP.GT.U32.AND P1, PT, R4, R3, PT ;  /* 0x000000030400720c */ /* 0x000fda0003f24070 */
[----:B------:R-:W-:Y:S02]  /*16ce0*/  @!P1 IMAD.IADD R3, R3, 0x1, -R4 ;  /* 0x0000000103039824 */ /* 0x000fe400078e0a04 */
[----:B------:R-:W-:Y:S01]  /*16cf0*/  @!P1 VIADD R8, R8, 0x1 ;  /* 0x0000000108089836 */ /* 0x000fe20000000000 */
[----:B------:R-:W-:Y:S02]  /*16d00*/  ISETP.NE.AND P1, PT, R6, RZ, PT ;  /* 0x000000ff0600720c */ /* 0x000fe40003f25270 */
[----:B------:R-:W-:Y:S02]  /*16d10*/  ISETP.GE.U32.AND P0, PT, R3, R4, PT ;  /* 0x000000040300720c */ /* 0x000fe40003f06070 */
[----:B----4-:R-:W-:-:S04]  /*16d20*/  IABS R4, R7 ;  /* 0x0000000700047213 */ /* 0x010fc80000000000 */
[----:B------:R-:W1:Y:S07]  /*16d30*/  I2F.RP R2, R4 ;  /* 0x0000000400027306 */ /* 0x000e6e0000209400 */
[----:B------:R-:W-:Y:S01]  /*16d40*/  @P0 VIADD R8, R8, 0x1 ;  /* 0x0000000108080836 */ /* 0x000fe20000000000 */
[----:B-1----:R-:W1:Y:S02]  /*16d50*/  MUFU.RCP R2, R2 ;  /* 0x0000000200027308 */ /* 0x002e640000001000 */
[----:B-1----:R-:W-:-:S06]  /*16d60*/  VIADD R2, R2, 0xffffffe ;  /* 0x0ffffffe02027836 */ /* 0x002fcc0000000000 */
[----:B------:R-:W1:Y:S02]  /*16d70*/  F2I.FTZ.U32.TRUNC.NTZ R3, R2 ;  /* 0x0000000200037305 */ /* 0x000e64000021f000 */
[----:B-1----:R-:W-:-:S04]  /*16d80*/  IMAD.MOV R2, RZ, RZ, -R3 ;  /* 0x000000ffff027224 */ /* 0x002fc800078e0a03 */
[----:B------:R-:W-:Y:S02]  /*16d90*/  IMAD R9, R2, R4, RZ ;  /* 0x0000000402097224 */ /* 0x000fe400078e02ff */
[----:B------:R-:W-:-:S04]  /*16da0*/  IMAD.MOV.U32 R2, RZ, RZ, RZ ;  /* 0x000000ffff027224 */ /* 0x000fc800078e00ff */
[----:B------:R-:W-:Y:S01]  /*16db0*/  IMAD.HI.U32 R2, R3, R9, R2 ;  /* 0x0000000903027227 */ /* 0x000fe200078e0002 */
[----:B------:R-:W-:Y:S02]  /*16dc0*/  LOP3.LUT R3, R0, R6, RZ, 0x3c, !PT ;  /* 0x0000000600037212 */ /* 0x000fe400078e3cff */
[----:B------:R-:W-:Y:S02]  /*16dd0*/  IABS R9, R7 ;  /* 0x0000000700097213 */ /* 0x000fe40000000000 */
[----:B------:R-:W-:-:S03]  /*16de0*/  ISETP.GE.AND P2, PT, R3, RZ, PT ;  /* 0x000000ff0300720c */ /* 0x000fc60003f46270 */
[----:B------:R-:W-:-:S10]  /*16df0*/  IMAD.MOV R9, RZ, RZ, -R9 ;  /* 0x000000ffff097224 */ /* 0x000fd400078e0a09 */
[----:B------:R-:W-:Y:S01]  /*16e00*/  @!P2 IMAD.MOV R8, RZ, RZ, -R8 ;  /* 0x000000ffff08a224 */ /* 0x000fe200078e0a08 */
[----:B------:R-:W-:-:S04]  /*16e10*/  @!P1 LOP3.LUT R8, RZ, R6, RZ, 0x33, !PT ;  /* 0x00000006ff089212 */ /* 0x000fc800078e33ff */
[-C--:B------:R-:W-:Y:S01]  /*16e20*/  IABS R3, R8.reuse ;  /* 0x0000000800037213 */ /* 0x080fe20000000000 */
[----:B------:R-:W-:-:S04]  /*16e30*/  IMAD R6, R6, R8, RZ ;  /* 0x0000000806067224 */ /* 0x000fc800078e02ff */
[----:B------:R-:W-:-:S04]  /*16e40*/  IMAD.HI.U32 R2, R2, R3, RZ ;  /* 0x0000000302027227 */ /* 0x000fc800078e00ff */
[----:B------:R-:W-:-:S05]  /*16e50*/  IMAD R3, R2, R9, R3 ;  /* 0x0000000902037224 */ /* 0x000fca00078e0203 */
[----:B------:R-:W-:-:S13]  /*16e60*/  ISETP.GT.U32.AND P1, PT, R4, R3, PT ;  /* 0x000000030400720c */ /* 0x000fda0003f24070 */
[----:B------:R-:W-:Y:S02]  /*16e70*/  @!P1 IMAD.IADD R3, R3, 0x1, -R4 ;  /* 0x0000000103039824 */ /* 0x000fe400078e0a04 */
[----:B------:R-:W-:Y:S01]  /*16e80*/  @!P1 VIADD R2, R2, 0x1 ;  /* 0x0000000102029836 */ /* 0x000fe20000000000 */
[----:B------:R-:W-:Y:S02]  /*16e90*/  ISETP.NE.AND P1, PT, R7, RZ, PT ;  /* 0x000000ff0700720c */ /* 0x000fe40003f25270 */
[----:B------:R-:W-:Y:S02]  /*16ea0*/  ISETP.GE.U32.AND P0, PT, R3, R4, PT ;  /* 0x000000040300720c */ /* 0x000fe40003f06070 */
[----:B------:R-:W-:Y:S02]  /*16eb0*/  LOP3.LUT R3, R8, R7, RZ, 0x3c, !PT ;  /* 0x0000000708037212 */ /* 0x000fe400078e3cff */
[----:B------:R-:W-:Y:S02]  /*16ec0*/  IADD3 R4, R0, -R6, RZ ;  /* 0x8000000600047210 */ /* 0x000fe40007ffe0ff */
[----:B------:R-:W-:-:S07]  /*16ed0*/  ISETP.GE.AND P2, PT, R3, RZ, PT ;  /* 0x000000ff0300720c */ /* 0x000fce0003f46270 */
[----:B------:R-:W-:-:S06]  /*16ee0*/  @P0 VIADD R2, R2, 0x1 ;  /* 0x0000000102020836 */ /* 0x000fcc0000000000 */
[----:B------:R-:W-:Y:S01]  /*16ef0*/  @!P2 IMAD.MOV R2, RZ, RZ, -R2 ;  /* 0x000000ffff02a224 */ /* 0x000fe200078e0a02 */
[----:B------:R-:W-:-:S05]  /*16f00*/  @!P1 LOP3.LUT R2, RZ, R7, RZ, 0x33, !PT ;  /* 0x00000007ff029212 */ /* 0x000fca00078e33ff */
[--C-:B------:R-:W-:Y:S02]  /*16f10*/  IMAD.MOV R3, RZ, RZ, -R2.reuse ;  /* 0x000000ffff037224 */ /* 0x100fe400078e0a02 */
[C---:B------:R-:W-:Y:S02]  /*16f20*/  IMAD R2, R7.reuse, 0x1000000, R2 ;  /* 0x0100000007027824 */ /* 0x040fe400078e0202 */
[----:B------:R-:W-:-:S04]  /*16f30*/  IMAD R3, R7, R3, R8 ;  /* 0x0000000307037224 */ /* 0x000fc800078e0208 */
[----:B------:R-:W-:-:S05]  /*16f40*/  IMAD R0, R3, 0x10000, R2 ;  /* 0x0001000003007824 */ /* 0x000fca00078e0202 */
[----:B------:R1:W-:Y:S01]  /*16f50*/  STL [R1+0x8], R0 ;  /* 0x0000080001007387 */ /* 0x0003e20000100800 */
[----:B-----5:R-:W-:-:S05]  /*16f60*/  IMAD.IADD R10, R5, 0x1, R10 ;  /* 0x00000001050a7824 */ /* 0x020fca00078e020a */
[----:B------:R1:W-:Y:S04]  /*16f70*/  STL [R1+0xc], R10 ;  /* 0x00000c0a01007387 */ /* 0x0003e80000100800 */
[----:B------:R1:W-:Y:S01]  /*16f80*/  STL [R1+0x4], R4 ;  /* 0x0000040401007387 */ /* 0x0003e20000100800 */
[----:B------:R-:W-:Y:S05]  /*16f90*/  BRA `(.L_x_322) ;  /* 0x0000000000287947 */ /* 0x000fea0003800000 */
.L_x_316:
[----:B------:R-:W-:Y:S01]  /*16fa0*/  UMOV UR4, URZ ;  /* 0x0000003f00047c82 */ /* 0x000fe20008000000 */
[----:B------:R-:W-:Y:S01]  /*16fb0*/  ULDC UR6, c[0x0][0xc3c] ;  /* 0x00030f0000067ab9 */ /* 0x000fe20000000800 */
[----:B------:R-:W-:Y:S01]  /*16fc0*/  UMOV UR5, URZ ;  /* 0x0000003f00057c82 */ /* 0x000fe20008000000 */
[----:B------:R1:W-:Y:S01]  /*16fd0*/  STL [R1], R0 ;  /* 0x0000000001007387 */ /* 0x0003e20000100800 */
[----:B------:R-:W-:Y:S02]  /*16fe0*/  IMAD.U32 R3, RZ, RZ, UR4 ;  /* 0x00000004ff037e24 */ /* 0x000fe4000f8e00ff */
[----:B------:R-:W-:-:S03]  /*16ff0*/  IMAD.U32 R2, RZ, RZ, UR5 ;  /* 0x00000005ff027e24 */ /* 0x000fc6000f8e00ff */
[----:B------:R3:W-:Y:S01]  /*17000*/  STL [R1+0x4], R3 ;  /* 0x0000040301007387 */ /* 0x0007e20000100800 */
[----:B-1----:R-:W-:-:S05]  /*17010*/  IMAD.U32 R0, RZ, RZ, UR6 ;  /* 0x00000006ff007e24 */ /* 0x002fca000f8e00ff */
[----:B------:R3:W-:Y:S04]  /*17020*/  STL [R1+0xc], R0 ;  /* 0x00000c0001007387 */ /* 0x0007e80000100800 */
[----:B------:R3:W-:Y:S02]  /*17030*/  STL [R1+0x8], R2 ;  /* 0x0000080201007387 */ /* 0x0007e40000100800 */
.L_x_322:
[----:B---3--:R-:W3:Y:S04]  /*17040*/  LDL R3, [R1+0x8] ;  /* 0x0000080001037983 */ /* 0x008ee80000100800 */
[----:B------:R-:W4:Y:S04]  /*17050*/  LDL R2, [R1+0xc] ;  /* 0x00000c0001027983 */ /* 0x000f280000100800 */
[----:B-1----:R-:W5:Y:S04]  /*17060*/  LDL R4, [R1] ;  /* 0x0000000001047983 */ /* 0x002f680000100800 */
[----:B--2---:R-:W5:Y:S01]  /*17070*/  LDL R5, [R1+0x4] ;  /* 0x0000040001057983 */ /* 0x004f620000100800 */
[----:B------:R-:W-:Y:S05]  /*17080*/  WARPSYNC.ALL ;  /* 0x0000000000007948 */ /* 0x000fea0003800000 */
[----:B------:R-:W1:Y:S02]  /*17090*/  S2R R0, SR_TID.X ;  /* 0x0000000000007919 */ /* 0x000e640000002100 */
[----:B-1----:R-:W-:Y:S01]  /*170a0*/  LOP3.LUT R0, R0, 0x1f, RZ, 0xc0, !PT ;  /* 0x0000001f00007812 */ /* 0x002fe200078ec0ff */
[----:B------:R-:W-:Y:S03]  /*170b0*/  BAR.SYNC.DEFER_BLOCKING 0x4, 0x180 ;  /* 0x0106000000007b1d */ /* 0x000fe60000010000 */
[----:B------:R-:W-:-:S13]  /*170c0*/  ISETP.NE.AND P0, PT, R0, RZ, PT ;  /* 0x000000ff0000720c */ /* 0x000fda0003f05270 */
[----:B------:R-:W-:Y:S01]  /*170d0*/  @!P0 MOV R0, 0x400 ;  /* 0x0000040000008802 */ /* 0x000fe20000000f00 */
[----:B---3--:R-:W-:Y:S02]  /*170e0*/  IMAD.MOV.U32 R6, RZ, RZ, R3 ;  /* 0x000000ffff067224 */ /* 0x008fe400078e0003 */
[----:B------:R-:W1:Y:S01]  /*170f0*/  @!P0 S2R R3, SR_CgaCtaId ;  /* 0x0000000000038919 */ /* 0x000e620000008800 */
[----:B----4-:R-:W-:Y:S01]  /*17100*/  IMAD.MOV.U32 R7, RZ, RZ, R2 ;  /* 0x000000ffff077224 */ /* 0x010fe200078e0002 */
[----:B-1----:R-:W-:-:S05]  /*17110*/  @!P0 LEA R18, R3, R0, 0x18 ;  /* 0x0000000003128211 */ /* 0x002fca00078ec0ff */
[----:B-----5:R2:W-:Y:S01]  /*17120*/  @!P0 STS.128 [R18+0x348d0], R4 ;  /* 0x0348d00412008388 */ /* 0x0205e20000000c00 */
[----:B------:R-:W-:Y:S06]  /*17130*/  BAR.ARV 0x5, 0x180 ;  /* 0x0146000000007b1d */ /* 0x000fec0000002000 */
.L_x_313:
[----:B------:R-:W3:Y:S01]  /*17140*/  LDL R0, [R1+0xc] ;  /* 0x00000c0001007983 */ /* 0x000ee20000100800 */
[----:B------:R-:W-:Y:S02]  /*17150*/  ULDC UR4, c[0x0][0xc3c] ;  /* 0x00030f0000047ab9 */ /* 0x000fe40000000800 */
[----:B---3--:R-:W-:-:S13]  /*17160*/  ISETP.GE.AND P0, PT, R0, UR4, PT ;  /* 0x0000000400007c0c */ /* 0x008fda000bf06270 */
[----:B------:R-:W-:Y:S05]  /*17170*/  @!P0 BRA `(.L_x_323) ;  /* 0xffffffac00388947 */ /* 0x000fea000383ffff */
[----:B------:R-:W-:Y:S05]  /*17180*/  BSYNC B8 ;  /* 0x0000000000087941 */ /* 0x000fea0003800000 */
.L_x_224:
[----:B0-----:R-:W3:Y:S01]  /*17190*/  LDL.LU R0, [R1+0x48] ;  /* 0x0000480001007983 */ /* 0x001ee20000300800 */
[----:B------:R-:W-:Y:S01]  /*171a0*/  BSSY B0, `(.L_x_324) ;  /* 0x000000b000007945 */ /* 0x000fe20003800000 */
[----:B-12---:R-:W0:Y:S01]  /*171b0*/  S2R R5, SR_CgaCtaId ;  /* 0x0000000000057919 */ /* 0x006e220000008800 */
[----:B---3--:R-:W-:-:S05]  /*171c0*/  VIADD R0, R0, 0x1 ;  /* 0x0000000100007836 */ /* 0x008fca0000000000 */
[----:B------:R-:W-:-:S04]  /*171d0*/  LEA.HI R2, R0, R0, RZ, 0x1 ;  /* 0x0000000000027211 */ /* 0x000fc800078f08ff */
[----:B------:R-:W-:-:S05]  /*171e0*/  LOP3.LUT R3, R2, 0xfffffffe, RZ, 0xc0, !PT ;  /* 0xfffffffe02037812 */ /* 0x000fca00078ec0ff */
[----:B------:R-:W-:Y:S01]  /*171f0*/  IMAD.IADD R3, R0, 0x1, -R3 ;  /* 0x0000000100037824 */ /* 0x000fe200078e0a03 */
[----:B------:R-:W-:-:S04]  /*17200*/  MOV R0, 0x400 ;  /* 0x0000040000007802 */ /* 0x000fc80000000f00 */
[----:B0-----:R-:W-:Y:S02]  /*17210*/  LEA R0, R5, R0, 0x18 ;  /* 0x0000000005007211 */ /* 0x001fe400078ec0ff */
[----:B------:R-:W-:-:S04]  /*17220*/  SHF.L.U32 R3, R3, 0x1f, RZ ;  /* 0x0000001f03037819 */ /* 0x000fc800000006ff */
[----:B------:R-:W0:Y:S02]  /*17230*/  SYNCS.PHASECHK.TRANS64.TRYWAIT P0, [R0+URZ+0x34820], R3 ;  /* 0x03482003000075a7 */ /* 0x000e24000800017f */
[----:B0-----:R-:W-:Y:S05]  /*17240*/  @!P0 BRA `(.L_x_325) ;  /* 0x0000001c00c88947 */ /* 0x001fea0003800000 */
.L_x_395:
[----:B------:R-:W-:Y:S05]  /*17250*/  BSYNC B0 ;  /* 0x0000000000007941 */ /* 0x000fea0003800000 */
.L_x_324:
[----:B------:R-:W-:-:S03]  /*17260*/  UMOV UR4, 0xffffffff ;  /* 0xffffffff00047882 */ /* 0x000fc60000000000 */
[----:B------:R-:W-:Y:S05]  /*17270*/  BRA.DIV UR4, `(.L_x_326) ;  /* 0x0000001e04d07947 */ /* 0x000fea000b800000 */
[----:B------:R-:W1:Y:S02]  /*17280*/  S2R R2, SR_TID.X ;  /* 0x0000000000027919 */ /* 0x000e640000002100 */
[----:B-1----:R-:W-:-:S04]  /*17290*/  SHF.R.U32.HI R2, RZ, 0x5, R2 ;  /* 0x00000005ff027819 */ /* 0x002fc80000011602 */
[----:B------:R-:W-:-:S05]  /*172a0*/  LOP3.LUT R2, R2, 0x3, RZ, 0xc0, !PT ;  /* 0x0000000302027812 */ /* 0x000fca00078ec0ff */
[----:B------:R1:W2:Y:S02]  /*172b0*/  SHFL.IDX PT, R14, R2, RZ, 0x1f ;  /* 0x00001fff020e7589 */ /* 0x0002a400000e0000 */
.L_x_398:
[----:B--2---:R-:W-:Y:S01]  /*172c0*/  ISETP.NE.AND P0, PT, R14, RZ, PT ;  /* 0x000000ff0e00720c */ /* 0x004fe20003f05270 */
[----:B------:R-:W-:-:S12]  /*172d0*/  BSSY B0, `(.L_x_327) ;  /* 0x0000027000007945 */ /* 0x000fd80003800000 */
[----:B------:R-:W-:Y:S05]  /*172e0*/  @P0 BRA `(.L_x_328) ;  /* 0x0000000000940947 */ /* 0x000fea0003800000 */
[----:B------:R-:W-:-:S03]  /*172f0*/  UMOV UR4, 0xffffffff ;  /* 0xffffffff00047882 */ /* 0x000fc60000000000 */
[----:B------:R-:W-:Y:S05]  /*17300*/  BRA.DIV UR4, `(.L_x_329) ;  /* 0x0000001e04e07947 */ /* 0x000fea000b800000 */
[----:B------:R-:W-:-:S13]  /*17310*/  ELECT P6, URZ, PT ;  /* 0x00000000003f782f */ /* 0x000fda00038c0000 */
.L_x_401:
[----:B------:R-:W-:Y:S05]  /*17320*/  @!P6 BRA `(.L_x_328) ;  /* 0x000000000084e947 */ /* 0x000fea0003800000 */
[----:B-1----:R-:W2:Y:S02]  /*17330*/  LDL R2, [R1+0x6c] ;  /* 0x00006c0001027983 */ /* 0x002ea40000100800 */
[----:B--2---:R-:W-:-:S13]  /*17340*/  R2UR UR4, R2 ;  /* 0x00000000020472ca */ /* 0x004fda00000e0000 */
[----:B------:R-:W-:-:S06]  /*17350*/  ULOP3.LUT UR4, UR4, 0x2, URZ, 0xfc, !UPT ;  /* 0x0000000204047892 */ /* 0x000fcc000f8efc3f */
[----:B------:R-:W-:-:S05]  /*17360*/  IMAD.U32 R2, RZ, RZ, UR4 ;  /* 0x00000004ff027e24 */ /* 0x000fca000f8e00ff */
[----:B------:R-:W-:-:S13]  /*17370*/  ISETP.NE.AND P2, PT, R2, 0x3, PT ;  /* 0x000000030200780c */ /* 0x000fda0003f45270 */
[----:B------:R-:W-:Y:S05]  /*17380*/  @!P2 BRA `(.L_x_330) ;  /* 0x000000000004a947 */ /* 0x000fea0003800000 */
[----:B------:R-:W-:Y:S01]  /*17390*/  BPT.TRAP 0x1 ;  /* 0x000000040000795c */ /* 0x000fe20000300000 */
.L_x_330:
[----:B------:R-:W2:Y:S01]  /*173a0*/  LDL.LU R7, [R1+0x14] ;  /* 0x0000140001077983 */ /* 0x000ea20000300800 */
[----:B------:R-:W-:Y:S02]  /*173b0*/  VIADD R2, R0, 0x34840 ;  /* 0x0003484000027836 */ /* 0x000fe40000000000 */
[C---:B0-----:R-:W-:Y:S02]  /*173c0*/  VIADD R3, R19.reuse, 0x1 ;  /* 0x0000000113037836 */ /* 0x041fe40000000000 */
[----:B------:R-:W-:-:S03]  /*173d0*/  IMAD R6, R19, 0x8, R2 ;  /* 0x0000000813067824 */ /* 0x000fc600078e0202 */
[----:B------:R-:W-:-:S04]  /*173e0*/  ISETP.NE.AND P1, PT, R3, 0x2, PT ;  /* 0x000000020300780c */ /* 0x000fc80003f25270 */
[----:B------:R-:W-:Y:S02]  /*173f0*/  SEL R4, RZ, 0x1, P1 ;  /* 0x00000001ff047807 */ /* 0x000fe40000800000 */
[----:B------:R-:W-:Y:S02]  /*17400*/  SEL R3, R3, RZ, P1 ;  /* 0x000000ff03037207 */ /* 0x000fe40000800000 */
[C---:B--2---:R-:W-:Y:S02]  /*17410*/  SHF.L.U32 R5, R7.reuse, 0x1f, RZ ;  /* 0x0000001f07057819 */ /* 0x044fe400000006ff */
[----:B------:R-:W-:Y:S01]  /*17420*/  LOP3.LUT R4, R7, R4, RZ, 0x3c, !PT ;  /* 0x0000000407047212 */ /* 0x000fe200078e3cff */
[----:B------:R-:W-:Y:S01]  /*17430*/  IMAD R7, R3, 0x8, R2 ;  /* 0x0000000803077824 */ /* 0x000fe200078e0202 */
[----:B------:R-:W0:Y:S02]  /*17440*/  SYNCS.PHASECHK.TRANS64.TRYWAIT P0, [R6+URZ], R5 ;  /* 0x00000005060075a7 */ /* 0x000e24000800017f */
[----:B------:R-:W-:Y:S01]  /*17450*/  SHF.L.U32 R2, R4, 0x1f, RZ ;  /* 0x0000001f04027819 */ /* 0x000fe200000006ff */
[----:B0-----:R-:W-:Y:S06]  /*17460*/  @!P0 BRA `(.L_x_331) ;  /* 0x0000001c00a88947 */ /* 0x001fec0003800000 */
.L_x_402:
[----:B------:R-:W1:Y:S02]  /*17470*/  SYNCS.PHASECHK.TRANS64.TRYWAIT P0, [R7+URZ], R2 ;  /* 0x00000002070075a7 */ /* 0x000e64000800017f */
[----:B-1----:R-:W-:Y:S05]  /*17480*/  @!P0 BRA `(.L_x_332) ;  /* 0x0000001c00b48947 */ /* 0x002fea0003800000 */
.L_x_403:
[----:B------:R-:W-:Y:S05]  /*17490*/  @!P2 BRA `(.L_x_333) ;  /* 0x000000000004a947 */ /* 0x000fea0003800000 */
[----:B------:R-:W-:Y:S01]  /*174a0*/  BPT.TRAP 0x1 ;  /* 0x000000040000795c */ /* 0x000fe20000300000 */
.L_x_333:
[----:B------:R-:W-:-:S04]  /*174b0*/  VIADD R0, R0, 0x34860 ;  /* 0x0003486000007836 */ /* 0x000fc80000000000 */
[----:B------:R-:W-:-:S04]  /*174c0*/  IMAD R4, R19, 0x8, R0 ;  /* 0x0000000813047824 */ /* 0x000fc800078e0200 */
[----:B------:R-:W2:Y:S02]  /*174d0*/  SYNCS.PHASECHK.TRANS64.TRYWAIT P0, [R4+URZ], R5 ;  /* 0x00000005040075a7 */ /* 0x000ea4000800017f */
[----:B--2---:R-:W-:Y:S05]  /*174e0*/  @!P0 BRA `(.L_x_334) ;  /* 0x0000001c00b08947 */ /* 0x004fea0003800000 */
.L_x_404:
[----:B------:R-:W-:-:S07]  /*174f0*/  IMAD R3, R3, 0x8, R0 ;  /* 0x0000000803037824 */ /* 0x000fce00078e0200 */
.L_x_335:
[----:B---3--:R3:W4:Y:S02]  /*17500*/  SYNCS.PHASECHK.TRANS64.TRYWAIT P0, [R3+URZ], R2 ;  /* 0x00000002030075a7 */ /* 0x008724000800017f */
[----:B----4-:R-:W-:Y:S05]  /*17510*/  @!P0 NANOSLEEP.SYNCS 0x989680 ;  /* 0x009896800000895d */ /* 0x010fea0003900000 */
[----:B------:R-:W4:Y:S02]  /*17520*/  @!P0 SYNCS.PHASECHK.TRANS64 P0, [R3+URZ], R2 ;  /* 0x00000002030085a7 */ /* 0x000f24000800007f */
[----:B----4-:R-:W-:Y:S05]  /*17530*/  @!P0 BRA `(.L_x_335) ;  /* 0xfffffffc00f08947 */ /* 0x010fea000383ffff */
.L_x_328:
[----:B------:R-:W-:Y:S05]  /*17540*/  BSYNC B0 ;  /* 0x0000000000007941 */ /* 0x000fea0003800000 */
.L_x_327:
[----:B------:R-:W-:Y:S05]  /*17550*/  EXIT ;  /* 0x000000000000794d */ /* 0x000fea0003800000 */
.L_x_175:
[----:B0-----:R0:W1:Y:S02]  /*17560*/  SYNCS.PHASECHK.TRANS64.TRYWAIT P1, [R0+URZ+0x34800], R3 ;  /* 0x03480003000075a7 */ /* 0x001064000802017f */
[----:B-1----:R-:W-:Y:S05]  /*17570*/  @!P1 NANOSLEEP.SYNCS 0x989680 ;  /* 0x009896800000995d */ /* 0x002fea0003900000 */
[----:B------:R-:W1:Y:S02]  /*17580*/  @!P1 SYNCS.PHASECHK.TRANS64 P1, [R0+URZ+0x34800], R3 ;  /* 0x03480003000095a7 */ /* 0x000e64000802007f */
[----:B-1----:R-:W-:Y:S05]  /*17590*/  @!P1 BRA `(.L_x_175) ;  /* 0xfffffffc00f09947 */ /* 0x002fea000383ffff */
[----:B------:R-:W-:Y:S05]  /*175a0*/  BRA `(.L_x_336) ;  /* 0xfffffea800007947 */ /* 0x000fea000383ffff */
.L_x_179:
[----:B-1----:R1:W2:Y:S02]  /*175b0*/  SYNCS.PHASECHK.TRANS64.TRYWAIT P2, [R10+URZ+0x34830], R3 ;  /* 0x034830030a0075a7 */ /* 0x0022a4000804017f */
[----:B--2---:R-:W-:Y:S05]  /*175c0*/  @!P2 NANOSLEEP.SYNCS 0x989680 ;  /* 0x009896800000a95d */ /* 0x004fea0003900000 */
[----:B------:R-:W2:Y:S02]  /*175d0*/  @!P2 SYNCS.PHASECHK.TRANS64 P2, [R10+URZ+0x34830], R3 ;  /* 0x034830030a00a5a7 */ /* 0x000ea4000804007f */
[----:B--2---:R-:W-:Y:S05]  /*175e0*/  @!P2 BRA `(.L_x_179) ;  /* 0xfffffffc00f0a947 */ /* 0x004fea000383ffff */
[----:B------:R-:W-:Y:S05]  /*175f0*/  BRA `(.L_x_178) ;  /* 0xfffffea800247947 */ /* 0x000fea000383ffff */
.L_x_184:
[----:B-1----:R1:W2:Y:S02]  /*17600*/  SYNCS.PHASECHK.TRANS64.TRYWAIT P2, [R0+URZ+0x34830], R21 ;  /* 0x03483015000075a7 */ /* 0x0022a4000804017f */
[----:B--2---:R-:W-:Y:S05]  /*17610*/  @!P2 NANOSLEEP.SYNCS 0x989680 ;  /* 0x009896800000a95d */ /* 0x004fea0003900000 */
[----:B------:R-:W2:Y:S02]  /*17620*/  @!P2 SYNCS.PHASECHK.TRANS64 P2, [R0+URZ+0x34830], R21 ;  /* 0x034830150000a5a7 */ /* 0x000ea4000804007f */
[----:B--2---:R-:W-:Y:S05]  /*17630*/  @!P2 BRA `(.L_x_184) ;  /* 0xfffffffc00f0a947 */ /* 0x004fea000383ffff */
[----:B------:R-:W-:Y:S05]  /*17640*/  BRA `(.L_x_181) ;  /* 0xffffff0000fc7947 */ /* 0x000fea000383ffff */
.L_x_188:
[----:B-1----:R-:W-:-:S04]  /*17650*/  IMAD.U32 R15, RZ, RZ, UR6 ;  /* 0x00000006ff0f7e24 */ /* 0x002fc8000f8e00ff */
[----:B------:R1:W2:Y:S03]  /*17660*/  SYNCS.PHASECHK.TRANS64.TRYWAIT P2, [R15+URZ+0x34850], R0 ;  /* 0x034850000f0075a7 */ /* 0x0002a6000804017f */
[----:B--2---:R-:W-:Y:S05]  /*17670*/  @!P2 NANOSLEEP.SYNCS 0x989680 ;  /* 0x009896800000a95d */ /* 0x004fea0003900000 */
[----:B------:R-:W2:Y:S02]  /*17680*/  @!P2 SYNCS.PHASECHK.TRANS64 P2, [R15+URZ+0x34850], R0 ;  /* 0x034850000f00a5a7 */ /* 0x000ea4000804007f */
[----:B--2---:R-:W-:Y:S05]  /*17690*/  @!P2 BRA `(.L_x_188) ;  /* 0xfffffffc00eca947 */ /* 0x004fea000383ffff */
[----:B------:R-:W-:Y:S05]  /*176a0*/  BRA `(.L_x_185) ;  /* 0xffffff2800a87947 */ /* 0x000fea000383ffff */
.L_x_193:
[----:B-1----:R1:W2:Y:S02]  /*176b0*/  SYNCS.PHASECHK.TRANS64.TRYWAIT P0, [R8+URZ+0x34850], R3 ;  /* 0x03485003080075a7 */ /* 0x0022a4000800017f */
[----:B--2---:R-:W-:Y:S05]  /*176c0*/  @!P0 NANOSLEEP.SYNCS 0x989680 ;  /* 0x009896800000895d */ /* 0x004fea0003900000 */
[----:B------:R-:W2:Y:S02]  /*176d0*/  @!P0 SYNCS.PHASECHK.TRANS64 P0, [R8+URZ+0x34850], R3 ;  /* 0x03485003080085a7 */ /* 0x000ea4000800007f */
[----:B--2---:R-:W-:Y:S05]  /*176e0*/  @!P0 BRA `(.L_x_193) ;  /* 0xfffffffc00f08947 */ /* 0x004fea000383ffff */
[----:B------:R-:W-:Y:S05]  /*176f0*/  BRA `(.L_x_192) ;  /* 0xffffff5800587947 */ /* 0x000fea000383ffff */
.L_x_238:
[----:B------:R-:W2:Y:S01]  /*17700*/  S2R R4, SR_TID.X ;  /* 0x0000000000047919 */ /* 0x000ea20000002100 */
[----:B------:R-:W-:Y:S01]  /*17710*/  BSSY B0, `(.L_x_337) ;  /* 0x000000a000007945 */ /* 0x000fe20003800000 */
[----:B------:R-:W-:Y:S02]  /*17720*/  IMAD.MOV.U32 R12, RZ, RZ, RZ ;  /* 0x000000ffff0c7224 */ /* 0x000fe400078e00ff */
[----:B0-----:R-:W-:Y:S02]  /*17730*/  IMAD.MOV.U32 R11, RZ, RZ, 0x1f ;  /* 0x0000001fff0b7424 */ /* 0x001fe400078e00ff */
[----:B------:R-:W-:Y:S01]  /*17740*/  IMAD.MOV.U32 R15, RZ, RZ, -0x1 ;  /* 0xffffffffff0f7424 */ /* 0x000fe200078e00ff */
[----:B--2---:R-:W-:-:S04]  /*17750*/  SHF.R.U32.HI R4, RZ, 0x5, R4 ;  /* 0x00000005ff047819 */ /* 0x004fc80000011604 */
[----:B------:R-:W-:-:S05]  /*17760*/  LOP3.LUT R4, R4, 0x3, RZ, 0xc0, !PT ;  /* 0x0000000304047812 */ /* 0x000fca00078ec0ff */
[----:B------:R-:W-:-:S07]  /*17770*/  IMAD.MOV.U32 R13, RZ, RZ, R4 ;  /* 0x000000ffff0d7224 */ /* 0x000fce00078e0004 */
[----:B-1----:R-:W-:Y:S05]  /*17780*/  WARPSYNC.COLLECTIVE R15, `(.L_x_338) ;  /* 0x000000000f087348 */ /* 0x002fea0003c00000 */
[----:B------:R0:W2:Y:S02]  /*17790*/  SHFL.IDX P6, R14, R13, R12, R11 ;  /* 0x0000000c0d0e7389 */ /* 0x0000a400000c000b */
[----:B012---:R-:W-:Y:S01]  /*177a0*/  ENDCOLLECTIVE ;  /* 0x000000000000791b */ /* 0x007fe20003800000 */
.L_x_338:
[----:B------:R-:W-:Y:S05]  /*177b0*/  BSYNC B0 ;  /* 0x0000000000007941 */ /* 0x000fea0003800000 */
.L_x_337:
[----:B------:R-:W-:Y:S05]  /*177c0*/  BRA `(.L_x_339) ;  /* 0xffffffb400607947 */ /* 0x000fea000383ffff */
.L_x_240:
[----:B------:R-:W-:Y:S01]  /*177d0*/  BSSY B0, `(.L_x_340) ;  /* 0x0000006000007945 */ /* 0x000fe20003800000 */
[----:B------:R-:W-:-:S07]  /*177e0*/  IMAD.MOV.U32 R15, RZ, RZ, -0x1 ;  /* 0xffffffffff0f7424 */ /* 0x000fce00078e00ff */
[----:B01--4-:R-:W-:Y:S05]  /*177f0*/  WARPSYNC.COLLECTIVE R15, `(.L_x_341) ;  /* 0x000000000f0c7348 */ /* 0x013fea0003c00000 */
[----:B------:R-:W-:Y:S02]  /*17800*/  ELECT P6, UR62, PT ;  /* 0x00000000003e782f */ /* 0x000fe400038c0000 */
[----:B------:R-:W-:Y:S01]  /*17810*/  MOV R14, UR62 ;  /* 0x0000003e000e7c02 */ /* 0x000fe20008000f00 */
[----:B01--4-:R-:W-:Y:S10]  /*17820*/  ENDCOLLECTIVE ;  /* 0x000000000000791b */ /* 0x013ff40003800000 */
.L_x_341:
[----:B------:R-:W-:Y:S05]  /*17830*/  BSYNC B0 ;  /* 0x0000000000007941 */ /* 0x000fea0003800000 */
.L_x_340:
[----:B------:R-:W-:Y:S05]  /*17840*/  BRA `(.L_x_342) ;  /* 0xffffffb400647947 */ /* 0x000fea000383ffff */
.L_x_242:
[----:B--2---:R2:W3:Y:S02]  /*17850*/  SYNCS.PHASECHK.TRANS64.TRYWAIT P0, [R0+URZ+0x34840], R2 ;  /* 0x03484002000075a7 */ /* 0x0044e4000800017f */
[----:B---3--:R-:W-:Y:S05]  /*17860*/  @!P0 NANOSLEEP.SYNCS 0x989680 ;  /* 0x009896800000895d */ /* 0x008fea0003900000 */
[----:B------:R-:W3:Y:S02]  /*17870*/  @!P0 SYNCS.PHASECHK.TRANS64 P0, [R0+URZ+0x34840], R2 ;  /* 0x03484002000085a7 */ /* 0x000ee4000800007f */
[----:B---3--:R-:W-:Y:S05]  /*17880*/  @!P0 BRA `(.L_x_242) ;  /* 0xfffffffc00f08947 */ /* 0x008fea000383ffff */
[----:B------:R-:W-:Y:S05]  /*17890*/  BRA `(.L_x_343) ;  /* 0xffffffb400c87947 */ /* 0x000fea000383ffff */
.L_x_246:
[----:B------:R-:W2:Y:S01]  /*178a0*/  LDL.LU R11, [R1+0x44] ;  /* 0x00004400010b7983 */ /* 0x000ea20000300800 */
[----:B------:R-:W-:Y:S01]  /*178b0*/  IMAD.MOV.U32 R13, RZ, RZ, R3 ;  /* 0x000000ffff0d7224 */ /* 0x000fe200078e0003 */
[----:B------:R-:W-:Y:S01]  /*178c0*/  LOP3.LUT R7, R7, 0x7f, RZ, 0xc0, !PT ;  /* 0x0000007f07077812 */ /* 0x000fe200078ec0ff */
[----:B------:R-:W-:Y:S02]  /*178d0*/  IMAD.MOV.U32 R12, RZ, RZ, RZ ;  /* 0x000000ffff0c7224 */ /* 0x000fe400078e00ff */
[----:B------:R-:W-:Y:S01]  /*178e0*/  IMAD.MOV.U32 R15, RZ, RZ, -0x1 ;  /* 0xffffffffff0f7424 */ /* 0x000fe200078e00ff */
[----:B------:R-:W-:-:S05]  /*178f0*/  SHF.R.U32.HI R0, RZ, 0x3, R7 ;  /* 0x00000003ff007819 */ /* 0x000fca0000011607 */
[----:B------:R-:W-:-:S04]  /*17900*/  IMAD.IADD R0, R0, 0x1, R5 ;  /* 0x0000000100007824 */ /* 0x000fc800078e0205 */
[----:B------:R-:W-:Y:S02]  /*17910*/  VIADD R5, R0, 0x10 ;  /* 0x0000001000057836 */ /* 0x000fe40000000000 */
[----:B--2---:R-:W-:Y:S02]  /*17920*/  IMAD R2, R11, R8, RZ ;  /* 0x000000080b027224 */ /* 0x004fe400078e02ff */
[----:B------:R-:W-:-:S03]  /*17930*/  IMAD.MOV.U32 R11, RZ, RZ, 0x181f ;  /* 0x0000181fff0b7424 */ /* 0x000fc600078e00ff */
[----:B------:R-:W-:-:S13]  /*17940*/  ISETP.GE.AND P2, PT, R0, R2, PT ;  /* 0x000000020000720c */ /* 0x000fda0003f46270 */
[----:B-----5:R-:W-:Y:S05]  /*17950*/  WARPSYNC.COLLECTIVE R15, `(.L_x_344) ;  /* 0x000000000f087348 */ /* 0x020fea0003c00000 */
[----:B------:R0:W1:Y:S02]  /*17960*/  SHFL.IDX P6, R14, R13, R12, R11 ;  /* 0x0000000c0d0e7389 */ /* 0x00006400000c000b */
[----:B01---5:R-:W-:Y:S01]  /*17970*/  ENDCOLLECTIVE ;  /* 0x000000000000791b */ /* 0x023fe20003800000 */
.L_x_344:
[----:B------:R-:W-:Y:S02]  /*17980*/  IMAD.MOV.U32 R13, RZ, RZ, R4 ;  /* 0x000000ffff0d7224 */ /* 0x000fe400078e0004 */
[----:B------:R-:W-:-:S07]  /*17990*/  IMAD.MOV.U32 R6, RZ, RZ, R14 ;  /* 0x000000ffff067224 */ /* 0x000fce00078e000e */
[----:B------:R-:W-:Y:S05]  /*179a0*/  WARPSYNC.COLLECTIVE R15, `(.L_x_345) ;  /* 0x000000000f087348 */ /* 0x000fea0003c00000 */
[----:B------:R0:W1:Y:S02]  /*179b0*/  SHFL.IDX P6, R14, R13, R12, R11 ;  /* 0x0000000c0d0e7389 */ /* 0x00006400000c000b */
[----:B01----:R-:W-:Y:S01]  /*179c0*/  ENDCOLLECTIVE ;  /* 0x000000000000791b */ /* 0x003fe20003800000 */
.L_x_345:
[----:B------:R-:W-:Y:S01]  /*179d0*/  ULDC.64 UR4, c[0x0][0x208] ;  /* 0x0000820000047ab9 */ /* 0x000fe20000000a00 */
[----:B------:R-:W-:Y:S02]  /*179e0*/  IMAD.MOV.U32 R13, RZ, RZ, R3 ;  /* 0x000000ffff0d7224 */ /* 0x000fe400078e0003 */
[----:B------:R-:W-:Y:S02]  /*179f0*/  IMAD.MOV.U32 R12, RZ, RZ, 0x1 ;  /* 0x00000001ff0c7424 */ /* 0x000fe400078e00ff */
[----:B------:R-:W-:-:S05]  /*17a00*/  IMAD.MOV.U32 R7, RZ, RZ, R14 ;  /* 0x000000ffff077224 */ /* 0x000fca00078e000e */
[----:B------:R-:W-:-:S05]  /*17a10*/  @!P2 LEA R7, P3, R10, R7, 0x1 ;  /* 0x000000070a07a211 */ /* 0x000fca00078608ff */
[----:B------:R-:W-:-:S05]  /*17a20*/  @!P2 IMAD.X R6, RZ, RZ, R6, P3 ;  /* 0x000000ffff06a224 */ /* 0x000fca00018e0606 */
[----:B------:R-:W-:-:S04]  /*17a30*/  @!P2 LOP3.LUT R7, R7, R6, RZ, 0x3c, !PT ;  /* 0x000000060707a212 */ /* 0x000fc800078e3cff */
[----:B------:R-:W-:-:S04]  /*17a40*/  @!P2 LOP3.LUT R6, R7, R6, RZ, 0x3c, !PT ;  /* 0x000000060706a212 */ /* 0x000fc800078e3cff */
[----:B------:R-:W-:-:S05]  /*17a50*/  @!P2 LOP3.LUT R7, R7, R6, RZ, 0x3c, !PT ;  /* 0x000000060707a212 */ /* 0x000fca00078e3cff */
        /* <DEDUP_REMOVED lines=9> */
.L_x_346:
[----:B------:R-:W-:Y:S02]  /*17af0*/  IMAD.MOV.U32 R13, RZ, RZ, R4 ;  /* 0x000000ffff0d7224 */ /* 0x000fe400078e0004 */
[----:B------:R-:W-:-:S07]  /*17b00*/  IMAD.MOV.U32 R8, RZ, RZ, R14 ;  /* 0x000000ffff087224 */ /* 0x000fce00078e000e */
[----:B------:R-:W-:Y:S05]  /*17b10*/  WARPSYNC.COLLECTIVE R15, `(.L_x_347) ;  /* 0x000000000f087348 */ /* 0x000fea0003c00000 */
[----:B------:R0:W1:Y:S02]  /*17b20*/  SHFL.IDX P6, R14, R13, R12, R11 ;  /* 0x0000000c0d0e7389 */ /* 0x00006400000c000b */
[----:B01----:R-:W-:Y:S01]  /*17b30*/  ENDCOLLECTIVE ;  /* 0x000000000000791b */ /* 0x003fe20003800000 */
.L_x_347:
[----:B------:R-:W-:Y:S01]  /*17b40*/  ULDC.64 UR4, c[0x0][0x208] ;  /* 0x0000820000047ab9 */ /* 0x000fe20000000a00 */
[----:B------:R-:W-:Y:S02]  /*17b50*/  IMAD.MOV.U32 R13, RZ, RZ, R3 ;  /* 0x000000ffff0d7224 */ /* 0x000fe400078e0003 */
[----:B------:R-:W-:Y:S02]  /*17b60*/  IMAD.MOV.U32 R12, RZ, RZ, 0x2 ;  /* 0x00000002ff0c7424 */ /* 0x000fe400078e00ff */
[----:B------:R-:W-:-:S05]  /*17b70*/  IMAD.MOV.U32 R5, RZ, RZ, R14 ;  /* 0x000000ffff057224 */ /* 0x000fca00078e000e */
[----:B------:R-:W-:Y:S01]  /*17b80*/  @!P2 LEA R7, P3, R10, R5, 0x1 ;  /* 0x000000050a07a211 */ /* 0x000fe200078608ff */
[----:B------:R-:W-:-:S04]  /*17b90*/  VIADD R5, R0, 0x20 ;  /* 0x0000002000057836 */ /* 0x000fc80000000000 */
        /* <DEDUP_REMOVED lines=13> */
.L_x_348:
[----:B------:R-:W-:Y:S02]  /*17c70*/  IMAD.MOV.U32 R13, RZ, RZ, R4 ;  /* 0x000000ffff0d7224 */ /* 0x000fe400078e0004 */
[----:B------:R-:W-:-:S07]  /*17c80*/  IMAD.MOV.U32 R6, RZ, RZ, R14 ;  /* 0x000000ffff067224 */ /* 0x000fce00078e000e */
[----:B------:R-:W-:Y:S05]  /*17c90*/  WARPSYNC.COLLECTIVE R15, `(.L_x_349) ;  /* 0x000000000f087348 */ /* 0x000fea0003c00000 */
[----:B------:R0:W1:Y:S02]  /*17ca0*/  SHFL.IDX P6, R14, R13, R12, R11 ;  /* 0x0000000c0d0e7389 */ /* 0x00006400000c000b */
[----:B01----:R-:W-:Y:S01]  /*17cb0*/  ENDCOLLECTIVE ;  /* 0x000000000000791b */ /* 0x003fe20003800000 */
.L_x_349:
[----:B------:R-:W-:Y:S01]  /*17cc0*/  ULDC.64 UR4, c[0x0][0x208] ;  /* 0x0000820000047ab9 */ /* 0x000fe20000000a00 */
[----:B------:R-:W-:Y:S02]  /*17cd0*/  IMAD.MOV.U32 R13, RZ, RZ, R3 ;  /* 0x000000ffff0d7224 */ /* 0x000fe400078e0003 */
[----:B------:R-:W-:Y:S01]  /*17ce0*/  IMAD.MOV.U32 R12, RZ, RZ, 0x3 ;  /* 0x00000003ff0c7424 */ /* 0x000fe200078e00ff */
[----:B------:R-:W-:-:S04]  /*17cf0*/  MOV R5, R14 ;  /* 0x0000000e00057202 */ /* 0x000fc80000000f00 */
[----:B------:R-:W-:-:S05]  /*17d00*/  @!P2 LEA R5, P3, R10, R5, 0x1 ;  /* 0x000000050a05a211 */ /* 0x000fca00078608ff */
[----:B------:R-:W-:-:S04]  /*17d10*/  @!P2 IMAD.X R6, RZ, RZ, R6, P3 ;  /* 0x000000ffff06a224 */ /* 0x000fc800018e0606 */
[----:B------:R-:W-:Y:S02]  /*17d20*/  @!P2 IMAD.MOV.U32 R7, RZ, RZ, R6 ;  /* 0x000000ffff07a224 */ /* 0x000fe400078e0006 */
[----:B------:R-:W-:Y:S02]  /*17d30*/  @!P2 IMAD.MOV.U32 R6, RZ, RZ, R5 ;  /* 0x000000ffff06a224 */ /* 0x000fe400078e0005 */
[----:B------:R-:W-:-:S03]  /*17d40*/  VIADD R5, R0, 0x30 ;  /* 0x0000003000057836 */ /* 0x000fc60000000000 */
        /* <DEDUP_REMOVED lines=9> */
.L_x_350:
[----:B------:R-:W-:Y:S02]  /*17de0*/  IMAD.MOV.U32 R13, RZ, RZ, R4 ;  /* 0x000000ffff0d7224 */ /* 0x000fe400078e0004 */
[----:B------:R-:W-:-:S07]  /*17df0*/  IMAD.MOV.U32 R6, RZ, RZ, R14 ;  /* 0x000000ffff067224 */ /* 0x000fce00078e000e */
[----:B------:R-:W-:Y:S05]  /*17e00*/  WARPSYNC.COLLECTIVE R15, `(.L_x_351) ;  /* 0x000000000f087348 */ /* 0x000fea0003c00000 */
[----:B------:R0:W1:Y:S02]  /*17e10*/  SHFL.IDX P6, R14, R13, R12, R11 ;  /* 0x0000000c0d0e7389 */ /* 0x00006400000c000b */
[----:B01----:R-:W-:Y:S01]  /*17e20*/  ENDCOLLECTIVE ;  /* 0x000000000000791b */ /* 0x003fe20003800000 */
.L_x_351:
[----:B------:R-:W-:Y:S01]  /*17e30*/  ULDC.64 UR4, c[0x0][0x208] ;  /* 0x0000820000047ab9 */ /* 0x000fe20000000a00 */
[----:B------:R-:W-:Y:S02]  /*17e40*/  IMAD.MOV.U32 R13, RZ, RZ, R3 ;  /* 0x000000ffff0d7224 */ /* 0x000fe400078e0003 */
[----:B------:R-:W-:Y:S02]  /*17e50*/  IMAD.MOV.U32 R12, RZ, RZ, 0x4 ;  /* 0x00000004ff0c7424 */ /* 0x000fe400078e00ff */
[----:B------:R-:W-:-:S05]  /*17e60*/  IMAD.MOV.U32 R5, RZ, RZ, R14 ;  /* 0x000000ffff057224 */ /* 0x000fca00078e000e */
        /* <DEDUP_REMOVED lines=14> */
.L_x_352:
[----:B------:R-:W-:Y:S02]  /*17f50*/  IMAD.MOV.U32 R13, RZ, RZ, R4 ;  /* 0x000000ffff0d7224 */ /* 0x000fe400078e0004 */
[----:B------:R-:W-:-:S07]  /*17f60*/  IMAD.MOV.U32 R6, RZ, RZ, R14 ;  /* 0x000000ffff067224 */ /* 0x000fce00078e000e */
[----:B------:R-:W-:Y:S05]  /*17f70*/  WARPSYNC.COLLECTIVE R15, `(.L_x_353) ;  /* 0x000000000f087348 */ /* 0x000fea0003c00000 */
[----:B------:R0:W1:Y:S02]  /*17f80*/  SHFL.IDX P6, R14, R13, R12, R11 ;  /* 0x0000000c0d0e7389 */ /* 0x00006400000c000b */
[----:B01----:R-:W-:Y:S01]  /*17f90*/  ENDCOLLECTIVE ;  /* 0x000000000000791b */ /* 0x003fe20003800000 */
.L_x_353:
        /* <DEDUP_REMOVED lines=18> */
.L_x_354:
[----:B------:R-:W-:Y:S02]  /*180c0*/  IMAD.MOV.U32 R13, RZ, RZ, R4 ;  /* 0x000000ffff0d7224 */ /* 0x000fe400078e0004 */
[----:B------:R-:W-:-:S07]  /*180d0*/  IMAD.MOV.U32 R6, RZ, RZ, R14 ;  /* 0x000000ffff067224 */ /* 0x000fce00078e000e */
[----:B------:R-:W-:Y:S05]  /*180e0*/  WARPSYNC.COLLECTIVE R15, `(.L_x_355) ;  /* 0x000000000f087348 */ /* 0x000fea0003c00000 */
[----:B------:R0:W1:Y:S02]  /*180f0*/  SHFL.IDX P6, R14, R13, R12, R11 ;  /* 0x0000000c0d0e7389 */ /* 0x00006400000c000b */
[----:B01----:R-:W-:Y:S01]  /*18100*/  ENDCOLLECTIVE ;  /* 0x000000000000791b */ /* 0x003fe20003800000 */
.L_x_355:
[----:B------:R-:W-:Y:S01]  /*18110*/  ULDC.64 UR4, c[0x0][0x208] ;  /* 0x0000820000047ab9 */ /* 0x000fe20000000a00 */
[----:B------:R-:W-:Y:S02]  /*18120*/  IMAD.MOV.U32 R13, RZ, RZ, R3 ;  /* 0x000000ffff0d7224 */ /* 0x000fe400078e0003 */
[----:B------:R-:W-:Y:S02]  /*18130*/  IMAD.MOV.U32 R12, RZ, RZ, 0x6 ;  /* 0x00000006ff0c7424 */ /* 0x000fe400078e00ff */
[----:B------:R-:W-:-:S05]  /*18140*/  IMAD.MOV.U32 R5, RZ, RZ, R14 ;  /* 0x000000ffff057224 */ /* 0x000fca00078e000e */
[----:B------:R-:W-:-:S05]  /*18150*/  @!P2 LEA R5, P3, R10, R5, 0x1 ;  /* 0x000000050a05a211 */ /* 0x000fca00078608ff */
[----:B------:R-:W-:-:S04]  /*18160*/  @!P2 IMAD.X R6, RZ, RZ, R6, P3 ;  /* 0x000000ffff06a224 */ /* 0x000fc800018e0606 */
[----:B------:R-:W-:Y:S02]  /*18170*/  @!P2 IMAD.MOV.U32 R7, RZ, RZ, R6 ;  /* 0x000000ffff07a224 */ /* 0x000fe400078e0006 */
[----:B------:R-:W-:-:S05]  /*18180*/  @!P2 IMAD.MOV.U32 R6, RZ, RZ, R5 ;  /* 0x000000ffff06a224 */ /* 0x000fca00078e0005 */
        /* <DEDUP_REMOVED lines=8> */
.L_x_356:
[----:B------:R-:W-:-:S05]  /*18210*/  VIADD R7, R0, 0x60 ;  /* 0x0000006000077836 */ /* 0x000fca0000000000 */
[----:B------:R-:W-:Y:S01]  /*18220*/  ISETP.GE.AND P2, PT, R7, R2, PT ;  /* 0x000000020700720c */ /* 0x000fe20003f46270 */
[----:B------:R-:W-:Y:S02]  /*18230*/  IMAD.MOV.U32 R13, RZ, RZ, R4 ;  /* 0x000000ffff0d7224 */ /* 0x000fe400078e0004 */
[----:B------:R-:W-:-:S10]  /*18240*/  IMAD.MOV.U32 R6, RZ, RZ, R14 ;  /* 0x000000ffff067224 */ /* 0x000fd400078e000e */
[----:B------:R-:W-:Y:S05]  /*18250*/  WARPSYNC.COLLECTIVE R15, `(.L_x_357) ;  /* 0x000000000f087348 */ /* 0x000fea0003c00000 */
[----:B------:R0:W1:Y:S02]  /*18260*/  SHFL.IDX P6, R14, R13, R12, R11 ;  /* 0x0000000c0d0e7389 */ /* 0x00006400000c000b */
[----:B01----:R-:W-:Y:S01]  /*18270*/  ENDCOLLECTIVE ;  /* 0x000000000000791b */ /* 0x003fe20003800000 */
.L_x_357:
        /* <DEDUP_REMOVED lines=16> */
.L_x_358:
[----:B------:R-:W-:Y:S02]  /*18380*/  IMAD.MOV.U32 R13, RZ, RZ, R4 ;  /* 0x000000ffff0d7224 */ /* 0x000fe400078e0004 */
[----:B------:R-:W-:-:S07]  /*18390*/  IMAD.MOV.U32 R5, RZ, RZ, R14 ;  /* 0x000000ffff057224 */ /* 0x000fce00078e000e */
[----:B------:R-:W-:Y:S05]  /*183a0*/  WARPSYNC.COLLECTIVE R15, `(.L_x_359) ;  /* 0x000000000f087348 */ /* 0x000fea0003c00000 */
[----:B------:R0:W1:Y:S02]  /*183b0*/  SHFL.IDX P6, R14, R13, R12, R11 ;  /* 0x0000000c0d0e7389 */ /* 0x00006400000c000b */
[----:B01----:R-:W-:Y:S01]  /*183c0*/  ENDCOLLECTIVE ;  /* 0x000000000000791b */ /* 0x003fe20003800000 */
.L_x_359:
[----:B------:R-:W-:Y:S01]  /*183d0*/  MOV R3, R14 ;  /* 0x0000000e00037202 */ /* 0x000fe20000000f00 */
[----:B------:R-:W-:Y:S06]  /*183e0*/  BRA `(.L_x_360) ;  /* 0xffffffb800587947 */ /* 0x000fec000383ffff */
.L_x_251:
[----:B0-----:R0:W3:Y:S02]  /*183f0*/  SYNCS.PHASECHK.TRANS64.TRYWAIT P0, [R18+URZ+0x34820], R0 ;  /* 0x03482000120075a7 */ /* 0x0010e4000800017f */
[----:B---3--:R-:W-:Y:S05]  /*18400*/  @!P0 NANOSLEEP.SYNCS 0x989680 ;  /* 0x009896800000895d */ /* 0x008fea0003900000 */
[----:B------:R-:W3:Y:S02]  /*18410*/  @!P0 SYNCS.PHASECHK.TRANS64 P0, [R18+URZ+0x34820], R0 ;  /* 0x03482000120085a7 */ /* 0x000ee4000800007f */
[----:B---3--:R-:W-:Y:S05]  /*18420*/  @!P0 BRA `(.L_x_251) ;  /* 0xfffffffc00f08947 */ /* 0x008fea000383ffff */
[----:B------:R-:W-:Y:S05]  /*18430*/  BRA `(.L_x_361) ;  /* 0xffffffb800cc7947 */ /* 0x000fea000383ffff */
.L_x_260:
[----:B-1----:R1:W2:Y:S02]  /*18440*/  SYNCS.PHASECHK.TRANS64.TRYWAIT P0, [R3+URZ+0x34840], R2 ;  /* 0x03484002030075a7 */ /* 0x0022a4000800017f */
[----:B--2---:R-:W-:Y:S05]  /*18450*/  @!P0 NANOSLEEP.SYNCS 0x989680 ;  /* 0x009896800000895d */ /* 0x004fea0003900000 */
[----:B------:R-:W2:Y:S02]  /*18460*/  @!P0 SYNCS.PHASECHK.TRANS64 P0, [R3+URZ+0x34840], R2 ;  /* 0x03484002030085a7 */ /* 0x000ea4000800007f */
[----:B--2---:R-:W-:Y:S05]  /*18470*/  @!P0 BRA `(.L_x_260) ;  /* 0xfffffffc00f08947 */ /* 0x004fea000383ffff */
[----:B------:R-:W-:Y:S05]  /*18480*/  BRA `(.L_x_362) ;  /* 0xffffffbc00ac7947 */ /* 0x000fea000383ffff */
.L_x_266:
[----:B0-----:R0:W1:Y:S02]  /*18490*/  SYNCS.PHASECHK.TRANS64.TRYWAIT P0, [R3+URZ+0x60], R2 ;  /* 0x00006002030075a7 */ /* 0x001064000800017f */
[----:B-1----:R-:W-:Y:S05]  /*184a0*/  @!P0 NANOSLEEP.SYNCS 0x989680 ;  /* 0x009896800000895d */ /* 0x002fea0003900000 */
[----:B------:R-:W1:Y:S02]  /*184b0*/  @!P0 SYNCS.PHASECHK.TRANS64 P0, [R3+URZ+0x60], R2 ;  /* 0x00006002030085a7 */ /* 0x000e64000800007f */
[----:B-1----:R-:W-:Y:S05]  /*184c0*/  @!P0 BRA `(.L_x_266) ;  /* 0xfffffffc00f08947 */ /* 0x002fea000383ffff */
[----:B------:R-:W-:Y:S05]  /*184d0*/  BRA `(.L_x_363) ;  /* 0xffffffc000807947 */ /* 0x000fea000383ffff */
.L_x_275:
[----:B-1----:R1:W2:Y:S02]  /*184e0*/  SYNCS.PHASECHK.TRANS64.TRYWAIT P0, [R3+URZ+0x34840], R2 ;  /* 0x03484002030075a7 */ /* 0x0022a4000800017f */
[----:B--2---:R-:W-:Y:S05]  /*184f0*/  @!P0 NANOSLEEP.SYNCS 0x989680 ;  /* 0x009896800000895d */ /* 0x004fea0003900000 */
[----:B------:R-:W2:Y:S02]  /*18500*/  @!P0 SYNCS.PHASECHK.TRANS64 P0, [R3+URZ+0x34840], R2 ;  /* 0x03484002030085a7 */ /* 0x000ea4000800007f */
[----:B--2---:R-:W-:Y:S05]  /*18510*/  @!P0 BRA `(.L_x_275) ;  /* 0xfffffffc00f08947 */ /* 0x004fea000383ffff */
[----:B------:R-:W-:Y:S05]  /*18520*/  BRA `(.L_x_364) ;  /* 0xffffffc800147947 */ /* 0x000fea000383ffff */
.L_x_281:
[----:B0-----:R0:W1:Y:S02]  /*18530*/  SYNCS.PHASECHK.TRANS64.TRYWAIT P0, [R2+URZ+0x60], R3 ;  /* 0x00006003020075a7 */ /* 0x001064000800017f */
[----:B-1----:R-:W-:Y:S05]  /*18540*/  @!P0 NANOSLEEP.SYNCS 0x989680 ;  /* 0x009896800000895d */ /* 0x002fea0003900000 */
[----:B------:R-:W1:Y:S02]  /*18550*/  @!P0 SYNCS.PHASECHK.TRANS64 P0, [R2+URZ+0x60], R3 ;  /* 0x00006003020085a7 */ /* 0x000e64000800007f */
[----:B-1----:R-:W-:Y:S05]  /*18560*/  @!P0 BRA `(.L_x_281) ;  /* 0xfffffffc00f08947 */ /* 0x002fea000383ffff */
[----:B------:R-:W-:Y:S05]  /*18570*/  BRA `(.L_x_365) ;  /* 0xffffffc800e87947 */ /* 0x000fea000383ffff */
.L_x_290:
[----:B--2---:R2:W3:Y:S02]  /*18580*/  SYNCS.PHASECHK.TRANS64.TRYWAIT P0, [R2+URZ+0x34840], R3 ;  /* 0x03484003020075a7 */ /* 0x0044e4000800017f */
[----:B---3--:R-:W-:Y:S05]  /*18590*/  @!P0 NANOSLEEP.SYNCS 0x989680 ;  /* 0x009896800000895d */ /* 0x008fea0003900000 */
[----:B------:R-:W3:Y:S02]  /*185a0*/  @!P0 SYNCS.PHASECHK.TRANS64 P0, [R2+URZ+0x34840], R3 ;  /* 0x03484003020085a7 */ /* 0x000ee4000800007f */
[----:B---3--:R-:W-:Y:S05]  /*185b0*/  @!P0 BRA `(.L_x_290) ;  /* 0xfffffffc00f08947 */ /* 0x008fea000383ffff */
[----:B------:R-:W-:Y:S05]  /*185c0*/  BRA `(.L_x_366) ;  /* 0xffffffd0004c7947 */ /* 0x000fea000383ffff */
.L_x_296:
[----:B0-----:R0:W1:Y:S02]  /*185d0*/  SYNCS.PHASECHK.TRANS64.TRYWAIT P0, [R2+URZ+0x60], R5 ;  /* 0x00006005020075a7 */ /* 0x001064000800017f */
[----:B-1----:R-:W-:Y:S05]  /*185e0*/  @!P0 NANOSLEEP.SYNCS 0x989680 ;  /* 0x009896800000895d */ /* 0x002fea0003900000 */
[----:B------:R-:W1:Y:S02]  /*185f0*/  @!P0 SYNCS.PHASECHK.TRANS64 P0, [R2+URZ+0x60], R5 ;  /* 0x00006005020085a7 */ /* 0x000e64000800007f */
[----:B-1----:R-:W-:Y:S05]  /*18600*/  @!P0 BRA `(.L_x_296) ;  /* 0xfffffffc00f08947 */ /* 0x002fea000383ffff */
[----:B------:R-:W-:Y:S05]  /*18610*/  BRA `(.L_x_367) ;  /* 0xffffffd400207947 */ /* 0x000fea000383ffff */
.L_x_307:
[----:B--2---:R2:W3:Y:S02]  /*18620*/  SYNCS.PHASECHK.TRANS64.TRYWAIT P0, [R0+URZ+0x34860], R2 ;  /* 0x03486002000075a7 */ /* 0x0044e4000800017f */
[----:B---3--:R-:W-:Y:S05]  /*18630*/  @!P0 NANOSLEEP.SYNCS 0x989680 ;  /* 0x009896800000895d */ /* 0x008fea0003900000 */
[----:B------:R-:W3:Y:S02]  /*18640*/  @!P0 SYNCS.PHASECHK.TRANS64 P0, [R0+URZ+0x34860], R2 ;  /* 0x03486002000085a7 */ /* 0x000ee4000800007f */
[----:B---3--:R-:W-:Y:S05]  /*18650*/  @!P0 BRA `(.L_x_307) ;  /* 0xfffffffc00f08947 */ /* 0x008fea000383ffff */
[----:B------:R-:W-:Y:S05]  /*18660*/  BRA `(.L_x_368) ;  /* 0xffffffd800707947 */ /* 0x000fea000383ffff */
.L_x_314:
[----:B------:R-:W4:Y:S01]  /*18670*/  LDL R3, [R1] ;  /* 0x0000000001037983 */ /* 0x000f220000100800 */
[----:B------:R-:W-:Y:S01]  /*18680*/  BSSY B0, `(.L_x_369) ;  /* 0x0000008000007945 */ /* 0x000fe20003800000 */
[----:B0-----:R-:W-:Y:S02]  /*18690*/  IMAD.MOV.U32 R12, RZ, RZ, RZ ;  /* 0x000000ffff0c7224 */ /* 0x001fe400078e00ff */
[----:B------:R-:W-:Y:S02]  /*186a0*/  IMAD.MOV.U32 R11, RZ, RZ, 0x1f ;  /* 0x0000001fff0b7424 */ /* 0x000fe400078e00ff */
[----:B------:R-:W-:Y:S02]  /*186b0*/  IMAD.MOV.U32 R15, RZ, RZ, -0x1 ;  /* 0xffffffffff0f7424 */ /* 0x000fe400078e00ff */
[----:B----4-:R-:W-:-:S07]  /*186c0*/  IMAD.MOV.U32 R13, RZ, RZ, R3 ;  /* 0x000000ffff0d7224 */ /* 0x010fce00078e0003 */
[----:B-123--:R-:W-:Y:S05]  /*186d0*/  WARPSYNC.COLLECTIVE R15, `(.L_x_370) ;  /* 0x000000000f087348 */ /* 0x00efea0003c00000 */
[----:B------:R0:W4:Y:S02]  /*186e0*/  SHFL.IDX P6, R14, R13, R12, R11 ;  /* 0x0000000c0d0e7389 */ /* 0x00012400000c000b */
[----:B01234-:R-:W-:Y:S01]  /*186f0*/  ENDCOLLECTIVE ;  /* 0x000000000000791b */ /* 0x01ffe20003800000 */
.L_x_370:
[----:B------:R-:W-:Y:S05]  /*18700*/  BSYNC B0 ;  /* 0x0000000000007941 */ /* 0x000fea0003800000 */
.L_x_369:
[----:B------:R0:W5:Y:S01]  /*18710*/  LDL R2, [R1+0xc] ;  /* 0x00000c0001027983 */ /* 0x0001620000100800 */
[----:B------:R-:W-:Y:S02]  /*18720*/  IMAD.MOV.U32 R13, RZ, RZ, R3 ;  /* 0x000000ffff0d7224 */ /* 0x000fe400078e0003 */
[----:B------:R-:W-:Y:S02]  /*18730*/  IMAD.MOV.U32 R12, RZ, RZ, 0x1 ;  /* 0x00000001ff0c7424 */ /* 0x000fe400078e00ff */
[----:B------:R-:W-:Y:S02]  /*18740*/  IMAD.MOV.U32 R11, RZ, RZ, 0x1f ;  /* 0x0000001fff0b7424 */ /* 0x000fe400078e00ff */
[----:B------:R-:W-:Y:S02]  /*18750*/  IMAD.MOV.U32 R15, RZ, RZ, -0x1 ;  /* 0xffffffffff0f7424 */ /* 0x000fe400078e00ff */
[----:B0-----:R-:W-:-:S07]  /*18760*/  IMAD.MOV.U32 R0, RZ, RZ, R14 ;  /* 0x000000ffff007224 */ /* 0x001fce00078e000e */
[----:B-----5:R-:W-:Y:S05]  /*18770*/  WARPSYNC.COLLECTIVE R15, `(.L_x_371) ;  /* 0x000000000f087348 */ /* 0x020fea0003c00000 */
[----:B------:R0:W1:Y:S02]  /*18780*/  SHFL.IDX P6, R14, R13, R12, R11 ;  /* 0x0000000c0d0e7389 */ /* 0x00006400000c000b */
[----:B01---5:R-:W-:Y:S01]  /*18790*/  ENDCOLLECTIVE ;  /* 0x000000000000791b */ /* 0x023fe20003800000 */
.L_x_371:
[----:B------:R-:W-:Y:S01]  /*187a0*/  ULDC UR4, c[0x0][0xc3c] ;  /* 0x00030f0000047ab9 */ /* 0x000fe20000000800 */
[----:B------:R-:W-:Y:S01]  /*187b0*/  ULDC.64 UR6, c[0x0][0x208] ;  /* 0x0000820000067ab9 */ /* 0x000fe20000000a00 */
[----:B------:R-:W-:Y:S02]  /*187c0*/  IMAD.IADD R6, R2, 0x1, R16 ;  /* 0x0000000102067824 */ /* 0x000fe400078e0210 */
[----:B------:R-:W-:Y:S02]  /*187d0*/  IMAD.MOV.U32 R11, RZ, RZ, RZ ;  /* 0x000000ffff0b7224 */ /* 0x000fe400078e00ff */
[----:B------:R-:W-:Y:S01]  /*187e0*/  IMAD.MOV.U32 R8, RZ, RZ, R14 ;  /* 0x000000ffff087224 */ /* 0x000fe200078e000e */
[----:B------:R-:W-:-:S13]  /*187f0*/  ISETP.GE.OR P1, PT, R6, UR4, !P0 ;  /* 0x0000000406007c0c */ /* 0x000fda000c726670 */
[----:B------:R-:W0:Y:S08]  /*18800*/  @!P1 LDC.64 R2, c[0x0][0xc80] ;  /* 0x00032000ff029b82 */ /* 0x000e300000000a00 */
[----:B------:R-:W1:Y:S01]  /*18810*/  @!P1 LDC.64 R4, c[0x0][0xc78] ;  /* 0x00031e00ff049b82 */ /* 0x000e620000000a00 */
[----:B0-----:R-:W-:-:S05]  /*18820*/  @!P1 IMAD.WIDE R2, R6, 0x4, R2 ;  /* 0x0000000406029825 */ /* 0x001fca00078e0202 */
[----:B------:R1:W2:Y:S02]  /*18830*/  @!P1 LDG.E R7, desc[UR6][R2.64] ;  /* 0x0000000602079981 */ /* 0x0002a4000c1e1900 */
[----:B-1----:R-:W-:-:S06]  /*18840*/  @!P1 IMAD.WIDE R2, R6, 0x4, R4 ;  /* 0x0000000406029825 */ /* 0x002fcc00078e0204 */
[----:B------:R-:W3:Y:S01]  /*18850*/  @!P1 LDG.E R2, desc[UR6][R2.64] ;  /* 0x0000000602029981 */ /* 0x000ee2000c1e1900 */
[----:B------:R-:W-:Y:S01]  /*18860*/  IMAD.MOV.U32 R6, RZ, RZ, RZ ;  /* 0x000000ffff067224 */ /* 0x000fe200078e00ff */
[C---:B------:R-:W-:Y:S01]  /*18870*/  ISETP.GE.U32.AND P2, PT, R16.reuse, 0x2, PT ;  /* 0x000000021000780c */ /* 0x040fe20003f46070 */
[----:B------:R-:W-:Y:S01]  /*18880*/  IMAD.MOV.U32 R4, RZ, RZ, RZ ;  /* 0x000000ffff047224 */ /* 0x000fe200078e00ff */
[C---:B------:R-:W-:Y:S02]  /*18890*/  ISETP.GE.U32.AND P3, PT, R16.reuse, 0x4, PT ;  /* 0x000000041000780c */ /* 0x040fe40003f66070 */
[C---:B------:R-:W-:Y:S02]  /*188a0*/  ISETP.GE.U32.AND P4, PT, R16.reuse, 0x8, PT ;  /* 0x000000081000780c */ /* 0x040fe40003f86070 */
[----:B------:R-:W-:Y:S01]  /*188b0*/  ISETP.GE.U32.AND P5, PT, R16, 0x10, PT ;  /* 0x000000101000780c */ /* 0x000fe20003fa6070 */
[----:B--2---:R-:W-:Y:S02]  /*188c0*/  @!P1 IMAD.MOV.U32 R6, RZ, RZ, R7 ;  /* 0x000000ffff069224 */ /* 0x004fe400078e0007 */
[----:B------:R-:W-:-:S02]  /*188d0*/  IMAD.MOV.U32 R7, RZ, RZ, RZ ;  /* 0x000000ffff077224 */ /* 0x000fc400078e00ff */
[----:B---3--:R-:W-:Y:S01]  /*188e0*/  @!P1 IMAD.MOV.U32 R7, RZ, RZ, R2 ;  /* 0x000000ffff079224 */ /* 0x008fe200078e0002 */
[----:B------:R-:W-:-:S03]  /*188f0*/  ISETP.NE.AND P1, PT, R16, RZ, PT ;  /* 0x000000ff1000720c */ /* 0x000fc60003f25270 */
[----:B------:R-:W-:-:S04]  /*18900*/  IMAD R2, R7, R6, RZ ;  /* 0x0000000607027224 */ /* 0x000fc800078e02ff */
[----:B------:R-:W-:-:S07]  /*18910*/  IMAD.MOV.U32 R13, RZ, RZ, R2 ;  /* 0x000000ffff0d7224 */ /* 0x000fce00078e0002 */
[----:B------:R-:W-:Y:S05]  /*18920*/  WARPSYNC.COLLECTIVE R15, `(.L_x_372) ;  /* 0x000000000f087348 */ /* 0x000fea0003c00000 */
[----:B------:R0:W1:Y:S02]  /*18930*/  SHFL.UP P6, R14, R13, R12, R11 ;  /* 0x0400000c0d0e7389 */ /* 0x00006400000c000b */
[----:B01----:R-:W-:Y:S01]  /*18940*/  ENDCOLLECTIVE ;  /* 0x000000000000791b */ /* 0x003fe20003800000 */
.L_x_372:
[----:B------:R-:W-:Y:S02]  /*18950*/  IMAD.MOV.U32 R12, RZ, RZ, 0x2 ;  /* 0x00000002ff0c7424 */ /* 0x000fe400078e00ff */
[----:B------:R-:W-:-:S05]  /*18960*/  IMAD.MOV.U32 R3, RZ, RZ, R14 ;  /* 0x000000ffff037224 */ /* 0x000fca00078e000e */
[----:B------:R-:W-:-:S05]  /*18970*/  SEL R3, R3, RZ, P1 ;  /* 0x000000ff03037207 */ /* 0x000fca0000800000 */
[----:B------:R-:W-:-:S04]  /*18980*/  IMAD.IADD R2, R2, 0x1, R3 ;  /* 0x0000000102027824 */ /* 0x000fc800078e0203 */
[----:B------:R-:W-:-:S07]  /*18990*/  IMAD.MOV.U32 R13, RZ, RZ, R2 ;  /* 0x000000ffff0d7224 */ /* 0x000fce00078e0002 */
[----:B------:R-:W-:Y:S05]  /*189a0*/  WARPSYNC.COLLECTIVE R15, `(.L_x_373) ;  /* 0x000000000f087348 */ /* 0x000fea0003c00000 */
[----:B------:R0:W1:Y:S02]  /*189b0*/  SHFL.UP P6, R14, R13, R12, R11 ;  /* 0x0400000c0d0e7389 */ /* 0x00006400000c000b */
[----:B01----:R-:W-:Y:S01]  /*189c0*/  ENDCOLLECTIVE ;  /* 0x000000000000791b */ /* 0x003fe20003800000 */
.L_x_373:
        /* <DEDUP_REMOVED lines=8> */
.L_x_374:
        /* <DEDUP_REMOVED lines=8> */
.L_x_375:
        /* <DEDUP_REMOVED lines=8> */
.L_x_376:
[----:B------:R-:W-:Y:S02]  /*18b50*/  IMAD.MOV.U32 R12, RZ, RZ, 0x1f ;  /* 0x0000001fff0c7424 */ /* 0x000fe400078e00ff */
[----:B------:R-:W-:Y:S02]  /*18b60*/  IMAD.MOV.U32 R11, RZ, RZ, 0x1f ;  /* 0x0000001fff0b7424 */ /* 0x000fe400078e00ff */
[----:B------:R-:W-:-:S05]  /*18b70*/  IMAD.MOV.U32 R3, RZ, RZ, R14 ;  /* 0x000000ffff037224 */ /* 0x000fca00078e000e */
[----:B------:R-:W-:-:S05]  /*18b80*/  SEL R3, R3, RZ, P5 ;  /* 0x000000ff03037207 */ /* 0x000fca0002800000 */
[----:B------:R-:W-:-:S04]  /*18b90*/  IMAD.IADD R2, R2, 0x1, R3 ;  /* 0x0000000102027824 */ /* 0x000fc800078e0203 */
[----:B------:R-:W-:-:S07]  /*18ba0*/  IMAD.MOV.U32 R13, RZ, RZ, R2 ;  /* 0x000000ffff0d7224 */ /* 0x000fce00078e0002 */
[----:B------:R-:W-:Y:S05]  /*18bb0*/  WARPSYNC.COLLECTIVE R15, `(.L_x_377) ;  /* 0x000000000f087348 */ /* 0x000fea0003c00000 */
[----:B------:R0:W1:Y:S02]  /*18bc0*/  SHFL.IDX P6, R14, R13, R12, R11 ;  /* 0x0000000c0d0e7389 */ /* 0x00006400000c000b */
[----:B01----:R-:W-:Y:S01]  /*18bd0*/  ENDCOLLECTIVE ;  /* 0x000000000000791b */ /* 0x003fe20003800000 */
.L_x_377:
[----:B------:R-:W-:Y:S01]  /*18be0*/  IMAD.MOV.U32 R9, RZ, RZ, R14 ;  /* 0x000000ffff097224 */ /* 0x000fe200078e000e */
[----:B------:R-:W-:Y:S06]  /*18bf0*/  BRA `(.L_x_378) ;  /* 0xffffffd800e47947 */ /* 0x000fec000383ffff */
.L_x_317:
[----:B------:R-:W-:Y:S01]  /*18c00*/  BSSY B0, `(.L_x_379) ;  /* 0x0000008000007945 */ /* 0x000fe20003800000 */
[----:B------:R-:W-:Y:S01]  /*18c10*/  IMAD.MOV.U32 R13, RZ, RZ, R2 ;  /* 0x000000ffff0d7224 */ /* 0x000fe200078e0002 */
[----:B------:R-:W-:Y:S01]  /*18c20*/  MOV R15, 0xffffffff ;  /* 0xffffffff000f7802 */ /* 0x000fe20000000f00 */
[----:B0-----:R-:W-:Y:S02]  /*18c30*/  IMAD.MOV.U32 R12, RZ, RZ, 0x1 ;  /* 0x00000001ff0c7424 */ /* 0x001fe400078e00ff */
[----:B------:R-:W-:-:S07]  /*18c40*/  IMAD.MOV.U32 R11, RZ, RZ, RZ ;  /* 0x000000ffff0b7224 */ /* 0x000fce00078e00ff */
[----:B------:R-:W-:Y:S05]  /*18c50*/  WARPSYNC.COLLECTIVE R15, `(.L_x_380) ;  /* 0x000000000f087348 */ /* 0x000fea0003c00000 */
[----:B------:R0:W1:Y:S02]  /*18c60*/  SHFL.UP P6, R14, R13, R12, R11 ;  /* 0x0400000c0d0e7389 */ /* 0x00006400000c000b */
[----:B01----:R-:W-:Y:S01]  /*18c70*/  ENDCOLLECTIVE ;  /* 0x000000000000791b */ /* 0x003fe20003800000 */
.L_x_380:
[----:B------:R-:W-:Y:S05]  /*18c80*/  BSYNC B0 ;  /* 0x0000000000007941 */ /* 0x000fea0003800000 */
.L_x_379:
[----:B------:R-:W-:Y:S02]  /*18c90*/  IMAD.MOV.U32 R3, RZ, RZ, R14 ;  /* 0x000000ffff037224 */ /* 0x000fe400078e000e */
[----:B------:R-:W-:Y:S02]  /*18ca0*/  IMAD.MOV.U32 R12, RZ, RZ, 0x2 ;  /* 0x00000002ff0c7424 */ /* 0x000fe400078e00ff */
[----:B------:R-:W-:Y:S01]  /*18cb0*/  IMAD.MOV.U32 R11, RZ, RZ, RZ ;  /* 0x000000ffff0b7224 */ /* 0x000fe200078e00ff */
[----:B------:R-:W-:Y:S01]  /*18cc0*/  SEL R3, R3, RZ, P1 ;  /* 0x000000ff03037207 */ /* 0x000fe20000800000 */
[----:B------:R-:W-:-:S04]  /*18cd0*/  IMAD.MOV.U32 R15, RZ, RZ, -0x1 ;  /* 0xffffffffff0f7424 */ /* 0x000fc800078e00ff */
[----:B------:R-:W-:-:S04]  /*18ce0*/  IMAD.IADD R2, R2, 0x1, R3 ;  /* 0x0000000102027824 */ /* 0x000fc800078e0203 */
[----:B------:R-:W-:-:S07]  /*18cf0*/  IMAD.MOV.U32 R13, RZ, RZ, R2 ;  /* 0x000000ffff0d7224 */ /* 0x000fce00078e0002 */
[----:B------:R-:W-:Y:S05]  /*18d00*/  WARPSYNC.COLLECTIVE R15, `(.L_x_381) ;  /* 0x000000000f087348 */ /* 0x000fea0003c00000 */
[----:B------:R0:W1:Y:S02]  /*18d10*/  SHFL.UP P6, R14, R13, R12, R11 ;  /* 0x0400000c0d0e7389 */ /* 0x00006400000c000b */
[----:B01----:R-:W-:Y:S01]  /*18d20*/  ENDCOLLECTIVE ;  /* 0x000000000000791b */ /* 0x003fe20003800000 */
.L_x_381:
        /* <DEDUP_REMOVED lines=8> */
.L_x_382:
        /* <DEDUP_REMOVED lines=8> */
.L_x_383:
        /* <DEDUP_REMOVED lines=8> */
.L_x_384:
        /* <DEDUP_REMOVED lines=9> */
.L_x_385:
[----:B------:R-:W-:Y:S01]  /*18f40*/  IMAD.MOV.U32 R9, RZ, RZ, R14 ;  /* 0x000000ffff097224 */ /* 0x000fe200078e000e */
[----:B------:R-:W-:Y:S06]  /*18f50*/  BRA `(.L_x_386) ;  /* 0xffffffd800bc7947 */ /* 0x000fec000383ffff */
.L_x_319:
[----:B------:R-:W-:Y:S01]  /*18f60*/  BSSY B0, `(.L_x_387) ;  /* 0x0000006000007945 */ /* 0x000fe20003800000 */
[----:B------:R-:W-:Y:S01]  /*18f70*/  PLOP3.LUT P6, PT, P6, PT, PT, 0x8, 0x0 ;  /* 0x000000000000781c */ /* 0x000fe200037ce170 */
[----:B------:R-:W-:-:S12]  /*18f80*/  IMAD.MOV.U32 R15, RZ, RZ, -0x1 ;  /* 0xffffffffff0f7424 */ /* 0x000fd800078e00ff */
[----:B01----:R-:W-:Y:S05]  /*18f90*/  WARPSYNC.COLLECTIVE R15, `(.L_x_388) ;  /* 0x000000000f087348 */ /* 0x003fea0003c00000 */
[----:B------:R-:W-:Y:S01]  /*18fa0*/  VOTE.ANY R14, PT, P6 ;  /* 0x00000000000e7806 */ /* 0x000fe200030e0100 */
[----:B01----:R-:W-:Y:S06]  /*18fb0*/  ENDCOLLECTIVE ;  /* 0x000000000000791b */ /* 0x003fec0003800000 */
.L_x_388:
[----:B------:R-:W-:Y:S05]  /*18fc0*/  BSYNC B0 ;  /* 0x0000000000007941 */ /* 0x000fea0003800000 */
.L_x_387:
[----:B------:R-:W-:Y:S02]  /*18fd0*/  IMAD.MOV.U32 R8, RZ, RZ, R14 ;  /* 0x000000ffff087224 */ /* 0x000fe400078e000e */
[----:B------:R-:W-:Y:S02]  /*18fe0*/  IMAD.MOV.U32 R13, RZ, RZ, R6 ;  /* 0x000000ffff0d7224 */ /* 0x000fe400078e0006 */
[----:B------:R-:W0:Y:S01]  /*18ff0*/  POPC R5, R8 ;  /* 0x0000000800057309 */ /* 0x000e220000000000 */
[----:B------:R-:W-:Y:S02]  /*19000*/  IMAD.MOV.U32 R11, RZ, RZ, 0x1f ;  /* 0x0000001fff0b7424 */ /* 0x000fe400078e00ff */
[----:B------:R-:W-:Y:S02]  /*19010*/  IMAD.MOV.U32 R15, RZ, RZ, -0x1 ;  /* 0xffffffffff0f7424 */ /* 0x000fe400078e00ff */
[----:B0-----:R-:W-:-:S07]  /*19020*/  IMAD.MOV.U32 R12, RZ, RZ, R5 ;  /* 0x000000ffff0c7224 */ /* 0x001fce00078e0005 */
[----:B------:R-:W-:Y:S05]  /*19030*/  WARPSYNC.COLLECTIVE R15, `(.L_x_389) ;  /* 0x000000000f087348 */ /* 0x000fea0003c00000 */
[----:B------:R0:W1:Y:S02]  /*19040*/  SHFL.IDX P6, R14, R13, R12, R11 ;  /* 0x0000000c0d0e7389 */ /* 0x00006400000c000b */
[----:B01----:R-:W-:Y:S01]  /*19050*/  ENDCOLLECTIVE ;  /* 0x000000000000791b */ /* 0x003fe20003800000 */
.L_x_389:
[----:B------:R-:W-:Y:S02]  /*19060*/  IMAD.MOV.U32 R13, RZ, RZ, R7 ;  /* 0x000000ffff0d7224 */ /* 0x000fe400078e0007 */
[----:B------:R-:W-:-:S07]  /*19070*/  IMAD.MOV.U32 R6, RZ, RZ, R14 ;  /* 0x000000ffff067224 */ /* 0x000fce00078e000e */
[----:B------:R-:W-:Y:S05]  /*19080*/  WARPSYNC.COLLECTIVE R15, `(.L_x_390) ;  /* 0x000000000f087348 */ /* 0x000fea0003c00000 */
[----:B------:R0:W1:Y:S02]  /*19090*/  SHFL.IDX P6, R14, R13, R12, R11 ;  /* 0x0000000c0d0e7389 */ /* 0x00006400000c000b */
[----:B01----:R-:W-:Y:S01]  /*190a0*/  ENDCOLLECTIVE ;  /* 0x000000000000791b */ /* 0x003fe20003800000 */
.L_x_390:
[----:B------:R-:W-:Y:S01]  /*190b0*/  IMAD.MOV.U32 R7, RZ, RZ, R14 ;  /* 0x000000ffff077224 */ /* 0x000fe200078e000e */
[----:B------:R-:W-:Y:S06]  /*190c0*/  BRA `(.L_x_391) ;  /* 0xffffffd8009c7947 */ /* 0x000fec000383ffff */
.L_x_321:
[----:B------:R-:W-:Y:S01]  /*190d0*/  BSSY B0, `(.L_x_392) ;  /* 0x0000007000007945 */ /* 0x000fe20003800000 */
[----:B------:R-:W-:Y:S02]  /*190e0*/  IMAD.MOV.U32 R13, RZ, RZ, R2 ;  /* 0x000000ffff0d7224 */ /* 0x000fe400078e0002 */
[----:B------:R-:W-:Y:S02]  /*190f0*/  IMAD.MOV.U32 R11, RZ, RZ, 0x1f ;  /* 0x0000001fff0b7424 */ /* 0x000fe400078e00ff */
[----:B------:R-:W-:-:S07]  /*19100*/  IMAD.MOV.U32 R15, RZ, RZ, -0x1 ;  /* 0xffffffffff0f7424 */ /* 0x000fce00078e00ff */
[----:B-1234-:R-:W-:Y:S05]  /*19110*/  WARPSYNC.COLLECTIVE R15, `(.L_x_393) ;  /* 0x000000000f087348 */ /* 0x01efea0003c00000 */
[----:B------:R0:W0:Y:S02]  /*19120*/  SHFL.IDX P6, R14, R13, R12, R11 ;  /* 0x0000000c0d0e7389 */ /* 0x00002400000c000b */
[----:B01234-:R-:W-:Y:S01]  /*19130*/  ENDCOLLECTIVE ;  /* 0x000000000000791b */ /* 0x01ffe20003800000 */
.L_x_393:
[----:B------:R-:W-:Y:S05]  /*19140*/  BSYNC B0 ;  /* 0x0000000000007941 */ /* 0x000fea0003800000 */
.L_x_392:
[----:B------:R-:W-:Y:S01]  /*19150*/  IMAD.MOV.U32 R2, RZ, RZ, R14 ;  /* 0x000000ffff027224 */ /* 0x000fe200078e000e */
[----:B------:R-:W-:Y:S06]  /*19160*/  BRA `(.L_x_394) ;  /* 0xffffffd8008c7947 */ /* 0x000fec000383ffff */
.L_x_325:
[----:B0-----:R0:W1:Y:S02]  /*19170*/  SYNCS.PHASECHK.TRANS64.TRYWAIT P0, [R0+URZ+0x34820], R3 ;  /* 0x03482003000075a7 */ /* 0x001064000800017f */
[----:B-1----:R-:W-:Y:S05]  /*19180*/  @!P0 NANOSLEEP.SYNCS 0x989680 ;  /* 0x009896800000895d */ /* 0x002fea0003900000 */
[----:B------:R-:W1:Y:S02]  /*19190*/  @!P0 SYNCS.PHASECHK.TRANS64 P0, [R0+URZ+0x34820], R3 ;  /* 0x03482003000085a7 */ /* 0x000e64000800007f */
[----:B-1----:R-:W-:Y:S05]  /*191a0*/  @!P0 BRA `(.L_x_325) ;  /* 0xfffffffc00f08947 */ /* 0x002fea000383ffff */
[----:B------:R-:W-:Y:S05]  /*191b0*/  BRA `(.L_x_395) ;  /* 0xffffffe000247947 */ /* 0x000fea000383ffff */
.L_x_326:
[----:B------:R-:W1:Y:S01]  /*191c0*/  S2R R2, SR_TID.X ;  /* 0x0000000000027919 */ /* 0x000e620000002100 */
[----:B------:R-:W-:Y:S01]  /*191d0*/  BSSY B0, `(.L_x_396) ;  /* 0x000000a000007945 */ /* 0x000fe20003800000 */
[----:B------:R-:W-:Y:S02]  /*191e0*/  IMAD.MOV.U32 R12, RZ, RZ, RZ ;  /* 0x000000ffff0c7224 */ /* 0x000fe400078e00ff */
[----:B------:R-:W-:Y:S02]  /*191f0*/  IMAD.MOV.U32 R11, RZ, RZ, 0x1f ;  /* 0x0000001fff0b7424 */ /* 0x000fe400078e00ff */
[----:B------:R-:W-:Y:S01]  /*19200*/  IMAD.MOV.U32 R15, RZ, RZ, -0x1 ;  /* 0xffffffffff0f7424 */ /* 0x000fe200078e00ff */
[----:B-1----:R-:W-:-:S04]  /*19210*/  SHF.R.U32.HI R2, RZ, 0x5, R2 ;  /* 0x00000005ff027819 */ /* 0x002fc80000011602 */
[----:B------:R-:W-:-:S05]  /*19220*/  LOP3.LUT R2, R2, 0x3, RZ, 0xc0, !PT ;  /* 0x0000000302027812 */ /* 0x000fca00078ec0ff */
[----:B------:R-:W-:-:S07]  /*19230*/  IMAD.MOV.U32 R13, RZ, RZ, R2 ;  /* 0x000000ffff0d7224 */ /* 0x000fce00078e0002 */
[----:B0-----:R-:W-:Y:S05]  /*19240*/  WARPSYNC.COLLECTIVE R15, `(.L_x_397) ;  /* 0x000000000f087348 */ /* 0x001fea0003c00000 */
[----:B------:R1:W2:Y:S02]  /*19250*/  SHFL.IDX P6, R14, R13, R12, R11 ;  /* 0x0000000c0d0e7389 */ /* 0x0002a400000c000b */
[----:B012---:R-:W-:Y:S01]  /*19260*/  ENDCOLLECTIVE ;  /* 0x000000000000791b */ /* 0x007fe20003800000 */
.L_x_397:
[----:B------:R-:W-:Y:S05]  /*19270*/  BSYNC B0 ;  /* 0x0000000000007941 */ /* 0x000fea0003800000 */
.L_x_396:
[----:B------:R-:W-:Y:S05]  /*19280*/  BRA `(.L_x_398) ;  /* 0xffffffe0000c7947 */ /* 0x000fea000383ffff */
.L_x_329:
[----:B------:R-:W-:Y:S01]  /*19290*/  BSSY B1, `(.L_x_399) ;  /* 0x0000006000017945 */ /* 0x000fe20003800000 */
[----:B------:R-:W-:-:S07]  /*192a0*/  IMAD.MOV.U32 R15, RZ, RZ, -0x1 ;  /* 0xffffffffff0f7424 */ /* 0x000fce00078e00ff */
[----:B01----:R-:W-:Y:S05]  /*192b0*/  WARPSYNC.COLLECTIVE R15, `(.L_x_400) ;  /* 0x000000000f0c7348 */ /* 0x003fea0003c00000 */
[----:B------:R-:W-:Y:S02]  /*192c0*/  ELECT P6, UR62, PT ;  /* 0x00000000003e782f */ /* 0x000fe400038c0000 */
[----:B------:R-:W-:Y:S01]  /*192d0*/  MOV R14, UR62 ;  /* 0x0000003e000e7c02 */ /* 0x000fe20008000f00 */
[----:B01----:R-:W-:Y:S10]  /*192e0*/  ENDCOLLECTIVE ;  /* 0x000000000000791b */ /* 0x003ff40003800000 */
.L_x_400:
[----:B------:R-:W-:Y:S05]  /*192f0*/  BSYNC B1 ;  /* 0x0000000000017941 */ /* 0x000fea0003800000 */
.L_x_399:
[----:B------:R-:W-:Y:S05]  /*19300*/  BRA `(.L_x_401) ;  /* 0xffffffe000047947 */ /* 0x000fea000383ffff */
.L_x_331:
[----:B0-----:R0:W1:Y:S02]  /*19310*/  SYNCS.PHASECHK.TRANS64.TRYWAIT P0, [R6+URZ], R5 ;  /* 0x00000005060075a7 */ /* 0x001064000800017f */
[----:B-1----:R-:W-:Y:S05]  /*19320*/  @!P0 NANOSLEEP.SYNCS 0x989680 ;  /* 0x009896800000895d */ /* 0x002fea0003900000 */
[----:B------:R-:W1:Y:S02]  /*19330*/  @!P0 SYNCS.PHASECHK.TRANS64 P0, [R6+URZ], R5 ;  /* 0x00000005060085a7 */ /* 0x000e64000800007f */
[----:B-1----:R-:W-:Y:S05]  /*19340*/  @!P0 BRA `(.L_x_331) ;  /* 0xfffffffc00f08947 */ /* 0x002fea000383ffff */
[----:B------:R-:W-:Y:S05]  /*19350*/  BRA `(.L_x_402) ;  /* 0xffffffe000447947 */ /* 0x000fea000383ffff */
.L_x_332:
[----:B-1----:R1:W2:Y:S02]  /*19360*/  SYNCS.PHASECHK.TRANS64.TRYWAIT P0, [R7+URZ], R2 ;  /* 0x00000002070075a7 */ /* 0x0022a4000800017f */
[----:B--2---:R-:W-:Y:S05]  /*19370*/  @!P0 NANOSLEEP.SYNCS 0x989680 ;  /* 0x009896800000895d */ /* 0x004fea0003900000 */
[----:B------:R-:W2:Y:S02]  /*19380*/  @!P0 SYNCS.PHASECHK.TRANS64 P0, [R7+URZ], R2 ;  /* 0x00000002070085a7 */ /* 0x000ea4000800007f */
[----:B--2---:R-:W-:Y:S05]  /*19390*/  @!P0 BRA `(.L_x_332) ;  /* 0xfffffffc00f08947 */ /* 0x004fea000383ffff */
[----:B------:R-:W-:Y:S05]  /*193a0*/  BRA `(.L_x_403) ;  /* 0xffffffe000387947 */ /* 0x000fea000383ffff */
.L_x_334:
[----:B--2---:R2:W3:Y:S02]  /*193b0*/  SYNCS.PHASECHK.TRANS64.TRYWAIT P0, [R4+URZ], R5 ;  /* 0x00000005040075a7 */ /* 0x0044e4000800017f */
[----:B---3--:R-:W-:Y:S05]  /*193c0*/  @!P0 NANOSLEEP.SYNCS 0x989680 ;  /* 0x009896800000895d */ /* 0x008fea0003900000 */
[----:B------:R-:W3:Y:S02]  /*193d0*/  @!P0 SYNCS.PHASECHK.TRANS64 P0, [R4+URZ], R5 ;  /* 0x00000005040085a7 */ /* 0x000ee4000800007f */
[----:B---3--:R-:W-:Y:S05]  /*193e0*/  @!P0 BRA `(.L_x_334) ;  /* 0xfffffffc00f08947 */ /* 0x008fea000383ffff */
[----:B------:R-:W-:Y:S05]  /*193f0*/  BRA `(.L_x_404) ;  /* 0xffffffe0003c7947 */ /* 0x000fea000383ffff */
.L_x_405:
        /* <DEDUP_REMOVED lines=16> */
.L_x_3092:


//--------------------- .text._ZN7cutlass13device_kernelIN5flash11enable_sm90INS1_16FlashAttnFwdSm90INS1_25CollectiveMainloopFwdSm90ILi2EN4cute5tupleIJNS5_1CILi1EEES8_S8_EEENS6_IJNS7_ILi128EEENS7_ILi176EEESA_EEELi128ENS_10bfloat16_tEfNS_4arch4Sm90ELb0ELb0ELb1ELb1ELb0ELb1ELb0ELb1ELb1ELb1ELb1ELb0EEENS1_21CollectiveEpilogueFwdINS6_IJSA_SA_SB_EEES9_SD_SF_Li256ELb1ELb1ELb1ELb0EEENS1_36VarlenDynamicPersistentTileSchedulerILi128ELi176ELi256ELi128ELb1ELb1ELb1ELb0ELb1ELb1EEEEEEEEEvNT_6ParamsE --------------------------
	.section	.text._ZN7cutlass13device_kernelIN5flash11enable_sm90INS1_16FlashAttnFwdSm90INS1_25CollectiveMainloopFwdSm90ILi2EN4cute5tupleIJNS5_1CILi1EEES8_S8_EEENS6_IJNS7_ILi128EEENS7_ILi176EEESA_EEELi128ENS_10bfloat16_tEfNS_4arch4Sm90ELb0ELb0ELb1ELb1ELb0ELb1ELb0ELb1ELb1ELb1ELb1ELb0EEENS1_21CollectiveEpilogueFwdINS6_IJSA_SA_SB_EEES9_SD_SF_Li256ELb1ELb1ELb1ELb0EEENS1_36VarlenDynamicPersistentTileSchedulerILi128ELi176ELi256ELi128ELb1ELb1ELb1ELb0ELb1ELb1EEEEEEEEEvNT_6ParamsE,"ax",@progbits
	.align	128
.text._ZN7cutlass13device_kernelIN5flash11enable_sm90INS1_16FlashAttnFwdSm90INS1_25CollectiveMainloopFwdSm90ILi2EN4cute5tupleIJNS5_1CILi1EEES8_S8_EEENS6_IJNS7_ILi128EEENS7_ILi176EEESA_EEELi128ENS_10bfloat16_tEfNS_4arch4Sm90ELb0ELb0ELb1ELb1ELb0ELb1ELb0ELb1ELb1ELb1ELb1ELb0EEENS1_21CollectiveEpilogueFwdINS6_IJSA_SA_SB_EEES9_SD_SF_Li256ELb1ELb1ELb1ELb0EEENS1_36VarlenDynamicPersistentTileSchedulerILi128ELi176ELi256ELi128ELb1ELb1ELb1ELb0ELb1ELb1EEEEEEEEEvNT_6ParamsE:
        .type           _ZN7cutlass13device_kernelIN5flash11enable_sm90INS1_16FlashAttnFwdSm90INS1_25CollectiveMainloopFwdSm90ILi2EN4cute5tupleIJNS5_1CILi1EEES8_S8_EEENS6_IJNS7_ILi128EEENS7_ILi176EEESA_EEELi128ENS_10bfloat16_tEfNS_4arch4Sm90ELb0ELb0ELb1ELb1ELb0ELb1ELb0ELb1ELb1ELb1ELb1ELb0EEENS1_21CollectiveEpilogueFwdINS6_IJSA_SA_SB_EEES9_SD_SF_Li256ELb1ELb1ELb1ELb0EEENS1_36VarlenDynamicPersistentTileSchedulerILi128ELi176ELi256ELi128ELb1ELb1ELb1ELb0ELb1ELb1EEEEEEEEEvNT_6ParamsE,@function
        .size           _ZN7cutlass13device_kernelIN5flash11enable_sm90INS1_16FlashAttnFwdSm90INS1_25CollectiveMainloopFwdSm90ILi2EN4cute5tupleIJNS5_1CILi1EEES8_S8_EEENS6_IJNS7_ILi128EEENS7_ILi176EEESA_EEELi128ENS_10bfloat16_tEfNS_4arch4Sm90ELb0ELb0ELb1ELb1ELb0ELb1ELb0ELb1ELb1ELb1ELb1ELb0EEENS1_21CollectiveEpilogueFwdINS6_IJSA_SA_SB_EEES9_SD_SF_Li256ELb1ELb1ELb1ELb0EEENS1_36VarlenDynamicPersistentTileSchedulerILi128ELi176ELi256ELi128ELb1ELb1ELb1ELb0ELb1ELb1EEEEEEEEEvNT_6ParamsE,(.L_x_3093 - _ZN7cutlass13device_kernelIN5flash11enable_sm90INS1_16FlashAttnFwdSm90INS1_25CollectiveMainloopFwdSm90ILi2EN4cute5tupleIJNS5_1CILi1EEES8_S8_EEENS6_IJNS7_ILi128EEENS7_ILi176EEESA_EEELi128ENS_10bfloat16_tEfNS_4arch4Sm90ELb0ELb0ELb1ELb1ELb0ELb1ELb0ELb1ELb1ELb1ELb1ELb0EEENS1_21CollectiveEpilogueFwdINS6_IJSA_SA_SB_EEES9_SD_SF_Li256ELb1ELb1ELb1ELb0EEENS1_36VarlenDynamicPersistentTileSchedulerILi128ELi176ELi256ELi128ELb1ELb1ELb1ELb0ELb1ELb1EEEEEEEEEvNT_6ParamsE)
        .other          _ZN7cutlass13device_kernelIN5flash11enable_sm90INS1_16FlashAttnFwdSm90INS1_25CollectiveMainloopFwdSm90ILi2EN4cute5tupleIJNS5_1CILi1EEES8_S8_EEENS6_IJNS7_ILi128EEENS7_ILi176EEESA_EEELi128ENS_10bfloat16_tEfNS_4arch4Sm90ELb0ELb0ELb1ELb1ELb0ELb1ELb0ELb1ELb1ELb1ELb1ELb0EEENS1_21CollectiveEpilogueFwdINS6_IJSA_SA_SB_EEES9_SD_SF_Li256ELb1ELb1ELb1ELb0EEENS1_36VarlenDynamicPersistentTileSchedulerILi128ELi176ELi256ELi128ELb1ELb1ELb1ELb0ELb1ELb1EEEEEEEEEvNT_6ParamsE,@"STO_CUDA_ENTRY STV_DEFAULT"
_ZN7cutlass13device_kernelIN5flash11enable_sm90INS1_16FlashAttnFwdSm90INS1_25CollectiveMainloopFwdSm90ILi2EN4cute5tupleIJNS5_1CILi1EEES8_S8_EEENS6_IJNS7_ILi128EEENS7_ILi176EEESA_EEELi128ENS_10bfloat16_tEfNS_4arch4Sm90ELb0ELb0ELb1ELb1ELb0ELb1ELb0ELb1ELb1ELb1ELb1ELb0EEENS1_21CollectiveEpilogueFwdINS6_IJSA_SA_SB_EEES9_SD_SF_Li256ELb1ELb1ELb1ELb0EEENS1_36VarlenDynamicPersistentTileSchedulerILi128ELi176ELi256ELi128ELb1ELb1ELb1ELb0ELb1ELb1EEEEEEEEEvNT_6ParamsE:
[----:B------:R-:W0:Y:S02]  /*0000*/  LDC R1, c[0x0][0x28] ;  /* 0x00000a00ff017b82 */ /* 0x000e240000000800 */
[----:B0-----:R-:W-:Y:S01]  /*0010*/  VIADD R1, R1, 0xffffff70 ;  /* 0xffffff7001017836 */ /* 0x001fe20000000000 */
[----:B------:R-:W0:Y:S01]  /*0020*/  S2R R6, SR_TID.X ;  /* 0x0000000000067919 */ /* 0x000e220000002100 */
[----:B------:R-:W-:Y:S01]  /*0030*/  ELECT P0, URZ, PT ;  /* 0x00000000003f782f */ /* 0x000fe20003800000 */
[----:B------:R-:W-:Y:S01]  /*0040*/  BSSY B0, `(.L_x_406) ;  /* 0x0000013000007945 */ /* 0x000fe20003800000 */
[----:B0-----:R-:W-:-:S05]  /*0050*/  SHF.R.U32.HI R0, RZ, 0x5, R6 ;  /* 0x00000005ff007819 */ /* 0x001fca0000011606 */
[----:B------:R-:W0:Y:S02]  /*0060*/  SHFL.IDX PT, R2, R0, RZ, 0x1f ;  /* 0x00001fff00027589 */ /* 0x000e2400000e0000 */
[----:B0-----:R-:W-:-:S13]  /*0070*/  ISETP.EQ.AND P0, PT, R2, RZ, P0 ;  /* 0x000000ff0200720c */ /* 0x001fda0000702270 */
[----:B------:R-:W-:Y:S05]  /*0080*/  @!P0 BRA `(.L_x_407) ;  /* 0x0000000000388947 */ /* 0x000fea0003800000 */
[----:B------:R-:W-:Y:S02]  /*0090*/  ULDC.64 UR4, c[0x0][0x198] ;  /* 0x0000660000047ab9 */ /* 0x000fe40000000a00 */
[----:B------:R-:W-:Y:S02]  /*00a0*/  UIADD3 UR6, UP0, UR4, 0x370, URZ ;  /* 0x0000037004067890 */ /* 0x000fe4000ff1e03f */
[----:B------:R-:W-:Y:S02]  /*00b0*/  UIADD3 UR8, UP1, UR4, 0x470, URZ ;  /* 0x0000047004087890 */ /* 0x000fe4000ff3e03f */
[----:B------:R-:W-:Y:S02]  /*00c0*/  UIADD3 UR10, UP2, UR4, 0x570, URZ ;  /* 0x00000570040a7890 */ /* 0x000fe4000ff5e03f */
[----:B------:R-:W-:Y:S02]  /*00d0*/  UIADD3 UR4, UP3, UR4, 0x670, URZ ;  /* 0x0000067004047890 */ /* 0x000fe4000ff7e03f */
[----:B------:R-:W-:-:S02]  /*00e0*/  UIADD3.X UR7, URZ, UR5, URZ, UP0, !UPT ;  /* 0x000000053f077290 */ /* 0x000fc400087fe43f */
[----:B------:R-:W-:Y:S02]  /*00f0*/  UIADD3.X UR9, URZ, UR5, URZ, UP1, !UPT ;  /* 0x000000053f097290 */ /* 0x000fe40008ffe43f */
[----:B------:R-:W-:Y:S02]  /*0100*/  UIADD3.X UR11, URZ, UR5, URZ, UP2, !UPT ;  /* 0x000000053f0b7290 */ /* 0x000fe400097fe43f */
[----:B------:R-:W-:-:S03]  /*0110*/  UIADD3.X UR5, URZ, UR5, URZ, UP3, !UPT ;  /* 0x000000053f057290 */ /* 0x000fc60009ffe43f */
[----:B------:R0:W-:Y:S02]  /*0120*/  UTMACCTL.PF [UR6] ;  /* 0x00000000060079b9 */ /* 0x0001e40008040000 */
[----:B------:R0:W-:Y:S02]  /*0130*/  UTMACCTL.PF [UR8] ;  /* 0x00000000080079b9 */ /* 0x0001e40008040000 */
[----:B------:R0:W-:Y:S02]  /*0140*/  UTMACCTL.PF [UR10] ;  /* 0x000000000a0079b9 */ /* 0x0001e40008040000 */
[----:B------:R0:W-:Y:S02]  /*0150*/  UTMACCTL.PF [UR4] ;  /* 0x00000000040079b9 */ /* 0x0001e40008040000 */
[----:B0-----:R-:W-:Y:S01]  /*0160*/  NOP ;  /* 0x0000000000007918 */ /* 0x001fe20000000000 */
.L_x_407:
[----:B------:R-:W-:Y:S05]  /*0170*/  BSYNC B0 ;  /* 0x0000000000007941 */ /* 0x000fea0003800000 */
.L_x_406:
[----:B------:R-:W-:Y:S01]  /*0180*/  VOTEU.ANY UP0, P0 ;  /* 0x00000000003f7886 */ /* 0x000fe20000000100 */
[----:B------:R-:W0:Y:S01]  /*0190*/  SHFL.IDX PT, R2, R0, RZ, 0x1f ;  /* 0x00001fff00027589 */ /* 0x000e2200000e0000 */
[----:B------:R-:W-:Y:S01]  /*01a0*/  UMOV UR4, 0x80 ;  /* 0x0000008000047882 */ /* 0x000fe20000000000 */
[----:B------:R-:W-:Y:S01]  /*01b0*/  UMOV UR7, 0x100 ;  /* 0x0000010000077882 */ /* 0x000fe20000000000 */
[----:B------:R-:W-:Y:S01]  /*01c0*/  SHF.R.U32.HI R3, RZ, 0x7, R6 ;  /* 0x00000007ff037819 */ /* 0x000fe20000011606 */
[----:B------:R-:W1:Y:S01]  /*01d0*/  @UP0 S2UR UR8, SR_CgaCtaId ;  /* 0x00000000000809c3 */ /* 0x000e620000008800 */
[----:B------:R-:W-:Y:S01]  /*01e0*/  @UP0 UMOV UR6, 0x400 ;  /* 0x0000040000060882 */ /* 0x000fe20000000000 */
[----:B------:R-:W-:-:S04]  /*01f0*/  @UP0 UIADD3 UR4, -UR4, 0x100000, URZ ;  /* 0x0010000004040890 */ /* 0x000fc8000fffe13f */
[----:B------:R-:W-:Y:S02]  /*0200*/  @UP0 USHF.L.U32 UR5, UR4, 0xb, URZ ;  /* 0x0000000b04050899 */ /* 0x000fe4000800063f */
[----:B------:R-:W-:Y:S01]  /*0210*/  @UP0 USHF.L.U32 UR4, UR4, 0x1, URZ ;  /* 0x0000000104040899 */ /* 0x000fe2000800063f */
[----:B------:R-:W-:Y:S01]  /*0220*/  VOTEU.ANY UP1, P0 ;  /* 0x00000000003f7886 */ /* 0x000fe20000020100 */
[----:B0-----:R-:W-:Y:S02]  /*0230*/  ISETP.NE.AND P1, PT, R2, RZ, PT ;  /* 0x000000ff0200720c */ /* 0x001fe40003f25270 */
[----:B------:R0:W2:Y:S01]  /*0240*/  SHFL.IDX PT, R2, R3, RZ, 0x1f ;  /* 0x00001fff03027589 */ /* 0x0000a200000e0000 */
[----:B-1----:R-:W-:Y:S02]  /*0250*/  @UP0 ULEA UR8, UR8, UR6, 0x18 ;  /* 0x0000000608080291 */ /* 0x002fe4000f8ec03f */
[----:B------:R-:W-:-:S04]  /*0260*/  @UP0 UIADD3 UR6, -UR7, 0x100000, URZ ;  /* 0x0010000007060890 */ /* 0x000fc8000fffe13f */
[----:B------:R-:W-:Y:S02]  /*0270*/  @UP0 USHF.L.U32 UR7, UR6, 0xb, URZ ;  /* 0x0000000b06070899 */ /* 0x000fe4000800063f */
[----:B------:R-:W-:Y:S01]  /*0280*/  @UP0 USHF.L.U32 UR6, UR6, 0x1, URZ ;  /* 0x0000000106060899 */ /* 0x000fe2000800063f */
[----:B------:R-:W-:Y:S01]  /*0290*/  VOTEU.ANY UP0, P0 ;  /* 0x00000000003f7886 */ /* 0x000fe20000000100 */
[----:B------:R-:W1:Y:S04]  /*02a0*/  FENCE.VIEW.ASYNC.S ;  /* 0x00000000000073c6 */ /* 0x000e680000000000 */
[----:B-1----:R0:W1:Y:S06]  /*02b0*/  @UP0 SYNCS.EXCH.64 URZ, [UR8+0x34800], UR4 ;  /* 0x03480004083f05b2 */ /* 0x00206c0008000100 */
[----:B------:R0:W3:Y:S02]  /*02c0*/  @UP1 SYNCS.EXCH.64 URZ, [UR8+0x34820], UR6 ;  /* 0x03482006083f15b2 */ /* 0x0000e40008000100 */
[----:B0-----:R-:W-:Y:S05]  /*02d0*/  @P1 BRA `(.L_x_408) ;  /* 0x0000000000481947 */ /* 0x001fea0003800000 */
[----:B------:R-:W0:Y:S01]  /*02e0*/  S2UR UR5, SR_CgaCtaId ;  /* 0x00000000000579c3 */ /* 0x000e220000008800 */
        /* <DEDUP_REMOVED lines=15> */
[----:B------:R0:W0:Y:S01]  /*03e0*/  SYNCS.EXCH.64 URZ, [UR8+0x34848], UR6 ;  /* 0x03484806083f75b2 */ /* 0x0000220008000100 */
[----:B------:R-:W-:Y:S01]  /*03f0*/  NOP ;  /* 0x0000000000007918 */ /* 0x000fe20000000000 */
.L_x_408:
[----:B------:R-:W5:Y:S01]  /*0400*/  SHFL.IDX PT, R3, R0, RZ, 0x1f ;  /* 0x00001fff00037589 */ /* 0x000f6200000e0000 */
[----:B------:R-:W-:Y:S01]  /*0410*/  NOP ;  /* 0x0000000000007918 */ /* 0x000fe20000000000 */
[----:B-----5:R-:W-:-:S13]  /*0420*/  ISETP.NE.AND P0, PT, R3, RZ, PT ;  /* 0x000000ff0300720c */ /* 0x020fda0003f05270 */
        /* <DEDUP_REMOVED lines=17> */
[----:B------:R0:W0:Y:S01]  /*0540*/  SYNCS.EXCH.64 URZ, [UR8+0x34868], UR6 ;  /* 0x03486806083f75b2 */ /* 0x0000220008000100 */
[----:B------:R-:W-:Y:S01]  /*0550*/  NOP ;  /* 0x0000000000007918 */ /* 0x000fe20000000000 */
.L_x_409:
[----:B------:R-:W5:Y:S01]  /*0560*/  SHFL.IDX PT, R3, R0, RZ, 0x1f ;  /* 0x00001fff00037589 */ /* 0x000f6200000e0000 */
[----:B------:R-:W-:Y:S01]  /*0570*/  NOP ;  /* 0x0000000000007918 */ /* 0x000fe20000000000 */
[----:B-----5:R-:W-:-:S13]  /*0580*/  ISETP.NE.AND P0, PT, R3, RZ, PT ;  /* 0x000000ff0300720c */ /* 0x020fda0003f05270 */
        /* <DEDUP_REMOVED lines=13> */
[----:B------:R0:W0:Y:S01]  /*0660*/  SYNCS.EXCH.64 URZ, [UR6+0x34888], UR4 ;  /* 0x03488804063f75b2 */ /* 0x0000220008000100 */
[----:B------:R-:W-:Y:S01]  /*0670*/  NOP ;  /* 0x0000000000007918 */ /* 0x000fe20000000000 */
.L_x_410:
        /* <DEDUP_REMOVED lines=22> */
.L_x_411:
        /* <DEDUP_REMOVED lines=22> */
.L_x_412:
[----:B--2---:R-:W-:Y:S01]  /*0940*/  ISETP.NE.AND P0, PT, R2, RZ, PT ;  /* 0x000000ff0200720c */ /* 0x004fe20003f05270 */
[----:B------:R-:W-:Y:S01]  /*0950*/  IMAD.MOV.U32 R2, RZ, RZ, 0x1 ;  /* 0x00000001ff027424 */ /* 0x000fe200078e00ff */
[----:B------:R-:W-:Y:S01]  /*0960*/  NOP ;  /* 0x0000000000007918 */ /* 0x000fe20000000000 */
[----:B------:R-:W-:Y:S03]  /*0970*/  BSSY B9, `(.L_x_413) ;  /* 0x00028dc000097945 */ /* 0x000fe60003800000 */
[----:B------:R-:W-:-:S05]  /*0980*/  SEL R2, R2, 0x2, !P0 ;  /* 0x0000000202027807 */ /* 0x000fca0004000000 */
[----:B------:R2:W-:Y:S01]  /*0990*/  STL [R1+0x68], R2 ;  /* 0x0000680201007387 */ /* 0x0005e20000100800 */
[----:B01-34-:R-:W-:Y:S06]  /*09a0*/  BAR.SYNC.DEFER_BLOCKING 0x0 ;  /* 0x0000000000007b1d */ /* 0x01bfec0000010000 */
[----:B------:R-:W-:Y:S05]  /*09b0*/  @!P0 BRA `(.L_x_414) ;  /* 0x0000021000cc8947 */ /* 0x000fea0003800000 */
.L_x_415:
[----:B------:R-:W-:-:S08]  /*09c0*/  NOP ;  /* 0x0000000000007918 */ /* 0x000fd00000000000 */
[----:B------:R-:W0:Y:S02]  /*09d0*/  USETMAXREG.TRY_ALLOC.CTAPOOL UP0, 0xf0 ;  /* 0x000000f0000079c8 */ /* 0x000e240008000600 */
[----:B0-----:R-:W-:-:S13]  /*09e0*/  PLOP3.LUT P0, PT, PT, PT, UP0, 0x80, 0x0 ;  /* 0x000000000000781c */ /* 0x001fda0003f0f008 */
[----:B------:R-:W-:Y:S05]  /*09f0*/  @!P0 BRA `(.L_x_415) ;  /* 0xfffffffc00f08947 */ /* 0x000fea000383ffff */
[----:B------:R-:W3:Y:S01]  /*0a00*/  LDL.LU R0, [R1] ;  /* 0x0000000001007983 */ /* 0x000ee20000300800 */
[----:B--2---:R-:W-:Y:S01]  /*0a10*/  SHF.R.U32.HI R2, RZ, 0x7, R6 ;  /* 0x00000007ff027819 */ /* 0x004fe20000011606 */
[----:B------:R-:W0:Y:S01]  /*0a20*/  S2UR UR5, SR_CgaCtaId ;  /* 0x00000000000579c3 */ /* 0x000e220000008800 */
[----:B------:R-:W-:-:S07]  /*0a30*/  UMOV UR4, 0x400 ;  /* 0x0000040000047882 */ /* 0x000fce0000000000 */
[----:B------:R-:W-:Y:S06]  /*0a40*/  BAR.ARV 0x8, 0x180 ;  /* 0x0206000000007b1d */ /* 0x000fec0000002000 */
[----:B------:R-:W-:-:S13]  /*0a50*/  ISETP.NE.AND P0, PT, R2, 0x1, PT ;  /* 0x000000010200780c */ /* 0x000fda0003f05270 */
[----:B------:R-:W-:Y:S06]  /*0a60*/  @!P0 BAR.ARV 0x9, 0x100 ;  /* 0x0244000000008b1d */ /* 0x000fec0000002000 */
[----:B0-----:R-:W-:Y:S02]  /*0a70*/  ULEA UR4, UR5, UR4, 0x18 ;  /* 0x0000000405047291 */ /* 0x001fe4000f8ec03f */
[----:B------:R-:W-:Y:S04]  /*0a80*/  BAR.SYNC.DEFER_BLOCKING 0x5, 0x180 ;  /* 0x0146000000007b1d */ /* 0x000fe80000010000 */
[----:B------:R-:W-:-:S02]  /*0a90*/  IMAD.U32 R2, RZ, RZ, UR4 ;  /* 0x00000004ff027e24 */ /* 0x000fc4000f8e00ff */
[----:B------:R-:W-:-:S03]  /*0aa0*/  ULDC UR4, c[0x0][0xc3c] ;  /* 0x00030f0000047ab9 */ /* 0x000fc60000000800 */
[----:B------:R-:W0:Y:S01]  /*0ab0*/  LDS.128 R148, [R2+0x348d0] ;  /* 0x0348d00002947984 */ /* 0x000e220000000c00 */
[----:B------:R-:W-:Y:S06]  /*0ac0*/  BAR.ARV 0x4, 0x180 ;  /* 0x0106000000007b1d */ /* 0x000fec0000002000 */
[----:B---3--:R-:W-:-:S04]  /*0ad0*/  LOP3.LUT R0, R0, 0xffffffdf, RZ, 0xc0, !PT ;  /* 0xffffffdf00007812 */ /* 0x008fc800078ec0ff */
[----:B------:R-:W-:Y:S02]  /*0ae0*/  @P0 LOP3.LUT R0, R0, 0x20, RZ, 0xfc, !PT ;  /* 0x0000002000000812 */ /* 0x000fe400078efcff */
[----:B0-----:R-:W-:-:S03]  /*0af0*/  ISETP.GE.AND P0, PT, R151, UR4, PT ;  /* 0x0000000497007c0c */ /* 0x001fc6000bf06270 */
[----:B------:R0:W-:Y:S10]  /*0b00*/  STL [R1], R0 ;  /* 0x0000000001007387 */ /* 0x0001f40000100800 */
[----:B0-----:R-:W-:Y:S05]  /*0b10*/  @P0 BRA `(.L_x_416) ;  /* 0x0000028c00040947 */ /* 0x001fea0003800000 */
[----:B------:R-:W2:Y:S01]  /*0b20*/  LDL R16, [R1+0x68] ;  /* 0x0000680001107983 */ /* 0x000ea20000100800 */
[----:B------:R-:W-:Y:S01]  /*0b30*/  VIADD R14, R6, 0xffffff80 ;  /* 0xffffff80060e7836 */ /* 0x000fe20000000000 */
[----:B------:R-:W-:Y:S01]  /*0b40*/  CS2R R222, SRZ ;  /* 0x0000000000de7805 */ /* 0x000fe2000001ff00 */
[----:B------:R-:W-:Y:S02]  /*0b50*/  VIADD R20, R2, 0x16400 ;  /* 0x0001640002147836 */ /* 0x000fe40000000000 */
[----:B------:R-:W-:Y:S01]  /*0b60*/  IMAD.MOV.U32 R23, RZ, RZ, RZ ;  /* 0x000000ffff177224 */ /* 0x000fe200078e00ff */
[----:B------:R-:W-:-:S04]  /*0b70*/  SHF.R.S32.HI R0, RZ, 0x1f, R14 ;  /* 0x0000001fff007819 */ /* 0x000fc8000001140e */
[CC--:B------:R-:W-:Y:S02]  /*0b80*/  LEA.HI R3, R0.reuse, R14.reuse, RZ, 0x7 ;  /* 0x0000000e00037211 */ /* 0x0c0fe400078f38ff */
[CC--:B------:R-:W-:Y:S02]  /*0b90*/  LEA.HI R5, R0.reuse, R14.reuse, RZ, 0x4 ;  /* 0x0000000e00057211 */ /* 0x0c0fe400078f20ff */
[----:B------:R-:W-:Y:S02]  /*0ba0*/  LOP3.LUT R4, R3, 0xffffff80, RZ, 0xc0, !PT ;  /* 0xffffff8003047812 */ /* 0x000fe400078ec0ff */
[CC--:B------:R-:W-:Y:S02]  /*0bb0*/  LEA.HI R13, R0.reuse, R14.reuse, RZ, 0x2 ;  /* 0x0000000e000d7211 */ /* 0x0c0fe400078f10ff */
[-C--:B------:R-:W-:Y:S01]  /*0bc0*/  LEA.HI R22, R0, R14.reuse, RZ, 0x3 ;  /* 0x0000000e00167211 */ /* 0x080fe200078f18ff */
[----:B------:R-:W-:Y:S01]  /*0bd0*/  IMAD.IADD R21, R14, 0x1, -R4 ;  /* 0x000000010e157824 */ /* 0x000fe200078e0a04 */
[----:B------:R-:W-:-:S02]  /*0be0*/  LEA.HI R4, R0, R14, RZ, 0x5 ;  /* 0x0000000e00047211 */ /* 0x000fc400078f28ff */
[----:B------:R-:W-:Y:S02]  /*0bf0*/  LOP3.LUT R13, R13, 0xfffffffc, RZ, 0xc0, !PT ;  /* 0xfffffffc0d0d7812 */ /* 0x000fe400078ec0ff */
[----:B------:R-:W-:Y:S01]  /*0c00*/  SHF.R.S32.HI R9, RZ, 0x1f, R21 ;  /* 0x0000001fff097819 */ /* 0x000fe20000011415 */
[----:B------:R-:W-:Y:S01]  /*0c10*/  IMAD.SHL.U32 R6, R4, 0x20, RZ ;  /* 0x0000002004067824 */ /* 0x000fe200078e00ff */
[----:B------:R-:W-:Y:S01]  /*0c20*/  LOP3.LUT R4, R5, 0x3fffff0, RZ, 0xc0, !PT ;  /* 0x03fffff005047812 */ /* 0x000fe200078ec0ff */
[----:B------:R-:W-:Y:S01]  /*0c30*/  IMAD.IADD R13, R14, 0x1, -R13 ;  /* 0x000000010e0d7824 */ /* 0x000fe200078e0a0d */
[----:B------:R-:W-:Y:S02]  /*0c40*/  LEA.HI R10, R9, R21, RZ, 0x2 ;  /* 0x00000015090a7211 */ /* 0x000fe400078f10ff */
[----:B------:R-:W-:Y:S01]  /*0c50*/  LOP3.LUT R7, R6, 0xfffffc00, RZ, 0xc0, !PT ;  /* 0xfffffc0006077812 */ /* 0x000fe200078ec0ff */
[----:B------:R-:W-:Y:S01]  /*0c60*/  IMAD.IADD R4, R14, 0x1, -R4 ;  /* 0x000000010e047824 */ /* 0x000fe200078e0a04 */
[----:B------:R-:W-:-:S02]  /*0c70*/  SHF.R.S32.HI R11, RZ, 0x2, R10 ;  /* 0x00000002ff0b7819 */ /* 0x000fc4000001140a */
[----:B------:R-:W-:Y:S02]  /*0c80*/  SHF.R.S32.HI R8, RZ, 0x1f, R10 ;  /* 0x0000001fff087819 */ /* 0x000fe4000001140a */
[----:B------:R-:W-:Y:S02]  /*0c90*/  LEA.HI R9, R9, R21, RZ, 0x5 ;  /* 0x0000001509097211 */ /* 0x000fe400078f28ff */
[----:B------:R-:W-:Y:S01]  /*0ca0*/  LEA.HI R6, R8, R11, RZ, 0x3 ;  /* 0x0000000b08067211 */ /* 0x000fe200078f18ff */
[----:B------:R-:W-:Y:S01]  /*0cb0*/  IMAD R8, R4, 0x40, R7 ;  /* 0x0000004004087824 */ /* 0x000fe200078e0207 */
[----:B------:R-:W-:Y:S02]  /*0cc0*/  SHF.R.S32.HI R4, RZ, 0x7, R3 ;  /* 0x00000007ff047819 */ /* 0x000fe40000011403 */
[----:B------:R-:W-:Y:S02]  /*0cd0*/  LOP3.LUT R12, R6, 0xfffffff8, RZ, 0xc0, !PT ;  /* 0xfffffff8060c7812 */ /* 0x000fe400078ec0ff */
[----:B------:R-:W-:-:S02]  /*0ce0*/  SHF.R.S32.HI R6, RZ, 0x4, R5 ;  /* 0x00000004ff067819 */ /* 0x000fc40000011405 */
[----:B------:R-:W-:Y:S01]  /*0cf0*/  LEA.HI R3, R3, R4, RZ, 0x1 ;  /* 0x0000000403037211 */ /* 0x000fe200078f08ff */
[----:B------:R-:W-:Y:S01]  /*0d00*/  IMAD.IADD R12, R11, 0x1, -R12 ;  /* 0x000000010b0c7824 */ /* 0x000fe200078e0a0c */
[----:B------:R-:W-:Y:S02]  /*0d10*/  LEA.HI R5, R5, R6, RZ, 0x1 ;  /* 0x0000000605057211 */ /* 0x000fe400078f08ff */
[----:B------:R-:W-:Y:S02]  /*0d20*/  LOP3.LUT R3, R3, 0x3fffffe, RZ, 0xc0, !PT ;  /* 0x03fffffe03037812 */ /* 0x000fe400078ec0ff */
[----:B------:R-:W-:Y:S02]  /*0d30*/  SHF.R.S32.HI R9, RZ, 0x5, R9 ;  /* 0x00000005ff097819 */ /* 0x000fe40000011409 */
[----:B------:R-:W-:Y:S01]  /*0d40*/  LOP3.LUT R5, R5, 0x1ffffffe, RZ, 0xc0, !PT ;  /* 0x1ffffffe05057812 */ /* 0x000fe200078ec0ff */
[----:B------:R-:W-:Y:S01]  /*0d50*/  IMAD.IADD R3, R4, 0x1, -R3 ;  /* 0x0000000104037824 */ /* 0x000fe200078e0a03 */
[----:B------:R-:W-:Y:S01]  /*0d60*/  LEA.HI R7, R13, R13, RZ, 0x1 ;  /* 0x0000000d0d077211 */ /* 0x000fe200078f08ff */
[----:B------:R-:W-:Y:S01]  /*0d70*/  IMAD R12, R9, 0x10, R12 ;  /* 0x00000010090c7824 */ /* 0x000fe200078e020c */
[----:B------:R-:W-:Y:S01]  /*0d80*/  LOP3.LUT R10, R10, 0x7ffffffc, RZ, 0xc0, !PT ;  /* 0x7ffffffc0a0a7812 */ /* 0x000fe200078ec0ff */
[----:B------:R-:W-:Y:S01]  /*0d90*/  IMAD.IADD R5, R6, 0x1, -R5 ;  /* 0x0000000106057824 */ /* 0x000fe200078e0a05 */
[----:B------:R-:W-:Y:S01]  /*0da0*/  LOP3.LUT R4, R7, 0x1ffffffe, RZ, 0xc0, !PT ;  /* 0x1ffffffe07047812 */ /* 0x000fe200078ec0ff */
[----:B------:R-:W-:Y:S01]  /*0db0*/  IMAD R15, R3, 0x40, R12 ;  /* 0x00000040030f7824 */ /* 0x000fe200078e020c */
[----:B------:R-:W-:Y:S01]  /*0dc0*/  LEA.HI R3, R0, R14, RZ, 0x6 ;  /* 0x0000000e00037211 */ /* 0x000fe200078f30ff */
[----:B------:R-:W-:Y:S01]  /*0dd0*/  IMAD R5, R5, 0x8, R8 ;  /* 0x0000000805057824 */ /* 0x000fe200078e0208 */
[----:B------:R-:W-:Y:S01]  /*0de0*/  LOP3.LUT R0, R22, 0xfffffff8, RZ, 0xc0, !PT ;  /* 0xfffffff816007812 */ /* 0x000fe200078ec0ff */
[----:B------:R-:W-:Y:S01]  /*0df0*/  IMAD.IADD R4, R13, 0x1, -R4 ;  /* 0x000000010d047824 */ /* 0x000fe200078e0a04 */
[----:B------:R-:W-:Y:S01]  /*0e00*/  SHF.R.S32.HI R22, RZ, 0x3, R22 ;  /* 0x00000003ff167819 */ /* 0x000fe20000011416 */
[----:B------:R-:W-:Y:S01]  /*0e10*/  IMAD.SHL.U32 R3, R3, 0x8, RZ ;  /* 0x0000000803037824 */ /* 0x000fe200078e00ff */
[----:B------:R0:W-:Y:S01]  /*0e20*/  STL [R1+0x8c], R5 ;  /* 0x00008c0501007387 */ /* 0x0001e20000100800 */
[----:B------:R-:W-:Y:S01]  /*0e30*/  IMAD.IADD R18, R14, 0x1, -R0 ;  /* 0x000000010e127824 */ /* 0x000fe200078e0a00 */
[----:B------:R-:W-:Y:S01]  /*0e40*/  SHF.R.S32.HI R0, RZ, 0x1f, R22 ;  /* 0x0000001fff007819 */ /* 0x000fe20000011416 */
[C---:B------:R-:W-:Y:S01]  /*0e50*/  VIADD R24, R22.reuse, 0xa0 ;  /* 0x000000a016187836 */ /* 0x040fe20000000000 */
[----:B------:R-:W-:Y:S01]  /*0e60*/  LOP3.LUT R26, R3, 0xfffffe00, RZ, 0xc0, !PT ;  /* 0xfffffe00031a7812 */ /* 0x000fe200078ec0ff */
[C---:B------:R-:W-:Y:S01]  /*0e70*/  VIADD R30, R22.reuse, 0x20 ;  /* 0x00000020161e7836 */ /* 0x040fe20000000000 */
[----:B------:R-:W-:Y:S01]  /*0e80*/  STL [R1+0x84], R15 ;  /* 0x0000840f01007387 */ /* 0x000fe20000100800 */
[C---:B------:R-:W-:Y:S01]  /*0e90*/  VIADD R29, R22.reuse, 0x40 ;  /* 0x00000040161d7836 */ /* 0x040fe20000000000 */
[----:B------:R-:W-:Y:S01]  /*0ea0*/  SHF.R.S32.HI R14, RZ, 0x1f, R24 ;  /* 0x0000001fff0e7819 */ /* 0x000fe20000011418 */
[C---:B------:R-:W-:Y:S01]  /*0eb0*/  VIADD R28, R22.reuse, 0x60 ;  /* 0x00000060161c7836 */ /* 0x040fe20000000000 */
[----:B------:R-:W-:Y:S01]  /*0ec0*/  STL [R1+0x6c], RZ ;  /* 0x00006cff01007387 */ /* 0x000fe20000100800 */
[C---:B0-----:R-:W-:Y:S01]  /*0ed0*/  IMAD.SHL.U32 R5, R22.reuse, 0x40, RZ ;  /* 0x0000004016057824 */ /* 0x041fe200078e00ff */
[----:B------:R-:W-:Y:S01]  /*0ee0*/  SHF.R.S32.HI R7, RZ, 0x1f, R29 ;  /* 0x0000001fff077819 */ /* 0x000fe2000001141d */
[----:B------:R-:W-:Y:S01]  /*0ef0*/  VIADD R25, R22, 0x80 ;  /* 0x0000008016197836 */ /* 0x000fe20000000000 */
[----:B------:R-:W-:Y:S01]  /*0f00*/  SHF.R.S32.HI R9, RZ, 0x1f, R28 ;  /* 0x0000001fff097819 */ /* 0x000fe2000001141c */
[----:B------:R-:W-:Y:S01]  /*0f10*/  IMAD.SHL.U32 R0, R30, 0x40, RZ ;  /* 0x000000401e007824 */ /* 0x000fe200078e00ff */
[----:B------:R-:W-:Y:S01]  /*0f20*/  LOP3.LUT R3, R5, 0x1c0, RZ, 0xc0, !PT ;  /* 0x000001c005037812 */ /* 0x000fe200078ec0ff */
[----:B------:R-:W-:Y:S01]  /*0f30*/  IMAD.SHL.U32 R13, R24, 0x40, RZ ;  /* 0x00000040180d7824 */ /* 0x000fe200078e00ff */
[----:B------:R-:W-:Y:S01]  /*0f40*/  SHF.R.S32.HI R5, RZ, 0x1f, R30 ;  /* 0x0000001fff057819 */ /* 0x000fe2000001141e */
[----:B------:R-:W-:Y:S01]  /*0f50*/  IMAD.SHL.U32 R6, R29, 0x40, RZ ;  /* 0x000000401d067824 */ /* 0x000fe200078e00ff */
[----:B------:R-:W-:Y:S01]  /*0f60*/  SHF.R.U32.HI R27, RZ, 0x3, R3 ;  /* 0x00000003ff1b7819 */ /* 0x000fe20000011603 */
[----:B------:R-:W-:Y:S01]  /*0f70*/  IMAD.SHL.U32 R8, R28, 0x40, RZ ;  /* 0x000000401c087824 */ /* 0x000fe200078e00ff */
[----:B------:R-:W-:Y:S01]  /*0f80*/  SHF.R.S32.HI R12, RZ, 0x1f, R25 ;  /* 0x0000001fff0c7819 */ /* 0x000fe20000011419 */
[----:B------:R-:W-:Y:S01]  /*0f90*/  IMAD.SHL.U32 R11, R25, 0x40, RZ ;  /* 0x00000040190b7824 */ /* 0x000fe200078e00ff */
[----:B------:R-:W-:Y:S01]  /*0fa0*/  LEA.HI R14, R14, R24, RZ, 0x3 ;  /* 0x000000180e0e7211 */ /* 0x000fe200078f18ff */
[----:B------:R-:W-:Y:S01]  /*0fb0*/  STL [R1+0x78], R20 ;  /* 0x0000781401007387 */ /* 0x000fe20000100800 */
[----:B------:R-:W-:Y:S01]  /*0fc0*/  LEA.HI R7, R7, R29, RZ, 0x3 ;  /* 0x0000001d07077211 */ /* 0x000fe200078f18ff */
[----:B------:R-:W-:Y:S01]  /*0fd0*/  IMAD.IADD R10, R21, 0x1, -R10 ;  /* 0x00000001150a7824 */ /* 0x000fe200078e0a0a */
[----:B------:R-:W-:Y:S01]  /*0fe0*/  LEA.HI R9, R9, R28, RZ, 0x3 ;  /* 0x0000001c09097211 */ /* 0x000fe200078f18ff */
[----:B------:R-:W-:Y:S01]  /*0ff0*/  STL [R1+0x4], RZ ;  /* 0x000004ff01007387 */ /* 0x000fe20000100800 */
[----:B------:R-:W-:Y:S01]  /*1000*/  LOP3.LUT R24, R0, 0x1c0, RZ, 0xc0, !PT ;  /* 0x000001c000187812 */ /* 0x000fe200078ec0ff */
[----:B------:R-:W-:Y:S01]  /*1010*/  IMAD.SHL.U32 R7, R7, 0x40, RZ ;  /* 0x0000004007077824 */ /* 0x000fe200078e00ff */
[----:B------:R-:W-:Y:S01]  /*1020*/  LEA.HI R5, R5, R30, RZ, 0x3 ;  /* 0x0000001e05057211 */ /* 0x000fe200078f18ff */
[----:B------:R-:W-:Y:S01]  /*1030*/  IMAD.SHL.U32 R9, R9, 0x40, RZ ;  /* 0x0000004009097824 */ /* 0x000fe200078e00ff */
[----:B------:R-:W-:Y:S01]  /*1040*/  LOP3.LUT R0, R13, 0x1c0, RZ, 0xc0, !PT ;  /* 0x000001c00d007812 */ /* 0x000fe200078ec0ff */
[----:B------:R-:W-:Y:S01]  /*1050*/  IMAD.SHL.U32 R14, R14, 0x40, RZ ;  /* 0x000000400e0e7824 */ /* 0x000fe200078e00ff */
[----:B------:R-:W-:Y:S01]  /*1060*/  LEA.HI R12, R12, R25, RZ, 0x3 ;  /* 0x000000190c0c7211 */ /* 0x000fe200078f18ff */
[----:B------:R-:W-:Y:S01]  /*1070*/  IMAD.SHL.U32 R5, R5, 0x40, RZ ;  /* 0x0000004005057824 */ /* 0x000fe200078e00ff */
[----:B------:R-:W-:-:S02]  /*1080*/  LOP3.LUT R6, R6, 0x1c0, RZ, 0xc0, !PT ;  /* 0x000001c006067812 */ /* 0x000fc400078ec0ff */
[----:B------:R-:W-:Y:S01]  /*1090*/  LOP3.LUT R25, R8, 0x1c0, RZ, 0xc0, !PT ;  /* 0x000001c008197812 */ /* 0x000fe200078ec0ff */
[----:B------:R-:W-:Y:S01]  /*10a0*/  IMAD.SHL.U32 R12, R12, 0x40, RZ ;  /* 0x000000400c0c7824 */ /* 0x000fe200078e00ff */
[----:B------:R-:W-:Y:S02]  /*10b0*/  LOP3.LUT R8, R11, 0x1c0, RZ, 0xc0, !PT ;  /* 0x000001c00b087812 */ /* 0x000fe400078ec0ff */
[----:B------:R-:W-:Y:S02]  /*10c0*/  SHF.R.U32.HI R11, RZ, 0x3, R6 ;  /* 0x00000003ff0b7819 */ /* 0x000fe40000011606 */
[----:B------:R-:W-:Y:S02]  /*10d0*/  LOP3.LUT R7, R7, 0xfffffe00, RZ, 0xc0, !PT ;  /* 0xfffffe0007077812 */ /* 0x000fe400078ec0ff */
[----:B------:R-:W-:Y:S02]  /*10e0*/  SHF.R.U32.HI R8, RZ, 0x3, R25 ;  /* 0x00000003ff087819 */ /* 0x000fe40000011619 */
[----:B--2---:R-:W-:Y:S01]  /*10f0*/  LOP3.LUT R224, R16, 0x1, RZ, 0xfc, !PT ;  /* 0x0000000110e07812 */ /* 0x004fe200078efcff */
[----:B------:R-:W-:-:S02]  /*1100*/  IMAD.SHL.U32 R16, R18, 0x8, RZ ;  /* 0x0000000812107824 */ /* 0x000fc400078e00ff */
[----:B------:R-:W-:Y:S02]  /*1110*/  IMAD.SHL.U32 R18, R18, 0x4, RZ ;  /* 0x0000000412127824 */ /* 0x000fe400078e00ff */
[----:B------:R-:W-:Y:S01]  /*1120*/  VIADD R221, R16, 0x40 ;  /* 0x0000004010dd7836 */ /* 0x000fe20000000000 */
[--C-:B------:R-:W-:Y:S01]  /*1130*/  LOP3.LUT R3, R3, 0x38, R16.reuse, 0xf8, !PT ;  /* 0x0000003803037812 */ /* 0x100fe200078ef810 */
[----:B------:R-:W-:Y:S01]  /*1140*/  VIADD R220, R18, 0x20 ;  /* 0x0000002012dc7836 */ /* 0x000fe20000000000 */
[--C-:B------:R-:W-:Y:S02]  /*1150*/  SHF.R.S32.HI R17, RZ, 0x1f, R16.reuse ;  /* 0x0000001fff117819 */ /* 0x100fe40000011410 */
[----:B------:R-:W-:Y:S02]  /*1160*/  LOP3.LUT R0, R26, R3, R27, 0xf6, !PT ;  /* 0x000000031a007212 */ /* 0x000fe400078ef61b */
[----:B------:R-:W-:-:S03]  /*1170*/  LOP3.LUT R3, R25, 0x38, R16, 0xf8, !PT ;  /* 0x0000003819037812 */ /* 0x000fc600078ef810 */
[----:B------:R0:W-:Y:S04]  /*1180*/  STL [R1+0x40], R0 ;  /* 0x0000400001007387 */ /* 0x0001e80000100800 */
[----:B------:R1:W-:Y:S01]  /*1190*/  STL [R1+0x48], R7 ;  /* 0x0000480701007387 */ /* 0x0003e20000100800 */
[----:B0-----:R-:W-:Y:S02]  /*11a0*/  LOP3.LUT R0, R6, 0x38, R16, 0xf8, !PT ;  /* 0x0000003806007812 */ /* 0x001fe400078ef810 */
[----:B------:R-:W-:Y:S02]  /*11b0*/  SHF.R.U32.HI R6, RZ, 0x3, R24 ;  /* 0x00000003ff067819 */ /* 0x000fe40000011618 */
[----:B------:R-:W-:Y:S02]  /*11c0*/  LOP3.LUT R6, R9, 0xfffffe00, RZ, 0xc0, !PT ;  /* 0xfffffe0009067812 */ /* 0x000fe400078ec0ff */
[----:B------:R-:W-:-:S02]  /*11d0*/  LOP3.LUT R9, R5, 0xfffffe00, RZ, 0xc0, !PT ;  /* 0xfffffe0005097812 */ /* 0x000fc400078ec0ff */
[----:B------:R-:W-:Y:S02]  /*11e0*/  LOP3.LUT R5, R12, 0xfffffe00, RZ, 0xc0, !PT ;  /* 0xfffffe000c057812 */ /* 0x000fe400078ec0ff */
[----:B------:R-:W-:Y:S01]  /*11f0*/  LOP3.LUT R0, R7, R0, R11, 0xf6, !PT ;  /* 0x0000000007007212 */ /* 0x000fe200078ef60b */
[----:B------:R-:W-:Y:S01]  /*1200*/  STL [R1+0x3c], R9 ;  /* 0x00003c0901007387 */ /* 0x000fe20000100800 */
[----:B------:R-:W-:Y:S02]  /*1210*/  LOP3.LUT R3, R6, R3, R8, 0xf6, !PT ;  /* 0x0000000306037212 */ /* 0x000fe400078ef608 */
[----:B-1----:R-:W-:Y:S01]  /*1220*/  LOP3.LUT R7, R14, 0xfffffe00, RZ, 0xc0, !PT ;  /* 0xfffffe000e077812 */ /* 0x002fe200078ec0ff */
[----:B------:R0:W-:Y:S02]  /*1230*/  STL [R1+0x5c], R5 ;  /* 0x00005c0501007387 */ /* 0x0001e40000100800 */
[--C-:B------:R-:W-:Y:S02]  /*1240*/  IMAD R3, R3, 0x2, R20.reuse ;  /* 0x0000000203037824 */ /* 0x100fe400078e0214 */
[----:B------:R1:W-:Y:S04]  /*1250*/  STL [R1+0x44], R6 ;  /* 0x0000440601007387 */ /* 0x0003e80000100800 */
[----:B------:R2:W-:Y:S01]  /*1260*/  STL [R1+0x58], R7 ;  /* 0x0000580701007387 */ /* 0x0005e20000100800 */
[----:B0-----:R-:W-:-:S02]  /*1270*/  IMAD R5, R0, 0x2, R20 ;  /* 0x0000000200057824 */ /* 0x001fc400078e0214 */
[----:B------:R-:W-:Y:S02]  /*1280*/  IMAD R0, R4, 0x8, R15 ;  /* 0x0000000804007824 */ /* 0x000fe400078e020f */
[----:B-1----:R-:W-:-:S05]  /*1290*/  IMAD.SHL.U32 R6, R10, 0x2, RZ ;  /* 0x000000020a067824 */ /* 0x002fca00078e00ff */
[----:B------:R2:W-:Y:S04]  /*12a0*/  STL [R1+0x38], R6 ;  /* 0x0000380601007387 */ /* 0x0005e80000100800 */
[----:B------:R2:W-:Y:S04]  /*12b0*/  STL [R1+0x80], R5 ;  /* 0x0000800501007387 */ /* 0x0005e80000100800 */
[----:B------:R2:W-:Y:S04]  /*12c0*/  STL [R1+0x88], R0 ;  /* 0x0000880001007387 */ /* 0x0005e80000100800 */
[----:B------:R2:W-:Y:S02]  /*12d0*/  STL [R1+0x7c], R3 ;  /* 0x00007c0301007387 */ /* 0x0005e40000100800 */
.L_x_647:
[----:B01234-:R-:W0:Y:S01]  /*12e0*/  LDC.64 R4, c[0x0][0xc88] ;  /* 0x00032200ff047b82 */ /* 0x01fe220000000a00 */
[----:B------:R-:W-:Y:S01]  /*12f0*/  ULDC.64 UR4, c[0x0][0x208] ;  /* 0x0000820000047ab9 */ /* 0x000fe20000000a00 */
[----:B0-----:R-:W-:-:S05]  /*1300*/  IMAD.WIDE R4, R151, 0x4, R4 ;  /* 0x0000000497047825 */ /* 0x001fca00078e0204 */
[----:B------:R-:W2:Y:S01]  /*1310*/  LDG.E R32, desc[UR4][R4.64] ;  /* 0x0000000404207981 */ /* 0x000ea2000c1e1900 */
[----:B------:R-:W-:Y:S05]  /*1320*/  YIELD ;  /* 0x0000000000007946 */ /* 0x000fea0003800000 */
[----:B------:R-:W-:Y:S01]  /*1330*/  ULDC.64 UR4, c[0x0][0xa28] ;  /* 0x00028a0000047ab9 */ /* 0x000fe20000000a00 */
[----:B------:R-:W-:Y:S01]  /*1340*/  ULDC.64 UR8, c[0x0][0xa18] ;  /* 0x0002860000087ab9 */ /* 0x000fe20000000a00 */
[----:B------:R-:W-:Y:S01]  /*1350*/  ISETP.NE.U32.AND P1, PT, RZ, UR4, PT ;  /* 0x00000004ff007c0c */ /* 0x000fe2000bf25070 */
[----:B------:R-:W-:Y:S01]  /*1360*/  ULDC.64 UR6, c[0x0][0xa08] ;  /* 0x0002820000067ab9 */ /* 0x000fe20000000a00 */
[----:B------:R-:W-:Y:S01]  /*1370*/  IMAD.MOV.U32 R11, RZ, RZ, RZ ;  /* 0x000000ffff0b7224 */ /* 0x000fe200078e00ff */
[----:B------:R-:W-:Y:S01]  /*1380*/  ISETP.NE.U32.AND P0, PT, RZ, UR6, PT ;  /* 0x00000006ff007c0c */ /* 0x000fe2000bf05070 */
[----:B------:R-:W-:Y:S01]  /*1390*/  ULDC.64 UR10, c[0x0][0x208] ;  /* 0x00008200000a7ab9 */ /* 0x000fe20000000a00 */
[----:B------:R-:W-:Y:S01]  /*13a0*/  ISETP.NE.AND.EX P1, PT, RZ, UR5, PT, P1 ;  /* 0x00000005ff007c0c */ /* 0x000fe2000bf25310 */
[----:B------:R-:W-:Y:S01]  /*13b0*/  IMAD.MOV.U32 R27, RZ, RZ, RZ ;  /* 0x000000ffff1b7224 */ /* 0x000fe200078e00ff */
[----:B------:R-:W-:-:S02]  /*13c0*/  ISETP.NE.AND.EX P0, PT, RZ, UR7, PT, P0 ;  /* 0x00000007ff007c0c */ /* 0x000fc4000bf05300 */
[----:B--2---:R-:W-:Y:S01]  /*13d0*/  SHF.R.S32.HI R0, RZ, 0x1f, R32 ;  /* 0x0000001fff007819 */ /* 0x004fe20000011420 */
[----:B------:R0:W-:Y:S08]  /*13e0*/  STL [R1+0x54], R32 ;  /* 0x0000542001007387 */ /* 0x0001f00000100800 */
[C---:B------:R-:W-:Y:S01]  /*13f0*/  @P1 LEA R6, P2, R32.reuse, UR4, 0x2 ;  /* 0x0000000420061c11 */ /* 0x040fe2000f8410ff */
[C---:B------:R-:W-:Y:S01]  /*1400*/  IMAD.SHL.U32 R28, R32.reuse, 0x4, RZ ;  /* 0x00000004201c7824 */ /* 0x040fe200078e00ff */
[----:B------:R-:W-:-:S02]  /*1410*/  SHF.L.U64.HI R29, R32, 0x2, R0 ;  /* 0x00000002201d7819 */ /* 0x000fc40000010200 */
[----:B------:R-:W-:Y:S02]  /*1420*/  @P1 LEA.HI.X R7, R32, UR5, R0, 0x2, P2 ;  /* 0x0000000520071c11 */ /* 0x000fe400090f1400 */
[----:B------:R-:W-:Y:S01]  /*1430*/  ISETP.NE.U32.AND P2, PT, RZ, UR8, PT ;  /* 0x00000008ff007c0c */ /* 0x000fe2000bf45070 */
[----:B------:R-:W-:Y:S01]  /*1440*/  ULDC UR4, c[0x0][0x288] ;  /* 0x0000a20000047ab9 */ /* 0x000fe20000000800 */
[----:B------:R-:W-:Y:S01]  /*1450*/  IADD3 R8, P3, R28, UR6, RZ ;  /* 0x000000061c087c10 */ /* 0x000fe2000ff7e0ff */
[----:B------:R-:W-:Y:S01]  /*1460*/  IMAD.U32 R161, RZ, RZ, UR4 ;  /* 0x00000004ffa17e24 */ /* 0x000fe2000f8e00ff */
[----:B------:R-:W-:Y:S01]  /*1470*/  ISETP.NE.AND.EX P2, PT, RZ, UR9, PT, P2 ;  /* 0x00000009ff007c0c */ /* 0x000fe2000bf45320 */
[----:B------:R-:W-:Y:S01]  /*1480*/  ULDC.64 UR4, c[0x0][0x418] ;  /* 0x0001060000047ab9 */ /* 0x000fe20000000a00 */
[----:B------:R0:W5:Y:S01]  /*1490*/  @P1 LDG.E R11, desc[UR10][R6.64] ;  /* 0x0000000a060b1981 */ /* 0x000162000c1e1900 */
[----:B------:R-:W-:Y:S01]  /*14a0*/  UISETP.NE.U32.AND UP0, UPT, UR4, URZ, UPT ;  /* 0x0000003f0400728c */ /* 0x000fe2000bf05070 */
[----:B------:R-:W-:-:S02]  /*14b0*/  IADD3.X R9, R29, UR7, RZ, P3, !PT ;  /* 0x000000071d097c10 */ /* 0x000fc40009ffe4ff */
[----:B------:R-:W-:Y:S01]  /*14c0*/  ULDC UR4, c[0x0][0x424] ;  /* 0x0001090000047ab9 */ /* 0x000fe20000000800 */
[----:B------:R-:W-:Y:S02]  /*14d0*/  UISETP.NE.AND.EX UP0, UPT, UR5, URZ, UPT, UP0 ;  /* 0x0000003f0500728c */ /* 0x000fe4000bf05300 */
[----:B------:R0:W5:Y:S01]  /*14e0*/  @P0 LDG.E R27, desc[UR10][R8.64] ;  /* 0x0000000a081b0981 */ /* 0x000162000c1e1900 */
[----:B------:R-:W-:Y:S01]  /*14f0*/  ULDC UR5, c[0x0][0x2f0] ;  /* 0x0000bc0000057ab9 */ /* 0x000fe20000000800 */
[----:B------:R-:W-:Y:S02]  /*1500*/  USEL UR4, UR4, 0x1, UP0 ;  /* 0x0000000104047887 */ /* 0x000fe40008000000 */
[----:B------:R-:W-:Y:S02]  /*1510*/  @P2 IADD3 R4, P1, R28, UR8, RZ ;  /* 0x000000081c042c10 */ /* 0x000fe4000ff3e0ff */
[----:B------:R-:W-:Y:S02]  /*1520*/  UIMAD UR4, UR4, UR5, URZ ;  /* 0x00000005040472a4 */ /* 0x000fe4000f8e023f */
[----:B------:R-:W-:Y:S01]  /*1530*/  @P2 IADD3.X R5, R29, UR9, RZ, P1, !PT ;  /* 0x000000091d052c10 */ /* 0x000fe20008ffe4ff */
[----:B------:R-:W-:-:S02]  /*1540*/  ULDC UR5, c[0x0][0x348] ;  /* 0x0000d20000057ab9 */ /* 0x000fc40000000800 */
[----:B------:R-:W-:Y:S02]  /*1550*/  IMAD.U32 R25, RZ, RZ, UR5 ;  /* 0x00000005ff197e24 */ /* 0x000fe4000f8e00ff */
[----:B------:R0:W5:Y:S01]  /*1560*/  @P2 LDG.E R161, desc[UR10][R4.64] ;  /* 0x0000000a04a12981 */ /* 0x000162000c1e1900 */
[----:B------:R-:W-:Y:S01]  /*1570*/  IMAD.U32 R26, RZ, RZ, UR4 ;  /* 0x00000004ff1a7e24 */ /* 0x000fe2000f8e00ff */
[----:B------:R-:W-:Y:S06]  /*1580*/  @P2 BRA `(.L_x_417) ;  /* 0x0000000000282947 */ /* 0x000fec0003800000 */
[----:B------:R-:W-:Y:S02]  /*1590*/  ULDC.64 UR4, c[0x0][0xa00] ;  /* 0x0002800000047ab9 */ /* 0x000fe40000000a00 */
[----:B------:R-:W-:-:S04]  /*15a0*/  ISETP.NE.U32.AND P1, PT, RZ, UR4, PT ;  /* 0x00000004ff007c0c */ /* 0x000fc8000bf25070 */
[----:B------:R-:W-:-:S13]  /*15b0*/  ISETP.NE.AND.EX P1, PT, RZ, UR5, PT, P1 ;  /* 0x00000005ff007c0c */ /* 0x000fda000bf25310 */
[----:B------:R-:W-:Y:S05]  /*15c0*/  @!P1 BRA `(.L_x_417) ;  /* 0x0000000000189947 */ /* 0x000fea0003800000 */
[----:B0-----:R-:W0:Y:S01]  /*15d0*/  LDC.64 R4, c[0x0][0xa00] ;  /* 0x00028000ff047b82 */ /* 0x001e220000000a00 */
[----:B------:R-:W-:Y:S01]  /*15e0*/  ULDC.64 UR4, c[0x0][0x208] ;  /* 0x0000820000047ab9 */ /* 0x000fe20000000a00 */
[----:B0-----:R-:W-:-:S05]  /*15f0*/  IMAD.WIDE R4, R32, 0x4, R4 ;  /* 0x0000000420047825 */ /* 0x001fca00078e0204 */
[----:B-----5:R-:W2:Y:S04]  /*1600*/  LDG.E R161, desc[UR4][R4.64] ;  /* 0x0000000404a17981 */ /* 0x020ea8000c1e1900 */
[----:B------:R-:W2:Y:S02]  /*1610*/  LDG.E R0, desc[UR4][R4.64+0x4] ;  /* 0x0000040404007981 */ /* 0x000ea4000c1e1900 */
[----:B--2---:R-:W-:-:S07]  /*1620*/  IMAD.IADD R161, R0, 0x1, -R161 ;  /* 0x0000000100a17824 */ /* 0x004fce00078e0aa1 */
.L_x_417:
[C---:B------:R-:W-:Y:S01]  /*1630*/  LOP3.LUT R31, R150.reuse, 0xffff, RZ, 0xc0, !PT ;  /* 0x0000ffff961f7812 */ /* 0x040fe200078ec0ff */
[----:B------:R-:W-:Y:S01]  /*1640*/  ULDC.64 UR4, c[0x0][0xa20] ;  /* 0x0002880000047ab9 */ /* 0x000fe20000000a00 */
[----:B------:R1:W-:Y:S01]  /*1650*/  STL [R1+0x70], R149 ;  /* 0x0000709501007387 */ /* 0x0003e20000100800 */
[----:B------:R-:W-:Y:S02]  /*1660*/  ISETP.NE.U32.AND P1, PT, RZ, UR4, PT ;  /* 0x00000004ff007c0c */ /* 0x000fe4000bf25070 */
[C---:B------:R-:W-:Y:S01]  /*1670*/  LOP3.LUT R3, R150.reuse, 0xff000000, RZ, 0xc0, !PT ;  /* 0xff00000096037812 */ /* 0x040fe200078ec0ff */
[----:B------:R1:W-:Y:S01]  /*1680*/  STL [R1+0x60], R31 ;  /* 0x0000601f01007387 */ /* 0x0003e20000100800 */
[----:B------:R-:W-:Y:S02]  /*1690*/  ISETP.NE.AND.EX P1, PT, RZ, UR5, PT, P1 ;  /* 0x00000005ff007c0c */ /* 0x000fe4000bf25310 */
[----:B------:R-:W-:Y:S02]  /*16a0*/  LOP3.LUT R0, R150, 0xff0000, RZ, 0xc0, !PT ;  /* 0x00ff000096007812 */ /* 0x000fe400078ec0ff */
[----:B------:R-:W-:-:S04]  /*16b0*/  SHF.R.U32.HI R3, RZ, 0x8, R3 ;  /* 0x00000008ff037819 */ /* 0x000fc80000011603 */
[----:B------:R-:W-:-:S05]  /*16c0*/  LEA.HI R10, R0, R3, RZ, 0x10 ;  /* 0x00000003000a7211 */ /* 0x000fca00078f80ff */
[----:B-1----:R-:W-:Y:S05]  /*16d0*/  @!P1 BRA `(.L_x_418) ;  /* 0x0000000000149947 */ /* 0x002fea0003800000 */
[----:B0-----:R-:W-:Y:S01]  /*16e0*/  IADD3 R4, P0, R28, UR4, RZ ;  /* 0x000000041c047c10 */ /* 0x001fe2000ff1e0ff */
[----:B------:R-:W-:-:S03]  /*16f0*/  ULDC.64 UR6, c[0x0][0x208] ;  /* 0x0000820000067ab9 */ /* 0x000fc60000000a00 */
[----:B------:R-:W-:-:S05]  /*1700*/  IADD3.X R5, R29, UR5, RZ, P0, !PT ;  /* 0x000000051d057c10 */ /* 0x000fca00087fe4ff */
[----:B------:R1:W5:Y:S01]  /*1710*/  LDG.E R26, desc[UR6][R4.64] ;  /* 0x00000006041a7981 */ /* 0x000362000c1e1900 */
[----:B------:R-:W-:Y:S05]  /*1720*/  BRA `(.L_x_419) ;  /* 0x0000000000147947 */ /* 0x000fea0003800000 */
.L_x_418:
[----:B------:R-:W-:Y:S05]  /*1730*/  @!P0 BRA `(.L_x_419) ;  /* 0x0000000000108947 */ /* 0x000fea0003800000 */
[----:B------:R-:W-:Y:S02]  /*1740*/  ULDC.64 UR4, c[0x0][0x208] ;  /* 0x0000820000047ab9 */ /* 0x000fe40000000a00 */
[----:B------:R-:W2:Y:S04]  /*1750*/  LDG.E R3, desc[UR4][R8.64] ;  /* 0x0000000408037981 */ /* 0x000ea8000c1e1900 */
[----:B------:R-:W2:Y:S02]  /*1760*/  LDG.E R26, desc[UR4][R8.64+0x4] ;  /* 0x00000404081a7981 */ /* 0x000ea4000c1e1900 */
[----:B--2---:R-:W-:-:S07]  /*1770*/  IMAD.IADD R26, R26, 0x1, -R3 ;  /* 0x000000011a1a7824 */ /* 0x004fce00078e0a03 */
.L_x_419:
[----:B------:R-:W-:Y:S01]  /*1780*/  ULDC.64 UR4, c[0x0][0xa10] ;  /* 0x0002840000047ab9 */ /* 0x000fe20000000a00 */
[----:B------:R-:W2:Y:S01]  /*1790*/  LDL.LU R30, [R1] ;  /* 0x00000000011e7983 */ /* 0x000ea20000300800 */
[----:B------:R-:W-:Y:S01]  /*17a0*/  ISETP.NE.U32.AND P0, PT, RZ, UR4, PT ;  /* 0x00000004ff007c0c */ /* 0x000fe2000bf05070 */
[----:B------:R-:W-:-:S03]  /*17b0*/  ULDC.64 UR6, c[0x0][0x208] ;  /* 0x0000820000067ab9 */ /* 0x000fc60000000a00 */
[----:B------:R-:W-:Y:S01]  /*17c0*/  ISETP.NE.AND.EX P0, PT, RZ, UR5, PT, P0 ;  /* 0x00000005ff007c0c */ /* 0x000fe2000bf05300 */
[----:B-----5:R-:W-:Y:S01]  /*17d0*/  IMAD.IADD R12, R26, 0x1, -R11 ;  /* 0x000000011a0c7824 */ /* 0x020fe200078e0a0b */
[----:B------:R-:W-:-:S11]  /*17e0*/  ULDC.64 UR4, c[0x0][0xa30] ;  /* 0x00028c0000047ab9 */ /* 0x000fd60000000a00 */
[----:B01----:R-:W0:Y:S02]  /*17f0*/  @P0 LDC.64 R4, c[0x0][0xa10] ;  /* 0x00028400ff040b82 */ /* 0x003e240000000a00 */
[----:B0-----:R-:W-:-:S05]  /*1800*/  @P0 IMAD.WIDE R4, R32, 0x4, R4 ;  /* 0x0000000420040825 */ /* 0x001fca00078e0204 */
[----:B------:R-:W3:Y:S04]  /*1810*/  @P0 LDG.E R0, desc[UR6][R4.64] ;  /* 0x0000000604000981 */ /* 0x000ee8000c1e1900 */
[----:B------:R-:W3:Y:S01]  /*1820*/  @P0 LDG.E R3, desc[UR6][R4.64+0x4] ;  /* 0x0000040604030981 */ /* 0x000ee2000c1e1900 */
[----:B------:R-:W-:Y:S01]  /*1830*/  ISETP.NE.U32.AND P1, PT, RZ, UR4, PT ;  /* 0x00000004ff007c0c */ /* 0x000fe2000bf25070 */
[----:B------:R-:W-:Y:S01]  /*1840*/  IMAD.MOV.U32 R147, RZ, RZ, R26 ;  /* 0x000000ffff937224 */ /* 0x000fe200078e001a */
[----:B------:R-:W-:Y:S02]  /*1850*/  LOP3.LUT R13, R10, 0xff, RZ, 0xc0, !PT ;  /* 0x000000ff0a0d7812 */ /* 0x000fe400078ec0ff */
[----:B------:R-:W-:Y:S02]  /*1860*/  ISETP.NE.AND.EX P1, PT, RZ, UR5, PT, P1 ;  /* 0x00000005ff007c0c */ /* 0x000fe4000bf25310 */
[----:B------:R-:W-:Y:S01]  /*1870*/  SHF.R.U32.HI R8, RZ, 0x10, R10 ;  /* 0x00000010ff087819 */ /* 0x000fe2000001160a */
[----:B------:R0:W-:Y:S01]  /*1880*/  STL [R1+0x74], R13 ;  /* 0x0000740d01007387 */ /* 0x0001e20000100800 */
[----:B------:R-:W-:Y:S09]  /*1890*/  BSSY B0, `(.L_x_420) ;  /* 0x000002e000007945 */ /* 0x000ff20003800000 */
[----:B------:R-:W-:-:S04]  /*18a0*/  @P1 IADD3 R6, P2, R28, UR4, RZ ;  /* 0x000000041c061c10 */ /* 0x000fc8000ff5e0ff */
[----:B------:R-:W-:-:S05]  /*18b0*/  @P1 IADD3.X R7, R29, UR5, RZ, P2, !PT ;  /* 0x000000051d071c10 */ /* 0x000fca00097fe4ff */
[----:B------:R0:W5:Y:S01]  /*18c0*/  @P1 LDG.E R147, desc[UR6][R6.64] ;  /* 0x0000000606931981 */ /* 0x000162000c1e1900 */
[----:B--2---:R-:W-:Y:S01]  /*18d0*/  LOP3.LUT R30, R30, 0xffffffbf, RZ, 0xc0, !PT ;  /* 0xffffffbf1e1e7812 */ /* 0x004fe200078ec0ff */
[----:B---3--:R-:W-:-:S04]  /*18e0*/  @P0 IMAD.IADD R25, R3, 0x1, -R0 ;  /* 0x0000000103190824 */ /* 0x008fc800078e0a00 */
[----:B------:R-:W-:-:S04]  /*18f0*/  IMAD.IADD R162, R12, 0x1, R25 ;  /* 0x000000010ca27824 */ /* 0x000fc800078e0219 */
[C---:B------:R-:W-:Y:S01]  /*1900*/  VIADD R0, R162.reuse, 0xaf ;  /* 0x000000afa2007836 */ /* 0x040fe20000000000 */
[----:B------:R-:W-:-:S03]  /*1910*/  ISETP.GE.AND P3, PT, R162, 0x1, PT ;  /* 0x00000001a200780c */ /* 0x000fc60003f66270 */
[----:B------:R-:W-:-:S05]  /*1920*/  IMAD.HI R0, R0, 0x2e8ba2e9, RZ ;  /* 0x2e8ba2e900007827 */ /* 0x000fca00078e02ff */
[----:B------:R-:W-:-:S04]  /*1930*/  SHF.R.U32.HI R3, RZ, 0x1f, R0 ;  /* 0x0000001fff037819 */ /* 0x000fc80000011600 */
[----:B------:R-:W-:Y:S01]  /*1940*/  LEA.HI.SX32 R160, R0, R3, 0x1b ;  /* 0x0000000300a07211 */ /* 0x000fe200078fdaff */
[----:B------:R-:W-:Y:S01]  /*1950*/  IMAD.MOV.U32 R3, RZ, RZ, RZ ;  /* 0x000000ffff037224 */ /* 0x000fe200078e00ff */
[----:B------:R-:W-:-:S05]  /*1960*/  @P3 LOP3.LUT R30, R30, 0x40, RZ, 0xfc, !PT ;  /* 0x000000401e1e3812 */ /* 0x000fca00078efcff */
[----:B------:R0:W-:Y:S04]  /*1970*/  STL [R1], R30 ;  /* 0x0000001e01007387 */ /* 0x0001e80000100800 */
[----:B------:R0:W-:Y:S01]  /*1980*/  STL [R1+0x64], R8 ;  /* 0x0000640801007387 */ /* 0x0001e20000100800 */
[----:B------:R-:W-:Y:S05]  /*1990*/  @!P3 BRA `(.L_x_421) ;  /* 0x000000000074b947 */ /* 0x000fea0003800000 */
[----:B------:R-:W-:Y:S01]  /*19a0*/  ISETP.NE.AND P0, PT, R8, RZ, PT ;  /* 0x000000ff0800720c */ /* 0x000fe20003f05270 */
[----:B------:R-:W-:-:S03]  /*19b0*/  ULDC UR4, c[0x0][0x9f0] ;  /* 0x00027c0000047ab9 */ /* 0x000fc60000000800 */
[----:B------:R-:W-:-:S04]  /*19c0*/  SEL R9, R8, UR4, P0 ;  /* 0x0000000408097c07 */ /* 0x000fc80008000000 */
[-C--:B0-----:R-:W-:Y:S02]  /*19d0*/  IABS R6, R9.reuse ;  /* 0x0000000900067213 */ /* 0x081fe40000000000 */
[----:B------:R-:W-:Y:S02]  /*19e0*/  IADD3 R0, R160, -0x1, R9 ;  /* 0xffffffffa0007810 */ /* 0x000fe40007ffe009 */
[----:B------:R-:W0:Y:S01]  /*19f0*/  I2F.RP R3, R6 ;  /* 0x0000000600037306 */ /* 0x000e220000209400 */
[-C--:B------:R-:W-:Y:S02]  /*1a00*/  IABS R10, R9.reuse ;  /* 0x00000009000a7213 */ /* 0x080fe40000000000 */
[----:B------:R-:W-:Y:S02]  /*1a10*/  IABS R8, R0 ;  /* 0x0000000000087213 */ /* 0x000fe40000000000 */
[----:B------:R-:W-:-:S04]  /*1a20*/  LOP3.LUT R0, R0, R9, RZ, 0x3c, !PT ;  /* 0x0000000900007212 */ /* 0x000fc800078e3cff */
[----:B------:R-:W-:Y:S01]  /*1a30*/  ISETP.GE.AND P2, PT, R0, RZ, PT ;  /* 0x000000ff0000720c */ /* 0x000fe20003f46270 */
[----:B0-----:R-:W0:Y:S02]  /*1a40*/  MUFU.RCP R3, R3 ;  /* 0x0000000300037308 */ /* 0x001e240000001000 */
[----:B0-----:R-:W-:Y:S02]  /*1a50*/  VIADD R4, R3, 0xffffffe ;  /* 0x0ffffffe03047836 */ /* 0x001fe40000000000 */
[----:B------:R-:W-:-:S04]  /*1a60*/  IMAD.MOV R3, RZ, RZ, -R10 ;  /* 0x000000ffff037224 */ /* 0x000fc800078e0a0a */
[----:B------:R0:W1:Y:S02]  /*1a70*/  F2I.FTZ.U32.TRUNC.NTZ R5, R4 ;  /* 0x0000000400057305 */ /* 0x000064000021f000 */
[----:B0-----:R-:W-:Y:S02]  /*1a80*/  IMAD.MOV.U32 R4, RZ, RZ, RZ ;  /* 0x000000ffff047224 */ /* 0x001fe400078e00ff */
[----:B-1----:R-:W-:-:S04]  /*1a90*/  IMAD.MOV R7, RZ, RZ, -R5 ;  /* 0x000000ffff077224 */ /* 0x002fc800078e0a05 */
[----:B------:R-:W-:-:S04]  /*1aa0*/  IMAD R7, R7, R6, RZ ;  /* 0x0000000607077224 */ /* 0x000fc800078e02ff */
[----:B------:R-:W-:-:S06]  /*1ab0*/  IMAD.HI.U32 R5, R5, R7, R4 ;  /* 0x0000000705057227 */ /* 0x000fcc00078e0004 */
[----:B------:R-:W-:-:S04]  /*1ac0*/  IMAD.HI.U32 R5, R5, R8, RZ ;  /* 0x0000000805057227 */ /* 0x000fc800078e00ff */
[----:B------:R-:W-:-:S05]  /*1ad0*/  IMAD R3, R5, R3, R8 ;  /* 0x0000000305037224 */ /* 0x000fca00078e0208 */
[----:B------:R-:W-:-:S13]  /*1ae0*/  ISETP.GT.U32.AND P1, PT, R6, R3, PT ;  /* 0x000000030600720c */ /* 0x000fda0003f24070 */
[----:B------:R-:W-:Y:S02]  /*1af0*/  @!P1 IMAD.IADD R3, R3, 0x1, -R6 ;  /* 0x0000000103039824 */ /* 0x000fe400078e0a06 */
[----:B------:R-:W-:Y:S01]  /*1b00*/  @!P1 VIADD R5, R5, 0x1 ;  /* 0x0000000105059836 */ /* 0x000fe20000000000 */
[----:B------:R-:W-:Y:S02]  /*1b10*/  ISETP.NE.AND P1, PT, R9, RZ, PT ;  /* 0x000000ff0900720c */ /* 0x000fe40003f25270 */
[----:B------:R-:W-:-:S13]  /*1b20*/  ISETP.GE.U32.AND P0, PT, R3, R6, PT ;  /* 0x000000060300720c */ /* 0x000fda0003f06070 */
[----:B------:R-:W-:-:S04]  /*1b30*/  @P0 VIADD R5, R5, 0x1 ;  /* 0x0000000105050836 */ /* 0x000fc80000000000 */
[----:B------:R-:W-:-:S04]  /*1b40*/  IMAD.MOV.U32 R3, RZ, RZ, R5 ;  /* 0x000000ffff037224 */ /* 0x000fc800078e0005 */
[----:B------:R-:W-:Y:S01]  /*1b50*/  @!P2 IMAD.MOV R3, RZ, RZ, -R3 ;  /* 0x000000ffff03a224 */ /* 0x000fe200078e0a03 */
[----:B------:R-:W-:-:S07]  /*1b60*/  @!P1 LOP3.LUT R3, RZ, R9, RZ, 0x33, !PT ;  /* 0x00000009ff039212 */ /* 0x000fce00078e33ff */
.L_x_421:
[----:B------:R-:W-:Y:S05]  /*1b70*/  BSYNC B0 ;  /* 0x0000000000007941 */ /* 0x000fea0003800000 */
.L_x_420:
[----:B------:R-:W-:-:S05]  /*1b80*/  IMAD R0, R13, R3, RZ ;  /* 0x000000030d007224 */ /* 0x000fca00078e02ff */
[C---:B------:R-:W-:Y:S01]  /*1b90*/  VIADDMNMX R3, R0.reuse, R3, R160, PT ;  /* 0x0000000300037246 */ /* 0x040fe200038001a0 */
[----:B------:R-:W-:-:S04]  /*1ba0*/  IMAD R0, R0, 0xb0, -R12 ;  /* 0x000000b000007824 */ /* 0x000fc800078e0a0c */
[----:B------:R-:W-:Y:S01]  /*1bb0*/  IMAD R4, R3, 0xb0, -R12 ;  /* 0x000000b003047824 */ /* 0x000fe200078e0a0c */
[----:B------:R-:W-:-:S04]  /*1bc0*/  VIMNMX R0, RZ, R0, !PT ;  /* 0x00000000ff007248 */ /* 0x000fc80007fe0100 */
[----:B------:R-:W-:Y:S01]  /*1bd0*/  VIMNMX R3, R4, R25, PT ;  /* 0x0000001904037248 */ /* 0x000fe20003fe0100 */
[----:B------:R-:W-:-:S03]  /*1be0*/  IMAD.WIDE.U32 R130, R0, -0x45d1745d, RZ ;  /* 0xba2e8ba300827825 */ /* 0x000fc600078e00ff */
[----:B------:R-:W-:Y:S02]  /*1bf0*/  ISETP.GT.AND P0, PT, R3, R0, PT ;  /* 0x000000000300720c */ /* 0x000fe40003f04270 */
[----:B------:R-:W-:-:S04]  /*1c00*/  SHF.R.U32.HI R130, RZ, 0x7, R131 ;  /* 0x00000007ff827819 */ /* 0x000fc80000011683 */
[----:B------:R-:W-:-:S07]  /*1c10*/  MOV R24, R130 ;  /* 0x0000008200187202 */ /* 0x000fce0000000f00 */
[----:B------:R-:W-:-:S04]  /*1c20*/  @P0 VIADD R0, R3, 0xaf ;  /* 0x000000af03000836 */ /* 0x000fc80000000000 */
[----:B------:R-:W-:-:S05]  /*1c30*/  @P0 IMAD.HI R0, R0, 0x2e8ba2e9, RZ ;  /* 0x2e8ba2e900000827 */ /* 0x000fca00078e02ff */
[----:B------:R-:W-:-:S04]  /*1c40*/  @P0 SHF.R.U32.HI R3, RZ, 0x1f, R0 ;  /* 0x0000001fff030819 */ /* 0x000fc80000011600 */
[----:B------:R-:W-:Y:S02]  /*1c50*/  @P0 LEA.HI.SX32 R24, R0, R3, 0x1b ;  /* 0x0000000300180211 */ /* 0x000fe400078fdaff */
[----:B------:R-:W-:Y:S02]  /*1c60*/  PLOP3.LUT P0, PT, PT, PT, PT, 0x80, 0x0 ;  /* 0x000000000000781c */ /* 0x000fe40003f0f070 */
[----:B------:R-:W-:-:S13]  /*1c70*/  ISETP.GT.AND P1, PT, R24, R130, PT ;  /* 0x000000821800720c */ /* 0x000fda0003f24270 */
[----:B------:R-:W-:Y:S05]  /*1c80*/  @!P1 BRA `(.L_x_422) ;  /* 0x000000ac00809947 */ /* 0x000fea0003800000 */
[----:B------:R-:W-:Y:S01]  /*1c90*/  VIADD R0, R2, 0x1e400 ;  /* 0x0001e40002007836 */ /* 0x000fe20000000000 */
[----:B------:R-:W-:Y:S04]  /*1ca0*/  BSSY B6, `(.L_x_423) ;  /* 0x0000013000067945 */ /* 0x000fe80003800000 */
[----:B------:R-:W-:-:S13]  /*1cb0*/  LOP3.LUT P0, RZ, R0, 0x3ff, RZ, 0xc0, !PT ;  /* 0x000003ff00ff7812 */ /* 0x000fda000780c0ff */
[----:B------:R-:W-:Y:S05]  /*1cc0*/  @!P0 BRA `(.L_x_424) ;  /* 0x0000000000408947 */ /* 0x000fea0003800000 */
[----:B------:R-:W-:Y:S01]  /*1cd0*/  MOV R0, 0x0 ;  /* 0x0000000000007802 */ /* 0x000fe20000000f00 */
[----:B------:R-:W-:Y:S01]  /*1ce0*/  ULDC.64 UR4, c[0x4][0xa0] ;  /* 0x0100280000047ab9 */ /* 0x000fe20000000a00 */
[----:B------:R-:W-:Y:S01]  /*1cf0*/  ULDC.64 UR6, c[0x4][0x38] ;  /* 0x01000e0000067ab9 */ /* 0x000fe20000000a00 */
[----:B------:R-:W-:Y:S01]  /*1d00*/  IMAD.U32 R4, RZ, RZ, UR4 ;  /* 0x00000004ff047e24 */ /* 0x000fe2000f8e00ff */
[----:B------:R1:W2:Y:S01]  /*1d10*/  LDC.64 R14, c[0x4][R0] ;  /* 0x01000000000e7b82 */ /* 0x0002a20000000a00 */
[----:B------:R-:W-:Y:S01]  /*1d20*/  IMAD.U32 R5, RZ, RZ, UR5 ;  /* 0x00000005ff057e24 */ /* 0x000fe2000f8e00ff */
[----:B------:R-:W-:Y:S01]  /*1d30*/  ULDC.64 UR4, c[0x4][0xa8] ;  /* 0x01002a0000047ab9 */ /* 0x000fe20000000a00 */
[----:B------:R-:W-:Y:S02]  /*1d40*/  IMAD.U32 R10, RZ, RZ, UR6 ;  /* 0x00000006ff0a7e24 */ /* 0x000fe4000f8e00ff */
[----:B0-----:R-:W-:Y:S02]  /*1d50*/  IMAD.U32 R6, RZ, RZ, UR4 ;  /* 0x00000004ff067e24 */ /* 0x001fe4000f8e00ff */
[----:B------:R-:W-:-:S02]  /*1d60*/  IMAD.U32 R7, RZ, RZ, UR5 ;  /* 0x00000005ff077e24 */ /* 0x000fc4000f8e00ff */
[----:B------:R-:W-:Y:S02]  /*1d70*/  IMAD.U32 R11, RZ, RZ, UR7 ;  /* 0x00000007ff0b7e24 */ /* 0x000fe4000f8e00ff */
[----:B------:R-:W-:Y:S02]  /*1d80*/  IMAD.MOV.U32 R8, RZ, RZ, 0x70 ;  /* 0x00000070ff087424 */ /* 0x000fe400078e00ff */
[----:B------:R-:W-:Y:S02]  /*1d90*/  IMAD.MOV.U32 R12, RZ, RZ, 0x1 ;  /* 0x00000001ff0c7424 */ /* 0x000fe400078e00ff */
[----:B-1----:R-:W-:-:S07]  /*1da0*/  IMAD.MOV.U32 R13, RZ, RZ, RZ ;  /* 0x000000ffff0d7224 */ /* 0x002fce00078e00ff */
[----:B------:R-:W-:-:S07]  /*1db0*/  LEPC R20, `(.L_x_424) ;  /* 0x000000001014794e */ /* 0x000fce0000000000 */
[----:B--2--5:R-:W-:Y:S05]  /*1dc0*/  CALL.ABS.NOINC R14 ;  /* 0x000000000e007343 */ /* 0x024fea0003c00000 */
.L_x_424:
[----:B------:R-:W-:Y:S05]  /*1dd0*/  BSYNC B6 ;  /* 0x0000000000067941 */ /* 0x000fea0003800000 */
.L_x_423:
        /* <DEDUP_REMOVED lines=20> */
.L_x_426:
[----:B------:R-:W-:Y:S05]  /*1f20*/  BSYNC B6 ;  /* 0x0000000000067941 */ /* 0x000fea0003800000 */
.L_x_425:
[----:B------:R-:W-:Y:S01]  /*1f30*/  ULDC.64 UR4, c[0x0][0x9f8] ;  /* 0x00027e0000047ab9 */ /* 0x000fe20000000a00 */
[----:B------:R-:W-:Y:S01]  /*1f40*/  IMAD.MOV.U32 R0, RZ, RZ, R32 ;  /* 0x000000ffff007224 */ /* 0x000fe200078e0020 */
[----:B------:R-:W-:Y:S01]  /*1f50*/  ISETP.NE.U32.AND P0, PT, RZ, UR4, PT ;  /* 0x00000004ff007c0c */ /* 0x000fe2000bf05070 */
[----:B------:R-:W-:Y:S01]  /*1f60*/  ULDC.64 UR6, c[0x0][0x208] ;  /* 0x0000820000067ab9 */ /* 0x000fe20000000a00 */
[----:B0-----:R-:W0:Y:S08]  /*1f70*/  LDC R13, c[0x0][0x3f4] ;  /* 0x0000fd00ff0d7b82 */ /* 0x001e300000000800 */
[----:B------:R-:W1:Y:S01]  /*1f80*/  LDC.64 R42, c[0x0][0x300] ;  /* 0x0000c000ff2a7b82 */ /* 0x000e620000000a00 */
[----:B------:R-:W-:Y:S01]  /*1f90*/  ISETP.NE.AND.EX P0, PT, RZ, UR5, PT, P0 ;  /* 0x00000005ff007c0c */ /* 0x000fe2000bf05300 */
[----:B------:R-:W-:Y:S01]  /*1fa0*/  IMAD.IADD R119, R27, 0x1, R26 ;  /* 0x000000011b777824 */ /* 0x000fe200078e021a */
[----:B------:R-:W-:Y:S01]  /*1fb0*/  LOP3.LUT R30, R30, 0xfffffffe, RZ, 0xc0, !PT ;  /* 0xfffffffe1e1e7812 */ /* 0x000fe200078ec0ff */
[----:B------:R-:W2:Y:S04]  /*1fc0*/  LDL R26, [R1+0x48] ;  /* 0x00004800011a7983 */ /* 0x000ea80000100800 */
[----:B------:R-:W3:Y:S01]  /*1fd0*/  LDL R27, [R1+0x3c] ;  /* 0x00003c00011b7983 */ /* 0x000ee20000100800 */
[----:B------:R-:W4:Y:S03]  /*1fe0*/  LDC.64 R108, c[0x0][0x3f8] ;  /* 0x0000fe00ff6c7b82 */ /* 0x000f260000000a00 */
[----:B------:R-:W3:Y:S02]  /*1ff0*/  LDL R14, [R1+0x44] ;  /* 0x00004400010e7983 */ /* 0x000ee40000100800 */
[----:B------:R-:W-:Y:S01]  /*2000*/  @P0 IADD3 R4, P1, R28, UR4, RZ ;  /* 0x000000041c040c10 */ /* 0x000fe2000ff3e0ff */
[----:B------:R-:W4:Y:S02]  /*2010*/  S2R R20, SR_TID.X ;  /* 0x0000000000147919 */ /* 0x000f240000002100 */
[----:B------:R-:W4:Y:S01]  /*2020*/  LDC.64 R114, c[0x0][0x408] ;  /* 0x00010200ff727b82 */ /* 0x000f220000000a00 */
[----:B------:R-:W-:Y:S01]  /*2030*/  @P0 IADD3.X R5, R29, UR5, RZ, P1, !PT ;  /* 0x000000051d050c10 */ /* 0x000fe20008ffe4ff */
[----:B------:R-:W-:-:S04]  /*2040*/  ULDC.64 UR4, c[0x0][0xa08] ;  /* 0x0002820000047ab9 */ /* 0x000fc80000000a00 */
[----:B------:R4:W2:Y:S01]  /*2050*/  @P0 LDG.E R0, desc[UR6][R4.64] ;  /* 0x0000000604000981 */ /* 0x0008a2000c1e1900 */
[----:B0-----:R-:W-:Y:S01]  /*2060*/  ISETP.GE.AND P2, PT, R16, R13, PT ;  /* 0x0000000d1000720c */ /* 0x001fe20003f46270 */
[-C--:B-1----:R-:W-:Y:S01]  /*2070*/  IMAD.WIDE.U32 R6, R119, R42.reuse, RZ ;  /* 0x0000002a77067225 */ /* 0x082fe200078e00ff */
[----:B------:R-:W-:Y:S02]  /*2080*/  SHF.R.S32.HI R21, RZ, 0x1f, R119 ;  /* 0x0000001fff157819 */ /* 0x000fe40000011477 */
[----:B------:R-:W-:Y:S02]  /*2090*/  ISETP.NE.U32.AND P0, PT, RZ, UR4, PT ;  /* 0x00000004ff007c0c */ /* 0x000fe4000bf05070 */
[----:B------:R-:W-:Y:S01]  /*20a0*/  SHF.R.S32.HI R10, RZ, 0x1f, R22 ;  /* 0x0000001fff0a7819 */ /* 0x000fe20000011416 */
[----:B------:R-:W-:Y:S01]  /*20b0*/  IMAD R8, R21, R42, RZ ;  /* 0x0000002a15087224 */ /* 0x000fe200078e02ff */
[----:B------:R-:W-:Y:S01]  /*20c0*/  ISETP.NE.AND.EX P0, PT, RZ, UR5, PT, P0 ;  /* 0x00000005ff007c0c */ /* 0x000fe2000bf05300 */
[----:B------:R-:W-:Y:S01]  /*20d0*/  ULDC.64 UR4, c[0x0][0x308] ;  /* 0x0000c20000047ab9 */ /* 0x000fe20000000a00 */
[----:B------:R-:W-:Y:S01]  /*20e0*/  SHF.R.S32.HI R19, RZ, 0x1f, R18 ;  /* 0x0000001fff137819 */ /* 0x000fe20000011412 */
[----:B------:R-:W-:-:S02]  /*20f0*/  IMAD R3, R119, R43, R8 ;  /* 0x0000002b77037224 */ /* 0x000fc400078e0208 */
[----:B------:R-:W-:Y:S02]  /*2100*/  @P2 LOP3.LUT R30, R30, 0x1, RZ, 0xfc, !PT ;  /* 0x000000011e1e2812 */ /* 0x000fe400078efcff */
[----:B------:R-:W-:Y:S01]  /*2110*/  IMAD.IADD R7, R7, 0x1, R3 ;  /* 0x0000000107077824 */ /* 0x000fe200078e0203 */
[----:B----4-:R-:W-:Y:S02]  /*2120*/  SHF.R.U32.HI R20, RZ, 0x7, R20 ;  /* 0x00000007ff147819 */ /* 0x010fe40000011614 */
[----:B------:R0:W-:Y:S01]  /*2130*/  STL [R1], R30 ;  /* 0x0000001e01007387 */ /* 0x0001e20000100800 */
[C---:B------:R-:W-:Y:S01]  /*2140*/  IMAD.WIDE.U32 R4, R31.reuse, UR4, R6 ;  /* 0x000000041f047c25 */ /* 0x040fe2000f8e0006 */
[----:B------:R-:W-:Y:S02]  /*2150*/  ISETP.NE.AND P6, PT, R20, 0x1, PT ;  /* 0x000000011400780c */ /* 0x000fe40003fc5270 */
[----:B------:R-:W4:Y:S01]  /*2160*/  LDL R8, [R1+0x5c] ;  /* 0x00005c0001087983 */ /* 0x000f220000100800 */
[----:B------:R-:W-:Y:S01]  /*2170*/  IMAD R5, R31, UR5, R5 ;  /* 0x000000051f057c24 */ /* 0x000fe2000f8e0205 */
[----:B------:R-:W-:Y:S01]  /*2180*/  ULDC.64 UR4, c[0x0][0x310] ;  /* 0x0000c40000047ab9 */ /* 0x000fe20000000a00 */
[C---:B------:R-:W-:Y:S01]  /*2190*/  VIADD R11, R22.reuse, 0x40 ;  /* 0x00000040160b7836 */ /* 0x040fe20000000000 */
[----:B------:R-:W4:Y:S01]  /*21a0*/  LDL R12, [R1+0x58] ;  /* 0x00005800010c7983 */ /* 0x000f220000100800 */
[----:B------:R-:W-:-:S02]  /*21b0*/  VIADD R28, R22, 0x20 ;  /* 0x00000020161c7836 */ /* 0x000fc40000000000 */
[-C--:B------:R-:W-:Y:S01]  /*21c0*/  IMAD.WIDE.U32 R110, R22, R114.reuse, R18 ;  /* 0x00000072166e7225 */ /* 0x080fe200078e0012 */
[----:B0-----:R-:W0:Y:S03]  /*21d0*/  S2R R30, SR_TID.X ;  /* 0x00000000001e7919 */ /* 0x001e260000002100 */
[----:B------:R-:W-:Y:S02]  /*21e0*/  IMAD.SHL.U32 R11, R11, 0x40, RZ ;  /* 0x000000400b0b7824 */ /* 0x000fe400078e00ff */
[----:B------:R-:W-:Y:S02]  /*21f0*/  IMAD.SHL.U32 R28, R28, 0x40, RZ ;  /* 0x000000401c1c7824 */ /* 0x000fe400078e00ff */
[----:B------:R-:W-:Y:S01]  /*2200*/  IMAD.WIDE.U32 R112, R22, R114, R16 ;  /* 0x0000007216707225 */ /* 0x000fe200078e0010 */
[----:B------:R-:W-:Y:S02]  /*2210*/  LOP3.LUT R11, R11, 0x1c0, RZ, 0xc0, !PT ;  /* 0x000001c00b0b7812 */ /* 0x000fe400078ec0ff */
[----:B------:R-:W-:Y:S01]  /*2220*/  LOP3.LUT R28, R28, 0x1c0, RZ, 0xc0, !PT ;  /* 0x000001c01c1c7812 */ /* 0x000fe200078ec0ff */
[C---:B------:R-:W-:Y:S01]  /*2230*/  IMAD.SHL.U32 R116, R42.reuse, 0x20, RZ ;  /* 0x000000202a747824 */ /* 0x040fe200078e00ff */
[----:B------:R-:W-:Y:S01]  /*2240*/  SHF.L.U64.HI R117, R42, 0x5, R43 ;  /* 0x000000052a757819 */ /* 0x000fe2000001022b */
[----:B------:R-:W-:-:S02]  /*2250*/  VIADD R29, R22, 0xa0 ;  /* 0x000000a0161d7836 */ /* 0x000fc40000000000 */
[----:B------:R-:W-:-:S04]  /*2260*/  IMAD.WIDE.U32 R104, R22, R108, R18 ;  /* 0x0000006c16687225 */ /* 0x000fc800078e0012 */
[----:B0-----:R-:W-:Y:S02]  /*2270*/  VIADD R30, R30, 0xffffff80 ;  /* 0xffffff801e1e7836 */ /* 0x001fe40000000000 */
[----:B------:R-:W-:-:S04]  /*2280*/  IMAD.WIDE.U32 R158, R22, R42, R116 ;  /* 0x0000002a169e7225 */ /* 0x000fc800078e0074 */
[----:B------:R-:W-:Y:S01]  /*2290*/  IMAD.SHL.U32 R29, R29, 0x40, RZ ;  /* 0x000000401d1d7824 */ /* 0x000fe200078e00ff */
[----:B------:R-:W-:Y:S01]  /*22a0*/  IADD3 R125, P1, R116, R158, RZ ;  /* 0x0000009e747d7210 */ /* 0x000fe20007f3e0ff */
[----:B------:R-:W-:-:S03]  /*22b0*/  IMAD.WIDE.U32 R106, R22, R108, R16 ;  /* 0x0000006c166a7225 */ /* 0x000fc600078e0010 */
[----:B------:R-:W-:Y:S01]  /*22c0*/  LOP3.LUT R29, R29, 0x1c0, RZ, 0xc0, !PT ;  /* 0x000001c01d1d7812 */ /* 0x000fe200078ec0ff */
[----:B------:R-:W-:-:S03]  /*22d0*/  IMAD.WIDE.U32 R120, R22, R42, R16 ;  /* 0x0000002a16787225 */ /* 0x000fc600078e0010 */
[----:B------:R-:W-:Y:S01]  /*22e0*/  SHF.R.U32.HI R164, RZ, 0x3, R29 ;  /* 0x00000003ffa47819 */ /* 0x000fe2000001161d */
[----:B------:R-:W-:Y:S01]  /*22f0*/  VIADD R163, R20, 0x8 ;  /* 0x0000000814a37836 */ /* 0x000fe20000000000 */
[C-C-:B------:R-:W-:Y:S01]  /*2300*/  SHF.L.U64.HI R34, R114.reuse, 0x5, R115.reuse ;  /* 0x0000000572227819 */ /* 0x140fe20000010273 */
[----:B------:R-:W-:Y:S01]  /*2310*/  IMAD R41, R43, 0xb0, RZ ;  /* 0x000000b02b297824 */ /* 0x000fe200078e02ff */
[C-C-:B------:R-:W-:Y:S01]  /*2320*/  SHF.L.U64.HI R33, R114.reuse, 0x6, R115.reuse ;  /* 0x0000000672217819 */ /* 0x140fe20000010273 */
[----:B------:R-:W-:Y:S01]  /*2330*/  IMAD R135, R109, 0xb0, RZ ;  /* 0x000000b06d877824 */ /* 0x000fe200078e02ff */
[----:B------:R-:W-:Y:S01]  /*2340*/  SHF.L.U64.HI R32, R114, 0x7, R115 ;  /* 0x0000000772207819 */ /* 0x000fe20000010273 */
[----:B------:R-:W-:Y:S01]  /*2350*/  IMAD.SHL.U32 R37, R108, 0x20, RZ ;  /* 0x000000206c257824 */ /* 0x000fe200078e00ff */
[--C-:B------:R-:W-:Y:S01]  /*2360*/  SHF.L.U64.HI R140, R42, 0x6, R43.reuse ;  /* 0x000000062a8c7819 */ /* 0x100fe2000001022b */
[----:B------:R-:W-:Y:S01]  /*2370*/  IMAD.SHL.U32 R36, R108, 0x40, RZ ;  /* 0x000000406c247824 */ /* 0x000fe200078e00ff */
[----:B------:R-:W-:Y:S01]  /*2380*/  SHF.L.U64.HI R131, R42, 0x7, R43 ;  /* 0x000000072a837819 */ /* 0x000fe2000001022b */
[C---:B------:R-:W-:Y:S01]  /*2390*/  IMAD.SHL.U32 R35, R108.reuse, 0x80, RZ ;  /* 0x000000806c237824 */ /* 0x040fe200078e00ff */
[--C-:B------:R-:W-:Y:S01]  /*23a0*/  SHF.L.U64.HI R40, R108, 0x5, R109.reuse ;  /* 0x000000056c287819 */ /* 0x100fe2000001026d */
[----:B------:R-:W-:Y:S01]  /*23b0*/  IMAD.WIDE.U32 R156, R42, 0xb0, RZ ;  /* 0x000000b02a9c7825 */ /* 0x000fe200078e00ff */
[----:B------:R-:W-:-:S02]  /*23c0*/  SHF.L.U64.HI R39, R108, 0x6, R109 ;  /* 0x000000066c277819 */ /* 0x000fc4000001026d */
[----:B------:R-:W-:Y:S01]  /*23d0*/  SHF.L.U64.HI R38, R108, 0x7, R109 ;  /* 0x000000076c267819 */ /* 0x000fe2000001026d */
[----:B------:R-:W-:Y:S01]  /*23e0*/  IMAD.IADD R41, R157, 0x1, R41 ;  /* 0x000000019d297824 */ /* 0x000fe200078e0229 */
[----:B--2---:R-:W-:Y:S02]  /*23f0*/  SHF.R.S32.HI R3, RZ, 0x1f, R0 ;  /* 0x0000001fff037819 */ /* 0x004fe40000011400 */
[----:B------:R-:W-:Y:S02]  /*2400*/  SEL R103, R0, RZ, !P0 ;  /* 0x000000ff00677207 */ /* 0x000fe40004000000 */
[----:B------:R-:W-:-:S03]  /*2410*/  SEL R6, R3, RZ, !P0 ;  /* 0x000000ff03067207 */ /* 0x000fc60004000000 */
[----:B------:R-:W-:-:S04]  /*2420*/  IMAD.WIDE.U32 R100, R103, UR4, R4 ;  /* 0x0000000467647c25 */ /* 0x000fc8000f8e0004 */
[----:B------:R-:W-:-:S04]  /*2430*/  IMAD R0, R6, UR4, RZ ;  /* 0x0000000406007c24 */ /* 0x000fc8000f8e02ff */
[----:B------:R-:W-:Y:S01]  /*2440*/  IMAD R15, R103, UR5, R0 ;  /* 0x00000005670f7c24 */ /* 0x000fe2000f8e0200 */
[----:B------:R-:W-:Y:S05]  /*2450*/  @!P6 WARPSYNC.ALL ;  /* 0x000000000000e948 */ /* 0x000fea0003800000 */
[----:B------:R-:W-:Y:S01]  /*2460*/  ULDC.64 UR4, c[0x0][0x330] ;  /* 0x0000cc0000047ab9 */ /* 0x000fe20000000a00 */
[----:B------:R-:W-:Y:S02]  /*2470*/  IMAD R0, R10, R108, RZ ;  /* 0x0000006c0a007224 */ /* 0x000fe400078e02ff */
[----:B------:R-:W-:Y:S01]  /*2480*/  IMAD.WIDE.U32 R4, R31, UR4, R16 ;  /* 0x000000041f047c25 */ /* 0x000fe2000f8e0010 */
[----:B------:R-:W-:-:S03]  /*2490*/  SEL R3, R13, RZ, P2 ;  /* 0x000000ff0d037207 */ /* 0x000fc60001000000 */
[----:B------:R-:W-:Y:S01]  /*24a0*/  IMAD R5, R31, UR5, R5 ;  /* 0x000000051f057c24 */ /* 0x000fe2000f8e0205 */
[----:B------:R-:W-:Y:S01]  /*24b0*/  ULDC.64 UR4, c[0x0][0x338] ;  /* 0x0000ce0000047ab9 */ /* 0x000fe20000000a00 */
[----:B------:R-:W-:Y:S02]  /*24c0*/  IMAD R7, R22, R109, R0 ;  /* 0x0000006d16077224 */ /* 0x000fe400078e0200 */
[----:B------:R-:W-:Y:S02]  /*24d0*/  IMAD R0, R6, UR4, RZ ;  /* 0x0000000406007c24 */ /* 0x000fe4000f8e02ff */
[----:B------:R-:W-:Y:S02]  /*24e0*/  IMAD.IADD R3, R16, 0x1, R3 ;  /* 0x0000000110037824 */ /* 0x000fe400078e0203 */
[----:B------:R-:W-:-:S03]  /*24f0*/  IMAD R45, R103, UR5, R0 ;  /* 0x00000005672d7c24 */ /* 0x000fc6000f8e0200 */
[----:B------:R-:W-:-:S04]  /*2500*/  SHF.R.S32.HI R0, RZ, 0x1f, R3 ;  /* 0x0000001fff007819 */ /* 0x000fc80000011403 */
[CC--:B------:R-:W-:Y:S02]  /*2510*/  LEA.HI R9, R0.reuse, R3.reuse, RZ, 0x3 ;  /* 0x0000000300097211 */ /* 0x0c0fe400078f18ff */
[----:B------:R-:W-:Y:S01]  /*2520*/  LEA.HI R0, R0, R3, RZ, 0x6 ;  /* 0x0000000300007211 */ /* 0x000fe200078f30ff */
[----:B------:R-:W-:Y:S01]  /*2530*/  IMAD.WIDE.U32 R102, R103, UR4, R4 ;  /* 0x0000000467667c25 */ /* 0x000fe2000f8e0004 */
[----:B------:R-:W-:Y:S01]  /*2540*/  IADD3 R118, P0, R22, R119, RZ ;  /* 0x0000007716767210 */ /* 0x000fe20007f1e0ff */
[----:B------:R-:W-:Y:S01]  /*2550*/  ULDC UR4, c[0x0][0x2f4] ;  /* 0x0000bd0000047ab9 */ /* 0x000fe20000000800 */
[----:B------:R-:W-:Y:S01]  /*2560*/  SHF.R.S32.HI R3, RZ, 0x6, R0 ;  /* 0x00000006ff037819 */ /* 0x000fe20000011400 */
[----:B------:R-:W-:Y:S01]  /*2570*/  IMAD R4, R10, R114, RZ ;  /* 0x000000720a047224 */ /* 0x000fe200078e02ff */
[----:B------:R-:W-:-:S03]  /*2580*/  LOP3.LUT R0, R28, 0x38, R9, 0xf8, !PT ;  /* 0x000000381c007812 */ /* 0x000fc600078ef809 */
[----:B------:R-:W-:Y:S02]  /*2590*/  IMAD R144, R3, 0x2c00, R26 ;  /* 0x00002c0003907824 */ /* 0x000fe400078e021a */
[C---:B------:R-:W-:Y:S01]  /*25a0*/  IMAD R5, R22.reuse, R115, R4 ;  /* 0x0000007316057224 */ /* 0x040fe200078e0204 */
[----:B------:R-:W-:Y:S01]  /*25b0*/  LOP3.LUT R4, R11, 0x38, R9, 0xf8, !PT ;  /* 0x000000380b047812 */ /* 0x000fe200078ef809 */
[C---:B------:R-:W-:Y:S02]  /*25c0*/  VIADD R26, R22.reuse, 0x80 ;  /* 0x00000080161a7836 */ /* 0x040fe40000000000 */
[C---:B------:R-:W-:Y:S02]  /*25d0*/  VIADD R11, R22.reuse, 0x40 ;  /* 0x00000040160b7836 */ /* 0x040fe40000000000 */
[----:B------:R-:W-:Y:S02]  /*25e0*/  VIADD R28, R22, 0x20 ;  /* 0x00000020161c7836 */ /* 0x000fe40000000000 */
[----:B------:R-:W-:-:S02]  /*25f0*/  IMAD.SHL.U32 R26, R26, 0x40, RZ ;  /* 0x000000401a1a7824 */ /* 0x000fc400078e00ff */
[----:B------:R-:W-:Y:S02]  /*2600*/  IMAD.SHL.U32 R11, R11, 0x40, RZ ;  /* 0x000000400b0b7824 */ /* 0x000fe400078e00ff */
[----:B---3--:R-:W-:Y:S02]  /*2610*/  IMAD R145, R3, 0x2c00, R27 ;  /* 0x00002c0003917824 */ /* 0x008fe400078e021b */
[----:B------:R-:W-:Y:S02]  /*2620*/  IMAD.SHL.U32 R28, R28, 0x40, RZ ;  /* 0x000000401c1c7824 */ /* 0x000fe400078e00ff */
[----:B------:R-:W-:Y:S01]  /*2630*/  VIADD R27, R22, 0x60 ;  /* 0x00000060161b7836 */ /* 0x000fe20000000000 */
[----:B------:R-:W-:Y:S02]  /*2640*/  LOP3.LUT R26, R26, 0x1c0, RZ, 0xc0, !PT ;  /* 0x000001c01a1a7812 */ /* 0x000fe400078ec0ff */
[----:B------:R-:W-:Y:S01]  /*2650*/  LOP3.LUT R11, R11, 0x1c0, RZ, 0xc0, !PT ;  /* 0x000001c00b0b7812 */ /* 0x000fe200078ec0ff */
[----:B------:R-:W-:Y:S01]  /*2660*/  IMAD.SHL.U32 R27, R27, 0x40, RZ ;  /* 0x000000401b1b7824 */ /* 0x000fe200078e00ff */
[----:B------:R-:W-:-:S02]  /*2670*/  LOP3.LUT R28, R28, 0x1c0, RZ, 0xc0, !PT ;  /* 0x000001c01c1c7812 */ /* 0x000fc400078ec0ff */
[----:B------:R-:W-:Y:S02]  /*2680*/  SHF.R.U32.HI R165, RZ, 0x3, R26 ;  /* 0x00000003ffa57819 */ /* 0x000fe4000001161a */
[----:B------:R-:W-:Y:S02]  /*2690*/  LOP3.LUT R6, R26, 0x38, R9, 0xf8, !PT ;  /* 0x000000381a067812 */ /* 0x000fe400078ef809 */
[----:B------:R-:W-:Y:S02]  /*26a0*/  SHF.R.S32.HI R26, RZ, 0x1f, R30 ;  /* 0x0000001fff1a7819 */ /* 0x000fe4000001141e */
[----:B------:R-:W-:Y:S02]  /*26b0*/  SHF.R.U32.HI R11, RZ, 0x3, R11 ;  /* 0x00000003ff0b7819 */ /* 0x000fe4000001160b */
[----:B------:R-:W-:Y:S02]  /*26c0*/  SHF.R.U32.HI R28, RZ, 0x3, R28 ;  /* 0x00000003ff1c7819 */ /* 0x000fe4000001161c */
[----:B------:R-:W-:Y:S01]  /*26d0*/  LOP3.LUT R27, R27, 0x1c0, RZ, 0xc0, !PT ;  /* 0x000001c01b1b7812 */ /* 0x000fe200078ec0ff */
[----:B------:R-:W-:Y:S01]  /*26e0*/  IMAD.IADD R111, R111, 0x1, R5 ;  /* 0x000000016f6f7824 */ /* 0x000fe200078e0205 */
[----:B------:R-:W-:Y:S01]  /*26f0*/  LEA.HI R26, R26, R30, RZ, 0x6 ;  /* 0x0000001e1a1a7211 */ /* 0x000fe200078f30ff */
[----:B------:R-:W-:Y:S01]  /*2700*/  IMAD.IADD R113, R5, 0x1, R113 ;  /* 0x0000000105717824 */ /* 0x000fe200078e0271 */
[----:B------:R-:W-:Y:S01]  /*2710*/  LOP3.LUT R5, R4, R11, RZ, 0x3c, !PT ;  /* 0x0000000b04057212 */ /* 0x000fe200078e3cff */
[----:B----4-:R-:W-:Y:S01]  /*2720*/  IMAD R142, R3, 0x2c00, R8 ;  /* 0x00002c00038e7824 */ /* 0x010fe200078e0208 */
[----:B------:R-:W-:Y:S01]  /*2730*/  LOP3.LUT R0, R0, R28, RZ, 0x3c, !PT ;  /* 0x0000001c00007212 */ /* 0x000fe200078e3cff */
[C---:B------:R-:W-:Y:S01]  /*2740*/  IMAD.SHL.U32 R8, R22.reuse, 0x40, RZ ;  /* 0x0000004016087824 */ /* 0x040fe200078e00ff */
[----:B------:R-:W-:Y:S01]  /*2750*/  LOP3.LUT R4, R27, 0x38, R9, 0xf8, !PT ;  /* 0x000000381b047812 */ /* 0x000fe200078ef809 */
[----:B------:R-:W-:-:S02]  /*2760*/  VIADD R27, R22, 0x60 ;  /* 0x00000060161b7836 */ /* 0x000fc40000000000 */
[----:B------:R-:W-:Y:S01]  /*2770*/  IMAD.SHL.U32 R26, R26, 0x8, RZ ;  /* 0x000000081a1a7824 */ /* 0x000fe200078e00ff */
[----:B------:R-:W-:Y:S01]  /*2780*/  LOP3.LUT R8, R8, 0x1c0, RZ, 0xc0, !PT ;  /* 0x000001c008087812 */ /* 0x000fe200078ec0ff */
[----:B------:R-:W-:Y:S01]  /*2790*/  IMAD.IADD R145, R145, 0x1, R0 ;  /* 0x0000000191917824 */ /* 0x000fe200078e0200 */
[----:B------:R-:W-:Y:S01]  /*27a0*/  LOP3.LUT R0, R9, 0x38, RZ, 0xc0, !PT ;  /* 0x0000003809007812 */ /* 0x000fe200078ec0ff */
[----:B------:R-:W-:Y:S02]  /*27b0*/  IMAD.SHL.U32 R27, R27, 0x40, RZ ;  /* 0x000000401b1b7824 */ /* 0x000fe400078e00ff */
[----:B------:R-:W-:Y:S01]  /*27c0*/  IMAD.SHL.U32 R28, R22, 0x40, RZ ;  /* 0x00000040161c7824 */ /* 0x000fe200078e00ff */
[----:B------:R-:W-:Y:S02]  /*27d0*/  LOP3.LUT R26, R26, 0xfffffe00, RZ, 0xc0, !PT ;  /* 0xfffffe001a1a7812 */ /* 0x000fe400078ec0ff */
[----:B-----5:R-:W-:Y:S02]  /*27e0*/  SHF.R.S32.HI R11, RZ, 0x1f, R147 ;  /* 0x0000001fff0b7819 */ /* 0x020fe40000011493 */
[----:B------:R-:W-:-:S02]  /*27f0*/  LOP3.LUT R27, R27, 0x1c0, RZ, 0xc0, !PT ;  /* 0x000001c01b1b7812 */ /* 0x000fc400078ec0ff */
[----:B------:R-:W-:Y:S02]  /*2800*/  LOP3.LUT R0, R0, 0x1c0, R28, 0xf8, !PT ;  /* 0x000001c000007812 */ /* 0x000fe400078ef81c */
[----:B------:R-:W-:Y:S01]  /*2810*/  SHF.R.U32.HI R8, RZ, 0x3, R8 ;  /* 0x00000003ff087819 */ /* 0x000fe20000011608 */
[C---:B------:R-:W-:Y:S01]  /*2820*/  IMAD R146, R3.reuse, 0x2c00, R26 ;  /* 0x00002c0003927824 */ /* 0x040fe200078e021a */
[----:B------:R-:W-:Y:S01]  /*2830*/  SHF.R.U32.HI R27, RZ, 0x3, R27 ;  /* 0x00000003ff1b7819 */ /* 0x000fe2000001161b */
[C---:B------:R-:W-:Y:S02]  /*2840*/  IMAD R143, R3.reuse, 0x2c00, R14 ;  /* 0x00002c00038f7824 */ /* 0x040fe400078e020e */
[----:B------:R-:W-:Y:S01]  /*2850*/  IMAD R141, R3, 0x2c00, R12 ;  /* 0x00002c00038d7824 */ /* 0x000fe200078e020c */
[----:B------:R-:W-:Y:S01]  /*2860*/  LOP3.LUT R3, R0, R8, RZ, 0x3c, !PT ;  /* 0x0000000800037212 */ /* 0x000fe200078e3cff */
[----:B------:R-:W-:Y:S01]  /*2870*/  IMAD R0, R11, R108, RZ ;  /* 0x0000006c0b007224 */ /* 0x000fe200078e02ff */
[----:B------:R-:W-:-:S03]  /*2880*/  LOP3.LUT R4, R4, R27, RZ, 0x3c, !PT ;  /* 0x0000001b04047212 */ /* 0x000fc600078e3cff */
[----:B------:R-:W-:Y:S02]  /*2890*/  IMAD R27, R147, R109, R0 ;  /* 0x0000006d931b7224 */ /* 0x000fe400078e0200 */
[----:B------:R-:W-:Y:S02]  /*28a0*/  IMAD R0, R11, R114, RZ ;  /* 0x000000720b007224 */ /* 0x000fe400078e02ff */
[----:B------:R-:W-:Y:S01]  /*28b0*/  IMAD.IADD R144, R144, 0x1, R5 ;  /* 0x0000000190907824 */ /* 0x000fe200078e0205 */
[----:B------:R-:W-:Y:S01]  /*28c0*/  LOP3.LUT R5, R6, R165, RZ, 0x3c, !PT ;  /* 0x000000a506057212 */ /* 0x000fe200078e3cff */
[----:B------:R-:W-:Y:S02]  /*28d0*/  IMAD.IADD R146, R146, 0x1, R3 ;  /* 0x0000000192927824 */ /* 0x000fe400078e0203 */
[----:B------:R-:W-:Y:S02]  /*28e0*/  IMAD R3, R147, R115, R0 ;  /* 0x0000007393037224 */ /* 0x000fe400078e0200 */
[----:B------:R-:W-:-:S02]  /*28f0*/  IMAD R0, R10, R42, RZ ;  /* 0x0000002a0a007224 */ /* 0x000fc400078e02ff */
[----:B------:R-:W-:Y:S02]  /*2900*/  IMAD.IADD R142, R142, 0x1, R5 ;  /* 0x000000018e8e7824 */ /* 0x000fe400078e0205 */
[----:B------:R-:W-:Y:S02]  /*2910*/  IMAD R5, R22, R43, R0 ;  /* 0x0000002b16057224 */ /* 0x000fe400078e0200 */
[----:B------:R-:W-:-:S03]  /*2920*/  IMAD.X R119, R10, 0x1, R21, P0 ;  /* 0x000000010a777824 */ /* 0x000fc600000e0615 */
[----:B------:R-:W-:Y:S02]  /*2930*/  IADD3 R123, R5, R159, RZ ;  /* 0x0000009f057b7210 */ /* 0x000fe40007ffe0ff */
[----:B------:R-:W-:-:S03]  /*2940*/  IADD3 R127, P0, R125, R116, RZ ;  /* 0x000000747d7f7210 */ /* 0x000fc60007f1e0ff */
[----:B------:R-:W-:Y:S01]  /*2950*/  IMAD.X R124, R123, 0x1, R117, P1 ;  /* 0x000000017b7c7824 */ /* 0x000fe200008e0675 */
[----:B------:R-:W-:Y:S01]  /*2960*/  IADD3 R129, P1, R127, R116, RZ ;  /* 0x000000747f817210 */ /* 0x000fe20007f3e0ff */
[----:B------:R-:W-:Y:S02]  /*2970*/  IMAD.IADD R105, R105, 0x1, R7 ;  /* 0x0000000169697824 */ /* 0x000fe400078e0207 */
[----:B------:R-:W-:Y:S01]  /*2980*/  IMAD.IADD R107, R7, 0x1, R107 ;  /* 0x00000001076b7824 */ /* 0x000fe200078e026b */
[----:B------:R-:W-:Y:S01]  /*2990*/  LOP3.LUT R7, R29, 0x38, R9, 0xf8, !PT ;  /* 0x000000381d077812 */ /* 0x000fe200078ef809 */
[C---:B------:R-:W-:Y:S02]  /*29a0*/  VIADD R8, R22.reuse, 0x20 ;  /* 0x0000002016087836 */ /* 0x040fe40000000000 */
[C---:B------:R-:W-:Y:S02]  /*29b0*/  VIADD R14, R22.reuse, 0x60 ;  /* 0x00000060160e7836 */ /* 0x040fe40000000000 */
[----:B------:R-:W-:-:S02]  /*29c0*/  VIADD R12, R22, 0x80 ;  /* 0x00000080160c7836 */ /* 0x000fc40000000000 */
[----:B------:R-:W-:Y:S01]  /*29d0*/  IMAD.X R126, R124, 0x1, R117, P0 ;  /* 0x000000017c7e7824 */ /* 0x000fe200000e0675 */
[----:B------:R-:W-:Y:S01]  /*29e0*/  IADD3 R20, P0, R100, R120, RZ ;  /* 0x0000007864147210 */ /* 0x000fe20007f1e0ff */
[----:B------:R-:W-:Y:S01]  /*29f0*/  IMAD.IADD R122, R121, 0x1, R5 ;  /* 0x00000001797a7824 */ /* 0x000fe200078e0205 */
[----:B------:R-:W-:Y:S01]  /*2a00*/  LOP3.LUT R6, R7, R164, RZ, 0x3c, !PT ;  /* 0x000000a407067212 */ /* 0x000fe200078e3cff */
[----:B------:R-:W-:Y:S01]  /*2a10*/  IMAD.IADD R15, R101, 0x1, R15 ;  /* 0x00000001650f7824 */ /* 0x000fe200078e020f */
[----:B------:R-:W-:Y:S01]  /*2a20*/  SHF.R.S32.HI R154, RZ, 0x1f, R8 ;  /* 0x0000001fff9a7819 */ /* 0x000fe20000011408 */
[----:B------:R-:W-:Y:S01]  /*2a30*/  IMAD.X R128, R126, 0x1, R117, P1 ;  /* 0x000000017e807824 */ /* 0x000fe200008e0675 */
[----:B------:R-:W-:Y:S01]  /*2a40*/  SHF.R.S32.HI R151, RZ, 0x1f, R14 ;  /* 0x0000001fff977819 */ /* 0x000fe2000001140e */
[----:B------:R-:W-:Y:S01]  /*2a50*/  IMAD R7, R115, 0xb0, RZ ;  /* 0x000000b073077824 */ /* 0x000fe200078e02ff */
[----:B------:R-:W-:Y:S01]  /*2a60*/  SHF.R.S32.HI R150, RZ, 0x1f, R12 ;  /* 0x0000001fff967819 */ /* 0x000fe2000001140c */
[----:B------:R-:W-:Y:S01]  /*2a70*/  IMAD.SHL.U32 R31, R114, 0x20, RZ ;  /* 0x00000020721f7824 */ /* 0x000fe200078e00ff */
[----:B------:R-:W-:Y:S01]  /*2a80*/  IADD3 R14, P1, R100, 0x40, RZ ;  /* 0x00000040640e7810 */ /* 0x000fe20007f3e0ff */
[C---:B------:R-:W-:Y:S01]  /*2a90*/  IMAD.SHL.U32 R30, R114.reuse, 0x40, RZ ;  /* 0x00000040721e7824 */ /* 0x040fe200078e00ff */
[----:B------:R-:W-:Y:S01]  /*2aa0*/  IADD3 R133, P2, R129, R116, RZ ;  /* 0x0000007481857210 */ /* 0x000fe20007f5e0ff */
[----:B------:R-:W-:Y:S01]  /*2ab0*/  IMAD.SHL.U32 R29, R114, 0x80, RZ ;  /* 0x00000080721d7824 */ /* 0x000fe200078e00ff */
[----:B------:R-:W-:Y:S01]  /*2ac0*/  IADD3 R12, P3, R20, 0x40, RZ ;  /* 0x00000040140c7810 */ /* 0x000fe20007f7e0ff */
[----:B------:R-:W-:Y:S01]  /*2ad0*/  IMAD.WIDE.U32 R110, R147, R114, R110 ;  /* 0x00000072936e7225 */ /* 0x000fe200078e006e */
[----:B------:R-:W-:-:S03]  /*2ae0*/  LOP3.LUT R21, R9, 0xfffffff8, RZ, 0xc0, !PT ;  /* 0xfffffff809157812 */ /* 0x000fc600078ec0ff */
[----:B------:R-:W-:-:S04]  /*2af0*/  IMAD.WIDE.U32 R112, R147, R114, R112 ;  /* 0x0000007293707225 */ /* 0x000fc800078e0070 */
[C---:B------:R-:W-:Y:S02]  /*2b00*/  VIADD R26, R22.reuse, 0x40 ;  /* 0x00000040161a7836 */ /* 0x040fe40000000000 */
[----:B------:R-:W-:Y:S02]  /*2b10*/  VIADD R8, R22, 0xa0 ;  /* 0x000000a016087836 */ /* 0x000fe40000000000 */
[----:B------:R-:W-:-:S04]  /*2b20*/  IMAD.WIDE.U32 R104, R147, R108, R104 ;  /* 0x0000006c93687225 */ /* 0x000fc800078e0068 */
[----:B------:R-:W-:-:S04]  /*2b30*/  IMAD.WIDE.U32 R106, R147, R108, R106 ;  /* 0x0000006c936a7225 */ /* 0x000fc800078e006a */
[----:B------:R-:W-:-:S04]  /*2b40*/  IMAD.WIDE.U32 R114, R114, 0xb0, RZ ;  /* 0x000000b072727825 */ /* 0x000fc800078e00ff */
[----:B------:R-:W-:Y:S02]  /*2b50*/  IMAD.SHL.U32 R43, R13, 0x2, RZ ;  /* 0x000000020d2b7824 */ /* 0x000fe400078e00ff */
[----:B------:R-:W-:Y:S01]  /*2b60*/  IMAD.WIDE.U32 R108, R108, 0xb0, RZ ;  /* 0x000000b06c6c7825 */ /* 0x000fe200078e00ff */
[----:B------:R-:W-:-:S03]  /*2b70*/  SHF.R.S32.HI R152, RZ, 0x1f, R26 ;  /* 0x0000001fff987819 */ /* 0x000fc6000001141a */
[----:B------:R-:W-:Y:S01]  /*2b80*/  IMAD.X R13, R122, 0x1, R15, P0 ;  /* 0x000000017a0d7824 */ /* 0x000fe200000e060f */
[----:B------:R-:W-:Y:S01]  /*2b90*/  SHF.R.S32.HI R148, RZ, 0x1f, R8 ;  /* 0x0000001fff947819 */ /* 0x000fe20000011408 */
[----:B------:R-:W-:Y:S01]  /*2ba0*/  IMAD.IADD R141, R141, 0x1, R6 ;  /* 0x000000018d8d7824 */ /* 0x000fe200078e0206 */
[----:B------:R-:W-:Y:S01]  /*2bb0*/  ISETP.GE.AND P0, PT, R16, UR4, PT ;  /* 0x0000000410007c0c */ /* 0x000fe2000bf06270 */
[----:B------:R-:W-:Y:S01]  /*2bc0*/  IMAD.IADD R134, R115, 0x1, R7 ;  /* 0x0000000173867824 */ /* 0x000fe200078e0207 */
[----:B------:R-:W-:Y:S01]  /*2bd0*/  SHF.R.S32.HI R9, RZ, 0x3, R9 ;  /* 0x00000003ff097819 */ /* 0x000fe20000011409 */
[----:B------:R-:W-:Y:S01]  /*2be0*/  IMAD.IADD R28, R105, 0x1, R27 ;  /* 0x00000001691c7824 */ /* 0x000fe200078e021b */
[----:B------:R-:W-:Y:S01]  /*2bf0*/  SHF.R.S32.HI R8, RZ, 0x1f, R21 ;  /* 0x0000001fff087819 */ /* 0x000fe20000011415 */
[----:B------:R-:W-:Y:S01]  /*2c00*/  IMAD.X R11, RZ, RZ, R15, P1 ;  /* 0x000000ffff0b7224 */ /* 0x000fe200008e060f */
[----:B------:R-:W-:Y:S01]  /*2c10*/  ISETP.GE.AND P1, PT, R221, UR4, PT ;  /* 0x00000004dd007c0c */ /* 0x000fe2000bf26270 */
[----:B------:R-:W-:-:S02]  /*2c20*/  IMAD.IADD R143, R143, 0x1, R4 ;  /* 0x000000018f8f7824 */ /* 0x000fc400078e0204 */
[----:B------:R-:W-:Y:S02]  /*2c30*/  IMAD.IADD R135, R109, 0x1, R135 ;  /* 0x000000016d877824 */ /* 0x000fe400078e0287 */
[----:B------:R-:W-:Y:S02]  /*2c40*/  IMAD.IADD R27, R27, 0x1, R107 ;  /* 0x000000011b1b7824 */ /* 0x000fe400078e026b */
[----:B------:R-:W-:Y:S02]  /*2c50*/  IMAD.IADD R26, R111, 0x1, R3 ;  /* 0x000000016f1a7824 */ /* 0x000fe400078e0203 */
[----:B------:R-:W-:Y:S02]  /*2c60*/  IMAD.IADD R10, R3, 0x1, R113 ;  /* 0x00000001030a7824 */ /* 0x000fe400078e0271 */
[----:B------:R-:W-:Y:S02]  /*2c70*/  IMAD.X R132, R128, 0x1, R117, P2 ;  /* 0x0000000180847824 */ /* 0x000fe400010e0675 */
[----:B------:R-:W-:-:S02]  /*2c80*/  IMAD.X R7, RZ, RZ, R13, P3 ;  /* 0x000000ffff077224 */ /* 0x000fc400018e060d */
[----:B------:R-:W-:Y:S01]  /*2c90*/  IMAD.IADD R6, R103, 0x1, R45 ;  /* 0x0000000167067824 */ /* 0x000fe200078e022d */
[----:B------:R-:W-:Y:S06]  /*2ca0*/  @!P6 BAR.SYNC.DEFER_BLOCKING 0x9, 0x100 ;  /* 0x024400000000eb1d */ /* 0x000fec0000010000 */
.L_x_550:
[----:B--2---:R-:W2:Y:S01]  /*2cb0*/  LDL R0, [R1+0x40] ;  /* 0x0000400001007983 */ /* 0x004ea20000100800 */
[----:B0-----:R-:W0:Y:S03]  /*2cc0*/  LDC R92, c[0x0][0x3f4] ;  /* 0x0000fd00ff5c7b82 */ /* 0x001e260000000800 */
[----:B---34-:R-:W3:Y:S01]  /*2cd0*/  LDL.LU R51, [R1] ;  /* 0x0000000001337983 */ /* 0x018ee20000300800 */
[----:B------:R-:W-:Y:S01]  /*2ce0*/  VIADD R24, R24, 0xffffffff ;  /* 0xffffffff18187836 */ /* 0x000fe20000000000 */
[----:B------:R-:W-:Y:S05]  /*2cf0*/  YIELD ;  /* 0x0000000000007946 */ /* 0x000fea0003800000 */
[----:B------:R-:W-:Y:S01]  /*2d00*/  ISETP.GT.AND P3, PT, R24, R130, PT ;  /* 0x000000821800720c */ /* 0x000fe20003f64270 */
[----:B------:R-:W-:Y:S01]  /*2d10*/  BSSY B0, `(.L_x_427) ;  /* 0x0000925000007945 */ /* 0x000fe20003800000 */
[----:B0-----:R-:W-:Y:S01]  /*2d20*/  ISETP.GE.AND P2, PT, R92, 0x1, PT ;  /* 0x000000015c00780c */ /* 0x001fe20003f46270 */
[----:B--2---:R-:W-:Y:S01]  /*2d30*/  IMAD R5, R23, 0x5800, R0 ;  /* 0x0000580017057824 */ /* 0x004fe200078e0200 */
[----:B---3--:R-:W-:-:S03]  /*2d40*/  LOP3.LUT R51, R51, 0xffffffef, RZ, 0xc0, !PT ;  /* 0xffffffef33337812 */ /* 0x008fc600078ec0ff */
[----:B------:R-:W-:-:S06]  /*2d50*/  IMAD R5, R5, 0x2, R2 ;  /* 0x0000000205057824 */ /* 0x000fcc00078e0202 */
[----:B------:R-:W-:-:S05]  /*2d60*/  @P3 LOP3.LUT R51, R51, 0x10, RZ, 0xfc, !PT ;  /* 0x0000001033333812 */ /* 0x000fca00078efcff */
[----:B------:R0:W-:Y:S01]  /*2d70*/  STL [R1], R51 ;  /* 0x0000003301007387 */ /* 0x0001e20000100800 */
[----:B------:R-:W-:Y:S05]  /*2d80*/  @!P2 BRA `(.L_x_428) ;  /* 0x00000088001ca947 */ /* 0x000fea0003800000 */
[----:B------:R-:W-:Y:S01]  /*2d90*/  ULDC.U8 UR4, c[0x0][0x410] ;  /* 0x0001040000047ab9 */ /* 0x000fe20000000000 */
[----:B------:R-:W-:Y:S01]  /*2da0*/  SHF.R.S32.HI R3, RZ, 0x1f, R24 ;  /* 0x0000001fff037819 */ /* 0x000fe20000011418 */
[-C--:B------:R-:W-:Y:S01]  /*2db0*/  IMAD R4, R135, R24.reuse, RZ ;  /* 0x0000001887047224 */ /* 0x080fe200078e02ff */
[----:B------:R-:W-:Y:S01]  /*2dc0*/  ISETP.NE.AND P2, PT, RZ, UR4, PT ;  /* 0x00000004ff007c0c */ /* 0x000fe2000bf45270 */
[-C--:B------:R-:W-:Y:S02]  /*2dd0*/  IMAD R0, R41, R24.reuse, RZ ;  /* 0x0000001829007224 */ /* 0x080fe400078e02ff */
[----:B------:R-:W-:Y:S02]  /*2de0*/  IMAD R44, R134, R24, RZ ;  /* 0x00000018862c7224 */ /* 0x000fe400078e02ff */
[----:B------:R-:W-:Y:S02]  /*2df0*/  IMAD R45, R3, R108, R4 ;  /* 0x0000006c032d7224 */ /* 0x000fe400078e0204 */
[----:B------:R-:W-:-:S02]  /*2e00*/  IMAD R4, R24, -0xb0, R25 ;  /* 0xffffff5018047824 */ /* 0x000fc400078e0219 */
[C---:B------:R-:W-:Y:S02]  /*2e10*/  IMAD R93, R3.reuse, R156, R0 ;  /* 0x0000009c035d7224 */ /* 0x040fe400078e0200 */
[----:B------:R-:W-:Y:S01]  /*2e20*/  IMAD R47, R3, R114, R44 ;  /* 0x00000072032f7224 */ /* 0x000fe200078e022c */
[----:B------:R-:W-:Y:S01]  /*2e30*/  VIMNMX R4, R4, 0xb0, PT ;  /* 0x000000b004047848 */ /* 0x000fe20003fe0100 */
[----:B------:R-:W-:-:S04]  /*2e40*/  IMAD.WIDE.U32 R136, R156, R24, RZ ;  /* 0x000000189c887225 */ /* 0x000fc800078e00ff */
[----:B------:R-:W-:-:S04]  /*2e50*/  IMAD.WIDE.U32 R96, R108, R24, RZ ;  /* 0x000000186c607225 */ /* 0x000fc800078e00ff */
[----:B------:R-:W-:-:S04]  /*2e60*/  IMAD.WIDE.U32 R94, R114, R24, RZ ;  /* 0x00000018725e7225 */ /* 0x000fc800078e00ff */
[----:B------:R-:W-:Y:S02]  /*2e70*/  IMAD.IADD R93, R137, 0x1, R93 ;  /* 0x00000001895d7824 */ /* 0x000fe400078e025d */
[----:B------:R-:W-:Y:S02]  /*2e80*/  IMAD.IADD R3, R97, 0x1, R45 ;  /* 0x0000000161037824 */ /* 0x000fe400078e022d */
[----:B------:R-:W-:Y:S01]  /*2e90*/  IMAD.IADD R0, R95, 0x1, R47 ;  /* 0x000000015f007824 */ /* 0x000fe200078e022f */
[----:B------:R-:W-:Y:S06]  /*2ea0*/  @!P2 BRA `(.L_x_429) ;  /* 0x00000040008ca947 */ /* 0x000fec0003800000 */
[----:B------:R-:W-:Y:S01]  /*2eb0*/  ISETP.GE.AND P3, PT, R22, R4, PT ;  /* 0x000000041600720c */ /* 0x000fe20003f66270 */
[----:B------:R-:W-:Y:S01]  /*2ec0*/  BSSY B1, `(.L_x_430) ;  /* 0x000001c000017945 */ /* 0x000fe20003800000 */
[----:B------:R-:W-:Y:S02]  /*2ed0*/  CS2R R80, SRZ ;  /* 0x0000000000507805 */ /* 0x000fe4000001ff00 */
[----:B------:R-:W-:Y:S02]  /*2ee0*/  CS2R R88, SRZ ;  /* 0x0000000000587805 */ /* 0x000fe4000001ff00 */
[----:B------:R-:W-:Y:S02]  /*2ef0*/  CS2R R98, SRZ ;  /* 0x0000000000627805 */ /* 0x000fe4000001ff00 */
[----:B------:R-:W-:Y:S02]  /*2f00*/  CS2R R90, SRZ ;  /* 0x00000000005a7805 */ /* 0x000fe4000001ff00 */
[----:B------:R-:W-:-:S03]  /*2f10*/  CS2R R138, SRZ ;  /* 0x00000000008a7805 */ /* 0x000fc6000001ff00 */
[----:B------:R-:W-:Y:S05]  /*2f20*/  @P3 BRA `(.L_x_431) ;  /* 0x0000000000543947 */ /* 0x000fea0003800000 */
[----:B------:R-:W-:Y:S01]  /*2f30*/  IADD3 R45, P2, R104, R96, RZ ;  /* 0x00000060682d7210 */ /* 0x000fe20007f5e0ff */
[----:B------:R-:W-:Y:S01]  /*2f40*/  ULDC.64 UR4, c[0x0][0x3e8] ;  /* 0x0000fa0000047ab9 */ /* 0x000fe20000000a00 */
[----:B------:R-:W-:Y:S02]  /*2f50*/  CS2R R98, SRZ ;  /* 0x0000000000627805 */ /* 0x000fe4000001ff00 */
[----:B------:R-:W-:Y:S01]  /*2f60*/  CS2R R138, SRZ ;  /* 0x00000000008a7805 */ /* 0x000fe2000001ff00 */
[----:B------:R-:W-:Y:S01]  /*2f70*/  ULDC.64 UR6, c[0x0][0x208] ;  /* 0x0000820000067ab9 */ /* 0x000fe20000000a00 */
[----:B------:R-:W-:Y:S01]  /*2f80*/  IMAD.X R46, R3, 0x1, R28, P2 ;  /* 0x00000001032e7824 */ /* 0x000fe200010e061c */
[----:B------:R-:W-:-:S05]  /*2f90*/  IADD3 R47, P2, R110, R94, RZ ;  /* 0x0000005e6e2f7210 */ /* 0x000fca0007f5e0ff */
[----:B------:R-:W-:Y:S01]  /*2fa0*/  IMAD.X R48, R0, 0x1, R26, P2 ;  /* 0x0000000100307824 */ /* 0x000fe200010e061a */
[----:B------:R-:W-:-:S04]  /*2fb0*/  LEA R44, P2, R45, UR4, 0x1 ;  /* 0x000000042d2c7c11 */ /* 0x000fc8000f8408ff */
[----:B------:R-:W-:Y:S01]  /*2fc0*/  LEA.HI.X R45, R45, UR5, R46, 0x1, P2 ;  /* 0x000000052d2d7c11 */ /* 0x000fe200090f0c2e */
[----:B------:R-:W-:Y:S02]  /*2fd0*/  ULDC.64 UR4, c[0x0][0x400] ;  /* 0x0001000000047ab9 */ /* 0x000fe40000000a00 */
[----:B------:R-:W-:-:S04]  /*2fe0*/  LEA R46, P2, R47, UR4, 0x1 ;  /* 0x000000042f2e7c11 */ /* 0x000fc8000f8408ff */
[----:B------:R-:W-:Y:S02]  /*2ff0*/  LEA.HI.X R47, R47, UR5, R48, 0x1, P2 ;  /* 0x000000052f2f7c11 */ /* 0x000fe400090f0c30 */
[----:B------:R-:W-:Y:S02]  /*3000*/  ISETP.GE.AND P2, PT, R18, R92, PT ;  /* 0x0000005c1200720c */ /* 0x000fe40003f46270 */
[----:B------:R-:W-:Y:S02]  /*3010*/  CS2R R88, SRZ ;  /* 0x0000000000587805 */ /* 0x000fe4000001ff00 */
[----:B------:R-:W-:-:S09]  /*3020*/  CS2R R90, SRZ ;  /* 0x00000000005a7805 */ /* 0x000fd2000001ff00 */
[----:B------:R1:W5:Y:S04]  /*3030*/  @!P2 LDG.E.64 R98, desc[UR6][R44.64] ;  /* 0x000000062c62a981 */ /* 0x000368000c1e1b00 */
[----:B------:R1:W5:Y:S01]  /*3040*/  @!P2 LDG.E.64 R138, desc[UR6][R46.64] ;  /* 0x000000062e8aa981 */ /* 0x000362000c1e1b00 */
[----:B------:R-:W-:-:S13]  /*3050*/  ISETP.GE.AND P2, PT, R220, R92, PT ;  /* 0x0000005cdc00720c */ /* 0x000fda0003f46270 */
[----:B------:R1:W5:Y:S04]  /*3060*/  @!P2 LDG.E.64 R88, desc[UR6][R44.64+0x40] ;  /* 0x000040062c58a981 */ /* 0x000368000c1e1b00 */
[----:B------:R1:W5:Y:S02]  /*3070*/  @!P2 LDG.E.64 R90, desc[UR6][R46.64+0x40] ;  /* 0x000040062e5aa981 */ /* 0x000364000c1e1b00 */
.L_x_431:
[----:B------:R-:W-:Y:S05]  /*3080*/  BSYNC B1 ;  /* 0x0000000000017941 */ /* 0x000fea0003800000 */
.L_x_430:
[----:B------:R-:W-:Y:S01]  /*3090*/  VIADD R48, R22, 0x20 ;  /* 0x0000002016307836 */ /* 0x000fe20000000000 */
[----:B------:R-:W-:Y:S01]  /*30a0*/  BSSY B1, `(.L_x_432) ;  /* 0x0000029000017945 */ /* 0x000fe20003800000 */
[----:B-1---5:R-:W-:Y:S01]  /*30b0*/  IMAD.MOV.U32 R44, RZ, RZ, R88 ;  /* 0x000000ffff2c7224 */ /* 0x022fe200078e0058 */
[----:B------:R-:W-:Y:S01]  /*30c0*/  CS2R R84, SRZ ;  /* 0x0000000000547805 */ /* 0x000fe2000001ff00 */
[----:B------:R-:W-:Y:S01]  /*30d0*/  IMAD.MOV.U32 R45, RZ, RZ, R89 ;  /* 0x000000ffff2d7224 */ /* 0x000fe200078e0059 */
[----:B------:R-:W-:Y:S01]  /*30e0*/  ISETP.GE.AND P4, PT, R48, R4, PT ;  /* 0x000000043000720c */ /* 0x000fe20003f86270 */
[----:B------:R-:W-:Y:S01]  /*30f0*/  IMAD.MOV.U32 R46, RZ, RZ, R98 ;  /* 0x000000ffff2e7224 */ /* 0x000fe200078e0062 */
[----:B------:R-:W-:Y:S01]  /*3100*/  PRMT R155, R155, 0x5410, R44 ;  /* 0x000054109b9b7816 */ /* 0x000fe2000000002c */
[----:B------:R-:W-:Y:S01]  /*3110*/  IMAD.MOV.U32 R44, RZ, RZ, R99 ;  /* 0x000000ffff2c7224 */ /* 0x000fe200078e0063 */
[----:B------:R-:W-:Y:S01]  /*3120*/  PRMT R166, R166, 0x5410, R45 ;  /* 0x00005410a6a67816 */ /* 0x000fe2000000002d */
[----:B------:R-:W-:Y:S01]  /*3130*/  IMAD.MOV.U32 R45, RZ, RZ, R90 ;  /* 0x000000ffff2d7224 */ /* 0x000fe200078e005a */
[----:B------:R-:W-:Y:S01]  /*3140*/  PRMT R167, R167, 0x5410, R46 ;  /* 0x00005410a7a77816 */ /* 0x000fe2000000002e */
[----:B------:R-:W-:Y:S01]  /*3150*/  IMAD.MOV.U32 R47, RZ, RZ, R91 ;  /* 0x000000ffff2f7224 */ /* 0x000fe200078e005b */
[----:B------:R-:W-:-:S02]  /*3160*/  PRMT R185, R44, 0x7610, R185 ;  /* 0x000076102cb97816 */ /* 0x000fc400000000b9 */
[----:B------:R-:W-:Y:S02]  /*3170*/  CS2R R82, SRZ ;  /* 0x0000000000527805 */ /* 0x000fe4000001ff00 */
[----:B------:R-:W-:Y:S02]  /*3180*/  PRMT R204, R45, 0x7610, R204 ;  /* 0x000076102dcc7816 */ /* 0x000fe400000000cc */
[----:B------:R-:W-:Y:S02]  /*3190*/  CS2R R86, SRZ ;  /* 0x0000000000567805 */ /* 0x000fe4000001ff00 */
[----:B------:R-:W-:Y:S01]  /*31a0*/  PRMT R205, R47, 0x7610, R205 ;  /* 0x000076102fcd7816 */ /* 0x000fe200000000cd */
[----:B------:R-:W-:Y:S02]  /*31b0*/  IMAD.MOV.U32 R49, RZ, RZ, R138 ;  /* 0x000000ffff317224 */ /* 0x000fe400078e008a */
[----:B------:R-:W-:Y:S01]  /*31c0*/  IMAD.MOV.U32 R50, RZ, RZ, R139 ;  /* 0x000000ffff327224 */ /* 0x000fe200078e008b */
[----:B------:R-:W-:Y:S06]  /*31d0*/  @P4 BRA `(.L_x_433) ;  /* 0x0000000000544947 */ /* 0x000fec0003800000 */
[----:B------:R-:W-:Y:S01]  /*31e0*/  IADD3 R45, P2, P5, R104, R96, R37 ;  /* 0x00000060682d7210 */ /* 0x000fe20007d5e025 */
[----:B------:R-:W-:Y:S01]  /*31f0*/  ULDC.64 UR4, c[0x0][0x3e8] ;  /* 0x0000fa0000047ab9 */ /* 0x000fe20000000a00 */
[----:B------:R-:W-:Y:S02]  /*3200*/  CS2R R84, SRZ ;  /* 0x0000000000547805 */ /* 0x000fe4000001ff00 */
[----:B------:R-:W-:Y:S02]  /*3210*/  CS2R R86, SRZ ;  /* 0x0000000000567805 */ /* 0x000fe4000001ff00 */
[----:B------:R-:W-:Y:S01]  /*3220*/  IADD3.X R46, R28, R3, R40, P2, P5 ;  /* 0x000000031c2e7210 */ /* 0x000fe200017ea428 */
[----:B------:R-:W-:Y:S01]  /*3230*/  ULDC.64 UR6, c[0x0][0x208] ;  /* 0x0000820000067ab9 */ /* 0x000fe20000000a00 */
[----:B------:R-:W-:-:S04]  /*3240*/  IADD3 R47, P2, P5, R110, R94, R31 ;  /* 0x0000005e6e2f7210 */ /* 0x000fc80007d5e01f */
[----:B------:R-:W-:Y:S02]  /*3250*/  IADD3.X R48, R26, R0, R34, P2, P5 ;  /* 0x000000001a307210 */ /* 0x000fe400017ea422 */
        /* <DEDUP_REMOVED lines=13> */
.L_x_433:
[----:B------:R-:W-:Y:S05]  /*3330*/  BSYNC B1 ;  /* 0x0000000000017941 */ /* 0x000fea0003800000 */
.L_x_432:
[----:B------:R-:W-:Y:S01]  /*3340*/  VIADD R48, R22, 0x40 ;  /* 0x0000004016307836 */ /* 0x000fe20000000000 */
[----:B0-----:R-:W-:Y:S01]  /*3350*/  LOP3.LUT R51, R51, 0xfffffffb, RZ, 0xc0, !PT ;  /* 0xfffffffb33337812 */ /* 0x001fe200078ec0ff */
[----:B-1---5:R-:W-:Y:S01]  /*3360*/  IMAD.MOV.U32 R44, RZ, RZ, R80 ;  /* 0x000000ffff2c7224 */ /* 0x022fe200078e0050 */
[----:B------:R-:W-:Y:S01]  /*3370*/  BSSY B1, `(.L_x_434) ;  /* 0x000002e000017945 */ /* 0x000fe20003800000 */
        /* <DEDUP_REMOVED lines=13> */
[----:B------:R-:W-:Y:S02]  /*3450*/  PRMT R153, R153, 0x5410, R45 ;  /* 0x0000541099997816 */ /* 0x000fe4000000002d */
[----:B------:R-:W-:Y:S02]  /*3460*/  CS2R R76, SRZ ;  /* 0x00000000004c7805 */ /* 0x000fe4000001ff00 */
[----:B------:R-:W-:-:S02]  /*3470*/  @P2 LOP3.LUT R51, R51, 0x4, RZ, 0xfc, !PT ;  /* 0x0000000433332812 */ /* 0x000fc400078efcff */
[----:B------:R-:W-:Y:S02]  /*3480*/  CS2R R74, SRZ ;  /* 0x00000000004a7805 */ /* 0x000fe4000001ff00 */
[----:B------:R-:W-:Y:S02]  /*3490*/  PRMT R175, R46, 0x7610, R175 ;  /* 0x000076102eaf7816 */ /* 0x000fe400000000af */
[----:B------:R-:W-:Y:S02]  /*34a0*/  CS2R R78, SRZ ;  /* 0x00000000004e7805 */ /* 0x000fe4000001ff00 */
[----:B------:R-:W-:Y:S01]  /*34b0*/  PRMT R174, R47, 0x7610, R174 ;  /* 0x000076102fae7816 */ /* 0x000fe200000000ae */
[----:B------:R0:W-:Y:S01]  /*34c0*/  STL [R1], R51 ;  /* 0x0000003301007387 */ /* 0x0001e20000100800 */
        /* <DEDUP_REMOVED lines=24> */
.L_x_435:
[----:B------:R-:W-:Y:S05]  /*3650*/  BSYNC B1 ;  /* 0x0000000000017941 */ /* 0x000fea0003800000 */
.L_x_434:
[----:B------:R-:W-:Y:S01]  /*3660*/  IMAD.MOV.U32 R53, RZ, RZ, R51 ;  /* 0x000000ffff357224 */ /* 0x000fe200078e0033 */
[----:B------:R-:W-:Y:S01]  /*3670*/  BSSY B1, `(.L_x_436) ;  /* 0x0000039000017945 */ /* 0x000fe20003800000 */
[----:B0-----:R-:W-:Y:S01]  /*3680*/  VIADD R51, R22, 0x60 ;  /* 0x0000006016337836 */ /* 0x001fe20000000000 */
[----:B------:R-:W-:Y:S01]  /*3690*/  PRMT R206, R49, 0x7610, R206 ;  /* 0x0000761031ce7816 */ /* 0x000fe200000000ce */
[----:B-1---5:R-:W-:Y:S01]  /*36a0*/  IMAD.MOV.U32 R44, RZ, RZ, R72 ;  /* 0x000000ffff2c7224 */ /* 0x022fe200078e0048 */
[----:B------:R-:W-:Y:S01]  /*36b0*/  LOP3.LUT R53, R53, 0xfffffff7, RZ, 0xc0, !PT ;  /* 0xfffffff735357812 */ /* 0x000fe200078ec0ff */
        /* <DEDUP_REMOVED lines=15> */
[----:B------:R-:W-:Y:S01]  /*37b0*/  @P2 LOP3.LUT R53, R53, 0x8, RZ, 0xfc, !PT ;  /* 0x0000000835352812 */ /* 0x000fe200078efcff */
[----:B------:R-:W-:Y:S01]  /*37c0*/  IMAD.MOV.U32 R49, RZ, RZ, R78 ;  /* 0x000000ffff317224 */ /* 0x000fe200078e004e */
[----:B------:R-:W-:Y:S01]  /*37d0*/  PRMT R153, R47, 0x7610, R153 ;  /* 0x000076102f997816 */ /* 0x000fe20000000099 */
[----:B------:R-:W-:-:S02]  /*37e0*/  IMAD.MOV.U32 R48, RZ, RZ, R79 ;  /* 0x000000ffff307224 */ /* 0x000fc400078e004f */
[----:B------:R0:W-:Y:S01]  /*37f0*/  STL [R1], R53 ;  /* 0x0000003501007387 */ /* 0x0001e20000100800 */
[----:B------:R-:W-:Y:S05]  /*3800*/  @P2 BRA `(.L_x_437) ;  /* 0x00000000007c2947 */ /* 0x000fea0003800000 */
[----:B------:R-:W1:Y:S01]  /*3810*/  LDC.64 R44, c[0x0][0x3f8] ;  /* 0x0000fe00ff2c7b82 */ /* 0x000e620000000a00 */
[----:B------:R-:W-:Y:S01]  /*3820*/  IMAD.MOV.U32 R46, RZ, RZ, R96 ;  /* 0x000000ffff2e7224 */ /* 0x000fe200078e0060 */
[----:B------:R-:W-:Y:S01]  /*3830*/  ULDC.64 UR4, c[0x0][0x3e8] ;  /* 0x0000fa0000047ab9 */ /* 0x000fe20000000a00 */
[----:B------:R-:W-:Y:S01]  /*3840*/  IMAD.MOV.U32 R47, RZ, RZ, R3 ;  /* 0x000000ffff2f7224 */ /* 0x000fe200078e0003 */
[----:B------:R-:W-:Y:S02]  /*3850*/  CS2R R68, SRZ ;  /* 0x0000000000447805 */ /* 0x000fe4000001ff00 */
[----:B------:R-:W-:Y:S01]  /*3860*/  CS2R R70, SRZ ;  /* 0x0000000000467805 */ /* 0x000fe2000001ff00 */
[----:B------:R-:W-:Y:S01]  /*3870*/  ULDC.64 UR6, c[0x0][0x208] ;  /* 0x0000820000067ab9 */ /* 0x000fe20000000a00 */
[----:B-1----:R-:W-:-:S04]  /*3880*/  IMAD.WIDE.U32 R46, R44, 0x60, R46 ;  /* 0x000000602c2e7825 */ /* 0x002fc800078e002e */
[----:B------:R-:W-:Y:S01]  /*3890*/  IMAD R45, R45, 0x60, RZ ;  /* 0x000000602d2d7824 */ /* 0x000fe200078e02ff */
[----:B------:R-:W-:Y:S01]  /*38a0*/  IADD3 R51, P2, R104, R46, RZ ;  /* 0x0000002e68337210 */ /* 0x000fe20007f5e0ff */
[----:B------:R-:W-:-:S03]  /*38b0*/  IMAD.MOV.U32 R46, RZ, RZ, R94 ;  /* 0x000000ffff2e7224 */ /* 0x000fc600078e005e */
[----:B------:R-:W-:Y:S01]  /*38c0*/  IADD3.X R52, R28, R47, R45, P2, !PT ;  /* 0x0000002f1c347210 */ /* 0x000fe200017fe42d */
[----:B------:R-:W-:Y:S01]  /*38d0*/  IMAD.MOV.U32 R47, RZ, RZ, R0 ;  /* 0x000000ffff2f7224 */ /* 0x000fe200078e0000 */
[----:B------:R-:W1:Y:S02]  /*38e0*/  LDC.64 R44, c[0x0][0x408] ;  /* 0x00010200ff2c7b82 */ /* 0x000e640000000a00 */
[----:B-1----:R-:W-:-:S04]  /*38f0*/  IMAD.WIDE.U32 R46, R44, 0x60, R46 ;  /* 0x000000602c2e7825 */ /* 0x002fc800078e002e */
[----:B------:R-:W-:Y:S01]  /*3900*/  IMAD R45, R45, 0x60, RZ ;  /* 0x000000602d2d7824 */ /* 0x000fe200078e02ff */
[----:B------:R-:W-:-:S04]  /*3910*/  IADD3 R50, P2, R110, R46, RZ ;  /* 0x0000002e6e327210 */ /* 0x000fc80007f5e0ff */
[----:B------:R-:W-:Y:S02]  /*3920*/  IADD3.X R47, R26, R47, R45, P2, !PT ;  /* 0x0000002f1a2f7210 */ /* 0x000fe400017fe42d */
        /* <DEDUP_REMOVED lines=13> */
.L_x_437:
[----:B------:R-:W-:Y:S05]  /*3a00*/  BSYNC B1 ;  /* 0x0000000000017941 */ /* 0x000fea0003800000 */
.L_x_436:
[----:B-1----:R-:W-:Y:S01]  /*3a10*/  VIADD R47, R22, 0x80 ;  /* 0x00000080162f7836 */ /* 0x002fe20000000000 */
[----:B------:R-:W-:Y:S01]  /*3a20*/  BSSY B1, `(.L_x_438) ;  /* 0x000002a000017945 */ /* 0x000fe20003800000 */
[----:B------:R-:W-:Y:S01]  /*3a30*/  IMAD.MOV.U32 R46, RZ, RZ, R53 ;  /* 0x000000ffff2e7224 */ /* 0x000fe200078e0035 */
[----:B------:R-:W-:Y:S01]  /*3a40*/  PRMT R184, R49, 0x7610, R184 ;  /* 0x0000761031b87816 */ /* 0x000fe200000000b8 */
[----:B-----5:R-:W-:Y:S01]  /*3a50*/  IMAD.MOV.U32 R44, RZ, RZ, R64 ;  /* 0x000000ffff2c7224 */ /* 0x020fe200078e0040 */
[----:B------:R-:W-:Y:S01]  /*3a60*/  ISETP.GE.AND P2, PT, R47, R4, PT ;  /* 0x000000042f00720c */ /* 0x000fe20003f46270 */
[----:B------:R-:W-:Y:S01]  /*3a70*/  IMAD.MOV.U32 R45, RZ, RZ, R65 ;  /* 0x000000ffff2d7224 */ /* 0x000fe200078e0041 */
[----:B------:R-:W-:Y:S02]  /*3a80*/  LOP3.LUT R46, R46, 0xfffffffd, RZ, 0xc0, !PT ;  /* 0xfffffffd2e2e7812 */ /* 0x000fe400078ec0ff */
[----:B------:R-:W-:Y:S02]  /*3a90*/  CS2R R56, SRZ ;  /* 0x0000000000387805 */ /* 0x000fe4000001ff00 */
[----:B------:R-:W-:-:S02]  /*3aa0*/  PRMT R188, R48, 0x7610, R188 ;  /* 0x0000761030bc7816 */ /* 0x000fc400000000bc */
[----:B------:R-:W-:Y:S02]  /*3ab0*/  CS2R R48, SRZ ;  /* 0x0000000000307805 */ /* 0x000fe4000001ff00 */
[----:B------:R-:W-:Y:S02]  /*3ac0*/  PRMT R168, R44, 0x7610, R168 ;  /* 0x000076102ca87816 */ /* 0x000fe400000000a8 */
[----:B------:R-:W-:Y:S02]  /*3ad0*/  CS2R R60, SRZ ;  /* 0x00000000003c7805 */ /* 0x000fe4000001ff00 */
[----:B------:R-:W-:Y:S02]  /*3ae0*/  PRMT R169, R45, 0x7610, R169 ;  /* 0x000076102da97816 */ /* 0x000fe400000000a9 */
[----:B------:R-:W-:Y:S02]  /*3af0*/  CS2R R58, SRZ ;  /* 0x00000000003a7805 */ /* 0x000fe4000001ff00 */
[----:B------:R-:W-:-:S02]  /*3b00*/  CS2R R62, SRZ ;  /* 0x00000000003e7805 */ /* 0x000fc4000001ff00 */
[----:B0-----:R-:W-:Y:S02]  /*3b10*/  CS2R R52, SRZ ;  /* 0x0000000000347805 */ /* 0x001fe4000001ff00 */
[----:B------:R-:W-:Y:S02]  /*3b20*/  CS2R R50, SRZ ;  /* 0x0000000000327805 */ /* 0x000fe4000001ff00 */
[----:B------:R-:W-:Y:S02]  /*3b30*/  @P2 LOP3.LUT R46, R46, 0x2, RZ, 0xfc, !PT ;  /* 0x000000022e2e2812 */ /* 0x000fe400078efcff */
[----:B------:R-:W-:-:S03]  /*3b40*/  CS2R R54, SRZ ;  /* 0x0000000000367805 */ /* 0x000fc6000001ff00 */
[----:B------:R0:W-:Y:S01]  /*3b50*/  STL [R1], R46 ;  /* 0x0000002e01007387 */ /* 0x0001e20000100800 */
[----:B------:R-:W-:Y:S05]  /*3b60*/  @P2 BRA `(.L_x_439) ;  /* 0x0000000000542947 */ /* 0x000fea0003800000 */
        /* <DEDUP_REMOVED lines=8> */
[----:B0-----:R-:W-:-:S04]  /*3bf0*/  LEA R46, P2, R44, UR4, 0x1 ;  /* 0x000000042c2e7c11 */ /* 0x001fc8000f8408ff */
        /* <DEDUP_REMOVED lines=12> */
.L_x_439:
[----:B------:R-:W-:Y:S05]  /*3cc0*/  BSYNC B1 ;  /* 0x0000000000017941 */ /* 0x000fea0003800000 */
.L_x_438:
[----:B-1----:R-:W-:Y:S01]  /*3cd0*/  VIADD R44, R22, 0xa0 ;  /* 0x000000a0162c7836 */ /* 0x002fe20000000000 */
[----:B------:R-:W-:Y:S04]  /*3ce0*/  BSSY B1, `(.L_x_440) ;  /* 0x0000020000017945 */ /* 0x000fe80003800000 */
[----:B------:R-:W-:-:S13]  /*3cf0*/  ISETP.GE.AND P5, PT, R44, R4, PT ;  /* 0x000000042c00720c */ /* 0x000fda0003fa6270 */
        /* <DEDUP_REMOVED lines=10> */
[----:B------:R-:W-:-:S04]  /*3da0*/  IADD3 R3, P2, R104, R96, RZ ;  /* 0x0000006068037210 */ /* 0x000fc80007f5e0ff */
[----:B------:R-:W-:Y:S02]  /*3db0*/  IADD3.X R96, R28, R97, R45, P2, !PT ;  /* 0x000000611c607210 */ /* 0x000fe400017fe42d */
        /* <DEDUP_REMOVED lines=8> */
[----:B0-----:R-:W-:-:S04]  /*3e40*/  LEA R46, P2, R0, UR4, 0x1 ;  /* 0x00000004002e7c11 */ /* 0x001fc8000f8408ff */
        /* <DEDUP_REMOVED lines=9> */
.L_x_441:
[----:B------:R-:W-:Y:S05]  /*3ee0*/  BSYNC B1 ;  /* 0x0000000000017941 */ /* 0x000fea0003800000 */
.L_x_440:
[----:B------:R-:W-:Y:S01]  /*3ef0*/  IMAD.MOV.U32 R0, RZ, RZ, R68 ;  /* 0x000000ffff007224 */ /* 0x000fe200078e0044 */
[----:B-1----:R-:W-:Y:S01]  /*3f00*/  MOV R44, R66 ;  /* 0x00000042002c7202 */ /* 0x002fe20000000f00 */
[----:B------:R-:W-:Y:S01]  /*3f10*/  IMAD.MOV.U32 R3, RZ, RZ, R69 ;  /* 0x000000ffff037224 */ /* 0x000fe200078e0045 */
[----:B------:R-:W-:Y:S01]  /*3f20*/  ISETP.NE.AND P2, PT, R224, 0x3, PT ;  /* 0x00000003e000780c */ /* 0x000fe20003f45270 */
[----:B------:R-:W-:Y:S01]  /*3f30*/  IMAD.MOV.U32 R45, RZ, RZ, R67 ;  /* 0x000000ffff2d7224 */ /* 0x000fe200078e0043 */
[----:B------:R-:W-:Y:S01]  /*3f40*/  PRMT R200, R0, 0x7610, R200 ;  /* 0x0000761000c87816 */ /* 0x000fe200000000c8 */
[----:B-----5:R-:W-:Y:S01]  /*3f50*/  IMAD.MOV.U32 R0, RZ, RZ, R57 ;  /* 0x000000ffff007224 */ /* 0x020fe200078e0039 */
[----:B------:R-:W-:Y:S01]  /*3f60*/  PRMT R201, R3, 0x7610, R201 ;  /* 0x0000761003c97816 */ /* 0x000fe200000000c9 */
[----:B------:R-:W-:Y:S01]  /*3f70*/  IMAD.MOV.U32 R3, RZ, RZ, R70 ;  /* 0x000000ffff037224 */ /* 0x000fe200078e0046 */
        /* <DEDUP_REMOVED lines=25> */
[----:B------:R-:W-:Y:S01]  /*4110*/  PRMT R191, R0, 0x7610, R191 ;  /* 0x0000761000bf7816 */ /* 0x000fe200000000bf */
[----:B------:R-:W-:Y:S01]  /*4120*/  IMAD.MOV.U32 R0, RZ, RZ, R51 ;  /* 0x000000ffff007224 */ /* 0x000fe200078e0033 */
[----:B------:R-:W-:Y:S01]  /*4130*/  PRMT R178, R3, 0x7610, R178 ;  /* 0x0000761003b27816 */ /* 0x000fe200000000b2 */
[----:B------:R-:W-:Y:S01]  /*4140*/  IMAD.MOV.U32 R3, RZ, RZ, R50 ;  /* 0x000000ffff037224 */ /* 0x000fe200078e0032 */
[----:B------:R-:W-:Y:S02]  /*4150*/  PRMT R194, R44, 0x7610, R194 ;  /* 0x000076102cc27816 */ /* 0x000fe400000000c2 */
[----:B------:R-:W-:Y:S01]  /*4160*/  PRMT R173, R0, 0x7610, R173 ;  /* 0x0000761000ad7816 */ /* 0x000fe200000000ad */
[----:B------:R-:W-:Y:S01]  /*4170*/  IMAD.MOV.U32 R0, RZ, RZ, R55 ;  /* 0x000000ffff007224 */ /* 0x000fe200078e0037 */
[----:B------:R-:W-:Y:S01]  /*4180*/  PRMT R172, R3, 0x7610, R172 ;  /* 0x0000761003ac7816 */ /* 0x000fe200000000ac */
[----:B------:R-:W-:-:S03]  /*4190*/  IMAD.MOV.U32 R3, RZ, RZ, R54 ;  /* 0x000000ffff037224 */ /* 0x000fc600078e0036 */
[----:B------:R-:W-:Y:S02]  /*41a0*/  PRMT R195, R0, 0x7610, R195 ;  /* 0x0000761000c37816 */ /* 0x000fe400000000c3 */
[----:B------:R-:W-:Y:S01]  /*41b0*/  PRMT R193, R3, 0x7610, R193 ;  /* 0x0000761003c17816 */ /* 0x000fe200000000c1 */
[----:B------:R-:W-:Y:S06]  /*41c0*/  @!P2 BRA `(.L_x_442) ;  /* 0x000000000004a947 */ /* 0x000fec0003800000 */
[----:B------:R-:W-:Y:S01]  /*41d0*/  BPT.TRAP 0x1 ;  /* 0x000000040000795c */ /* 0x000fe20000300000 */
.L_x_442:
[----:B------:R-:W-:Y:S01]  /*41e0*/  IMAD R3, R23, 0x8, R2 ;  /* 0x0000000817037824 */ /* 0x000fe200078e0202 */
[----:B------:R-:W-:Y:S01]  /*41f0*/  SHF.L.U32 R0, R223, 0x1f, RZ ;  /* 0x0000001fdf007819 */ /* 0x000fe200000006ff */
[----:B------:R-:W-:Y:S03]  /*4200*/  BSSY B1, `(.L_x_443) ;  /* 0x0000003000017945 */ /* 0x000fe60003800000 */
[----:B------:R-:W1:Y:S02]  /*4210*/  SYNCS.PHASECHK.TRANS64.TRYWAIT P6, [R3+URZ+0x34890], R0 ;  /* 0x03489000030075a7 */ /* 0x000e6400080c017f */
[----:B-1----:R-:W-:Y:S05]  /*4220*/  @!P6 BRA `(.L_x_444) ;  /* 0x000002540048e947 */ /* 0x002fea0003800000 */
.L_x_803:
[----:B------:R-:W-:Y:S05]  /*4230*/  BSYNC B1 ;  /* 0x0000000000017941 */ /* 0x000fea0003800000 */
.L_x_443:
[----:B------:R-:W-:Y:S04]  /*4240*/  BSSY B1, `(.L_x_445) ;  /* 0x0000079000017945 */ /* 0x000fe80003800000 */
[----:B------:R-:W-:Y:S05]  /*4250*/  @P3 BRA `(.L_x_446) ;  /* 0x0000000400dc3947 */ /* 0x000fea0003800000 */
[----:B------:R-:W-:Y:S01]  /*4260*/  IADD3 R183, P3, R120, R136, RZ ;  /* 0x0000008878b77210 */ /* 0x000fe20007f7e0ff */
[----:B------:R-:W-:Y:S04]  /*4270*/  BSSY B2, `(.L_x_447) ;  /* 0x000003b000027945 */ /* 0x000fe80003800000 */
[----:B------:R-:W-:Y:S01]  /*4280*/  IMAD.X R182, R93, 0x1, R122, P3 ;  /* 0x000000015db67824 */ /* 0x000fe200018e067a */
[----:B------:R-:W-:Y:S07]  /*4290*/  @P0 BRA `(.L_x_448) ;  /* 0x0000000000e00947 */ /* 0x000fee0003800000 */
[----:B0-----:R0:W2:Y:S01]  /*42a0*/  LDS.128 R44, [R5+0x1e400] ;  /* 0x01e40000052c7984 */ /* 0x0010a20000000c00 */
[----:B------:R-:W-:Y:S01]  /*42b0*/  ISETP.GE.AND P3, PT, R18, R92, PT ;  /* 0x0000005c1200720c */ /* 0x000fe20003f66270 */
[----:B------:R-:W-:-:S12]  /*42c0*/  BSSY B3, `(.L_x_449) ;  /* 0x000002e000037945 */ /* 0x000fd80003800000 */
[----:B0-----:R-:W-:Y:S05]  /*42d0*/  @P3 BRA `(.L_x_450) ;  /* 0x0000000000b03947 */ /* 0x001fea0003800000 */
[--C-:B------:R-:W-:Y:S02]  /*42e0*/  SHF.R.U64 R94, R98, 0x10, R99.reuse ;  /* 0x00000010625e7819 */ /* 0x100fe40000001263 */
[----:B------:R-:W-:Y:S02]  /*42f0*/  SHF.R.U32.HI R95, RZ, 0x10, R99 ;  /* 0x00000010ff5f7819 */ /* 0x000fe40000011663 */
[----:B------:R-:W-:Y:S02]  /*4300*/  SHF.R.U64 R99, R138, 0x10, R139 ;  /* 0x000000108a637819 */ /* 0x000fe4000000128b */
[----:B------:R-:W-:Y:S02]  /*4310*/  PRMT R94, R167, 0x5432, R94 ;  /* 0x00005432a75e7816 */ /* 0x000fe4000000005e */
[----:B------:R-:W-:Y:S02]  /*4320*/  PRMT R99, R186, 0x5410, R99 ;  /* 0x00005410ba637816 */ /* 0x000fe40000000063 */
[----:B------:R-:W-:-:S02]  /*4330*/  SHF.R.U32.HI R138, RZ, 0x10, R139 ;  /* 0x00000010ff8a7819 */ /* 0x000fc4000001168b */
[C---:B--2---:R-:W-:Y:S01]  /*4340*/  LOP3.LUT R139, R45.reuse, 0xffff0000, RZ, 0xc0, !PT ;  /* 0xffff00002d8b7812 */ /* 0x044fe200078ec0ff */
[----:B------:R-:W-:Y:S01]  /*4350*/  IMAD.U32 R45, R45, 0x10000, RZ ;  /* 0x000100002d2d7824 */ /* 0x000fe200078e00ff */
[----:B------:R-:W-:Y:S02]  /*4360*/  LOP3.LUT R186, R99, 0xffff0000, RZ, 0xc0, !PT ;  /* 0xffff000063ba7812 */ /* 0x000fe400078ec0ff */
[C---:B------:R-:W-:Y:S01]  /*4370*/  LOP3.LUT R98, R94.reuse, 0xffff0000, RZ, 0xc0, !PT ;  /* 0xffff00005e627812 */ /* 0x040fe200078ec0ff */
[----:B------:R-:W-:Y:S01]  /*4380*/  IMAD.U32 R94, R94, 0x10000, RZ ;  /* 0x000100005e5e7824 */ /* 0x000fe200078e00ff */
[----:B------:R-:W-:Y:S01]  /*4390*/  PRMT R138, R168, 0x5432, R138 ;  /* 0x00005432a88a7816 */ /* 0x000fe2000000008a */
[----:B------:R-:W-:Y:S01]  /*43a0*/  FMUL.FTZ R190, R139, R186 ;  /* 0x000000ba8bbe7220 */ /* 0x000fe20000410000 */
[----:B------:R-:W-:Y:S01]  /*43b0*/  PRMT R95, R185, 0x5410, R95 ;  /* 0x00005410b95f7816 */ /* 0x000fe2000000005f */
[-C--:B------:R-:W-:Y:S02]  /*43c0*/  FMUL.FTZ R139, R139, R98.reuse ;  /* 0x000000628b8b7220 */ /* 0x080fe40000410000 */
[----:B------:R-:W-:-:S02]  /*43d0*/  FFMA.FTZ R98, R45, R98, -R190 ;  /* 0x000000622d627223 */ /* 0x000fc400000108be */
[----:B------:R-:W-:Y:S01]  /*43e0*/  FFMA.FTZ R45, R45, R186, R139 ;  /* 0x000000ba2d2d7223 */ /* 0x000fe2000001008b */
[----:B------:R-:W-:Y:S01]  /*43f0*/  LOP3.LUT R186, R46, 0xffff0000, RZ, 0xc0, !PT ;  /* 0xffff00002eba7812 */ /* 0x000fe200078ec0ff */
[----:B------:R-:W-:Y:S02]  /*4400*/  IMAD.U32 R139, R138, 0x10000, RZ ;  /* 0x000100008a8b7824 */ /* 0x000fe400078e00ff */
[C---:B------:R-:W-:Y:S01]  /*4410*/  IMAD.U32 R185, R95.reuse, 0x10000, RZ ;  /* 0x000100005fb97824 */ /* 0x040fe200078e00ff */
[----:B------:R-:W-:Y:S01]  /*4420*/  LOP3.LUT R95, R95, 0xffff0000, RZ, 0xc0, !PT ;  /* 0xffff00005f5f7812 */ /* 0x000fe200078ec0ff */
[----:B------:R-:W-:Y:S01]  /*4430*/  FMUL.FTZ R187, R186, R139 ;  /* 0x0000008bbabb7220 */ /* 0x000fe20000410000 */
[----:B------:R-:W-:Y:S02]  /*4440*/  IMAD.U32 R46, R46, 0x10000, RZ ;  /* 0x000100002e2e7824 */ /* 0x000fe400078e00ff */
[-C--:B------:R-:W-:Y:S01]  /*4450*/  FMUL.FTZ R186, R186, R185.reuse ;  /* 0x000000b9baba7220 */ /* 0x080fe20000410000 */
[----:B------:R-:W-:Y:S01]  /*4460*/  F2FP.BF16.F32.PACK_AB R45, R45, R98 ;  /* 0x000000622d2d723e */ /* 0x000fe200000010ff */
[----:B------:R-:W-:-:S02]  /*4470*/  FFMA.FTZ R187, R46, R185, -R187 ;  /* 0x000000b92ebb7223 */ /* 0x000fc400000108bb */
[----:B------:R-:W-:Y:S01]  /*4480*/  FFMA.FTZ R186, R46, R139, R186 ;  /* 0x0000008b2eba7223 */ /* 0x000fe200000100ba */
[----:B------:R-:W-:Y:S01]  /*4490*/  LOP3.LUT R139, R138, 0xffff0000, RZ, 0xc0, !PT ;  /* 0xffff00008a8b7812 */ /* 0x000fe200078ec0ff */
[C---:B------:R-:W-:Y:S01]  /*44a0*/  IMAD.U32 R138, R47.reuse, 0x10000, RZ ;  /* 0x000100002f8a7824 */ /* 0x040fe200078e00ff */
[----:B------:R-:W-:-:S05]  /*44b0*/  LOP3.LUT R46, R47, 0xffff0000, RZ, 0xc0, !PT ;  /* 0xffff00002f2e7812 */ /* 0x000fca00078ec0ff */
[C---:B------:R-:W-:Y:S01]  /*44c0*/  FMUL.FTZ R47, R46.reuse, R139 ;  /* 0x0000008b2e2f7220 */ /* 0x040fe20000410000 */
[----:B------:R-:W-:-:S03]  /*44d0*/  FMUL.FTZ R46, R46, R95 ;  /* 0x0000005f2e2e7220 */ /* 0x000fc60000410000 */
[C---:B------:R-:W-:Y:S01]  /*44e0*/  FFMA.FTZ R47, R138.reuse, R95, -R47 ;  /* 0x0000005f8a2f7223 */ /* 0x040fe2000001082f */
[----:B------:R-:W-:Y:S01]  /*44f0*/  FFMA.FTZ R46, R138, R139, R46 ;  /* 0x0000008b8a2e7223 */ /* 0x000fe2000001002e */
[C---:B------:R-:W-:Y:S01]  /*4500*/  LOP3.LUT R95, R44.reuse, 0xffff0000, RZ, 0xc0, !PT ;  /* 0xffff00002c5f7812 */ /* 0x040fe200078ec0ff */
[----:B------:R-:W-:Y:S02]  /*4510*/  IMAD.U32 R138, R99, 0x10000, RZ ;  /* 0x00010000638a7824 */ /* 0x000fe400078e00ff */
[----:B------:R-:W-:Y:S01]  /*4520*/  IMAD.U32 R99, R44, 0x10000, RZ ;  /* 0x000100002c637824 */ /* 0x000fe200078e00ff */
[----:B------:R-:W-:Y:S01]  /*4530*/  F2FP.BF16.F32.PACK_AB R47, R46, R47 ;  /* 0x0000002f2e2f723e */ /* 0x000fe200000010ff */
[C---:B------:R-:W-:Y:S01]  /*4540*/  FMUL.FTZ R44, R95.reuse, R138 ;  /* 0x0000008a5f2c7220 */ /* 0x040fe20000410000 */
[-C--:B------:R-:W-:Y:S01]  /*4550*/  FMUL.FTZ R95, R95, R94.reuse ;  /* 0x0000005e5f5f7220 */ /* 0x080fe20000410000 */
[----:B------:R-:W-:Y:S02]  /*4560*/  F2FP.BF16.F32.PACK_AB R46, R186, R187 ;  /* 0x000000bbba2e723e */ /* 0x000fe400000010ff */
[C---:B------:R-:W-:Y:S01]  /*4570*/  FFMA.FTZ R44, R99.reuse, R94, -R44 ;  /* 0x0000005e632c7223 */ /* 0x040fe2000001082c */
[----:B------:R-:W-:-:S05]  /*4580*/  FFMA.FTZ R95, R99, R138, R95 ;  /* 0x0000008a635f7223 */ /* 0x000fca000001005f */
[----:B------:R-:W-:-:S07]  /*4590*/  F2FP.BF16.F32.PACK_AB R44, R95, R44 ;  /* 0x0000002c5f2c723e */ /* 0x000fce00000010ff */
.L_x_450:
[----:B------:R-:W-:Y:S05]  /*45a0*/  BSYNC B3 ;  /* 0x0000000000037941 */ /* 0x000fea0003800000 */
.L_x_449:
[----:B------:R-:W-:Y:S01]  /*45b0*/  IADD3 R95, P3, R183, R100, RZ ;  /* 0x00000064b75f7210 */ /* 0x000fe20007f7e0ff */
[----:B------:R-:W-:Y:S01]  /*45c0*/  ULDC.64 UR4, c[0x0][0x2e8] ;  /* 0x0000ba0000047ab9 */ /* 0x000fe20000000a00 */
[----:B------:R-:W-:-:S03]  /*45d0*/  ULDC.64 UR6, c[0x0][0x208] ;  /* 0x0000820000067ab9 */ /* 0x000fc60000000a00 */
[----:B------:R-:W-:Y:S01]  /*45e0*/  IMAD.X R98, R182, 0x1, R15, P3 ;  /* 0x00000001b6627824 */ /* 0x000fe200018e060f */
[----:B------:R-:W-:-:S04]  /*45f0*/  LEA R94, P3, R95, UR4, 0x1 ;  /* 0x000000045f5e7c11 */ /* 0x000fc8000f8608ff */
[----:B------:R-:W-:-:S05]  /*4600*/  LEA.HI.X R95, R95, UR5, R98, 0x1, P3 ;  /* 0x000000055f5f7c11 */ /* 0x000fca00098f0c62 */
[----:B--2---:R2:W-:Y:S04]  /*4610*/  STG.E.128 desc[UR6][R94.64], R44 ;  /* 0x0000002c5e007986 */ /* 0x0045e8000c101d06 */
.L_x_448:
[----:B------:R-:W-:Y:S05]  /*4620*/  BSYNC B2 ;  /* 0x0000000000027941 */ /* 0x000fea0003800000 */
.L_x_447:
[----:B------:R-:W-:Y:S05]  /*4630*/  @P1 BRA `(.L_x_446) ;  /* 0x0000000000e41947 */ /* 0x000fea0003800000 */
[----:B0-2---:R0:W2:Y:S01]  /*4640*/  LDS.128 R44, [R5+0x23c00] ;  /* 0x023c0000052c7984 */ /* 0x0050a20000000c00 */
[----:B------:R-:W-:Y:S01]  /*4650*/  IADD3 R183, P3, R183, R14, RZ ;  /* 0x0000000eb7b77210 */ /* 0x000fe20007f7e0ff */
[----:B------:R-:W-:Y:S04]  /*4660*/  BSSY B2, `(.L_x_451) ;  /* 0x0000031000027945 */ /* 0x000fe80003800000 */
[----:B------:R-:W-:Y:S01]  /*4670*/  IMAD.X R182, R182, 0x1, R11, P3 ;  /* 0x00000001b6b67824 */ /* 0x000fe200018e060b */
[----:B------:R-:W-:-:S13]  /*4680*/  ISETP.GE.AND P3, PT, R220, R92, PT ;  /* 0x0000005cdc00720c */ /* 0x000fda0003f66270 */
[----:B0-----:R-:W-:Y:S05]  /*4690*/  @P3 BRA `(.L_x_452) ;  /* 0x0000000000b43947 */ /* 0x001fea0003800000 */
[--C-:B------:R-:W-:Y:S02]  /*46a0*/  SHF.R.U64 R88, R88, 0x10, R89.reuse ;  /* 0x0000001058587819 */ /* 0x100fe40000001259 */
[----:B------:R-:W-:Y:S02]  /*46b0*/  SHF.R.U32.HI R94, RZ, 0x10, R89 ;  /* 0x00000010ff5e7819 */ /* 0x000fe40000011659 */
[--C-:B------:R-:W-:Y:S02]  /*46c0*/  SHF.R.U64 R89, R90, 0x10, R91.reuse ;  /* 0x000000105a597819 */ /* 0x100fe4000000125b */
[----:B------:R-:W-:Y:S02]  /*46d0*/  SHF.R.U32.HI R95, RZ, 0x10, R91 ;  /* 0x00000010ff5f7819 */ /* 0x000fe4000001165b */
[----:B------:R-:W-:Y:S01]  /*46e0*/  PRMT R91, R204, 0x5410, R89 ;  /* 0x00005410cc5b7816 */ /* 0x000fe20000000059 */
[----:B--2---:R-:W-:Y:S01]  /*46f0*/  IMAD.U32 R89, R45, 0x10000, RZ ;  /* 0x000100002d597824 */ /* 0x004fe200078e00ff */
[----:B------:R-:W-:-:S02]  /*4700*/  PRMT R88, R155, 0x5432, R88 ;  /* 0x000054329b587816 */ /* 0x000fc40000000058 */
[----:B------:R-:W-:Y:S02]  /*4710*/  LOP3.LUT R99, R45, 0xffff0000, RZ, 0xc0, !PT ;  /* 0xffff00002d637812 */ /* 0x000fe400078ec0ff */
[----:B------:R-:W-:Y:S02]  /*4720*/  LOP3.LUT R98, R91, 0xffff0000, RZ, 0xc0, !PT ;  /* 0xffff00005b627812 */ /* 0x000fe400078ec0ff */
[C---:B------:R-:W-:Y:S01]  /*4730*/  LOP3.LUT R90, R88.reuse, 0xffff0000, RZ, 0xc0, !PT ;  /* 0xffff0000585a7812 */ /* 0x040fe200078ec0ff */
[----:B------:R-:W-:Y:S02]  /*4740*/  IMAD.U32 R88, R88, 0x10000, RZ ;  /* 0x0001000058587824 */ /* 0x000fe400078e00ff */
[C---:B------:R-:W-:Y:S02]  /*4750*/  FMUL.FTZ R138, R99.reuse, R98 ;  /* 0x00000062638a7220 */ /* 0x040fe40000410000 */
[-C--:B------:R-:W-:Y:S02]  /*4760*/  FMUL.FTZ R45, R99, R90.reuse ;  /* 0x0000005a632d7220 */ /* 0x080fe40000410000 */
[----:B------:R-:W-:-:S02]  /*4770*/  FFMA.FTZ R90, R89, R90, -R138 ;  /* 0x0000005a595a7223 */ /* 0x000fc4000001088a */
[----:B------:R-:W-:Y:S01]  /*4780*/  FFMA.FTZ R89, R89, R98, R45 ;  /* 0x0000006259597223 */ /* 0x000fe2000001002d */
[----:B------:R-:W-:Y:S02]  /*4790*/  PRMT R45, R166, 0x5432, R94 ;  /* 0x00005432a62d7816 */ /* 0x000fe4000000005e */
[----:B------:R-:W-:Y:S02]  /*47a0*/  PRMT R94, R205, 0x5410, R95 ;  /* 0x00005410cd5e7816 */ /* 0x000fe4000000005f */
[----:B------:R-:W-:Y:S01]  /*47b0*/  LOP3.LUT R98, R46, 0xffff0000, RZ, 0xc0, !PT ;  /* 0xffff00002e627812 */ /* 0x000fe200078ec0ff */
[C---:B------:R-:W-:Y:S01]  /*47c0*/  IMAD.U32 R99, R45.reuse, 0x10000, RZ ;  /* 0x000100002d637824 */ /* 0x040fe200078e00ff */
[----:B------:R-:W-:Y:S01]  /*47d0*/  LOP3.LUT R45, R45, 0xffff0000, RZ, 0xc0, !PT ;  /* 0xffff00002d2d7812 */ /* 0x000fe200078ec0ff */
[----:B------:R-:W-:Y:S01]  /*47e0*/  IMAD.U32 R95, R94, 0x10000, RZ ;  /* 0x000100005e5f7824 */ /* 0x000fe200078e00ff */
[----:B------:R-:W-:Y:S01]  /*47f0*/  F2FP.BF16.F32.PACK_AB R89, R89, R90 ;  /* 0x0000005a5959723e */ /* 0x000fe200000010ff */
[----:B------:R-:W-:-:S02]  /*4800*/  IMAD.U32 R46, R46, 0x10000, RZ ;  /* 0x000100002e2e7824 */ /* 0x000fc400078e00ff */
[C---:B------:R-:W-:Y:S01]  /*4810*/  FMUL.FTZ R139, R98.reuse, R95 ;  /* 0x0000005f628b7220 */ /* 0x040fe20000410000 */
[----:B------:R-:W-:-:S03]  /*4820*/  FMUL.FTZ R98, R98, R99 ;  /* 0x0000006362627220 */ /* 0x000fc60000410000 */
[C---:B------:R-:W-:Y:S01]  /*4830*/  FFMA.FTZ R139, R46.reuse, R99, -R139 ;  /* 0x000000632e8b7223 */ /* 0x040fe2000001088b */
        /* <DEDUP_REMOVED lines=17> */
[----:B------:R-:W-:Y:S01]  /*4950*/  F2FP.BF16.F32.PACK_AB R44, R45, R44 ;  /* 0x0000002c2d2c723e */ /* 0x000fe200000010ff */
[----:B------:R-:W-:-:S07]  /*4960*/  IMAD.MOV.U32 R45, RZ, RZ, R89 ;  /* 0x000000ffff2d7224 */ /* 0x000fce00078e0059 */
.L_x_452:
[----:B------:R-:W-:Y:S05]  /*4970*/  BSYNC B2 ;  /* 0x0000000000027941 */ /* 0x000fea0003800000 */
.L_x_451:
[----:B------:R-:W-:Y:S01]  /*4980*/  ULDC.64 UR4, c[0x0][0x2e8] ;  /* 0x0000ba0000047ab9 */ /* 0x000fe20000000a00 */
[----:B------:R-:W-:Y:S01]  /*4990*/  ULDC.64 UR6, c[0x0][0x208] ;  /* 0x0000820000067ab9 */ /* 0x000fe20000000a00 */
[----:B------:R-:W-:-:S04]  /*49a0*/  LEA R88, P3, R183, UR4, 0x1 ;  /* 0x00000004b7587c11 */ /* 0x000fc8000f8608ff */
[----:B------:R-:W-:-:S05]  /*49b0*/  LEA.HI.X R89, R183, UR5, R182, 0x1, P3 ;  /* 0x00000005b7597c11 */ /* 0x000fca00098f0cb6 */
[----:B--2---:R3:W-:Y:S04]  /*49c0*/  STG.E.128 desc[UR6][R88.64], R44 ;  /* 0x0000002c58007986 */ /* 0x0047e8000c101d06 */
.L_x_446:
[----:B------:R-:W-:Y:S05]  /*49d0*/  BSYNC B1 ;  /* 0x0000000000017941 */ /* 0x000fea0003800000 */
.L_x_445:
[----:B------:R-:W-:Y:S04]  /*49e0*/  BSSY B1, `(.L_x_453) ;  /* 0x000007a000017945 */ /* 0x000fe80003800000 */
[----:B------:R-:W-:Y:S05]  /*49f0*/  @P4 BRA `(.L_x_454) ;  /* 0x0000000400e04947 */ /* 0x000fea0003800000 */
[----:B---3--:R-:W-:Y:S01]  /*4a00*/  IADD3 R89, P3, P4, R158, R136, R16 ;  /* 0x000000889e597210 */ /* 0x008fe20007c7e010 */
[----:B------:R-:W-:Y:S03]  /*4a10*/  BSSY B2, `(.L_x_455) ;  /* 0x000003c000027945 */ /* 0x000fe60003800000 */
[----:B------:R-:W-:Y:S01]  /*4a20*/  IADD3.X R88, R123, R93, R17, P3, P4 ;  /* 0x0000005d7b587210 */ /* 0x000fe20001fe8411 */
[----:B------:R-:W-:Y:S08]  /*4a30*/  @P0 BRA `(.L_x_456) ;  /* 0x0000000000e40947 */ /* 0x000ff00003800000 */
        /* <DEDUP_REMOVED lines=51> */
.L_x_458:
[----:B------:R-:W-:Y:S05]  /*4d70*/  BSYNC B3 ;  /* 0x0000000000037941 */ /* 0x000fea0003800000 */
.L_x_457:
[----:B------:R-:W-:Y:S01]  /*4d80*/  ULDC.64 UR4, c[0x0][0x2e8] ;  /* 0x0000ba0000047ab9 */ /* 0x000fe20000000a00 */
[----:B------:R-:W-:Y:S01]  /*4d90*/  ULDC.64 UR6, c[0x0][0x208] ;  /* 0x0000820000067ab9 */ /* 0x000fe20000000a00 */
[----:B------:R-:W-:-:S04]  /*4da0*/  LEA R84, P3, R90, UR4, 0x1 ;  /* 0x000000045a547c11 */ /* 0x000fc8000f8608ff */
[----:B------:R-:W-:-:S05]  /*4db0*/  LEA.HI.X R85, R90, UR5, R91, 0x1, P3 ;  /* 0x000000055a557c11 */ /* 0x000fca00098f0c5b */
[----:B--2---:R3:W-:Y:S04]  /*4dc0*/  STG.E.128 desc[UR6][R84.64], R44 ;  /* 0x0000002c54007986 */ /* 0x0047e8000c101d06 */
.L_x_456:
[----:B------:R-:W-:Y:S05]  /*4dd0*/  BSYNC B2 ;  /* 0x0000000000027941 */ /* 0x000fea0003800000 */
.L_x_455:
[----:B------:R-:W-:Y:S05]  /*4de0*/  @P1 BRA `(.L_x_454) ;  /* 0x0000000000e41947 */ /* 0x000fea0003800000 */
[----:B0-23--:R0:W2:Y:S01]  /*4df0*/  LDS.128 R44, [R5+0x24c00] ;  /* 0x024c0000052c7984 */ /* 0x00d0a20000000c00 */
[----:B------:R-:W-:Y:S01]  /*4e00*/  IADD3 R89, P3, R89, R14, RZ ;  /* 0x0000000e59597210 */ /* 0x000fe20007f7e0ff */
[----:B------:R-:W-:Y:S04]  /*4e10*/  BSSY B2, `(.L_x_459) ;  /* 0x0000031000027945 */ /* 0x000fe80003800000 */
[----:B------:R-:W-:Y:S01]  /*4e20*/  IMAD.X R88, R88, 0x1, R11, P3 ;  /* 0x0000000158587824 */ /* 0x000fe200018e060b */
[----:B------:R-:W-:-:S13]  /*4e30*/  ISETP.GE.AND P3, PT, R220, R92, PT ;  /* 0x0000005cdc00720c */ /* 0x000fda0003f66270 */
[----:B0-----:R-:W-:Y:S05]  /*4e40*/  @P3 BRA `(.L_x_460) ;  /* 0x0000000000b43947 */ /* 0x001fea0003800000 */
[----:B------:R-:W-:Y:S01]  /*4e50*/  SHF.R.U64 R82, R82, 0x10, R83 ;  /* 0x0000001052527819 */ /* 0x000fe20000001253 */
[----:B--2---:R-:W-:Y:S01]  /*4e60*/  IMAD.U32 R84, R46, 0x10000, RZ ;  /* 0x000100002e547824 */ /* 0x004fe200078e00ff */
[----:B------:R-:W-:Y:S02]  /*4e70*/  SHF.R.U64 R80, R80, 0x10, R81 ;  /* 0x0000001050507819 */ /* 0x000fe40000001251 */
[----:B------:R-:W-:Y:S02]  /*4e80*/  PRMT R175, R175, 0x5410, R82 ;  /* 0x00005410afaf7816 */ /* 0x000fe40000000052 */
[----:B------:R-:W-:Y:S02]  /*4e90*/  PRMT R177, R177, 0x5410, R80 ;  /* 0x00005410b1b17816 */ /* 0x000fe40000000050 */
[----:B------:R-:W-:Y:S02]  /*4ea0*/  SHF.R.U32.HI R85, RZ, 0x10, R83 ;  /* 0x00000010ff557819 */ /* 0x000fe40000011653 */
[----:B------:R-:W-:-:S02]  /*4eb0*/  SHF.R.U32.HI R81, RZ, 0x10, R81 ;  /* 0x00000010ff517819 */ /* 0x000fc40000011651 */
[----:B------:R-:W-:Y:S02]  /*4ec0*/  LOP3.LUT R87, R45, 0xffff0000, RZ, 0xc0, !PT ;  /* 0xffff00002d577812 */ /* 0x000fe400078ec0ff */
[C---:B------:R-:W-:Y:S01]  /*4ed0*/  LOP3.LUT R80, R175.reuse, 0xffff0000, RZ, 0xc0, !PT ;  /* 0xffff0000af507812 */ /* 0x040fe200078ec0ff */
[----:B------:R-:W-:Y:S01]  /*4ee0*/  IMAD.U32 R175, R175, 0x10000, RZ ;  /* 0x00010000afaf7824 */ /* 0x000fe200078e00ff */
[C---:B------:R-:W-:Y:S01]  /*4ef0*/  LOP3.LUT R82, R177.reuse, 0xffff0000, RZ, 0xc0, !PT ;  /* 0xffff0000b1527812 */ /* 0x040fe200078ec0ff */
[----:B------:R-:W-:Y:S01]  /*4f00*/  IMAD.U32 R177, R177, 0x10000, RZ ;  /* 0x00010000b1b17824 */ /* 0x000fe200078e00ff */
[----:B------:R-:W-:Y:S01]  /*4f10*/  PRMT R174, R174, 0x5410, R85 ;  /* 0x00005410aeae7816 */ /* 0x000fe20000000055 */
[----:B------:R-:W-:Y:S01]  /*4f20*/  FMUL.FTZ R86, R87, R80 ;  /* 0x0000005057567220 */ /* 0x000fe20000410000 */
[----:B------:R-:W-:Y:S01]  /*4f30*/  PRMT R176, R176, 0x5410, R81 ;  /* 0x00005410b0b07816 */ /* 0x000fe20000000051 */
[----:B------:R-:W-:Y:S01]  /*4f40*/  IMAD.U32 R81, R45, 0x10000, RZ ;  /* 0x000100002d517824 */ /* 0x000fe200078e00ff */
[----:B------:R-:W-:Y:S01]  /*4f50*/  LOP3.LUT R46, R46, 0xffff0000, RZ, 0xc0, !PT ;  /* 0xffff00002e2e7812 */ /* 0x000fe200078ec0ff */
[----:B------:R-:W-:Y:S01]  /*4f60*/  FMUL.FTZ R87, R87, R82 ;  /* 0x0000005257577220 */ /* 0x000fe20000410000 */
[----:B------:R-:W-:-:S02]  /*4f70*/  IMAD.U32 R45, R174, 0x10000, RZ ;  /* 0x00010000ae2d7824 */ /* 0x000fc400078e00ff */
[C---:B------:R-:W-:Y:S01]  /*4f80*/  FFMA.FTZ R86, R81.reuse, R82, -R86 ;  /* 0x0000005251567223 */ /* 0x040fe20000010856 */
[----:B------:R-:W-:Y:S02]  /*4f90*/  IMAD.U32 R85, R176, 0x10000, RZ ;  /* 0x00010000b0557824 */ /* 0x000fe400078e00ff */
[----:B------:R-:W-:Y:S01]  /*4fa0*/  FFMA.FTZ R87, R81, R80, R87 ;  /* 0x0000005051577223 */ /* 0x000fe20000010057 */
[----:B------:R-:W-:Y:S01]  /*4fb0*/  FMUL.FTZ R81, R46, R45 ;  /* 0x0000002d2e517220 */ /* 0x000fe20000410000 */
[C---:B------:R-:W-:Y:S01]  /*4fc0*/  IMAD.U32 R80, R44.reuse, 0x10000, RZ ;  /* 0x000100002c507824 */ /* 0x040fe200078e00ff */
[----:B------:R-:W-:Y:S01]  /*4fd0*/  LOP3.LUT R44, R44, 0xffff0000, RZ, 0xc0, !PT ;  /* 0xffff00002c2c7812 */ /* 0x000fe200078ec0ff */
[-C--:B------:R-:W-:Y:S01]  /*4fe0*/  FMUL.FTZ R91, R46, R85.reuse ;  /* 0x000000552e5b7220 */ /* 0x080fe20000410000 */
[----:B------:R-:W-:Y:S01]  /*4ff0*/  LOP3.LUT R83, R47, 0xffff0000, RZ, 0xc0, !PT ;  /* 0xffff00002f537812 */ /* 0x000fe200078ec0ff */
[----:B------:R-:W-:Y:S01]  /*5000*/  FFMA.FTZ R81, R84, R85, -R81 ;  /* 0x0000005554517223 */ /* 0x000fe20000010851 */
[----:B------:R-:W-:Y:S01]  /*5010*/  LOP3.LUT R174, R174, 0xffff0000, RZ, 0xc0, !PT ;  /* 0xffff0000aeae7812 */ /* 0x000fe200078ec0ff */
[----:B------:R-:W-:Y:S01]  /*5020*/  FFMA.FTZ R84, R84, R45, R91 ;  /* 0x0000002d54547223 */ /* 0x000fe2000001005b */
[----:B------:R-:W-:Y:S01]  /*5030*/  LOP3.LUT R176, R176, 0xffff0000, RZ, 0xc0, !PT ;  /* 0xffff0000b0b07812 */ /* 0x000fe200078ec0ff */
[C---:B------:R-:W-:Y:S01]  /*5040*/  FMUL.FTZ R45, R44.reuse, R175 ;  /* 0x000000af2c2d7220 */ /* 0x040fe20000410000 */
[----:B------:R-:W-:Y:S01]  /*5050*/  FMUL.FTZ R44, R44, R177 ;  /* 0x000000b12c2c7220 */ /* 0x000fe20000410000 */
[----:B------:R-:W-:Y:S01]  /*5060*/  FMUL.FTZ R46, R83, R174 ;  /* 0x000000ae532e7220 */ /* 0x000fe20000410000 */
[----:B------:R-:W-:-:S02]  /*5070*/  IMAD.U32 R47, R47, 0x10000, RZ ;  /* 0x000100002f2f7824 */ /* 0x000fc400078e00ff */
[-C--:B------:R-:W-:Y:S01]  /*5080*/  FMUL.FTZ R83, R83, R176.reuse ;  /* 0x000000b053537220 */ /* 0x080fe20000410000 */
[C---:B------:R-:W-:Y:S01]  /*5090*/  FFMA.FTZ R45, R80.reuse, R177, -R45 ;  /* 0x000000b1502d7223 */ /* 0x040fe2000001082d */
[----:B------:R-:W-:Y:S01]  /*50a0*/  FFMA.FTZ R44, R80, R175, R44 ;  /* 0x000000af502c7223 */ /* 0x000fe2000001002c */
[C---:B------:R-:W-:Y:S01]  /*50b0*/  FFMA.FTZ R176, R47.reuse, R176, -R46 ;  /* 0x000000b02fb07223 */ /* 0x040fe2000001082e */
[----:B------:R-:W-:Y:S01]  /*50c0*/  FFMA.FTZ R83, R47, R174, R83 ;  /* 0x000000ae2f537223 */ /* 0x000fe20000010053 */
[----:B------:R-:W-:Y:S02]  /*50d0*/  F2FP.BF16.F32.PACK_AB R86, R87, R86 ;  /* 0x000000565756723e */ /* 0x000fe400000010ff */
[----:B------:R-:W-:Y:S02]  /*50e0*/  F2FP.BF16.F32.PACK_AB R44, R44, R45 ;  /* 0x0000002d2c2c723e */ /* 0x000fe400000010ff */
[----:B------:R-:W-:Y:S01]  /*50f0*/  F2FP.BF16.F32.PACK_AB R47, R83, R176 ;  /* 0x000000b0532f723e */ /* 0x000fe200000010ff */
[----:B------:R-:W-:Y:S01]  /*5100*/  IMAD.MOV.U32 R45, RZ, RZ, R86 ;  /* 0x000000ffff2d7224 */ /* 0x000fe200078e0056 */
[----:B------:R-:W-:-:S07]  /*5110*/  F2FP.BF16.F32.PACK_AB R46, R84, R81 ;  /* 0x00000051542e723e */ /* 0x000fce00000010ff */
.L_x_460:
[----:B------:R-:W-:Y:S05]  /*5120*/  BSYNC B2 ;  /* 0x0000000000027941 */ /* 0x000fea0003800000 */
.L_x_459:
[----:B------:R-:W-:Y:S01]  /*5130*/  ULDC.64 UR4, c[0x0][0x2e8] ;  /* 0x0000ba0000047ab9 */ /* 0x000fe20000000a00 */
[----:B------:R-:W-:Y:S01]  /*5140*/  ULDC.64 UR6, c[0x0][0x208] ;  /* 0x0000820000067ab9 */ /* 0x000fe20000000a00 */
[----:B------:R-:W-:-:S04]  /*5150*/  LEA R80, P3, R89, UR4, 0x1 ;  /* 0x0000000459507c11 */ /* 0x000fc8000f8608ff */
[----:B------:R-:W-:-:S05]  /*5160*/  LEA.HI.X R81, R89, UR5, R88, 0x1, P3 ;  /* 0x0000000559517c11 */ /* 0x000fca00098f0c58 */
[----:B--2---:R4:W-:Y:S04]  /*5170*/  STG.E.128 desc[UR6][R80.64], R44 ;  /* 0x0000002c50007986 */ /* 0x0049e8000c101d06 */
.L_x_454:
[----:B------:R-:W-:Y:S05]  /*5180*/  BSYNC B1 ;  /* 0x0000000000017941 */ /* 0x000fea0003800000 */
.L_x_453:
[----:B------:R-:W5:Y:S01]  /*5190*/  LDL R90, [R1] ;  /* 0x00000000015a7983 */ /* 0x000f620000100800 */
[----:B------:R-:W-:Y:S01]  /*51a0*/  BSSY B1, `(.L_x_461) ;  /* 0x000007c000017945 */ /* 0x000fe20003800000 */
[----:B-----5:R-:W-:-:S13]  /*51b0*/  LOP3.LUT P3, RZ, R90, 0x4, RZ, 0xc0, !PT ;  /* 0x000000045aff7812 */ /* 0x020fda000786c0ff */
[----:B------:R-:W-:Y:S05]  /*51c0*/  @P3 BRA `(.L_x_462) ;  /* 0x0000000400e43947 */ /* 0x000fea0003800000 */
[----:B----4-:R-:W-:Y:S01]  /*51d0*/  IADD3 R81, P3, P4, R125, R136, R16 ;  /* 0x000000887d517210 */ /* 0x010fe20007c7e010 */
[----:B------:R-:W-:Y:S03]  /*51e0*/  BSSY B2, `(.L_x_463) ;  /* 0x000003c000027945 */ /* 0x000fe60003800000 */
[----:B------:R-:W-:Y:S01]  /*51f0*/  IADD3.X R80, R124, R93, R17, P3, P4 ;  /* 0x0000005d7c507210 */ /* 0x000fe20001fe8411 */
[----:B------:R-:W-:Y:S08]  /*5200*/  @P0 BRA `(.L_x_464) ;  /* 0x0000000000e40947 */ /* 0x000ff00003800000 */
[----:B0-23--:R0:W2:Y:S01]  /*5210*/  LDS.128 R44, [R5+0x20400] ;  /* 0x02040000052c7984 */ /* 0x00d0a20000000c00 */
[----:B------:R-:W-:Y:S01]  /*5220*/  IADD3 R82, P3, R81, R100, RZ ;  /* 0x0000006451527210 */ /* 0x000fe20007f7e0ff */
[----:B------:R-:W-:Y:S04]  /*5230*/  BSSY B3, `(.L_x_465) ;  /* 0x0000031000037945 */ /* 0x000fe80003800000 */
[----:B------:R-:W-:Y:S01]  /*5240*/  IMAD.X R83, R80, 0x1, R15, P3 ;  /* 0x0000000150537824 */ /* 0x000fe200018e060f */
[----:B------:R-:W-:-:S13]  /*5250*/  ISETP.GE.AND P3, PT, R18, R92, PT ;  /* 0x0000005c1200720c */ /* 0x000fda0003f66270 */
[----:B0-----:R-:W-:Y:S05]  /*5260*/  @P3 BRA `(.L_x_466) ;  /* 0x0000000000b43947 */ /* 0x001fea0003800000 */
[--C-:B------:R-:W-:Y:S02]  /*5270*/  SHF.R.U64 R85, R78, 0x10, R79.reuse ;  /* 0x000000104e557819 */ /* 0x100fe4000000124f */
[----:B------:R-:W-:Y:S02]  /*5280*/  SHF.R.U32.HI R79, RZ, 0x10, R79 ;  /* 0x00000010ff4f7819 */ /* 0x000fe4000001164f */
[--C-:B------:R-:W-:Y:S01]  /*5290*/  SHF.R.U64 R87, R76, 0x10, R77.reuse ;  /* 0x000000104c577819 */ /* 0x100fe2000000124d */
[----:B--2---:R-:W-:Y:S01]  /*52a0*/  IMAD.U32 R76, R46, 0x10000, RZ ;  /* 0x000100002e4c7824 */ /* 0x004fe200078e00ff */
[----:B------:R-:W-:Y:S02]  /*52b0*/  SHF.R.U32.HI R84, RZ, 0x10, R77 ;  /* 0x00000010ff547819 */ /* 0x000fe4000001164d */
[----:B------:R-:W-:Y:S02]  /*52c0*/  PRMT R184, R184, 0x5410, R85 ;  /* 0x00005410b8b87816 */ /* 0x000fe40000000055 */
[----:B------:R-:W-:-:S02]  /*52d0*/  PRMT R188, R188, 0x5410, R79 ;  /* 0x00005410bcbc7816 */ /* 0x000fc4000000004f */
[----:B------:R-:W-:Y:S02]  /*52e0*/  PRMT R170, R170, 0x5410, R87 ;  /* 0x00005410aaaa7816 */ /* 0x000fe40000000057 */
[----:B------:R-:W-:Y:S01]  /*52f0*/  PRMT R171, R171, 0x5410, R84 ;  /* 0x00005410abab7816 */ /* 0x000fe20000000054 */
[----:B------:R-:W-:Y:S01]  /*5300*/  IMAD.U32 R78, R188, 0x10000, RZ ;  /* 0x00010000bc4e7824 */ /* 0x000fe200078e00ff */
[----:B------:R-:W-:Y:S01]  /*5310*/  LOP3.LUT R77, R46, 0xffff0000, RZ, 0xc0, !PT ;  /* 0xffff00002e4d7812 */ /* 0x000fe200078ec0ff */
[C---:B------:R-:W-:Y:S01]  /*5320*/  IMAD.U32 R84, R45.reuse, 0x10000, RZ ;  /* 0x000100002d547824 */ /* 0x040fe200078e00ff */
[----:B------:R-:W-:Y:S01]  /*5330*/  LOP3.LUT R79, R45, 0xffff0000, RZ, 0xc0, !PT ;  /* 0xffff00002d4f7812 */ /* 0x000fe200078ec0ff */
[----:B------:R-:W-:Y:S01]  /*5340*/  IMAD.U32 R85, R171, 0x10000, RZ ;  /* 0x00010000ab557824 */ /* 0x000fe200078e00ff */
[----:B------:R-:W-:Y:S01]  /*5350*/  LOP3.LUT R87, R184, 0xffff0000, RZ, 0xc0, !PT ;  /* 0xffff0000b8577812 */ /* 0x000fe200078ec0ff */
[----:B------:R-:W-:Y:S01]  /*5360*/  FMUL.FTZ R91, R77, R78 ;  /* 0x0000004e4d5b7220 */ /* 0x000fe20000410000 */
[----:B------:R-:W-:Y:S01]  /*5370*/  LOP3.LUT R86, R170, 0xffff0000, RZ, 0xc0, !PT ;  /* 0xffff0000aa567812 */ /* 0x000fe200078ec0ff */
[----:B------:R-:W-:Y:S01]  /*5380*/  IMAD.U32 R45, R44, 0x10000, RZ ;  /* 0x000100002c2d7824 */ /* 0x000fe200078e00ff */
[----:B------:R-:W-:Y:S01]  /*5390*/  LOP3.LUT R46, R47, 0xffff0000, RZ, 0xc0, !PT ;  /* 0xffff00002f2e7812 */ /* 0x000fe200078ec0ff */
[----:B------:R-:W-:Y:S01]  /*53a0*/  FMUL.FTZ R89, R79, R87 ;  /* 0x000000574f597220 */ /* 0x000fe20000410000 */
[-C--:B------:R-:W-:Y:S01]  /*53b0*/  FMUL.FTZ R77, R77, R85.reuse ;  /* 0x000000554d4d7220 */ /* 0x080fe20000410000 */
[-C--:B------:R-:W-:Y:S01]  /*53c0*/  FMUL.FTZ R88, R79, R86.reuse ;  /* 0x000000564f587220 */ /* 0x080fe20000410000 */
[----:B------:R-:W-:Y:S01]  /*53d0*/  LOP3.LUT R188, R188, 0xffff0000, RZ, 0xc0, !PT ;  /* 0xffff0000bcbc7812 */ /* 0x000fe200078ec0ff */
[----:B------:R-:W-:Y:S01]  /*53e0*/  IMAD.U32 R170, R170, 0x10000, RZ ;  /* 0x00010000aaaa7824 */ /* 0x000fe200078e00ff */
[----:B------:R-:W-:Y:S01]  /*53f0*/  LOP3.LUT R171, R171, 0xffff0000, RZ, 0xc0, !PT ;  /* 0xffff0000abab7812 */ /* 0x000fe200078ec0ff */
[----:B------:R-:W-:Y:S01]  /*5400*/  FFMA.FTZ R79, R84, R86, -R89 ;  /* 0x00000056544f7223 */ /* 0x000fe20000010859 */
[----:B------:R-:W-:Y:S01]  /*5410*/  LOP3.LUT R44, R44, 0xffff0000, RZ, 0xc0, !PT ;  /* 0xffff00002c2c7812 */ /* 0x000fe200078ec0ff */
[----:B------:R-:W-:Y:S01]  /*5420*/  FFMA.FTZ R85, R76, R85, -R91 ;  /* 0x000000554c557223 */ /* 0x000fe2000001085b */
[----:B------:R-:W-:Y:S01]  /*5430*/  SHF.L.U32 R184, R184, 0x10, RZ ;  /* 0x00000010b8b87819 */ /* 0x000fe200000006ff */
[----:B------:R-:W-:Y:S01]  /*5440*/  FFMA.FTZ R84, R84, R87, R88 ;  /* 0x0000005754547223 */ /* 0x000fe20000010058 */
[----:B------:R-:W-:Y:S01]  /*5450*/  FFMA.FTZ R76, R76, R78, R77 ;  /* 0x0000004e4c4c7223 */ /* 0x000fe2000001004d */
[C---:B------:R-:W-:Y:S01]  /*5460*/  FMUL.FTZ R78, R46.reuse, R188 ;  /* 0x000000bc2e4e7220 */ /* 0x040fe20000410000 */
[----:B------:R-:W-:Y:S01]  /*5470*/  FMUL.FTZ R87, R46, R171 ;  /* 0x000000ab2e577220 */ /* 0x000fe20000410000 */
[C---:B------:R-:W-:Y:S01]  /*5480*/  FMUL.FTZ R46, R44.reuse, R184 ;  /* 0x000000b82c2e7220 */ /* 0x040fe20000410000 */
[-C--:B------:R-:W-:Y:S01]  /*5490*/  FMUL.FTZ R77, R44, R170.reuse ;  /* 0x000000aa2c4d7220 */ /* 0x080fe20000410000 */
[----:B------:R-:W-:Y:S01]  /*54a0*/  IMAD.U32 R47, R47, 0x10000, RZ ;  /* 0x000100002f2f7824 */ /* 0x000fe200078e00ff */
[----:B------:R-:W-:Y:S01]  /*54b0*/  F2FP.BF16.F32.PACK_AB R76, R76, R85 ;  /* 0x000000554c4c723e */ /* 0x000fe200000010ff */
[C---:B------:R-:W-:Y:S01]  /*54c0*/  FFMA.FTZ R46, R45.reuse, R170, -R46 ;  /* 0x000000aa2d2e7223 */ /* 0x040fe2000001082e */
[----:B------:R-:W-:Y:S01]  /*54d0*/  FFMA.FTZ R77, R45, R184, R77 ;  /* 0x000000b82d4d7223 */ /* 0x000fe2000001004d */
[C---:B------:R-:W-:Y:S01]  /*54e0*/  FFMA.FTZ R78, R47.reuse, R171, -R78 ;  /* 0x000000ab2f4e7223 */ /* 0x040fe2000001084e */
[----:B------:R-:W-:Y:S01]  /*54f0*/  FFMA.FTZ R87, R47, R188, R87 ;  /* 0x000000bc2f577223 */ /* 0x000fe20000010057 */
[----:B------:R-:W-:-:S02]  /*5500*/  F2FP.BF16.F32.PACK_AB R45, R84, R79 ;  /* 0x0000004f542d723e */ /* 0x000fc400000010ff */
[----:B------:R-:W-:Y:S01]  /*5510*/  F2FP.BF16.F32.PACK_AB R44, R77, R46 ;  /* 0x0000002e4d2c723e */ /* 0x000fe200000010ff */
[----:B------:R-:W-:Y:S01]  /*5520*/  IMAD.MOV.U32 R46, RZ, RZ, R76 ;  /* 0x000000ffff2e7224 */ /* 0x000fe200078e004c */
[----:B------:R-:W-:-:S07]  /*5530*/  F2FP.BF16.F32.PACK_AB R47, R87, R78 ;  /* 0x0000004e572f723e */ /* 0x000fce00000010ff */
.L_x_466:
[----:B------:R-:W-:Y:S05]  /*5540*/  BSYNC B3 ;  /* 0x0000000000037941 */ /* 0x000fea0003800000 */
.L_x_465:
[----:B------:R-:W-:Y:S01]  /*5550*/  ULDC.64 UR4, c[0x0][0x2e8] ;  /* 0x0000ba0000047ab9 */ /* 0x000fe20000000a00 */
[----:B------:R-:W-:Y:S01]  /*5560*/  ULDC.64 UR6, c[0x0][0x208] ;  /* 0x0000820000067ab9 */ /* 0x000fe20000000a00 */
[----:B------:R-:W-:-:S04]  /*5570*/  LEA R76, P3, R82, UR4, 0x1 ;  /* 0x00000004524c7c11 */ /* 0x000fc8000f8608ff */
[----:B------:R-:W-:-:S05]  /*5580*/  LEA.HI.X R77, R82, UR5, R83, 0x1, P3 ;  /* 0x00000005524d7c11 */ /* 0x000fca00098f0c53 */
[----:B--2---:R4:W-:Y:S04]  /*5590*/  STG.E.128 desc[UR6][R76.64], R44 ;  /* 0x0000002c4c007986 */ /* 0x0049e8000c101d06 */
.L_x_464:
[----:B------:R-:W-:Y:S05]  /*55a0*/  BSYNC B2 ;  /* 0x0000000000027941 */ /* 0x000fea0003800000 */
.L_x_463:
[----:B------:R-:W-:Y:S05]  /*55b0*/  @P1 BRA `(.L_x_462) ;  /* 0x0000000000e81947 */ /* 0x000fea0003800000 */
[----:B0-234-:R0:W2:Y:S01]  /*55c0*/  LDS.128 R44, [R5+0x25c00] ;  /* 0x025c0000052c7984 */ /* 0x01d0a20000000c00 */
[----:B------:R-:W-:Y:S01]  /*55d0*/  IADD3 R81, P3, R81, R14, RZ ;  /* 0x0000000e51517210 */ /* 0x000fe20007f7e0ff */
[----:B------:R-:W-:Y:S04]  /*55e0*/  BSSY B2, `(.L_x_467) ;  /* 0x0000032000027945 */ /* 0x000fe80003800000 */
[----:B------:R-:W-:Y:S01]  /*55f0*/  IMAD.X R80, R80, 0x1, R11, P3 ;  /* 0x0000000150507824 */ /* 0x000fe200018e060b */
[----:B------:R-:W-:-:S13]  /*5600*/  ISETP.GE.AND P3, PT, R220, R92, PT ;  /* 0x0000005cdc00720c */ /* 0x000fda0003f66270 */
[----:B0-----:R-:W-:Y:S05]  /*5610*/  @P3 BRA `(.L_x_468) ;  /* 0x0000000000b83947 */ /* 0x001fea0003800000 */
[----:B------:R-:W-:Y:S01]  /*5620*/  SHF.R.U64 R78, R72, 0x10, R73 ;  /* 0x00000010484e7819 */ /* 0x000fe20000001249 */
[----:B--2---:R-:W-:Y:S01]  /*5630*/  IMAD.U32 R72, R46, 0x10000, RZ ;  /* 0x000100002e487824 */ /* 0x004fe200078e00ff */
[--C-:B------:R-:W-:Y:S02]  /*5640*/  SHF.R.U64 R76, R74, 0x10, R75.reuse ;  /* 0x000000104a4c7819 */ /* 0x100fe4000000124b */
[----:B------:R-:W-:Y:S01]  /*5650*/  SHF.R.U32.HI R74, RZ, 0x10, R75 ;  /* 0x00000010ff4a7819 */ /* 0x000fe2000001164b */
[----:B------:R-:W-:Y:S01]  /*5660*/  IMAD.U32 R75, R45, 0x10000, RZ ;  /* 0x000100002d4b7824 */ /* 0x000fe200078e00ff */
[----:B------:R-:W-:Y:S02]  /*5670*/  SHF.R.U32.HI R77, RZ, 0x10, R73 ;  /* 0x00000010ff4d7819 */ /* 0x000fe40000011649 */
[----:B------:R-:W-:Y:S02]  /*5680*/  PRMT R167, R167, 0x5410, R78 ;  /* 0x00005410a7a77816 */ /* 0x000fe4000000004e */
[----:B------:R-:W-:-:S02]  /*5690*/  PRMT R155, R155, 0x5410, R76 ;  /* 0x000054109b9b7816 */ /* 0x000fc4000000004c */
[----:B------:R-:W-:Y:S02]  /*56a0*/  PRMT R153, R153, 0x5410, R74 ;  /* 0x0000541099997816 */ /* 0x000fe4000000004a */
[----:B------:R-:W-:Y:S02]  /*56b0*/  PRMT R166, R166, 0x5410, R77 ;  /* 0x00005410a6a67816 */ /* 0x000fe4000000004d */
[----:B------:R-:W-:Y:S01]  /*56c0*/  LOP3.LUT R74, R45, 0xffff0000, RZ, 0xc0, !PT ;  /* 0xffff00002d4a7812 */ /* 0x000fe200078ec0ff */
[----:B------:R-:W-:Y:S01]  /*56d0*/  IMAD.U32 R79, R153, 0x10000, RZ ;  /* 0x00010000994f7824 */ /* 0x000fe200078e00ff */
[----:B------:R-:W-:Y:S01]  /*56e0*/  LOP3.LUT R78, R155, 0xffff0000, RZ, 0xc0, !PT ;  /* 0xffff00009b4e7812 */ /* 0x000fe200078ec0ff */
[----:B------:R-:W-:Y:S01]  /*56f0*/  IMAD.U32 R77, R166, 0x10000, RZ ;  /* 0x00010000a64d7824 */ /* 0x000fe200078e00ff */
[----:B------:R-:W-:Y:S01]  /*5700*/  LOP3.LUT R76, R167, 0xffff0000, RZ, 0xc0, !PT ;  /* 0xffff0000a74c7812 */ /* 0x000fe200078ec0ff */
[----:B------:R-:W-:Y:S01]  /*5710*/  IMAD.U32 R155, R155, 0x10000, RZ ;  /* 0x000100009b9b7824 */ /* 0x000fe200078e00ff */
[----:B------:R-:W-:Y:S01]  /*5720*/  LOP3.LUT R73, R46, 0xffff0000, RZ, 0xc0, !PT ;  /* 0xffff00002e497812 */ /* 0x000fe200078ec0ff */
[C---:B------:R-:W-:Y:S01]  /*5730*/  FMUL.FTZ R82, R74.reuse, R78 ;  /* 0x0000004e4a527220 */ /* 0x040fe20000410000 */
[----:B------:R-:W-:Y:S01]  /*5740*/  LOP3.LUT R46, R47, 0xffff0000, RZ, 0xc0, !PT ;  /* 0xffff00002f2e7812 */ /* 0x000fe200078ec0ff */
[----:B------:R-:W-:Y:S01]  /*5750*/  FMUL.FTZ R83, R74, R76 ;  /* 0x0000004c4a537220 */ /* 0x000fe20000410000 */
[----:B------:R-:W-:Y:S01]  /*5760*/  LOP3.LUT R153, R153, 0xffff0000, RZ, 0xc0, !PT ;  /* 0xffff000099997812 */ /* 0x000fe200078ec0ff */
[C---:B------:R-:W-:Y:S01]  /*5770*/  FMUL.FTZ R85, R73.reuse, R79 ;  /* 0x0000004f49557220 */ /* 0x040fe20000410000 */
[----:B------:R-:W-:Y:S01]  /*5780*/  LOP3.LUT R166, R166, 0xffff0000, RZ, 0xc0, !PT ;  /* 0xffff0000a6a67812 */ /* 0x000fe200078ec0ff */
[C---:B------:R-:W-:Y:S01]  /*5790*/  IMAD.U32 R45, R44.reuse, 0x10000, RZ ;  /* 0x000100002c2d7824 */ /* 0x040fe200078e00ff */
[----:B------:R-:W-:Y:S01]  /*57a0*/  LOP3.LUT R74, R44, 0xffff0000, RZ, 0xc0, !PT ;  /* 0xffff00002c4a7812 */ /* 0x000fe200078ec0ff */
[----:B------:R-:W-:Y:S01]  /*57b0*/  FMUL.FTZ R73, R73, R77 ;  /* 0x0000004d49497220 */ /* 0x000fe20000410000 */
[----:B------:R-:W-:-:S02]  /*57c0*/  IMAD.U32 R167, R167, 0x10000, RZ ;  /* 0x00010000a7a77824 */ /* 0x000fc400078e00ff */
[C---:B------:R-:W-:Y:S01]  /*57d0*/  FFMA.FTZ R44, R75.reuse, R76, -R82 ;  /* 0x0000004c4b2c7223 */ /* 0x040fe20000010852 */
[----:B------:R-:W-:Y:S01]  /*57e0*/  FFMA.FTZ R83, R75, R78, R83 ;  /* 0x0000004e4b537223 */ /* 0x000fe20000010053 */
[C---:B------:R-:W-:Y:S01]  /*57f0*/  FMUL.FTZ R76, R46.reuse, R153 ;  /* 0x000000992e4c7220 */ /* 0x040fe20000410000 */
[-C--:B------:R-:W-:Y:S01]  /*5800*/  FMUL.FTZ R78, R46, R166.reuse ;  /* 0x000000a62e4e7220 */ /* 0x080fe20000410000 */
[----:B------:R-:W-:Y:S01]  /*5810*/  FFMA.FTZ R85, R72, R77, -R85 ;  /* 0x0000004d48557223 */ /* 0x000fe20000010855 */
[----:B------:R-:W-:Y:S01]  /*5820*/  FMUL.FTZ R46, R74, R155 ;  /* 0x0000009b4a2e7220 */ /* 0x000fe20000410000 */
[----:B------:R-:W-:Y:S02]  /*5830*/  IMAD.U32 R47, R47, 0x10000, RZ ;  /* 0x000100002f2f7824 */ /* 0x000fe400078e00ff */
[----:B------:R-:W-:Y:S01]  /*5840*/  FFMA.FTZ R72, R72, R79, R73 ;  /* 0x0000004f48487223 */ /* 0x000fe20000010049 */
[-C--:B------:R-:W-:Y:S01]  /*5850*/  FMUL.FTZ R74, R74, R167.reuse ;  /* 0x000000a74a4a7220 */ /* 0x080fe20000410000 */
[----:B------:R-:W-:Y:S01]  /*5860*/  FFMA.FTZ R46, R45, R167, -R46 ;  /* 0x000000a72d2e7223 */ /* 0x000fe2000001082e */
[C---:B------:R-:W-:Y:S01]  /*5870*/  FFMA.FTZ R76, R47.reuse, R166, -R76 ;  /* 0x000000a62f4c7223 */ /* 0x040fe2000001084c */
[----:B------:R-:W-:Y:S01]  /*5880*/  FFMA.FTZ R47, R47, R153, R78 ;  /* 0x000000992f2f7223 */ /* 0x000fe2000001004e */
[----:B------:R-:W-:Y:S01]  /*5890*/  FFMA.FTZ R45, R45, R155, R74 ;  /* 0x0000009b2d2d7223 */ /* 0x000fe2000001004a */
[----:B------:R-:W-:-:S02]  /*58a0*/  F2FP.BF16.F32.PACK_AB R83, R83, R44 ;  /* 0x0000002c5353723e */ /* 0x000fc400000010ff */
[----:B------:R-:W-:Y:S02]  /*58b0*/  F2FP.BF16.F32.PACK_AB R72, R72, R85 ;  /* 0x000000554848723e */ /* 0x000fe400000010ff */
[----:B------:R-:W-:Y:S01]  /*58c0*/  F2FP.BF16.F32.PACK_AB R44, R45, R46 ;  /* 0x0000002e2d2c723e */ /* 0x000fe200000010ff */
[----:B------:R-:W-:Y:S01]  /*58d0*/  IMAD.MOV.U32 R45, RZ, RZ, R83 ;  /* 0x000000ffff2d7224 */ /* 0x000fe200078e0053 */
[----:B------:R-:W-:Y:S01]  /*58e0*/  F2FP.BF16.F32.PACK_AB R47, R47, R76 ;  /* 0x0000004c2f2f723e */ /* 0x000fe200000010ff */
[----:B------:R-:W-:-:S07]  /*58f0*/  IMAD.MOV.U32 R46, RZ, RZ, R72 ;  /* 0x000000ffff2e7224 */ /* 0x000fce00078e0048 */
.L_x_468:
[----:B------:R-:W-:Y:S05]  /*5900*/  BSYNC B2 ;  /* 0x0000000000027941 */ /* 0x000fea0003800000 */
.L_x_467:
[----:B------:R-:W-:Y:S01]  /*5910*/  ULDC.64 UR4, c[0x0][0x2e8] ;  /* 0x0000ba0000047ab9 */ /* 0x000fe20000000a00 */
[----:B------:R-:W-:Y:S01]  /*5920*/  ULDC.64 UR6, c[0x0][0x208] ;  /* 0x0000820000067ab9 */ /* 0x000fe20000000a00 */
[----:B------:R-:W-:-:S04]  /*5930*/  LEA R72, P3, R81, UR4, 0x1 ;  /* 0x0000000451487c11 */ /* 0x000fc8000f8608ff */
[----:B------:R-:W-:-:S05]  /*5940*/  LEA.HI.X R73, R81, UR5, R80, 0x1, P3 ;  /* 0x0000000551497c11 */ /* 0x000fca00098f0c50 */
[----:B--2---:R0:W-:Y:S04]  /*5950*/  STG.E.128 desc[UR6][R72.64], R44 ;  /* 0x0000002c48007986 */ /* 0x0041e8000c101d06 */
.L_x_462:
[----:B------:R-:W-:Y:S05]  /*5960*/  BSYNC B1 ;  /* 0x0000000000017941 */ /* 0x000fea0003800000 */
.L_x_461:
[----:B------:R-:W-:Y:S01]  /*5970*/  LOP3.LUT P3, RZ, R90, 0x8, RZ, 0xc0, !PT ;  /* 0x000000085aff7812 */ /* 0x000fe2000786c0ff */
[----:B------:R-:W-:-:S12]  /*5980*/  BSSY B1, `(.L_x_469) ;  /* 0x000007b000017945 */ /* 0x000fd80003800000 */
[----:B------:R-:W-:Y:S05]  /*5990*/  @P3 BRA `(.L_x_470) ;  /* 0x0000000400e43947 */ /* 0x000fea0003800000 */
[----:B0-----:R-:W-:Y:S01]  /*59a0*/  IADD3 R73, P3, P4, R127, R136, R16 ;  /* 0x000000887f497210 */ /* 0x001fe20007c7e010 */
[----:B------:R-:W-:Y:S03]  /*59b0*/  BSSY B2, `(.L_x_471) ;  /* 0x000003c000027945 */ /* 0x000fe60003800000 */
[----:B------:R-:W-:Y:S01]  /*59c0*/  IADD3.X R72, R126, R93, R17, P3, P4 ;  /* 0x0000005d7e487210 */ /* 0x000fe20001fe8411 */
[----:B------:R-:W-:Y:S08]  /*59d0*/  @P0 BRA `(.L_x_472) ;  /* 0x0000000000e40947 */ /* 0x000ff00003800000 */
[----:B--234-:R0:W2:Y:S01]  /*59e0*/  LDS.128 R44, [R5+0x21400] ;  /* 0x02140000052c7984 */ /* 0x01c0a20000000c00 */
[----:B------:R-:W-:Y:S01]  /*59f0*/  IADD3 R74, P3, R73, R100, RZ ;  /* 0x00000064494a7210 */ /* 0x000fe20007f7e0ff */
[----:B------:R-:W-:Y:S04]  /*5a00*/  BSSY B3, `(.L_x_473) ;  /* 0x0000031000037945 */ /* 0x000fe80003800000 */
[----:B------:R-:W-:Y:S01]  /*5a10*/  IMAD.X R75, R72, 0x1, R15, P3 ;  /* 0x00000001484b7824 */ /* 0x000fe200018e060f */
[----:B------:R-:W-:-:S13]  /*5a20*/  ISETP.GE.AND P3, PT, R18, R92, PT ;  /* 0x0000005c1200720c */ /* 0x000fda0003f66270 */
[----:B0-----:R-:W-:Y:S05]  /*5a30*/  @P3 BRA `(.L_x_474) ;  /* 0x0000000000b43947 */ /* 0x001fea0003800000 */
[----:B------:R-:W-:Y:S02]  /*5a40*/  SHF.R.U64 R77, R70, 0x10, R71 ;  /* 0x00000010464d7819 */ /* 0x000fe40000001247 */
[----:B------:R-:W-:Y:S02]  /*5a50*/  SHF.R.U64 R79, R68, 0x10, R69 ;  /* 0x00000010444f7819 */ /* 0x000fe40000001245 */
[----:B------:R-:W-:Y:S02]  /*5a60*/  SHF.R.U32.HI R70, RZ, 0x10, R71 ;  /* 0x00000010ff467819 */ /* 0x000fe40000011647 */
[----:B------:R-:W-:Y:S01]  /*5a70*/  SHF.R.U32.HI R76, RZ, 0x10, R69 ;  /* 0x00000010ff4c7819 */ /* 0x000fe20000011645 */
[----:B--2---:R-:W-:Y:S01]  /*5a80*/  IMAD.U32 R69, R46, 0x10000, RZ ;  /* 0x000100002e457824 */ /* 0x004fe200078e00ff */
        /* <DEDUP_REMOVED lines=11> */
[C---:B------:R-:W-:Y:S01]  /*5b40*/  IMAD.U32 R46, R47.reuse, 0x10000, RZ ;  /* 0x000100002f2e7824 */ /* 0x040fe200078e00ff */
[----:B------:R-:W-:Y:S01]  /*5b50*/  LOP3.LUT R68, R47, 0xffff0000, RZ, 0xc0, !PT ;  /* 0xffff00002f447812 */ /* 0x000fe200078ec0ff */
[----:B------:R-:W-:Y:S01]  /*5b60*/  FMUL.FTZ R82, R70, R77 ;  /* 0x0000004d46527220 */ /* 0x000fe20000410000 */
[----:B------:R-:W-:-:S02]  /*5b70*/  IMAD.U32 R47, R45, 0x10000, RZ ;  /* 0x000100002d2f7824 */ /* 0x000fc400078e00ff */
[----:B------:R-:W-:Y:S01]  /*5b80*/  FMUL.FTZ R70, R70, R76 ;  /* 0x0000004c46467220 */ /* 0x000fe20000410000 */
[----:B------:R-:W-:Y:S01]  /*5b90*/  FMUL.FTZ R84, R71, R80 ;  /* 0x0000005047547220 */ /* 0x000fe20000410000 */
[----:B------:R-:W-:Y:S01]  /*5ba0*/  LOP3.LUT R203, R203, 0xffff0000, RZ, 0xc0, !PT ;  /* 0xffff0000cbcb7812 */ /* 0x000fe200078ec0ff */
[C---:B------:R-:W-:Y:S02]  /*5bb0*/  IMAD.U32 R45, R44.reuse, 0x10000, RZ ;  /* 0x000100002c2d7824 */ /* 0x040fe400078e00ff */
[----:B------:R-:W-:Y:S01]  /*5bc0*/  FFMA.FTZ R77, R47, R77, R70 ;  /* 0x0000004d2f4d7223 */ /* 0x000fe20000010046 */
[-C--:B------:R-:W-:Y:S01]  /*5bd0*/  FMUL.FTZ R70, R71, R78.reuse ;  /* 0x0000004e47467220 */ /* 0x080fe20000410000 */
[----:B------:R-:W-:Y:S01]  /*5be0*/  LOP3.LUT R201, R201, 0xffff0000, RZ, 0xc0, !PT ;  /* 0xffff0000c9c97812 */ /* 0x000fe200078ec0ff */
[C---:B------:R-:W-:Y:S01]  /*5bf0*/  FFMA.FTZ R84, R69.reuse, R78, -R84 ;  /* 0x0000004e45547223 */ /* 0x040fe20000010854 */
[----:B------:R-:W-:Y:S01]  /*5c00*/  LOP3.LUT R44, R44, 0xffff0000, RZ, 0xc0, !PT ;  /* 0xffff00002c2c7812 */ /* 0x000fe200078ec0ff */
[----:B------:R-:W-:Y:S01]  /*5c10*/  FFMA.FTZ R69, R69, R80, R70 ;  /* 0x0000005045457223 */ /* 0x000fe20000010046 */
[----:B------:R-:W-:-:S02]  /*5c20*/  IMAD.U32 R200, R200, 0x10000, RZ ;  /* 0x00010000c8c87824 */ /* 0x000fc400078e00ff */
[C---:B------:R-:W-:Y:S01]  /*5c30*/  FMUL.FTZ R71, R68.reuse, R203 ;  /* 0x000000cb44477220 */ /* 0x040fe20000410000 */
[-C--:B------:R-:W-:Y:S01]  /*5c40*/  FMUL.FTZ R70, R68, R201.reuse ;  /* 0x000000c944467220 */ /* 0x080fe20000410000 */
[----:B------:R-:W-:Y:S01]  /*5c50*/  FFMA.FTZ R82, R47, R76, -R82 ;  /* 0x0000004c2f527223 */ /* 0x000fe20000010852 */
[C---:B------:R-:W-:Y:S01]  /*5c60*/  FMUL.FTZ R68, R44.reuse, R202 ;  /* 0x000000ca2c447220 */ /* 0x040fe20000410000 */
[-C--:B------:R-:W-:Y:S01]  /*5c70*/  FMUL.FTZ R47, R44, R200.reuse ;  /* 0x000000c82c2f7220 */ /* 0x080fe20000410000 */
[C---:B------:R-:W-:Y:S01]  /*5c80*/  FFMA.FTZ R71, R46.reuse, R201, -R71 ;  /* 0x000000c92e477223 */ /* 0x040fe20000010847 */
[----:B------:R-:W-:Y:S01]  /*5c90*/  FFMA.FTZ R70, R46, R203, R70 ;  /* 0x000000cb2e467223 */ /* 0x000fe20000010046 */
[C---:B------:R-:W-:Y:S01]  /*5ca0*/  FFMA.FTZ R68, R45.reuse, R200, -R68 ;  /* 0x000000c82d447223 */ /* 0x040fe20000010844 */
[----:B------:R-:W-:Y:S01]  /*5cb0*/  FFMA.FTZ R47, R45, R202, R47 ;  /* 0x000000ca2d2f7223 */ /* 0x000fe2000001002f */
[----:B------:R-:W-:Y:S02]  /*5cc0*/  F2FP.BF16.F32.PACK_AB R45, R77, R82 ;  /* 0x000000524d2d723e */ /* 0x000fe400000010ff */
[----:B------:R-:W-:-:S02]  /*5cd0*/  F2FP.BF16.F32.PACK_AB R70, R70, R71 ;  /* 0x000000474646723e */ /* 0x000fc400000010ff */
[----:B------:R-:W-:Y:S02]  /*5ce0*/  F2FP.BF16.F32.PACK_AB R44, R47, R68 ;  /* 0x000000442f2c723e */ /* 0x000fe400000010ff */
[----:B------:R-:W-:Y:S01]  /*5cf0*/  F2FP.BF16.F32.PACK_AB R46, R69, R84 ;  /* 0x00000054452e723e */ /* 0x000fe200000010ff */
[----:B------:R-:W-:-:S07]  /*5d00*/  IMAD.MOV.U32 R47, RZ, RZ, R70 ;  /* 0x000000ffff2f7224 */ /* 0x000fce00078e0046 */
.L_x_474:
[----:B------:R-:W-:Y:S05]  /*5d10*/  BSYNC B3 ;  /* 0x0000000000037941 */ /* 0x000fea0003800000 */
.L_x_473:
[----:B------:R-:W-:Y:S01]  /*5d20*/  ULDC.64 UR4, c[0x0][0x2e8] ;  /* 0x0000ba0000047ab9 */ /* 0x000fe20000000a00 */
[----:B------:R-:W-:Y:S01]  /*5d30*/  ULDC.64 UR6, c[0x0][0x208] ;  /* 0x0000820000067ab9 */ /* 0x000fe20000000a00 */
[----:B------:R-:W-:-:S04]  /*5d40*/  LEA R68, P3, R74, UR4, 0x1 ;  /* 0x000000044a447c11 */ /* 0x000fc8000f8608ff */
[----:B------:R-:W-:-:S05]  /*5d50*/  LEA.HI.X R69, R74, UR5, R75, 0x1, P3 ;  /* 0x000000054a457c11 */ /* 0x000fca00098f0c4b */
[----:B--2---:R0:W-:Y:S04]  /*5d60*/  STG.E.128 desc[UR6][R68.64], R44 ;  /* 0x0000002c44007986 */ /* 0x0041e8000c101d06 */
.L_x_472:
[----:B------:R-:W-:Y:S05]  /*5d70*/  BSYNC B2 ;  /* 0x0000000000027941 */ /* 0x000fea0003800000 */
.L_x_471:
        /* <DEDUP_REMOVED lines=9> */
[----:B------:R-:W-:Y:S01]  /*5e10*/  SHF.R.U64 R71, R64, 0x10, R65 ;  /* 0x0000001040477819 */ /* 0x000fe20000001241 */
[----:B------:R-:W-:Y:S01]  /*5e20*/  IMAD.U32 R64, R46, 0x10000, RZ ;  /* 0x000100002e407824 */ /* 0x000fe200078e00ff */
[----:B------:R-:W-:Y:S02]  /*5e30*/  SHF.R.U32.HI R69, RZ, 0x10, R67 ;  /* 0x00000010ff457819 */ /* 0x000fe40000011643 */
[----:B------:R-:W-:Y:S02]  /*5e40*/  SHF.R.U32.HI R70, RZ, 0x10, R65 ;  /* 0x00000010ff467819 */ /* 0x000fe40000011641 */
[----:B------:R-:W-:Y:S02]  /*5e50*/  PRMT R197, R197, 0x5410, R68 ;  /* 0x00005410c5c57816 */ /* 0x000fe40000000044 */
[----:B------:R-:W-:-:S02]  /*5e60*/  PRMT R168, R168, 0x5410, R71 ;  /* 0x00005410a8a87816 */ /* 0x000fc40000000047 */
[----:B------:R-:W-:Y:S02]  /*5e70*/  PRMT R198, R198, 0x5410, R69 ;  /* 0x00005410c6c67816 */ /* 0x000fe40000000045 */
[----:B------:R-:W-:Y:S02]  /*5e80*/  LOP3.LUT R67, R47, 0xffff0000, RZ, 0xc0, !PT ;  /* 0xffff00002f437812 */ /* 0x000fe400078ec0ff */
[----:B------:R-:W-:Y:S01]  /*5e90*/  PRMT R169, R169, 0x5410, R70 ;  /* 0x00005410a9a97816 */ /* 0x000fe20000000046 */
[----:B------:R-:W-:Y:S01]  /*5ea0*/  IMAD.U32 R71, R198, 0x10000, RZ ;  /* 0x00010000c6477824 */ /* 0x000fe200078e00ff */
[----:B------:R-:W-:Y:S02]  /*5eb0*/  LOP3.LUT R47, R45, 0xffff0000, RZ, 0xc0, !PT ;  /* 0xffff00002d2f7812 */ /* 0x000fe400078ec0ff */
[----:B------:R-:W-:Y:S01]  /*5ec0*/  LOP3.LUT R70, R197, 0xffff0000, RZ, 0xc0, !PT ;  /* 0xffff0000c5467812 */ /* 0x000fe200078ec0ff */
[----:B------:R-:W-:Y:S01]  /*5ed0*/  IMAD.U32 R69, R169, 0x10000, RZ ;  /* 0x00010000a9457824 */ /* 0x000fe200078e00ff */
[----:B------:R-:W-:Y:S01]  /*5ee0*/  LOP3.LUT R68, R168, 0xffff0000, RZ, 0xc0, !PT ;  /* 0xffff0000a8447812 */ /* 0x000fe200078ec0ff */
[----:B------:R-:W-:Y:S01]  /*5ef0*/  IMAD.U32 R197, R197, 0x10000, RZ ;  /* 0x00010000c5c57824 */ /* 0x000fe200078e00ff */
[----:B------:R-:W-:Y:S01]  /*5f00*/  LOP3.LUT R65, R46, 0xffff0000, RZ, 0xc0, !PT ;  /* 0xffff00002e417812 */ /* 0x000fe200078ec0ff */
[----:B------:R-:W-:-:S02]  /*5f10*/  IMAD.U32 R46, R45, 0x10000, RZ ;  /* 0x000100002d2e7824 */ /* 0x000fc400078e00ff */
[C---:B------:R-:W-:Y:S01]  /*5f20*/  FMUL.FTZ R75, R47.reuse, R70 ;  /* 0x000000462f4b7220 */ /* 0x040fe20000410000 */
[C---:B------:R-:W-:Y:S02]  /*5f30*/  IMAD.U32 R45, R44.reuse, 0x10000, RZ ;  /* 0x000100002c2d7824 */ /* 0x040fe400078e00ff */
[-C--:B------:R-:W-:Y:S01]  /*5f40*/  FMUL.FTZ R47, R47, R68.reuse ;  /* 0x000000442f2f7220 */ /* 0x080fe20000410000 */
[----:B------:R-:W-:Y:S01]  /*5f50*/  LOP3.LUT R44, R44, 0xffff0000, RZ, 0xc0, !PT ;  /* 0xffff00002c2c7812 */ /* 0x000fe200078ec0ff */
[C---:B------:R-:W-:Y:S01]  /*5f60*/  FMUL.FTZ R77, R65.reuse, R71 ;  /* 0x00000047414d7220 */ /* 0x040fe20000410000 */
[----:B------:R-:W-:Y:S01]  /*5f70*/  LOP3.LUT R198, R198, 0xffff0000, RZ, 0xc0, !PT ;  /* 0xffff0000c6c67812 */ /* 0x000fe200078ec0ff */
[-C--:B------:R-:W-:Y:S01]  /*5f80*/  FMUL.FTZ R65, R65, R69.reuse ;  /* 0x0000004541417220 */ /* 0x080fe20000410000 */
[----:B------:R-:W-:Y:S01]  /*5f90*/  LOP3.LUT R169, R169, 0xffff0000, RZ, 0xc0, !PT ;  /* 0xffff0000a9a97812 */ /* 0x000fe200078ec0ff */
[----:B------:R-:W-:Y:S02]  /*5fa0*/  IMAD.U32 R168, R168, 0x10000, RZ ;  /* 0x00010000a8a87824 */ /* 0x000fe400078e00ff */
[C---:B------:R-:W-:Y:S01]  /*5fb0*/  FFMA.FTZ R75, R46.reuse, R68, -R75 ;  /* 0x000000442e4b7223 */ /* 0x040fe2000001084b */
[----:B------:R-:W-:Y:S01]  /*5fc0*/  FFMA.FTZ R70, R46, R70, R47 ;  /* 0x000000462e467223 */ /* 0x000fe2000001002f */
[----:B------:R-:W-:Y:S01]  /*5fd0*/  FFMA.FTZ R77, R64, R69, -R77 ;  /* 0x00000045404d7223 */ /* 0x000fe2000001084d */
[----:B------:R-:W-:Y:S01]  /*5fe0*/  FMUL.FTZ R46, R44, R197 ;  /* 0x000000c52c2e7220 */ /* 0x000fe20000410000 */
[----:B------:R-:W-:Y:S01]  /*5ff0*/  FFMA.FTZ R64, R64, R71, R65 ;  /* 0x0000004740407223 */ /* 0x000fe20000010041 */
[C---:B------:R-:W-:Y:S01]  /*6000*/  FMUL.FTZ R47, R67.reuse, R198 ;  /* 0x000000c6432f7220 */ /* 0x040fe20000410000 */
[-C--:B------:R-:W-:Y:S01]  /*6010*/  FMUL.FTZ R44, R44, R168.reuse ;  /* 0x000000a82c2c7220 */ /* 0x080fe20000410000 */
[-C--:B------:R-:W-:Y:S01]  /*6020*/  FMUL.FTZ R67, R67, R169.reuse ;  /* 0x000000a943437220 */ /* 0x080fe20000410000 */
[C---:B------:R-:W-:Y:S01]  /*6030*/  FFMA.FTZ R46, R45.reuse, R168, -R46 ;  /* 0x000000a82d2e7223 */ /* 0x040fe2000001082e */
        /* <DEDUP_REMOVED lines=9> */
.L_x_476:
[----:B------:R-:W-:Y:S05]  /*60d0*/  BSYNC B2 ;  /* 0x0000000000027941 */ /* 0x000fea0003800000 */
.L_x_475:
[----:B------:R-:W-:Y:S01]  /*60e0*/  ULDC.64 UR4, c[0x0][0x2e8] ;  /* 0x0000ba0000047ab9 */ /* 0x000fe20000000a00 */
[----:B------:R-:W-:Y:S01]  /*60f0*/  ULDC.64 UR6, c[0x0][0x208] ;  /* 0x0000820000067ab9 */ /* 0x000fe20000000a00 */
[----:B------:R-:W-:-:S04]  /*6100*/  LEA R64, P3, R73, UR4, 0x1 ;  /* 0x0000000449407c11 */ /* 0x000fc8000f8608ff */
[----:B------:R-:W-:-:S05]  /*6110*/  LEA.HI.X R65, R73, UR5, R72, 0x1, P3 ;  /* 0x0000000549417c11 */ /* 0x000fca00098f0c48 */
[----:B--2---:R0:W-:Y:S04]  /*6120*/  STG.E.128 desc[UR6][R64.64], R44 ;  /* 0x0000002c40007986 */ /* 0x0041e8000c101d06 */
.L_x_470:
[----:B------:R-:W-:Y:S05]  /*6130*/  BSYNC B1 ;  /* 0x0000000000017941 */ /* 0x000fea0003800000 */
.L_x_469:
        /* <DEDUP_REMOVED lines=13> */
[----:B------:R-:W-:Y:S02]  /*6210*/  SHF.R.U32.HI R68, RZ, 0x10, R63 ;  /* 0x00000010ff447819 */ /* 0x000fe4000001163f */
[----:B------:R-:W-:Y:S02]  /*6220*/  SHF.R.U32.HI R71, RZ, 0x10, R61 ;  /* 0x00000010ff477819 */ /* 0x000fe4000001163d */
[----:B------:R-:W-:Y:S01]  /*6230*/  SHF.R.U64 R69, R62, 0x10, R63 ;  /* 0x000000103e457819 */ /* 0x000fe2000000123f */
[----:B--2---:R-:W-:Y:S01]  /*6240*/  IMAD.U32 R62, R47, 0x10000, RZ ;  /* 0x000100002f3e7824 */ /* 0x004fe200078e00ff */
[----:B------:R-:W-:Y:S02]  /*6250*/  PRMT R199, R199, 0x5410, R68 ;  /* 0x00005410c7c77816 */ /* 0x000fe40000000044 */
[----:B------:R-:W-:Y:S01]  /*6260*/  SHF.R.U64 R73, R60, 0x10, R61 ;  /* 0x000000103c497819 */ /* 0x000fe2000000123d */
[----:B------:R-:W-:Y:S01]  /*6270*/  IMAD.U32 R60, R46, 0x10000, RZ ;  /* 0x000100002e3c7824 */ /* 0x000fe200078e00ff */
[----:B------:R-:W-:Y:S01]  /*6280*/  PRMT R194, R194, 0x5410, R71 ;  /* 0x00005410c2c27816 */ /* 0x000fe20000000047 */
[----:B------:R-:W-:Y:S01]  /*6290*/  IMAD.U32 R71, R199, 0x10000, RZ ;  /* 0x00010000c7477824 */ /* 0x000fe200078e00ff */
[----:B------:R-:W-:-:S02]  /*62a0*/  PRMT R196, R196, 0x5410, R69 ;  /* 0x00005410c4c47816 */ /* 0x000fc40000000045 */
[----:B------:R-:W-:Y:S01]  /*62b0*/  LOP3.LUT R61, R46, 0xffff0000, RZ, 0xc0, !PT ;  /* 0xffff00002e3d7812 */ /* 0x000fe200078ec0ff */
[----:B------:R-:W-:Y:S01]  /*62c0*/  IMAD.U32 R69, R194, 0x10000, RZ ;  /* 0x00010000c2457824 */ /* 0x000fe200078e00ff */
[----:B------:R-:W-:Y:S01]  /*62d0*/  LOP3.LUT R63, R47, 0xffff0000, RZ, 0xc0, !PT ;  /* 0xffff00002f3f7812 */ /* 0x000fe200078ec0ff */
[----:B------:R-:W-:Y:S01]  /*62e0*/  IMAD.U32 R46, R45, 0x10000, RZ ;  /* 0x000100002d2e7824 */ /* 0x000fe200078e00ff */
[----:B------:R-:W-:Y:S01]  /*62f0*/  PRMT R192, R192, 0x5410, R73 ;  /* 0x00005410c0c07816 */ /* 0x000fe20000000049 */
[----:B------:R-:W-:Y:S01]  /*6300*/  FMUL.FTZ R75, R61, R71 ;  /* 0x000000473d4b7220 */ /* 0x000fe20000410000 */
[----:B------:R-:W-:Y:S01]  /*6310*/  LOP3.LUT R47, R45, 0xffff0000, RZ, 0xc0, !PT ;  /* 0xffff00002d2f7812 */ /* 0x000fe200078ec0ff */
[-C--:B------:R-:W-:Y:S01]  /*6320*/  FMUL.FTZ R61, R61, R69.reuse ;  /* 0x000000453d3d7220 */ /* 0x080fe20000410000 */
[----:B------:R-:W-:Y:S01]  /*6330*/  LOP3.LUT R70, R196, 0xffff0000, RZ, 0xc0, !PT ;  /* 0xffff0000c4467812 */ /* 0x000fe200078ec0ff */
[----:B------:R-:W-:Y:S01]  /*6340*/  IMAD.U32 R45, R44, 0x10000, RZ ;  /* 0x000100002c2d7824 */ /* 0x000fe200078e00ff */
[----:B------:R-:W-:Y:S01]  /*6350*/  LOP3.LUT R68, R192, 0xffff0000, RZ, 0xc0, !PT ;  /* 0xffff0000c0447812 */ /* 0x000fe200078ec0ff */
[----:B------:R-:W-:Y:S01]  /*6360*/  FFMA.FTZ R75, R60, R69, -R75 ;  /* 0x000000453c4b7223 */ /* 0x000fe2000001084b */
[----:B------:R-:W-:Y:S01]  /*6370*/  LOP3.LUT R199, R199, 0xffff0000, RZ, 0xc0, !PT ;  /* 0xffff0000c7c77812 */ /* 0x000fe200078ec0ff */
[C---:B------:R-:W-:Y:S01]  /*6380*/  FMUL.FTZ R73, R47.reuse, R70 ;  /* 0x000000462f497220 */ /* 0x040fe20000410000 */
[----:B------:R-:W-:Y:S01]  /*6390*/  LOP3.LUT R194, R194, 0xffff0000, RZ, 0xc0, !PT ;  /* 0xffff0000c2c27812 */ /* 0x000fe200078ec0ff */
[-C--:B------:R-:W-:Y:S01]  /*63a0*/  FMUL.FTZ R47, R47, R68.reuse ;  /* 0x000000442f2f7220 */ /* 0x080fe20000410000 */
[----:B------:R-:W-:Y:S01]  /*63b0*/  LOP3.LUT R44, R44, 0xffff0000, RZ, 0xc0, !PT ;  /* 0xffff00002c2c7812 */ /* 0x000fe200078ec0ff */
[----:B------:R-:W-:Y:S01]  /*63c0*/  FFMA.FTZ R73, R46, R68, -R73 ;  /* 0x000000442e497223 */ /* 0x000fe20000010849 */
[----:B------:R-:W-:Y:S01]  /*63d0*/  FFMA.FTZ R60, R60, R71, R61 ;  /* 0x000000473c3c7223 */ /* 0x000fe2000001003d */
[----:B------:R-:W-:-:S02]  /*63e0*/  IMAD.U32 R196, R196, 0x10000, RZ ;  /* 0x00010000c4c47824 */ /* 0x000fc400078e00ff */
[CC--:B------:R-:W-:Y:S01]  /*63f0*/  FMUL.FTZ R61, R63.reuse, R199.reuse ;  /* 0x000000c73f3d7220 */ /* 0x0c0fe20000410000 */
[----:B------:R-:W-:Y:S02]  /*6400*/  IMAD.U32 R192, R192, 0x10000, RZ ;  /* 0x00010000c0c07824 */ /* 0x000fe400078e00ff */
[----:B------:R-:W-:Y:S01]  /*6410*/  FMUL.FTZ R68, R63, R194 ;  /* 0x000000c23f447220 */ /* 0x000fe20000410000 */
[----:B------:R-:W-:Y:S01]  /*6420*/  FFMA.FTZ R70, R46, R70, R47 ;  /* 0x000000462e467223 */ /* 0x000fe2000001002f */
[C---:B------:R-:W-:Y:S01]  /*6430*/  FMUL.FTZ R46, R44.reuse, R196 ;  /* 0x000000c42c2e7220 */ /* 0x040fe20000410000 */
[----:B------:R-:W-:Y:S01]  /*6440*/  FMUL.FTZ R47, R44, R192 ;  /* 0x000000c02c2f7220 */ /* 0x000fe20000410000 */
[C---:B------:R-:W-:Y:S01]  /*6450*/  FFMA.FTZ R61, R62.reuse, R194, -R61 ;  /* 0x000000c23e3d7223 */ /* 0x040fe2000001083d */
[----:B------:R-:W-:Y:S01]  /*6460*/  FFMA.FTZ R68, R62, R199, R68 ;  /* 0x000000c73e447223 */ /* 0x000fe20000010044 */
[C---:B------:R-:W-:Y:S01]  /*6470*/  FFMA.FTZ R46, R45.reuse, R192, -R46 ;  /* 0x000000c02d2e7223 */ /* 0x040fe2000001082e */
[----:B------:R-:W-:Y:S01]  /*6480*/  FFMA.FTZ R47, R45, R196, R47 ;  /* 0x000000c42d2f7223 */ /* 0x000fe2000001002f */
[----:B------:R-:W-:-:S02]  /*6490*/  F2FP.BF16.F32.PACK_AB R60, R60, R75 ;  /* 0x0000004b3c3c723e */ /* 0x000fc400000010ff */
[----:B------:R-:W-:Y:S02]  /*64a0*/  F2FP.BF16.F32.PACK_AB R61, R68, R61 ;  /* 0x0000003d443d723e */ /* 0x000fe400000010ff */
[----:B------:R-:W-:Y:S01]  /*64b0*/  F2FP.BF16.F32.PACK_AB R44, R47, R46 ;  /* 0x0000002e2f2c723e */ /* 0x000fe200000010ff */
[----:B------:R-:W-:Y:S01]  /*64c0*/  IMAD.MOV.U32 R46, RZ, RZ, R60 ;  /* 0x000000ffff2e7224 */ /* 0x000fe200078e003c */
[----:B------:R-:W-:Y:S01]  /*64d0*/  F2FP.BF16.F32.PACK_AB R45, R70, R73 ;  /* 0x00000049462d723e */ /* 0x000fe200000010ff */
[----:B------:R-:W-:-:S07]  /*64e0*/  IMAD.MOV.U32 R47, RZ, RZ, R61 ;  /* 0x000000ffff2f7224 */ /* 0x000fce00078e003d */
.L_x_482:
[----:B------:R-:W-:Y:S05]  /*64f0*/  BSYNC B3 ;  /* 0x0000000000037941 */ /* 0x000fea0003800000 */
.L_x_481:
[----:B------:R-:W-:Y:S01]  /*6500*/  ULDC.64 UR4, c[0x0][0x2e8] ;  /* 0x0000ba0000047ab9 */ /* 0x000fe20000000a00 */
[----:B------:R-:W-:Y:S01]  /*6510*/  ULDC.64 UR6, c[0x0][0x208] ;  /* 0x0000820000067ab9 */ /* 0x000fe20000000a00 */
[----:B------:R-:W-:-:S04]  /*6520*/  LEA R60, P3, R66, UR4, 0x1 ;  /* 0x00000004423c7c11 */ /* 0x000fc8000f8608ff */
[----:B------:R-:W-:-:S05]  /*6530*/  LEA.HI.X R61, R66, UR5, R67, 0x1, P3 ;  /* 0x00000005423d7c11 */ /* 0x000fca00098f0c43 */
[----:B--2---:R0:W-:Y:S04]  /*6540*/  STG.E.128 desc[UR6][R60.64], R44 ;  /* 0x0000002c3c007986 */ /* 0x0041e8000c101d06 */
.L_x_480:
[----:B------:R-:W-:Y:S05]  /*6550*/  BSYNC B2 ;  /* 0x0000000000027941 */ /* 0x000fea0003800000 */
.L_x_479:
        /* <DEDUP_REMOVED lines=31> */
[-C--:B------:R-:W-:Y:S01]  /*6750*/  FMUL.FTZ R57, R57, R61.reuse ;  /* 0x0000003d39397220 */ /* 0x080fe20000410000 */
[----:B------:R-:W-:Y:S01]  /*6760*/  LOP3.LUT R189, R189, 0xffff0000, RZ, 0xc0, !PT ;  /* 0xffff0000bdbd7812 */ /* 0x000fe200078ec0ff */
[----:B------:R-:W-:Y:S01]  /*6770*/  IMAD.U32 R179, R179, 0x10000, RZ ;  /* 0x00010000b3b37824 */ /* 0x000fe200078e00ff */
[----:B------:R-:W-:Y:S01]  /*6780*/  LOP3.LUT R180, R180, 0xffff0000, RZ, 0xc0, !PT ;  /* 0xffff0000b4b47812 */ /* 0x000fe200078ec0ff */
[C---:B------:R-:W-:Y:S01]  /*6790*/  FFMA.FTZ R65, R46.reuse, R60, -R65 ;  /* 0x0000003c2e417223 */ /* 0x040fe20000010841 */
[----:B------:R-:W-:Y:S01]  /*67a0*/  FFMA.FTZ R62, R46, R62, R47 ;  /* 0x0000003e2e3e7223 */ /* 0x000fe2000001002f */
[----:B------:R-:W-:Y:S01]  /*67b0*/  FFMA.FTZ R67, R56, R61, -R67 ;  /* 0x0000003d38437223 */ /* 0x000fe20000010843 */
[----:B------:R-:W-:Y:S01]  /*67c0*/  FMUL.FTZ R46, R44, R181 ;  /* 0x000000b52c2e7220 */ /* 0x000fe20000410000 */
[----:B------:R-:W-:Y:S01]  /*67d0*/  FFMA.FTZ R56, R56, R63, R57 ;  /* 0x0000003f38387223 */ /* 0x000fe20000010039 */
[----:B------:R-:W-:Y:S01]  /*67e0*/  FMUL.FTZ R44, R44, R179 ;  /* 0x000000b32c2c7220 */ /* 0x000fe20000410000 */
[C---:B------:R-:W-:Y:S01]  /*67f0*/  FMUL.FTZ R47, R59.reuse, R189 ;  /* 0x000000bd3b2f7220 */ /* 0x040fe20000410000 */
[-C--:B------:R-:W-:Y:S01]  /*6800*/  FMUL.FTZ R60, R59, R180.reuse ;  /* 0x000000b43b3c7220 */ /* 0x080fe20000410000 */
        /* <DEDUP_REMOVED lines=10> */
.L_x_484:
[----:B------:R-:W-:Y:S05]  /*68b0*/  BSYNC B2 ;  /* 0x0000000000027941 */ /* 0x000fea0003800000 */
.L_x_483:
[----:B------:R-:W-:Y:S01]  /*68c0*/  ULDC.64 UR4, c[0x0][0x2e8] ;  /* 0x0000ba0000047ab9 */ /* 0x000fe20000000a00 */
[----:B------:R-:W-:Y:S01]  /*68d0*/  ULDC.64 UR6, c[0x0][0x208] ;  /* 0x0000820000067ab9 */ /* 0x000fe20000000a00 */
[----:B------:R-:W-:-:S04]  /*68e0*/  LEA R56, P3, R66, UR4, 0x1 ;  /* 0x0000000442387c11 */ /* 0x000fc8000f8608ff */
[----:B------:R-:W-:-:S05]  /*68f0*/  LEA.HI.X R57, R66, UR5, R69, 0x1, P3 ;  /* 0x0000000542397c11 */ /* 0x000fca00098f0c45 */
[----:B--2---:R0:W-:Y:S04]  /*6900*/  STG.E.128 desc[UR6][R56.64], R44 ;  /* 0x0000002c38007986 */ /* 0x0041e8000c101d06 */
.L_x_478:
[----:B------:R-:W-:Y:S05]  /*6910*/  BSYNC B1 ;  /* 0x0000000000017941 */ /* 0x000fea0003800000 */
.L_x_477:
[----:B------:R-:W-:Y:S05]  /*6920*/  @P5 BRA `(.L_x_485) ;  /* 0x00000054008c5947 */ /* 0x000fea0003800000 */
[----:B------:R-:W-:Y:S01]  /*6930*/  IADD3 R137, P3, P4, R133, R136, R16 ;  /* 0x0000008885897210 */ /* 0x000fe20007c7e010 */
[----:B------:R-:W-:Y:S03]  /*6940*/  BSSY B1, `(.L_x_486) ;  /* 0x000003d000017945 */ /* 0x000fe60003800000 */
[----:B0-----:R-:W-:Y:S01]  /*6950*/  IADD3.X R64, R132, R93, R17, P3, P4 ;  /* 0x0000005d84407210 */ /* 0x001fe20001fe8411 */
[----:B------:R-:W-:Y:S08]  /*6960*/  @P0 BRA `(.L_x_487) ;  /* 0x0000000000e80947 */ /* 0x000ff00003800000 */
[----:B--234-:R0:W2:Y:S01]  /*6970*/  LDS.128 R44, [R5+0x23400] ;  /* 0x02340000052c7984 */ /* 0x01c0a20000000c00 */
        /* <DEDUP_REMOVED lines=38> */
[-C--:B------:R-:W-:Y:S01]  /*6be0*/  FMUL.FTZ R44, R44, R178.reuse ;  /* 0x000000b22c2c7220 */ /* 0x080fe20000410000 */
        /* <DEDUP_REMOVED lines=12> */
.L_x_489:
[----:B------:R-:W-:Y:S05]  /*6cb0*/  BSYNC B2 ;  /* 0x0000000000027941 */ /* 0x000fea0003800000 */
.L_x_488:
[----:B------:R-:W-:Y:S01]  /*6cc0*/  ULDC.64 UR4, c[0x0][0x2e8] ;  /* 0x0000ba0000047ab9 */ /* 0x000fe20000000a00 */
[----:B------:R-:W-:Y:S01]  /*6cd0*/  ULDC.64 UR6, c[0x0][0x208] ;  /* 0x0000820000067ab9 */ /* 0x000fe20000000a00 */
[----:B------:R-:W-:-:S04]  /*6ce0*/  LEA R52, P3, R60, UR4, 0x1 ;  /* 0x000000043c347c11 */ /* 0x000fc8000f8608ff */
[----:B------:R-:W-:-:S05]  /*6cf0*/  LEA.HI.X R53, R60, UR5, R65, 0x1, P3 ;  /* 0x000000053c357c11 */ /* 0x000fca00098f0c41 */
[----:B--2---:R0:W-:Y:S04]  /*6d00*/  STG.E.128 desc[UR6][R52.64], R44 ;  /* 0x0000002c34007986 */ /* 0x0041e8000c101d06 */
.L_x_487:
[----:B------:R-:W-:Y:S05]  /*6d10*/  BSYNC B1 ;  /* 0x0000000000017941 */ /* 0x000fea0003800000 */
.L_x_486:
[----:B------:R-:W-:Y:S05]  /*6d20*/  @P1 BRA `(.L_x_485) ;  /* 0x00000050008c1947 */ /* 0x000fea0003800000 */
[----:B0-234-:R0:W2:Y:S01]  /*6d30*/  LDS.128 R44, [R5+0x28c00] ;  /* 0x028c0000052c7984 */ /* 0x01d0a20000000c00 */
[----:B------:R-:W-:Y:S01]  /*6d40*/  IADD3 R56, P3, R137, R14, RZ ;  /* 0x0000000e89387210 */ /* 0x000fe20007f7e0ff */
[----:B------:R-:W-:Y:S03]  /*6d50*/  BSSY B1, `(.L_x_490) ;  /* 0x0000032000017945 */ /* 0x000fe60003800000 */
[----:B------:R-:W-:Y:S02]  /*6d60*/  IADD3.X R61, R64, R11, RZ, P3, !PT ;  /* 0x0000000b403d7210 */ /* 0x000fe40001ffe4ff */
[----:B------:R-:W-:-:S13]  /*6d70*/  ISETP.GE.AND P3, PT, R220, R92, PT ;  /* 0x0000005cdc00720c */ /* 0x000fda0003f66270 */
[----:B0-----:R-:W-:Y:S05]  /*6d80*/  @P3 BRA `(.L_x_491) ;  /* 0x0000000000b83947 */ /* 0x001fea0003800000 */
[----:B------:R-:W-:Y:S02]  /*6d90*/  SHF.R.U32.HI R52, RZ, 0x10, R51 ;  /* 0x00000010ff347819 */ /* 0x000fe40000011633 */
[----:B------:R-:W-:Y:S02]  /*6da0*/  SHF.R.U32.HI R54, RZ, 0x10, R49 ;  /* 0x00000010ff367819 */ /* 0x000fe40000011631 */
[----:B------:R-:W-:Y:S01]  /*6db0*/  SHF.R.U64 R53, R50, 0x10, R51 ;  /* 0x0000001032357819 */ /* 0x000fe20000001233 */
[----:B--2---:R-:W-:Y:S01]  /*6dc0*/  IMAD.U32 R50, R47, 0x10000, RZ ;  /* 0x000100002f327824 */ /* 0x004fe200078e00ff */
[----:B------:R-:W-:Y:S01]  /*6dd0*/  SHF.R.U64 R55, R48, 0x10, R49 ;  /* 0x0000001030377819 */ /* 0x000fe20000001231 */
[----:B------:R-:W-:Y:S01]  /*6de0*/  IMAD.U32 R48, R46, 0x10000, RZ ;  /* 0x000100002e307824 */ /* 0x000fe200078e00ff */
[----:B------:R-:W-:Y:S02]  /*6df0*/  PRMT R173, R173, 0x5410, R52 ;  /* 0x00005410adad7816 */ /* 0x000fe40000000034 */
[----:B------:R-:W-:-:S02]  /*6e00*/  PRMT R97, R97, 0x5410, R54 ;  /* 0x0000541061617816 */ /* 0x000fc40000000036 */
[----:B------:R-:W-:Y:S02]  /*6e10*/  PRMT R172, R172, 0x5410, R53 ;  /* 0x00005410acac7816 */ /* 0x000fe40000000035 */
[----:B------:R-:W-:Y:S01]  /*6e20*/  LOP3.LUT R49, R46, 0xffff0000, RZ, 0xc0, !PT ;  /* 0xffff00002e317812 */ /* 0x000fe200078ec0ff */
[----:B------:R-:W-:Y:S01]  /*6e30*/  IMAD.U32 R53, R97, 0x10000, RZ ;  /* 0x0001000061357824 */ /* 0x000fe200078e00ff */
[----:B------:R-:W-:Y:S01]  /*6e40*/  LOP3.LUT R51, R47, 0xffff0000, RZ, 0xc0, !PT ;  /* 0xffff00002f337812 */ /* 0x000fe200078ec0ff */
[----:B------:R-:W-:Y:S01]  /*6e50*/  IMAD.U32 R46, R45, 0x10000, RZ ;  /* 0x000100002d2e7824 */ /* 0x000fe200078e00ff */
[----:B------:R-:W-:Y:S01]  /*6e60*/  PRMT R96, R96, 0x5410, R55 ;  /* 0x0000541060607816 */ /* 0x000fe20000000037 */
[----:B------:R-:W-:Y:S01]  /*6e70*/  IMAD.U32 R55, R173, 0x10000, RZ ;  /* 0x00010000ad377824 */ /* 0x000fe200078e00ff */
[----:B------:R-:W-:Y:S01]  /*6e80*/  LOP3.LUT R47, R45, 0xffff0000, RZ, 0xc0, !PT ;  /* 0xffff00002d2f7812 */ /* 0x000fe200078ec0ff */
[----:B------:R-:W-:Y:S01]  /*6e90*/  IMAD.U32 R45, R44, 0x10000, RZ ;  /* 0x000100002c2d7824 */ /* 0x000fe200078e00ff */
[----:B------:R-:W-:Y:S01]  /*6ea0*/  LOP3.LUT R54, R172, 0xffff0000, RZ, 0xc0, !PT ;  /* 0xffff0000ac367812 */ /* 0x000fe200078ec0ff */
[C---:B------:R-:W-:Y:S01]  /*6eb0*/  FMUL.FTZ R59, R49.reuse, R55 ;  /* 0x00000037313b7220 */ /* 0x040fe20000410000 */
[----:B------:R-:W-:Y:S01]  /*6ec0*/  LOP3.LUT R52, R96, 0xffff0000, RZ, 0xc0, !PT ;  /* 0xffff000060347812 */ /* 0x000fe200078ec0ff */
[-C--:B------:R-:W-:Y:S01]  /*6ed0*/  FMUL.FTZ R49, R49, R53.reuse ;  /* 0x0000003531317220 */ /* 0x080fe20000410000 */
[----:B------:R-:W-:Y:S01]  /*6ee0*/  LOP3.LUT R173, R173, 0xffff0000, RZ, 0xc0, !PT ;  /* 0xffff0000adad7812 */ /* 0x000fe200078ec0ff */
[----:B------:R-:W-:Y:S01]  /*6ef0*/  FMUL.FTZ R57, R47, R54 ;  /* 0x000000362f397220 */ /* 0x000fe20000410000 */
[----:B------:R-:W-:Y:S01]  /*6f00*/  LOP3.LUT R97, R97, 0xffff0000, RZ, 0xc0, !PT ;  /* 0xffff000061617812 */ /* 0x000fe200078ec0ff */
[----:B------:R-:W-:Y:S01]  /*6f10*/  FFMA.FTZ R59, R48, R53, -R59 ;  /* 0x00000035303b7223 */ /* 0x000fe2000001083b */
[-C--:B------:R-:W-:Y:S01]  /*6f20*/  FMUL.FTZ R47, R47, R52.reuse ;  /* 0x000000342f2f7220 */ /* 0x080fe20000410000 */
[----:B------:R-:W-:Y:S01]  /*6f30*/  LOP3.LUT R44, R44, 0xffff0000, RZ, 0xc0, !PT ;  /* 0xffff00002c2c7812 */ /* 0x000fe200078ec0ff */
[----:B------:R-:W-:Y:S01]  /*6f40*/  FFMA.FTZ R57, R46, R52, -R57 ;  /* 0x000000342e397223 */ /* 0x000fe20000010839 */
[----:B------:R-:W-:Y:S01]  /*6f50*/  FFMA.FTZ R48, R48, R55, R49 ;  /* 0x0000003730307223 */ /* 0x000fe20000010031 */
[----:B------:R-:W-:-:S02]  /*6f60*/  IMAD.U32 R172, R172, 0x10000, RZ ;  /* 0x00010000acac7824 */ /* 0x000fc400078e00ff */
[C---:B------:R-:W-:Y:S01]  /*6f70*/  FMUL.FTZ R49, R51.reuse, R173 ;  /* 0x000000ad33317220 */ /* 0x040fe20000410000 */
[----:B------:R-:W-:Y:S02]  /*6f80*/  IMAD.U32 R96, R96, 0x10000, RZ ;  /* 0x0001000060607824 */ /* 0x000fe400078e00ff */
[-C--:B------:R-:W-:Y:S01]  /*6f90*/  FMUL.FTZ R52, R51, R97.reuse ;  /* 0x0000006133347220 */ /* 0x080fe20000410000 */
[----:B------:R-:W-:Y:S01]  /*6fa0*/  FFMA.FTZ R54, R46, R54, R47 ;  /* 0x000000362e367223 */ /* 0x000fe2000001002f */
        /* <DEDUP_REMOVED lines=12> */
.L_x_491:
[----:B------:R-:W-:Y:S05]  /*7070*/  BSYNC B1 ;  /* 0x0000000000017941 */ /* 0x000fea0003800000 */
.L_x_490:
[----:B------:R-:W-:Y:S01]  /*7080*/  ULDC.64 UR4, c[0x0][0x2e8] ;  /* 0x0000ba0000047ab9 */ /* 0x000fe20000000a00 */
[----:B------:R-:W-:Y:S01]  /*7090*/  ULDC.64 UR6, c[0x0][0x208] ;  /* 0x0000820000067ab9 */ /* 0x000fe20000000a00 */
[----:B------:R-:W-:-:S04]  /*70a0*/  LEA R48, P3, R56, UR4, 0x1 ;  /* 0x0000000438307c11 */ /* 0x000fc8000f8608ff */
[----:B------:R-:W-:-:S05]  /*70b0*/  LEA.HI.X R49, R56, UR5, R61, 0x1, P3 ;  /* 0x0000000538317c11 */ /* 0x000fca00098f0c3d */
[----:B--2---:R0:W-:Y:S01]  /*70c0*/  STG.E.128 desc[UR6][R48.64], R44 ;  /* 0x0000002c30007986 */ /* 0x0041e2000c101d06 */
[----:B------:R-:W-:Y:S05]  /*70d0*/  BRA `(.L_x_485) ;  /* 0x0000004c00a07947 */ /* 0x000fea0003800000 */
.L_x_429:
[----:B------:R-:W-:Y:S01]  /*70e0*/  VIADD R44, R22, 0x20 ;  /* 0x00000020162c7836 */ /* 0x000fe20000000000 */
[----:B------:R-:W-:-:S04]  /*70f0*/  ULDC.64 UR4, c[0x0][0x208] ;  /* 0x0000820000047ab9 */ /* 0x000fc80000000a00 */
[----:B------:R-:W-:Y:S01]  /*7100*/  ISETP.GE.AND P4, PT, R44, R4, PT ;  /* 0x000000042c00720c */ /* 0x000fe20003f86270 */
[----:B------:R-:W-:-:S03]  /*7110*/  VIADD R44, R22, 0x40 ;  /* 0x00000040162c7836 */ /* 0x000fc60000000000 */
[----:B------:R-:W-:-:S13]  /*7120*/  ISETP.GE.OR P4, PT, R16, R92, P4 ;  /* 0x0000005c1000720c */ /* 0x000fda0002786670 */
[----:B------:R-:W-:Y:S01]  /*7130*/  @!P4 IADD3 R58, P2, P3, R106, R96, R37 ;  /* 0x000000606a3ac210 */ /* 0x000fe20007b5e025 */
[----:B------:R-:W1:Y:S03]  /*7140*/  @!P4 LDC.64 R62, c[0x0][0x400] ;  /* 0x00010000ff3ecb82 */ /* 0x000e660000000a00 */
[----:B------:R-:W-:Y:S02]  /*7150*/  @!P4 IADD3.X R59, R27, R3, R40, P2, P3 ;  /* 0x000000031b3bc210 */ /* 0x000fe400017e6428 */
[----:B------:R-:W-:-:S04]  /*7160*/  @!P4 IADD3 R56, P2, P3, R112, R94, R31 ;  /* 0x0000005e7038c210 */ /* 0x000fc80007b5e01f */
[----:B------:R-:W-:Y:S02]  /*7170*/  @!P4 IADD3.X R57, R10, R0, R34, P2, P3 ;  /* 0x000000000a39c210 */ /* 0x000fe400017e6422 */
[----:B------:R-:W-:Y:S01]  /*7180*/  ISETP.GE.AND P3, PT, R44, R4, PT ;  /* 0x000000042c00720c */ /* 0x000fe20003f66270 */
[----:B------:R-:W-:-:S03]  /*7190*/  VIADD R44, R22, 0x80 ;  /* 0x00000080162c7836 */ /* 0x000fc60000000000 */
[----:B------:R-:W-:-:S13]  /*71a0*/  ISETP.GE.OR P3, PT, R16, R92, P3 ;  /* 0x0000005c1000720c */ /* 0x000fda0001f66670 */
[----:B------:R-:W-:Y:S01]  /*71b0*/  @!P3 IADD3 R50, P2, P5, R106, R36, R96 ;  /* 0x000000246a32b210 */ /* 0x000fe20007d5e060 */
[----:B------:R-:W2:Y:S03]  /*71c0*/  @!P3 LDC.64 R68, c[0x0][0x3e8] ;  /* 0x0000fa00ff44bb82 */ /* 0x000ea60000000a00 */
[----:B0-----:R-:W-:Y:S02]  /*71d0*/  @!P3 IADD3.X R51, R27, R39, R3, P2, P5 ;  /* 0x000000271b33b210 */ /* 0x001fe400017ea403 */
[----:B------:R-:W-:-:S03]  /*71e0*/  @!P3 IADD3 R48, P2, P5, R112, R30, R94 ;  /* 0x0000001e7030b210 */ /* 0x000fc60007d5e05e */
[----:B------:R-:W0:Y:S01]  /*71f0*/  @!P3 LDC.64 R70, c[0x0][0x400] ;  /* 0x00010000ff46bb82 */ /* 0x000e220000000a00 */
[----:B------:R-:W-:Y:S02]  /*7200*/  @!P3 IADD3.X R49, R10, R33, R0, P2, P5 ;  /* 0x000000210a31b210 */ /* 0x000fe400017ea400 */
[----:B------:R-:W-:-:S04]  /*7210*/  ISETP.GE.AND P2, PT, R44, R4, PT ;  /* 0x000000042c00720c */ /* 0x000fc80003f46270 */
[----:B------:R-:W-:-:S13]  /*7220*/  ISETP.GE.OR P2, PT, R16, R92, P2 ;  /* 0x0000005c1000720c */ /* 0x000fda0001746670 */
[----:B------:R-:W-:Y:S01]  /*7230*/  @!P2 IADD3 R46, P5, P6, R106, R35, R96 ;  /* 0x000000236a2ea210 */ /* 0x000fe20007ebe060 */
[----:B------:R-:W3:Y:S03]  /*7240*/  @!P2 LDC.64 R76, c[0x0][0x3e8] ;  /* 0x0000fa00ff4cab82 */ /* 0x000ee60000000a00 */
[----:B------:R-:W-:Y:S02]  /*7250*/  @!P2 IADD3.X R47, R27, R38, R3, P5, P6 ;  /* 0x000000261b2fa210 */ /* 0x000fe40002fec403 */
[----:B------:R-:W-:-:S03]  /*7260*/  @!P2 IADD3 R44, P5, P6, R112, R29, R94 ;  /* 0x0000001d702ca210 */ /* 0x000fc60007ebe05e */
[----:B------:R-:W4:Y:S01]  /*7270*/  @!P2 LDC.64 R78, c[0x0][0x400] ;  /* 0x00010000ff4eab82 */ /* 0x000f220000000a00 */
[----:B------:R-:W-:Y:S02]  /*7280*/  @!P2 IADD3.X R45, R10, R32, R0, P5, P6 ;  /* 0x000000200a2da210 */ /* 0x000fe40002fec400 */
[----:B------:R-:W-:-:S04]  /*7290*/  ISETP.GE.AND P5, PT, R22, R4, PT ;  /* 0x000000041600720c */ /* 0x000fc80003fa6270 */
[----:B------:R-:W-:-:S13]  /*72a0*/  ISETP.GE.OR P5, PT, R16, R92, P5 ;  /* 0x0000005c1000720c */ /* 0x000fda0002fa6670 */
[----:B------:R-:W1:Y:S01]  /*72b0*/  @!P5 LDC.64 R52, c[0x0][0x3e8] ;  /* 0x0000fa00ff34db82 */ /* 0x000e620000000a00 */
[----:B------:R-:W-:-:S05]  /*72c0*/  @!P5 IADD3 R54, P6, R106, R96, RZ ;  /* 0x000000606a36d210 */ /* 0x000fca0007fde0ff */
[----:B------:R-:W-:Y:S01]  /*72d0*/  @!P5 IMAD.X R55, R3, 0x1, R27, P6 ;  /* 0x000000010337d824 */ /* 0x000fe200030e061b */
[----:B-1----:R-:W-:-:S04]  /*72e0*/  @!P5 LEA R52, P6, R54, R52, 0x1 ;  /* 0x000000343634d211 */ /* 0x002fc800078c08ff */
[----:B------:R-:W-:Y:S02]  /*72f0*/  @!P5 LEA.HI.X R53, R54, R53, R55, 0x1, P6 ;  /* 0x000000353635d211 */ /* 0x000fe400030f0c37 */
[----:B------:R-:W1:Y:S01]  /*7300*/  @!P5 LDC.64 R54, c[0x0][0x400] ;  /* 0x00010000ff36db82 */ /* 0x000e620000000a00 */
[----:B------:R-:W-:-:S05]  /*7310*/  @!P5 IADD3 R60, P6, R112, R94, RZ ;  /* 0x0000005e703cd210 */ /* 0x000fca0007fde0ff */
[----:B------:R-:W-:Y:S01]  /*7320*/  @!P5 IMAD.X R61, R0, 0x1, R10, P6 ;  /* 0x00000001003dd824 */ /* 0x000fe200030e060a */
[----:B-1----:R-:W-:-:S04]  /*7330*/  @!P5 LEA R54, P6, R60, R54, 0x1 ;  /* 0x000000363c36d211 */ /* 0x002fc800078c08ff */
[----:B------:R-:W-:Y:S02]  /*7340*/  @!P5 LEA.HI.X R55, R60, R55, R61, 0x1, P6 ;  /* 0x000000373c37d211 */ /* 0x000fe400030f0c3d */
[----:B------:R-:W1:Y:S02]  /*7350*/  @!P4 LDC.64 R60, c[0x0][0x3e8] ;  /* 0x0000fa00ff3ccb82 */ /* 0x000e640000000a00 */
[----:B-1----:R-:W-:-:S04]  /*7360*/  @!P4 LEA R60, P6, R58, R60, 0x1 ;  /* 0x0000003c3a3cc211 */ /* 0x002fc800078c08ff */
[----:B------:R-:W-:Y:S02]  /*7370*/  @!P4 LEA.HI.X R61, R58, R61, R59, 0x1, P6 ;  /* 0x0000003d3a3dc211 */ /* 0x000fe400030f0c3b */
[----:B------:R-:W-:-:S04]  /*7380*/  @!P4 LEA R62, P6, R56, R62, 0x1 ;  /* 0x0000003e383ec211 */ /* 0x000fc800078c08ff */
[----:B------:R-:W-:Y:S02]  /*7390*/  @!P4 LEA.HI.X R63, R56, R63, R57, 0x1, P6 ;  /* 0x0000003f383fc211 */ /* 0x000fe400030f0c39 */
[----:B--2---:R-:W-:-:S04]  /*73a0*/  @!P3 LEA R68, P6, R50, R68, 0x1 ;  /* 0x000000443244b211 */ /* 0x004fc800078c08ff */
[----:B------:R-:W-:Y:S02]  /*73b0*/  @!P3 LEA.HI.X R69, R50, R69, R51, 0x1, P6 ;  /* 0x000000453245b211 */ /* 0x000fe400030f0c33 */
[----:B------:R-:W-:Y:S02]  /*73c0*/  CS2R R50, SRZ ;  /* 0x0000000000327805 */ /* 0x000fe4000001ff00 */
[----:B0-----:R-:W-:-:S04]  /*73d0*/  @!P3 LEA R70, P6, R48, R70, 0x1 ;  /* 0x000000463046b211 */ /* 0x001fc800078c08ff */
[----:B------:R-:W-:Y:S02]  /*73e0*/  @!P3 LEA.HI.X R71, R48, R71, R49, 0x1, P6 ;  /* 0x000000473047b211 */ /* 0x000fe400030f0c31 */
[----:B------:R-:W-:Y:S02]  /*73f0*/  CS2R R48, SRZ ;  /* 0x0000000000307805 */ /* 0x000fe4000001ff00 */
[----:B---3--:R-:W-:-:S04]  /*7400*/  @!P2 LEA R76, P6, R46, R76, 0x1 ;  /* 0x0000004c2e4ca211 */ /* 0x008fc800078c08ff */
[----:B------:R-:W-:Y:S02]  /*7410*/  @!P2 LEA.HI.X R77, R46, R77, R47, 0x1, P6 ;  /* 0x0000004d2e4da211 */ /* 0x000fe400030f0c2f */
[----:B------:R-:W-:Y:S02]  /*7420*/  CS2R R46, SRZ ;  /* 0x00000000002e7805 */ /* 0x000fe4000001ff00 */
[C---:B----4-:R-:W-:Y:S01]  /*7430*/  @!P2 LEA R78, P6, R44.reuse, R78, 0x1 ;  /* 0x0000004e2c4ea211 */ /* 0x050fe200078c08ff */
[----:B------:R0:W5:Y:S03]  /*7440*/  @!P5 LDG.E.128 R48, desc[UR4][R54.64] ;  /* 0x000000043630d981 */ /* 0x000166000c1e1d00 */
[----:B------:R-:W-:Y:S02]  /*7450*/  @!P2 LEA.HI.X R79, R44, R79, R45, 0x1, P6 ;  /* 0x0000004f2c4fa211 */ /* 0x000fe400030f0c2d */
[----:B------:R-:W-:-:S02]  /*7460*/  CS2R R44, SRZ ;  /* 0x00000000002c7805 */ /* 0x000fc4000001ff00 */
[----:B------:R-:W-:Y:S02]  /*7470*/  CS2R R58, SRZ ;  /* 0x00000000003a7805 */ /* 0x000fe4000001ff00 */
[----:B------:R-:W-:Y:S02]  /*7480*/  CS2R R56, SRZ ;  /* 0x0000000000387805 */ /* 0x000fe4000001ff00 */
[----:B------:R1:W5:Y:S01]  /*7490*/  @!P5 LDG.E.128 R44, desc[UR4][R52.64] ;  /* 0x00000004342cd981 */ /* 0x000362000c1e1d00 */
[----:B0-----:R-:W-:Y:S02]  /*74a0*/  CS2R R54, SRZ ;  /* 0x0000000000367805 */ /* 0x001fe4000001ff00 */
[----:B------:R-:W-:Y:S02]  /*74b0*/  CS2R R66, SRZ ;  /* 0x0000000000427805 */ /* 0x000fe4000001ff00 */
[----:B------:R-:W-:Y:S01]  /*74c0*/  CS2R R64, SRZ ;  /* 0x0000000000407805 */ /* 0x000fe2000001ff00 */
[----:B------:R0:W5:Y:S01]  /*74d0*/  @!P4 LDG.E.128 R56, desc[UR4][R62.64] ;  /* 0x000000043e38c981 */ /* 0x000162000c1e1d00 */
[----:B------:R-:W-:-:S04]  /*74e0*/  VIADD R81, R22, 0x60 ;  /* 0x0000006016517836 */ /* 0x000fc80000000000 */
[----:B------:R-:W5:Y:S01]  /*74f0*/  @!P3 LDG.E.128 R64, desc[UR4][R70.64] ;  /* 0x000000044640b981 */ /* 0x000f62000c1e1d00 */
[----:B-1----:R-:W-:Y:S02]  /*7500*/  CS2R R52, SRZ ;  /* 0x0000000000347805 */ /* 0x002fe4000001ff00 */
[----:B0-----:R-:W-:-:S04]  /*7510*/  CS2R R62, SRZ ;  /* 0x00000000003e7805 */ /* 0x001fc8000001ff00 */
[----:B------:R0:W5:Y:S02]  /*7520*/  @!P4 LDG.E.128 R52, desc[UR4][R60.64] ;  /* 0x000000043c34c981 */ /* 0x000164000c1e1d00 */
[----:B0-----:R-:W-:-:S06]  /*7530*/  CS2R R60, SRZ ;  /* 0x00000000003c7805 */ /* 0x001fcc000001ff00 */
[----:B------:R0:W5:Y:S01]  /*7540*/  @!P3 LDG.E.128 R60, desc[UR4][R68.64] ;  /* 0x00000004443cb981 */ /* 0x000162000c1e1d00 */
[----:B------:R-:W-:-:S04]  /*7550*/  ISETP.GE.AND P3, PT, R81, R4, PT ;  /* 0x000000045100720c */ /* 0x000fc80003f66270 */
[----:B------:R-:W-:Y:S02]  /*7560*/  ISETP.GE.OR P3, PT, R16, R92, P3 ;  /* 0x0000005c1000720c */ /* 0x000fe40001f66670 */
[----:B------:R-:W-:Y:S02]  /*7570*/  CS2R R70, SRZ ;  /* 0x0000000000467805 */ /* 0x000fe4000001ff00 */
[----:B------:R-:W-:Y:S02]  /*7580*/  CS2R R74, SRZ ;  /* 0x00000000004a7805 */ /* 0x000fe4000001ff00 */
[----:B------:R-:W-:Y:S02]  /*7590*/  CS2R R72, SRZ ;  /* 0x0000000000487805 */ /* 0x000fe4000001ff00 */
[----:B0-----:R-:W-:Y:S01]  /*75a0*/  CS2R R68, SRZ ;  /* 0x0000000000447805 */ /* 0x001fe2000001ff00 */
[----:B------:R-:W-:Y:S01]  /*75b0*/  VIADD R80, R22, 0xa0 ;  /* 0x000000a016507836 */ /* 0x000fe20000000000 */
[----:B------:R-:W-:Y:S02]  /*75c0*/  BSSY B1, `(.L_x_492) ;  /* 0x0000025000017945 */ /* 0x000fe40003800000 */
[----:B------:R0:W5:Y:S04]  /*75d0*/  @!P2 LDG.E.128 R72, desc[UR4][R78.64] ;  /* 0x000000044e48a981 */ /* 0x000168000c1e1d00 */
[----:B------:R1:W5:Y:S01]  /*75e0*/  @!P2 LDG.E.128 R68, desc[UR4][R76.64] ;  /* 0x000000044c44a981 */ /* 0x000362000c1e1d00 */
[----:B------:R-:W-:-:S02]  /*75f0*/  ISETP.GE.AND P2, PT, R80, R4, PT ;  /* 0x000000045000720c */ /* 0x000fc40003f46270 */
[----:B------:R-:W-:Y:S02]  /*7600*/  CS2R R90, SRZ ;  /* 0x00000000005a7805 */ /* 0x000fe4000001ff00 */
[----:B------:R-:W-:Y:S02]  /*7610*/  CS2R R82, SRZ ;  /* 0x0000000000527805 */ /* 0x000fe4000001ff00 */
[----:B------:R-:W-:Y:S02]  /*7620*/  CS2R R80, SRZ ;  /* 0x0000000000507805 */ /* 0x000fe4000001ff00 */
[----:B------:R-:W-:Y:S02]  /*7630*/  ISETP.GE.OR P2, PT, R16, R92, P2 ;  /* 0x0000005c1000720c */ /* 0x000fe40001746670 */
[----:B0-----:R-:W-:Y:S02]  /*7640*/  CS2R R78, SRZ ;  /* 0x00000000004e7805 */ /* 0x001fe4000001ff00 */
[----:B------:R-:W-:-:S02]  /*7650*/  CS2R R86, SRZ ;  /* 0x0000000000567805 */ /* 0x000fc4000001ff00 */
[----:B------:R-:W-:Y:S02]  /*7660*/  CS2R R84, SRZ ;  /* 0x0000000000547805 */ /* 0x000fe4000001ff00 */
[----:B------:R-:W-:Y:S02]  /*7670*/  CS2R R88, SRZ ;  /* 0x0000000000587805 */ /* 0x000fe4000001ff00 */
[----:B-1----:R-:W-:Y:S01]  /*7680*/  CS2R R76, SRZ ;  /* 0x00000000004c7805 */ /* 0x002fe2000001ff00 */
[----:B------:R-:W-:Y:S06]  /*7690*/  @P3 BRA `(.L_x_493) ;  /* 0x00000000005c3947 */ /* 0x000fec0003800000 */
[----:B------:R-:W0:Y:S01]  /*76a0*/  LDC.64 R76, c[0x0][0x3f8] ;  /* 0x0000fe00ff4c7b82 */ /* 0x000e220000000a00 */
[----:B------:R-:W-:Y:S01]  /*76b0*/  IMAD.MOV.U32 R78, RZ, RZ, R96 ;  /* 0x000000ffff4e7224 */ /* 0x000fe200078e0060 */
[----:B------:R-:W-:Y:S01]  /*76c0*/  ULDC.64 UR4, c[0x0][0x3e8] ;  /* 0x0000fa0000047ab9 */ /* 0x000fe20000000a00 */
[----:B------:R-:W-:Y:S01]  /*76d0*/  IMAD.MOV.U32 R79, RZ, RZ, R3 ;  /* 0x000000ffff4f7224 */ /* 0x000fe200078e0003 */
[----:B------:R-:W-:Y:S01]  /*76e0*/  ULDC.64 UR6, c[0x0][0x208] ;  /* 0x0000820000067ab9 */ /* 0x000fe20000000a00 */
[----:B0-----:R-:W-:-:S04]  /*76f0*/  IMAD.WIDE.U32 R78, R76, 0x60, R78 ;  /* 0x000000604c4e7825 */ /* 0x001fc800078e004e */
[----:B------:R-:W-:Y:S01]  /*7700*/  IMAD R77, R77, 0x60, RZ ;  /* 0x000000604d4d7824 */ /* 0x000fe200078e02ff */
[----:B------:R-:W-:Y:S01]  /*7710*/  IADD3 R88, P3, R106, R78, RZ ;  /* 0x0000004e6a587210 */ /* 0x000fe20007f7e0ff */
[----:B------:R-:W-:-:S03]  /*7720*/  IMAD.MOV.U32 R78, RZ, RZ, R94 ;  /* 0x000000ffff4e7224 */ /* 0x000fc600078e005e */
[----:B------:R-:W-:Y:S01]  /*7730*/  IADD3.X R89, R27, R79, R77, P3, !PT ;  /* 0x0000004f1b597210 */ /* 0x000fe20001ffe44d */
[----:B------:R-:W-:Y:S01]  /*7740*/  IMAD.MOV.U32 R79, RZ, RZ, R0 ;  /* 0x000000ffff4f7224 */ /* 0x000fe200078e0000 */
[----:B------:R-:W0:Y:S02]  /*7750*/  LDC.64 R76, c[0x0][0x408] ;  /* 0x00010200ff4c7b82 */ /* 0x000e240000000a00 */
[----:B0-----:R-:W-:-:S04]  /*7760*/  IMAD.WIDE.U32 R78, R76, 0x60, R78 ;  /* 0x000000604c4e7825 */ /* 0x001fc800078e004e */
        /* <DEDUP_REMOVED lines=8> */
[----:B------:R-:W5:Y:S04]  /*77f0*/  LDG.E.128 R76, desc[UR6][R76.64] ;  /* 0x000000064c4c7981 */ /* 0x000f68000c1e1d00 */
[----:B------:R-:W5:Y:S03]  /*7800*/  LDG.E.128 R88, desc[UR6][R88.64] ;  /* 0x0000000658587981 */ /* 0x000f66000c1e1d00 */
.L_x_493:
[----:B------:R-:W-:Y:S05]  /*7810*/  BSYNC B1 ;  /* 0x0000000000017941 */ /* 0x000fea0003800000 */
.L_x_492:
[----:B------:R-:W-:Y:S01]  /*7820*/  BSSY B1, `(.L_x_494) ;  /* 0x0000018000017945 */ /* 0x000fe20003800000 */
[----:B------:R-:W-:-:S03]  /*7830*/  ISETP.GE.AND P3, PT, R16, R92, PT ;  /* 0x0000005c1000720c */ /* 0x000fc60003f66270 */
[----:B------:R-:W-:Y:S10]  /*7840*/  @P2 BRA `(.L_x_495) ;  /* 0x0000000000542947 */ /* 0x000ff40003800000 */
[----:B------:R-:W0:Y:S01]  /*7850*/  LDC.64 R80, c[0x0][0x3f8] ;  /* 0x0000fe00ff507b82 */ /* 0x000e220000000a00 */
[----:B------:R-:W-:Y:S01]  /*7860*/  IMAD.MOV.U32 R97, RZ, RZ, R3 ;  /* 0x000000ffff617224 */ /* 0x000fe200078e0003 */
[----:B------:R-:W-:Y:S01]  /*7870*/  ULDC.64 UR4, c[0x0][0x3e8] ;  /* 0x0000fa0000047ab9 */ /* 0x000fe20000000a00 */
[----:B------:R-:W-:Y:S01]  /*7880*/  IMAD.MOV.U32 R95, RZ, RZ, R0 ;  /* 0x000000ffff5f7224 */ /* 0x000fe200078e0000 */
[----:B------:R-:W-:Y:S01]  /*7890*/  ULDC.64 UR6, c[0x0][0x208] ;  /* 0x0000820000067ab9 */ /* 0x000fe20000000a00 */
[----:B0-----:R-:W-:-:S04]  /*78a0*/  IMAD.WIDE.U32 R96, R80, 0xa0, R96 ;  /* 0x000000a050607825 */ /* 0x001fc800078e0060 */
[----:B------:R-:W-:Y:S01]  /*78b0*/  IMAD R81, R81, 0xa0, RZ ;  /* 0x000000a051517824 */ /* 0x000fe200078e02ff */
[----:B------:R-:W-:-:S04]  /*78c0*/  IADD3 R3, P2, R106, R96, RZ ;  /* 0x000000606a037210 */ /* 0x000fc80007f5e0ff */
[----:B------:R-:W-:Y:S02]  /*78d0*/  IADD3.X R96, R27, R97, R81, P2, !PT ;  /* 0x000000611b607210 */ /* 0x000fe400017fe451 */
        /* <DEDUP_REMOVED lines=8> */
[----:B------:R-:W-:-:S03]  /*7960*/  LEA R84, P2, R0, UR4, 0x1 ;  /* 0x0000000400547c11 */ /* 0x000fc6000f8408ff */
[----:B------:R-:W5:Y:S01]  /*7970*/  LDG.E.128 R80, desc[UR6][R80.64] ;  /* 0x0000000650507981 */ /* 0x000f62000c1e1d00 */
[----:B------:R-:W-:-:S06]  /*7980*/  LEA.HI.X R85, R0, UR5, R95, 0x1, P2 ;  /* 0x0000000500557c11 */ /* 0x000fcc00090f0c5f */
[----:B------:R-:W5:Y:S03]  /*7990*/  LDG.E.128 R84, desc[UR6][R84.64] ;  /* 0x0000000654547981 */ /* 0x000f66000c1e1d00 */
.L_x_495:
[----:B------:R-:W-:Y:S05]  /*79a0*/  BSYNC B1 ;  /* 0x0000000000017941 */ /* 0x000fea0003800000 */
.L_x_494:
[----:B-----5:R-:W-:Y:S01]  /*79b0*/  IMAD.MOV.U32 R0, RZ, RZ, R78 ;  /* 0x000000ffff007224 */ /* 0x020fe200078e004e */
[----:B------:R-:W-:Y:S01]  /*79c0*/  ISETP.NE.AND P2, PT, R224, 0x3, PT ;  /* 0x00000003e000780c */ /* 0x000fe20003f45270 */
[----:B------:R-:W-:Y:S02]  /*79d0*/  IMAD.MOV.U32 R3, RZ, RZ, R79 ;  /* 0x000000ffff037224 */ /* 0x000fe400078e004f */
[----:B------:R-:W-:Y:S02]  /*79e0*/  IMAD.MOV.U32 R92, RZ, RZ, R76 ;  /* 0x000000ffff5c7224 */ /* 0x000fe400078e004c */
[----:B------:R-:W-:Y:S01]  /*79f0*/  IMAD.MOV.U32 R94, RZ, RZ, R77 ;  /* 0x000000ffff5e7224 */ /* 0x000fe200078e004d */
[----:B------:R-:W-:Y:S01]  /*7a00*/  PRMT R175, R0, 0x5410, R3 ;  /* 0x0000541000af7816 */ /* 0x000fe20000000003 */
[----:B------:R-:W-:Y:S02]  /*7a10*/  IMAD.MOV.U32 R0, RZ, RZ, R90 ;  /* 0x000000ffff007224 */ /* 0x000fe400078e005a */
[----:B------:R-:W-:Y:S01]  /*7a20*/  IMAD.MOV.U32 R3, RZ, RZ, R91 ;  /* 0x000000ffff037224 */ /* 0x000fe200078e005b */
[----:B------:R-:W-:Y:S01]  /*7a30*/  PRMT R176, R92, 0x5410, R94 ;  /* 0x000054105cb07816 */ /* 0x000fe2000000005e */
[----:B------:R-:W-:-:S02]  /*7a40*/  IMAD.MOV.U32 R92, RZ, RZ, R88 ;  /* 0x000000ffff5c7224 */ /* 0x000fc400078e0058 */
[----:B------:R-:W-:Y:S01]  /*7a50*/  IMAD.MOV.U32 R94, RZ, RZ, R89 ;  /* 0x000000ffff5e7224 */ /* 0x000fe200078e0059 */
[----:B------:R-:W-:Y:S01]  /*7a60*/  PRMT R182, R0, 0x5410, R3 ;  /* 0x0000541000b67816 */ /* 0x000fe20000000003 */
        /* <DEDUP_REMOVED lines=15> */
[----:B------:R-:W-:Y:S01]  /*7b60*/  IMAD.MOV.U32 R92, RZ, RZ, R44 ;  /* 0x000000ffff5c7224 */ /* 0x000fe200078e002c */
[----:B------:R-:W-:Y:S01]  /*7b70*/  PRMT R179, R179, 0x5410, R0 ;  /* 0x00005410b3b37816 */ /* 0x000fe20000000000 */
[----:B------:R-:W-:Y:S01]  /*7b80*/  IMAD.MOV.U32 R94, RZ, RZ, R45 ;  /* 0x000000ffff5e7224 */ /* 0x000fe200078e002d */
[----:B------:R-:W-:Y:S01]  /*7b90*/  PRMT R181, R3, 0x7610, R181 ;  /* 0x0000761003b57816 */ /* 0x000fe200000000b5 */
[----:B------:R-:W-:-:S02]  /*7ba0*/  IMAD.MOV.U32 R0, RZ, RZ, R50 ;  /* 0x000000ffff007224 */ /* 0x000fc400078e0032 */
[----:B------:R-:W-:Y:S01]  /*7bb0*/  IMAD.MOV.U32 R3, RZ, RZ, R51 ;  /* 0x000000ffff037224 */ /* 0x000fe200078e0033 */
[----:B------:R-:W-:Y:S01]  /*7bc0*/  PRMT R177, R94, 0x5410, R92 ;  /* 0x000054105eb17816 */ /* 0x000fe2000000005c */
        /* <DEDUP_REMOVED lines=35> */
[----:B------:R-:W-:-:S03]  /*7e00*/  IMAD.MOV.U32 R3, RZ, RZ, R70 ;  /* 0x000000ffff037224 */ /* 0x000fc600078e0046 */
[----:B------:R-:W-:Y:S02]  /*7e10*/  PRMT R186, R92, 0x7610, R186 ;  /* 0x000076105cba7816 */ /* 0x000fe400000000ba */
[----:B------:R-:W-:Y:S01]  /*7e20*/  PRMT R173, R0, 0x5410, R3 ;  /* 0x0000541000ad7816 */ /* 0x000fe20000000003 */
[----:B------:R-:W-:Y:S02]  /*7e30*/  IMAD.MOV.U32 R3, RZ, RZ, R68 ;  /* 0x000000ffff037224 */ /* 0x000fe400078e0044 */
[----:B------:R-:W-:-:S05]  /*7e40*/  IMAD.MOV.U32 R0, RZ, RZ, R69 ;  /* 0x000000ffff007224 */ /* 0x000fca00078e0045 */
[----:B------:R-:W-:Y:S01]  /*7e50*/  PRMT R172, R0, 0x5410, R3 ;  /* 0x0000541000ac7816 */ /* 0x000fe20000000003 */
[----:B------:R-:W-:Y:S01]  /*7e60*/  IMAD.MOV.U32 R0, RZ, RZ, R75 ;  /* 0x000000ffff007224 */ /* 0x000fe200078e004b */
[----:B------:R-:W-:-:S04]  /*7e70*/  MOV R3, R74 ;  /* 0x0000004a00037202 */ /* 0x000fc80000000f00 */
[----:B------:R-:W-:Y:S01]  /*7e80*/  PRMT R171, R0, 0x5410, R3 ;  /* 0x0000541000ab7816 */ /* 0x000fe20000000003 */
[----:B------:R-:W-:Y:S02]  /*7e90*/  IMAD.MOV.U32 R3, RZ, RZ, R72 ;  /* 0x000000ffff037224 */ /* 0x000fe400078e0048 */
[----:B------:R-:W-:-:S05]  /*7ea0*/  IMAD.MOV.U32 R0, RZ, RZ, R73 ;  /* 0x000000ffff007224 */ /* 0x000fca00078e0049 */
[----:B------:R-:W-:Y:S01]  /*7eb0*/  PRMT R170, R0, 0x5410, R3 ;  /* 0x0000541000aa7816 */ /* 0x000fe20000000003 */
[----:B------:R-:W-:Y:S06]  /*7ec0*/  @!P2 BRA `(.L_x_496) ;  /* 0x000000000004a947 */ /* 0x000fec0003800000 */
[----:B------:R-:W-:Y:S01]  /*7ed0*/  BPT.TRAP 0x1 ;  /* 0x000000040000795c */ /* 0x000fe20000300000 */
.L_x_496:
[----:B------:R-:W-:Y:S01]  /*7ee0*/  IMAD R3, R23, 0x8, R2 ;  /* 0x0000000817037824 */ /* 0x000fe200078e0202 */
[----:B------:R-:W-:Y:S01]  /*7ef0*/  SHF.L.U32 R0, R223, 0x1f, RZ ;  /* 0x0000001fdf007819 */ /* 0x000fe200000006ff */
[----:B------:R-:W0:Y:S01]  /*7f00*/  LDC R153, c[0x0][0x2f4] ;  /* 0x0000bd00ff997b82 */ /* 0x000e220000000800 */
[----:B------:R-:W-:Y:S01]  /*7f10*/  BSSY B1, `(.L_x_497) ;  /* 0x0000005000017945 */ /* 0x000fe20003800000 */
[----:B------:R-:W-:Y:S01]  /*7f20*/  IMAD.MOV.U32 R137, RZ, RZ, R93 ;  /* 0x000000ffff897224 */ /* 0x000fe200078e005d */
[----:B------:R-:W1:Y:S05]  /*7f30*/  SYNCS.PHASECHK.TRANS64.TRYWAIT P4, [R3+URZ+0x34890], R0 ;  /* 0x03489000030075a7 */ /* 0x000e6a000808017f */
[----:B------:R-:W2:Y:S01]  /*7f40*/  LDC.64 R138, c[0x0][0x300] ;  /* 0x0000c000ff8a7b82 */ /* 0x000ea20000000a00 */
[----:B-1----:R-:W-:Y:S05]  /*7f50*/  @!P4 BRA `(.L_x_498) ;  /* 0x000002180010c947 */ /* 0x002fea0003800000 */
.L_x_804:
[----:B------:R-:W-:Y:S05]  /*7f60*/  BSYNC B1 ;  /* 0x0000000000017941 */ /* 0x000fea0003800000 */
.L_x_497:
[----:B------:R-:W-:Y:S01]  /*7f70*/  ISETP.GE.OR P4, PT, R22, R4, P0 ;  /* 0x000000041600720c */ /* 0x000fe20000786670 */
[----:B------:R-:W-:Y:S01]  /*7f80*/  BSSY B1, `(.L_x_499) ;  /* 0x0000095000017945 */ /* 0x000fe20003800000 */
[----:B0-----:R-:W-:-:S11]  /*7f90*/  IMAD.IADD R155, R153, 0x1, -R43 ;  /* 0x00000001999b7824 */ /* 0x001fd600078e0a2b */
[----:B------:R-:W-:Y:S05]  /*7fa0*/  @P4 BRA `(.L_x_500) ;  /* 0x0000000800484947 */ /* 0x000fea0003800000 */
[----:B------:R-:W3:Y:S01]  /*7fb0*/  LDL R92, [R1] ;  /* 0x00000000015c7983 */ /* 0x000ee20000100800 */
[----:B------:R-:W-:Y:S01]  /*7fc0*/  IMAD.SHL.U32 R94, R22, 0x40, RZ ;  /* 0x00000040165e7824 */ /* 0x000fe200078e00ff */
[----:B------:R-:W-:Y:S01]  /*7fd0*/  BSSY B2, `(.L_x_501) ;  /* 0x000007c000027945 */ /* 0x000fe20003800000 */
[----:B------:R-:W0:Y:S03]  /*7fe0*/  S2R R96, SR_TID.X ;  /* 0x0000000000607919 */ /* 0x000e260000002100 */
[----:B------:R-:W-:-:S04]  /*7ff0*/  LOP3.LUT R94, R94, 0x1c0, RZ, 0xc0, !PT ;  /* 0x000001c05e5e7812 */ /* 0x000fc800078ec0ff */
[----:B------:R-:W-:Y:S01]  /*8000*/  SHF.R.U32.HI R94, RZ, 0x3, R94 ;  /* 0x00000003ff5e7819 */ /* 0x000fe2000001165e */
[----:B0-----:R-:W-:-:S05]  /*8010*/  VIADD R96, R96, 0xffffff80 ;  /* 0xffffff8060607836 */ /* 0x001fca0000000000 */
[----:B------:R-:W-:-:S04]  /*8020*/  SHF.R.S32.HI R95, RZ, 0x1f, R96 ;  /* 0x0000001fff5f7819 */ /* 0x000fc80000011460 */
[----:B------:R-:W-:Y:S01]  /*8030*/  LEA.HI R95, R95, R96, RZ, 0x6 ;  /* 0x000000605f5f7211 */ /* 0x000fe200078f30ff */
[----:B------:R-:W-:-:S04]  /*8040*/  IMAD.SHL.U32 R96, R22, 0x40, RZ ;  /* 0x0000004016607824 */ /* 0x000fc800078e00ff */
[----:B------:R-:W-:-:S05]  /*8050*/  IMAD.SHL.U32 R95, R95, 0x8, RZ ;  /* 0x000000085f5f7824 */ /* 0x000fca00078e00ff */
[----:B------:R-:W-:Y:S02]  /*8060*/  LOP3.LUT R95, R95, 0xfffffe00, RZ, 0xc0, !PT ;  /* 0xfffffe005f5f7812 */ /* 0x000fe400078ec0ff */
[----:B---3--:R-:W-:-:S04]  /*8070*/  LOP3.LUT P5, RZ, R92, 0x1, RZ, 0xc0, !PT ;  /* 0x000000015cff7812 */ /* 0x008fc800078ac0ff */
[----:B------:R-:W-:-:S04]  /*8080*/  SEL R92, R43, R155, !P5 ;  /* 0x0000009b2b5c7207 */ /* 0x000fc80006800000 */
[----:B------:R-:W-:-:S04]  /*8090*/  SHF.R.S32.HI R93, RZ, 0x1f, R92 ;  /* 0x0000001fff5d7819 */ /* 0x000fc8000001145c */
[----:B------:R-:W-:-:S04]  /*80a0*/  LEA.HI R92, R93, R92, RZ, 0x4 ;  /* 0x0000005c5d5c7211 */ /* 0x000fc800078f20ff */
[----:B------:R-:W-:-:S04]  /*80b0*/  LEA.HI.SX32 R92, R92, R9, 0x1c ;  /* 0x000000095c5c7211 */ /* 0x000fc800078fe2ff */
[----:B------:R-:W-:Y:S01]  /*80c0*/  SHF.R.S32.HI R93, RZ, 0x1f, R92 ;  /* 0x0000001fff5d7819 */ /* 0x000fe2000001145c */
[----:B------:R-:W-:-:S03]  /*80d0*/  IMAD.SHL.U32 R174, R92, 0x8, RZ ;  /* 0x000000085cae7824 */ /* 0x000fc600078e00ff */
[----:B------:R-:W-:Y:S02]  /*80e0*/  LEA.HI R92, R93, R92, RZ, 0x3 ;  /* 0x0000005c5d5c7211 */ /* 0x000fe400078f18ff */
[----:B------:R-:W-:Y:S02]  /*80f0*/  LOP3.LUT R93, R174, 0x38, RZ, 0xc0, !PT ;  /* 0x00000038ae5d7812 */ /* 0x000fe400078ec0ff */
[----:B------:R-:W-:Y:S02]  /*8100*/  SHF.R.S32.HI R92, RZ, 0x3, R92 ;  /* 0x00000003ff5c7819 */ /* 0x000fe4000001145c */
[----:B------:R-:W-:-:S03]  /*8110*/  LOP3.LUT R93, R93, 0x1c0, R96, 0xf8, !PT ;  /* 0x000001c05d5d7812 */ /* 0x000fc600078ef860 */
[----:B------:R-:W-:Y:S01]  /*8120*/  IMAD R92, R92, 0x2c00, R95 ;  /* 0x00002c005c5c7824 */ /* 0x000fe200078e025f */
[----:B------:R-:W-:-:S05]  /*8130*/  LOP3.LUT R93, R93, R94, RZ, 0x3c, !PT ;  /* 0x0000005e5d5d7212 */ /* 0x000fca00078e3cff */
[----:B------:R-:W-:-:S04]  /*8140*/  IMAD.IADD R92, R92, 0x1, R93 ;  /* 0x000000015c5c7824 */ /* 0x000fc800078e025d */
[C---:B------:R-:W-:Y:S02]  /*8150*/  IMAD R96, R23.reuse, 0x5800, R92 ;  /* 0x0000580017607824 */ /* 0x040fe400078e025c */
[----:B------:R-:W-:Y:S02]  /*8160*/  IMAD R92, R23, 0x5800, R146 ;  /* 0x00005800175c7824 */ /* 0x000fe400078e0292 */
[--C-:B------:R-:W-:Y:S02]  /*8170*/  IMAD R96, R96, 0x2, R2.reuse ;  /* 0x0000000260607824 */ /* 0x100fe400078e0202 */
[----:B------:R-:W-:-:S04]  /*8180*/  IMAD R92, R92, 0x2, R2 ;  /* 0x000000025c5c7824 */ /* 0x000fc800078e0202 */
[----:B------:R-:W0:Y:S04]  /*8190*/  LDS.128 R96, [R96+0x1e400] ;  /* 0x01e4000060607984 */ /* 0x000e280000000c00 */
[----:B------:R-:W3:Y:S01]  /*81a0*/  LDS.128 R92, [R92+0x1e400] ;  /* 0x01e400005c5c7984 */ /* 0x000ee20000000c00 */
[----:B------:R-:W-:Y:S05]  /*81b0*/  @P3 BRA `(.L_x_502) ;  /* 0x0000000400743947 */ /* 0x000fea0003800000 */
[--C-:B------:R-:W-:Y:S02]  /*81c0*/  SHF.R.U64 R44, R44, 0x10, R45.reuse ;  /* 0x000000102c2c7819 */ /* 0x100fe4000000122d */
[----:B------:R-:W-:Y:S02]  /*81d0*/  SHF.R.U32.HI R45, RZ, 0x10, R45 ;  /* 0x00000010ff2d7819 */ /* 0x000fe4000001162d */
[C---:B------:R-:W-:Y:S02]  /*81e0*/  PRMT R44, R177.reuse, 0x5432, R44 ;  /* 0x00005432b12c7816 */ /* 0x040fe4000000002c */
[----:B------:R-:W-:Y:S02]  /*81f0*/  PRMT R45, R177, 0x5410, R45 ;  /* 0x00005410b12d7816 */ /* 0x000fe4000000002d */
[----:B------:R-:W-:Y:S02]  /*8200*/  SHF.R.U64 R46, R46, 0x10, R47 ;  /* 0x000000102e2e7819 */ /* 0x000fe4000000122f */
[----:B------:R-:W-:-:S02]  /*8210*/  SHF.R.U32.HI R177, RZ, 0x10, R49 ;  /* 0x00000010ffb17819 */ /* 0x000fc40000011631 */
[----:B------:R-:W-:Y:S02]  /*8220*/  SHF.R.U64 R48, R48, 0x10, R49 ;  /* 0x0000001030307819 */ /* 0x000fe40000001231 */
[----:B------:R-:W-:Y:S02]  /*8230*/  SHF.R.U64 R49, R50, 0x10, R51 ;  /* 0x0000001032317819 */ /* 0x000fe40000001233 */
[----:B------:R-:W-:Y:S02]  /*8240*/  PRMT R50, R179, 0x5432, R46 ;  /* 0x00005432b3327816 */ /* 0x000fe4000000002e */
[----:B------:R-:W-:Y:S02]  /*8250*/  SHF.R.U32.HI R47, RZ, 0x10, R47 ;  /* 0x00000010ff2f7819 */ /* 0x000fe4000001162f */
[----:B------:R-:W-:Y:S01]  /*8260*/  PRMT R46, R180, 0x5410, R177 ;  /* 0x00005410b42e7816 */ /* 0x000fe200000000b1 */
[----:B------:R-:W-:Y:S01]  /*8270*/  IMAD.U32 R177, R45, 0x10000, RZ ;  /* 0x000100002db17824 */ /* 0x000fe200078e00ff */
[----:B------:R-:W-:-:S02]  /*8280*/  SHF.R.U32.HI R51, RZ, 0x10, R51 ;  /* 0x00000010ff337819 */ /* 0x000fc40000011633 */
[----:B------:R-:W-:Y:S01]  /*8290*/  PRMT R47, R181, 0x5410, R47 ;  /* 0x00005410b52f7816 */ /* 0x000fe2000000002f */
[----:B0-----:R-:W-:Y:S01]  /*82a0*/  IMAD.U32 R181, R97, 0x10000, RZ ;  /* 0x0001000061b57824 */ /* 0x001fe200078e00ff */
[----:B------:R-:W-:Y:S01]  /*82b0*/  PRMT R48, R178, 0x5432, R48 ;  /* 0x00005432b2307816 */ /* 0x000fe20000000030 */
[----:B------:R-:W-:Y:S01]  /*82c0*/  IMAD.U32 R180, R46, 0x10000, RZ ;  /* 0x000100002eb47824 */ /* 0x000fe200078e00ff */
[----:B------:R-:W-:Y:S01]  /*82d0*/  PRMT R49, R179, 0x5410, R49 ;  /* 0x00005410b3317816 */ /* 0x000fe20000000031 */
[----:B---3--:R-:W-:Y:S01]  /*82e0*/  IMAD.U32 R179, R93, 0x10000, RZ ;  /* 0x000100005db37824 */ /* 0x008fe200078e00ff */
[----:B------:R-:W-:Y:S01]  /*82f0*/  PRMT R51, R178, 0x5410, R51 ;  /* 0x00005410b2337816 */ /* 0x000fe20000000033 */
[-C--:B------:R-:W-:Y:S01]  /*8300*/  FMUL.FTZ R178, R181, R180.reuse ;  /* 0x000000b4b5b27220 */ /* 0x080fe20000410000 */
[----:B------:R-:W-:Y:S02]  /*8310*/  LOP3.LUT R46, R46, 0xffff0000, RZ, 0xc0, !PT ;  /* 0xffff00002e2e7812 */ /* 0x000fe400078ec0ff */
[----:B------:R-:W-:Y:S01]  /*8320*/  LOP3.LUT R97, R97, 0xffff0000, RZ, 0xc0, !PT ;  /* 0xffff000061617812 */ /* 0x000fe200078ec0ff */
[-C--:B------:R-:W-:Y:S01]  /*8330*/  FFMA.FTZ R178, R179, R177.reuse, -R178 ;  /* 0x000000b1b3b27223 */ /* 0x080fe200000108b2 */
[----:B------:R-:W-:Y:S01]  /*8340*/  FMUL.FTZ R177, R181, R177 ;  /* 0x000000b1b5b17220 */ /* 0x000fe20000410000 */
[----:B------:R-:W-:Y:S01]  /*8350*/  LOP3.LUT R93, R93, 0xffff0000, RZ, 0xc0, !PT ;  /* 0xffff00005d5d7812 */ /* 0x000fe200078ec0ff */
[C---:B------:R-:W-:Y:S01]  /*8360*/  IMAD.U32 R181, R99.reuse, 0x10000, RZ ;  /* 0x0001000063b57824 */ /* 0x040fe200078e00ff */
[----:B------:R-:W-:Y:S01]  /*8370*/  LOP3.LUT R99, R99, 0xffff0000, RZ, 0xc0, !PT ;  /* 0xffff000063637812 */ /* 0x000fe200078ec0ff */
[----:B------:R-:W-:Y:S01]  /*8380*/  FFMA.FTZ R177, R179, R180, R177 ;  /* 0x000000b4b3b17223 */ /* 0x000fe200000100b1 */
[----:B------:R-:W-:Y:S01]  /*8390*/  LOP3.LUT R179, R45, 0xffff0000, RZ, 0xc0, !PT ;  /* 0xffff00002db37812 */ /* 0x000fe200078ec0ff */
[----:B------:R-:W-:Y:S01]  /*83a0*/  FMUL.FTZ R45, R97, R46 ;  /* 0x0000002e612d7220 */ /* 0x000fe20000410000 */
[C---:B------:R-:W-:Y:S01]  /*83b0*/  IMAD.U32 R180, R51.reuse, 0x10000, RZ ;  /* 0x0001000033b47824 */ /* 0x040fe200078e00ff */
[----:B------:R-:W-:-:S02]  /*83c0*/  LOP3.LUT R51, R51, 0xffff0000, RZ, 0xc0, !PT ;  /* 0xffff000033337812 */ /* 0x000fc400078ec0ff */
[-C--:B------:R-:W-:Y:S01]  /*83d0*/  FMUL.FTZ R97, R97, R179.reuse ;  /* 0x000000b361617220 */ /* 0x080fe20000410000 */
[----:B------:R-:W-:Y:S01]  /*83e0*/  FFMA.FTZ R45, R93, R179, -R45 ;  /* 0x000000b35d2d7223 */ /* 0x000fe2000001082d */
[----:B------:R-:W-:Y:S02]  /*83f0*/  IMAD.U32 R179, R95, 0x10000, RZ ;  /* 0x000100005fb37824 */ /* 0x000fe400078e00ff */
[----:B------:R-:W-:Y:S01]  /*8400*/  FFMA.FTZ R46, R93, R46, R97 ;  /* 0x0000002e5d2e7223 */ /* 0x000fe20000010061 */
[----:B------:R-:W-:Y:S02]  /*8410*/  IMAD.U32 R97, R47, 0x10000, RZ ;  /* 0x000100002f617824 */ /* 0x000fe400078e00ff */
[----:B------:R-:W-:Y:S01]  /*8420*/  FMUL.FTZ R93, R181, R180 ;  /* 0x000000b4b55d7220 */ /* 0x000fe20000410000 */
[----:B------:R-:W-:Y:S02]  /*8430*/  F2FP.BF16.F32.PACK_AB R45, R45, R178 ;  /* 0x000000b22d2d723e */ /* 0x000fe400000010ff */
[----:B------:R-:W-:Y:S01]  /*8440*/  F2FP.BF16.F32.PACK_AB R46, R46, R177 ;  /* 0x000000b12e2e723e */ /* 0x000fe200000010ff */
[-C--:B------:R-:W-:Y:S01]  /*8450*/  FFMA.FTZ R93, R179, R97.reuse, -R93 ;  /* 0x00000061b35d7223 */ /* 0x080fe2000001085d */
[----:B------:R-:W-:-:S04]  /*8460*/  FMUL.FTZ R97, R181, R97 ;  /* 0x00000061b5617220 */ /* 0x000fc80000410000 */
[----:B------:R-:W-:Y:S01]  /*8470*/  FFMA.FTZ R97, R179, R180, R97 ;  /* 0x000000b4b3617223 */ /* 0x000fe20000010061 */
[----:B------:R-:W-:Y:S02]  /*8480*/  LOP3.LUT R179, R47, 0xffff0000, RZ, 0xc0, !PT ;  /* 0xffff00002fb37812 */ /* 0x000fe400078ec0ff */
[----:B------:R-:W-:Y:S01]  /*8490*/  LOP3.LUT R47, R95, 0xffff0000, RZ, 0xc0, !PT ;  /* 0xffff00005f2f7812 */ /* 0x000fe200078ec0ff */
[C---:B------:R-:W-:Y:S02]  /*84a0*/  FMUL.FTZ R95, R99.reuse, R51 ;  /* 0x00000033635f7220 */ /* 0x040fe40000410000 */
[-C--:B------:R-:W-:Y:S02]  /*84b0*/  FMUL.FTZ R99, R99, R179.reuse ;  /* 0x000000b363637220 */ /* 0x080fe40000410000 */
[C---:B------:R-:W-:Y:S02]  /*84c0*/  FFMA.FTZ R95, R47.reuse, R179, -R95 ;  /* 0x000000b32f5f7223 */ /* 0x040fe4000001085f */
[----:B------:R-:W-:Y:S01]  /*84d0*/  FFMA.FTZ R99, R47, R51, R99 ;  /* 0x000000332f637223 */ /* 0x000fe20000010063 */
[C---:B------:R-:W-:Y:S01]  /*84e0*/  IMAD.U32 R51, R48.reuse, 0x10000, RZ ;  /* 0x0001000030337824 */ /* 0x040fe200078e00ff */
[----:B------:R-:W-:Y:S01]  /*84f0*/  LOP3.LUT R48, R48, 0xffff0000, RZ, 0xc0, !PT ;  /* 0xffff000030307812 */ /* 0x000fe200078ec0ff */
[----:B------:R-:W-:Y:S01]  /*8500*/  IMAD.U32 R47, R92, 0x10000, RZ ;  /* 0x000100005c2f7824 */ /* 0x000fe200078e00ff */
[----:B------:R-:W-:Y:S01]  /*8510*/  F2FP.BF16.F32.PACK_AB R95, R95, R93 ;  /* 0x0000005d5f5f723e */ /* 0x000fe200000010ff */
[----:B------:R-:W-:Y:S01]  /*8520*/  IMAD.U32 R93, R96, 0x10000, RZ ;  /* 0x00010000605d7824 */ /* 0x000fe200078e00ff */
[----:B------:R-:W-:Y:S01]  /*8530*/  F2FP.BF16.F32.PACK_AB R99, R99, R97 ;  /* 0x000000616363723e */ /* 0x000fe200000010ff */
[C---:B------:R-:W-:Y:S01]  /*8540*/  IMAD.U32 R97, R44.reuse, 0x10000, RZ ;  /* 0x000100002c617824 */ /* 0x040fe200078e00ff */
[----:B------:R-:W-:Y:S01]  /*8550*/  LOP3.LUT R44, R44, 0xffff0000, RZ, 0xc0, !PT ;  /* 0xffff00002c2c7812 */ /* 0x000fe200078ec0ff */
[----:B------:R-:W-:-:S02]  /*8560*/  FMUL.FTZ R177, R93, R51 ;  /* 0x000000335db17220 */ /* 0x000fc40000410000 */
[-C--:B------:R-:W-:Y:S02]  /*8570*/  FMUL.FTZ R93, R93, R97.reuse ;  /* 0x000000615d5d7220 */ /* 0x080fe40000410000 */
[C---:B------:R-:W-:Y:S01]  /*8580*/  FFMA.FTZ R177, R47.reuse, R97, -R177 ;  /* 0x000000612fb17223 */ /* 0x040fe200000108b1 */
[----:B------:R-:W-:Y:S02]  /*8590*/  IMAD.U32 R97, R98, 0x10000, RZ ;  /* 0x0001000062617824 */ /* 0x000fe400078e00ff */
[----:B------:R-:W-:Y:S01]  /*85a0*/  FFMA.FTZ R93, R47, R51, R93 ;  /* 0x000000332f5d7223 */ /* 0x000fe2000001005d */
[----:B------:R-:W-:Y:S02]  /*85b0*/  LOP3.LUT R47, R96, 0xffff0000, RZ, 0xc0, !PT ;  /* 0xffff0000602f7812 */ /* 0x000fe400078ec0ff */
[----:B------:R-:W-:-:S03]  /*85c0*/  LOP3.LUT R51, R92, 0xffff0000, RZ, 0xc0, !PT ;  /* 0xffff00005c337812 */ /* 0x000fc600078ec0ff */
[C---:B------:R-:W-:Y:S01]  /*85d0*/  FMUL.FTZ R92, R47.reuse, R48 ;  /* 0x000000302f5c7220 */ /* 0x040fe20000410000 */
[----:B------:R-:W-:-:S03]  /*85e0*/  FMUL.FTZ R47, R47, R44 ;  /* 0x0000002c2f2f7220 */ /* 0x000fc60000410000 */
[C---:B------:R-:W-:Y:S01]  /*85f0*/  FFMA.FTZ R44, R51.reuse, R44, -R92 ;  /* 0x0000002c332c7223 */ /* 0x040fe2000001085c */
[----:B------:R-:W-:Y:S01]  /*8600*/  FFMA.FTZ R47, R51, R48, R47 ;  /* 0x00000030332f7223 */ /* 0x000fe2000001002f */
[C---:B------:R-:W-:Y:S01]  /*8610*/  IMAD.U32 R51, R49.reuse, 0x10000, RZ ;  /* 0x0001000031337824 */ /* 0x040fe200078e00ff */
[----:B------:R-:W-:Y:S01]  /*8620*/  LOP3.LUT R49, R49, 0xffff0000, RZ, 0xc0, !PT ;  /* 0xffff000031317812 */ /* 0x000fe200078ec0ff */
[C---:B------:R-:W-:Y:S01]  /*8630*/  IMAD.U32 R92, R50.reuse, 0x10000, RZ ;  /* 0x00010000325c7824 */ /* 0x040fe200078e00ff */
[----:B------:R-:W-:Y:S01]  /*8640*/  LOP3.LUT R50, R50, 0xffff0000, RZ, 0xc0, !PT ;  /* 0xffff000032327812 */ /* 0x000fe200078ec0ff */
[C---:B------:R-:W-:Y:S01]  /*8650*/  FMUL.FTZ R96, R97.reuse, R51 ;  /* 0x0000003361607220 */ /* 0x040fe20000410000 */
[----:B------:R-:W-:Y:S02]  /*8660*/  IMAD.U32 R48, R94, 0x10000, RZ ;  /* 0x000100005e307824 */ /* 0x000fe400078e00ff */
[-C--:B------:R-:W-:Y:S01]  /*8670*/  FMUL.FTZ R97, R97, R92.reuse ;  /* 0x0000005c61617220 */ /* 0x080fe20000410000 */
[----:B------:R-:W-:Y:S01]  /*8680*/  F2FP.BF16.F32.PACK_AB R44, R44, R177 ;  /* 0x000000b12c2c723e */ /* 0x000fe200000010ff */
[----:B------:R-:W-:-:S02]  /*8690*/  FFMA.FTZ R96, R48, R92, -R96 ;  /* 0x0000005c30607223 */ /* 0x000fc40000010860 */
[----:B------:R-:W-:Y:S01]  /*86a0*/  FFMA.FTZ R97, R48, R51, R97 ;  /* 0x0000003330617223 */ /* 0x000fe20000010061 */
[----:B------:R-:W-:Y:S02]  /*86b0*/  LOP3.LUT R48, R98, 0xffff0000, RZ, 0xc0, !PT ;  /* 0xffff000062307812 */ /* 0x000fe400078ec0ff */
[----:B------:R-:W-:Y:S02]  /*86c0*/  LOP3.LUT R51, R94, 0xffff0000, RZ, 0xc0, !PT ;  /* 0xffff00005e337812 */ /* 0x000fe400078ec0ff */
[----:B------:R-:W-:Y:S01]  /*86d0*/  F2FP.BF16.F32.PACK_AB R47, R47, R93 ;  /* 0x0000005d2f2f723e */ /* 0x000fe200000010ff */
[CC--:B------:R-:W-:Y:S01]  /*86e0*/  FMUL.FTZ R92, R48.reuse, R49.reuse ;  /* 0x00000031305c7220 */ /* 0x0c0fe20000410000 */
[-C--:B------:R-:W-:Y:S01]  /*86f0*/  FMUL.FTZ R48, R48, R50.reuse ;  /* 0x0000003230307220 */ /* 0x080fe20000410000 */
[----:B------:R-:W-:Y:S02]  /*8700*/  IMAD.MOV.U32 R93, RZ, RZ, R45 ;  /* 0x000000ffff5d7224 */ /* 0x000fe400078e002d */
[C---:B------:R-:W-:Y:S01]  /*8710*/  FFMA.FTZ R92, R51.reuse, R50, -R92 ;  /* 0x00000032335c7223 */ /* 0x040fe2000001085c */
[----:B------:R-:W-:-:S04]  /*8720*/  FFMA.FTZ R48, R51, R49, R48 ;  /* 0x0000003133307223 */ /* 0x000fc80000010030 */
[----:B------:R-:W-:Y:S01]  /*8730*/  F2FP.BF16.F32.PACK_AB R94, R92, R96 ;  /* 0x000000605c5e723e */ /* 0x000fe200000010ff */
[----:B------:R-:W-:Y:S01]  /*8740*/  IMAD.MOV.U32 R92, RZ, RZ, R44 ;  /* 0x000000ffff5c7224 */ /* 0x000fe200078e002c */
[----:B------:R-:W-:Y:S01]  /*8750*/  F2FP.BF16.F32.PACK_AB R48, R48, R97 ;  /* 0x000000613030723e */ /* 0x000fe200000010ff */
[----:B------:R-:W-:Y:S02]  /*8760*/  IMAD.MOV.U32 R96, RZ, RZ, R47 ;  /* 0x000000ffff607224 */ /* 0x000fe400078e002f */
[----:B------:R-:W-:Y:S02]  /*8770*/  IMAD.MOV.U32 R97, RZ, RZ, R46 ;  /* 0x000000ffff617224 */ /* 0x000fe400078e002e */
[----:B------:R-:W-:-:S07]  /*8780*/  IMAD.MOV.U32 R98, RZ, RZ, R48 ;  /* 0x000000ffff627224 */ /* 0x000fce00078e0030 */
.L_x_502:
[----:B------:R-:W-:Y:S05]  /*8790*/  BSYNC B2 ;  /* 0x0000000000027941 */ /* 0x000fea0003800000 */
.L_x_501:
[----:B------:R-:W-:Y:S01]  /*87a0*/  SHF.R.S32.HI R44, RZ, 0x1f, R22 ;  /* 0x0000001fff2c7819 */ /* 0x000fe20000011416 */
[----:B------:R-:W-:Y:S01]  /*87b0*/  ULDC.64 UR4, c[0x0][0x2e8] ;  /* 0x0000ba0000047ab9 */ /* 0x000fe20000000a00 */
[----:B------:R-:W-:Y:S01]  /*87c0*/  ISETP.GE.AND P4, PT, R174, R153, PT ;  /* 0x00000099ae00720c */ /* 0x000fe20003f86270 */
[----:B------:R-:W-:Y:S02]  /*87d0*/  ULDC.64 UR6, c[0x0][0x208] ;  /* 0x0000820000067ab9 */ /* 0x000fe40000000a00 */
[-C--:B--2---:R-:W-:Y:S02]  /*87e0*/  IMAD R46, R44, R138.reuse, RZ ;  /* 0x0000008a2c2e7224 */ /* 0x084fe400078e02ff */
[----:B------:R-:W-:-:S04]  /*87f0*/  IMAD.WIDE.U32 R44, R22, R138, R136 ;  /* 0x0000008a162c7225 */ /* 0x000fc800078e0088 */
[----:B------:R-:W-:-:S04]  /*8800*/  IMAD R46, R22, R139, R46 ;  /* 0x0000008b162e7224 */ /* 0x000fc800078e022e */
[----:B------:R-:W-:Y:S01]  /*8810*/  IMAD.IADD R45, R46, 0x1, R45 ;  /* 0x000000012e2d7824 */ /* 0x000fe200078e022d */
[--C-:B------:R-:W-:Y:S02]  /*8820*/  @!P4 SHF.R.S32.HI R47, RZ, 0x1f, R174.reuse ;  /* 0x0000001fff2fc819 */ /* 0x100fe400000114ae */
[----:B------:R-:W-:-:S04]  /*8830*/  @!P4 IADD3 R174, P5, P6, R100, R44, R174 ;  /* 0x0000002c64aec210 */ /* 0x000fc80007ebe0ae */
[----:B------:R-:W-:Y:S02]  /*8840*/  @!P4 IADD3.X R47, R15, R45, R47, P5, P6 ;  /* 0x0000002d0f2fc210 */ /* 0x000fe40002fec42f */
[----:B------:R-:W-:-:S04]  /*8850*/  IADD3 R46, P5, P6, R100, R44, R21 ;  /* 0x0000002c642e7210 */ /* 0x000fc80007ebe015 */
[----:B------:R-:W-:Y:S02]  /*8860*/  IADD3.X R45, R15, R45, R8, P5, P6 ;  /* 0x0000002d0f2d7210 */ /* 0x000fe40002fec408 */
[----:B------:R-:W-:-:S04]  /*8870*/  LEA R44, P5, R46, UR4, 0x1 ;  /* 0x000000042e2c7c11 */ /* 0x000fc8000f8a08ff */
[----:B------:R-:W-:Y:S02]  /*8880*/  LEA.HI.X R45, R46, UR5, R45, 0x1, P5 ;  /* 0x000000052e2d7c11 */ /* 0x000fe4000a8f0c2d */
[----:B------:R-:W-:-:S03]  /*8890*/  @!P4 LEA R46, P5, R174, UR4, 0x1 ;  /* 0x00000004ae2ecc11 */ /* 0x000fc6000f8a08ff */
[----:B---3--:R3:W-:Y:S01]  /*88a0*/  STG.E.128 desc[UR6][R44.64], R92 ;  /* 0x0000005c2c007986 */ /* 0x0087e2000c101d06 */
[----:B------:R-:W-:-:S05]  /*88b0*/  @!P4 LEA.HI.X R47, R174, UR5, R47, 0x1, P5 ;  /* 0x00000005ae2fcc11 */ /* 0x000fca000a8f0c2f */
[----:B0-----:R3:W-:Y:S04]  /*88c0*/  @!P4 STG.E.128 desc[UR6][R46.64], R96 ;  /* 0x000000602e00c986 */ /* 0x0017e8000c101d06 */
.L_x_500:
[----:B------:R-:W-:Y:S05]  /*88d0*/  BSYNC B1 ;  /* 0x0000000000017941 */ /* 0x000fea0003800000 */
.L_x_499:
[----:B---3--:R-:W-:Y:S01]  /*88e0*/  VIADD R45, R22, 0x20 ;  /* 0x00000020162d7836 */ /* 0x008fe20000000000 */
[----:B------:R-:W-:Y:S04]  /*88f0*/  BSSY B1, `(.L_x_503) ;  /* 0x0000091000017945 */ /* 0x000fe80003800000 */
[----:B------:R-:W-:-:S13]  /*8900*/  ISETP.GE.OR P4, PT, R45, R4, P0 ;  /* 0x000000042d00720c */ /* 0x000fda0000786670 */
[----:B------:R-:W-:Y:S05]  /*8910*/  @P4 BRA `(.L_x_504) ;  /* 0x0000000800384947 */ /* 0x000fea0003800000 */
[----:B------:R-:W3:Y:S04]  /*8920*/  LDL R44, [R1] ;  /* 0x00000000012c7983 */ /* 0x000ee80000100800 */
[----:B------:R-:W4:Y:S01]  /*8930*/  LDL R47, [R1+0x3c] ;  /* 0x00003c00012f7983 */ /* 0x000f220000100800 */
[----:B--2---:R-:W-:Y:S01]  /*8940*/  IMAD.WIDE.U32 R92, R45, R138, R136 ;  /* 0x0000008a2d5c7225 */ /* 0x004fe200078e0088 */
[----:B------:R-:W-:Y:S03]  /*8950*/  BSSY B2, `(.L_x_505) ;  /* 0x000007e000027945 */ /* 0x000fe60003800000 */
[----:B------:R-:W-:Y:S01]  /*8960*/  VIADD R46, R22, 0x20 ;  /* 0x00000020162e7836 */ /* 0x000fe20000000000 */
[----:B------:R-:W-:Y:S01]  /*8970*/  IADD3 R94, P4, P5, R100, R92, R21 ;  /* 0x0000005c645e7210 */ /* 0x000fe20007d9e015 */
[----:B------:R-:W-:-:S02]  /*8980*/  VIADD R48, R22, 0x20 ;  /* 0x0000002016307836 */ /* 0x000fc40000000000 */
[----:B------:R-:W-:Y:S02]  /*8990*/  IMAD.SHL.U32 R46, R46, 0x40, RZ ;  /* 0x000000402e2e7824 */ /* 0x000fe400078e00ff */
[----:B------:R-:W-:-:S03]  /*89a0*/  IMAD.SHL.U32 R48, R48, 0x40, RZ ;  /* 0x0000004030307824 */ /* 0x000fc600078e00ff */
[----:B------:R-:W-:Y:S02]  /*89b0*/  LOP3.LUT R46, R46, 0x1c0, RZ, 0xc0, !PT ;  /* 0x000001c02e2e7812 */ /* 0x000fe400078ec0ff */
[----:B------:R-:W-:Y:S02]  /*89c0*/  LOP3.LUT R48, R48, 0x1c0, RZ, 0xc0, !PT ;  /* 0x000001c030307812 */ /* 0x000fe400078ec0ff */
[----:B------:R-:W-:Y:S02]  /*89d0*/  SHF.R.U32.HI R46, RZ, 0x3, R46 ;  /* 0x00000003ff2e7819 */ /* 0x000fe4000001162e */
[----:B---3--:R-:W-:Y:S01]  /*89e0*/  LOP3.LUT P6, RZ, R44, 0x1, RZ, 0xc0, !PT ;  /* 0x000000012cff7812 */ /* 0x008fe200078cc0ff */
[----:B------:R-:W-:-:S04]  /*89f0*/  IMAD R44, R154, R138, RZ ;  /* 0x0000008a9a2c7224 */ /* 0x000fc800078e02ff */
[----:B------:R-:W-:Y:S01]  /*8a00*/  IMAD R45, R45, R139, R44 ;  /* 0x0000008b2d2d7224 */ /* 0x000fe200078e022c */
[----:B------:R-:W-:-:S03]  /*8a10*/  SEL R44, R43, R155, !P6 ;  /* 0x0000009b2b2c7207 */ /* 0x000fc60007000000 */
[----:B------:R-:W-:Y:S01]  /*8a20*/  IMAD.IADD R96, R93, 0x1, R45 ;  /* 0x000000015d607824 */ /* 0x000fe200078e022d */
[----:B------:R-:W-:-:S04]  /*8a30*/  SHF.R.S32.HI R45, RZ, 0x1f, R44 ;  /* 0x0000001fff2d7819 */ /* 0x000fc8000001142c */
[----:B------:R-:W-:Y:S02]  /*8a40*/  LEA.HI R44, R45, R44, RZ, 0x4 ;  /* 0x0000002c2d2c7211 */ /* 0x000fe400078f20ff */
[----:B------:R-:W-:Y:S02]  /*8a50*/  IADD3.X R95, R15, R96, R8, P4, P5 ;  /* 0x000000600f5f7210 */ /* 0x000fe400027ea408 */
[----:B------:R-:W-:-:S04]  /*8a60*/  LEA.HI.SX32 R97, R44, R9, 0x1c ;  /* 0x000000092c617211 */ /* 0x000fc800078fe2ff */
[----:B------:R-:W-:-:S04]  /*8a70*/  SHF.R.S32.HI R44, RZ, 0x1f, R97 ;  /* 0x0000001fff2c7819 */ /* 0x000fc80000011461 */
[----:B------:R-:W-:Y:S01]  /*8a80*/  LEA.HI R45, R44, R97, RZ, 0x3 ;  /* 0x000000612c2d7211 */ /* 0x000fe200078f18ff */
[----:B------:R-:W-:-:S03]  /*8a90*/  IMAD.SHL.U32 R97, R97, 0x8, RZ ;  /* 0x0000000861617824 */ /* 0x000fc600078e00ff */
[----:B------:R-:W-:Y:S02]  /*8aa0*/  SHF.R.S32.HI R45, RZ, 0x3, R45 ;  /* 0x00000003ff2d7819 */ /* 0x000fe4000001142d */
[----:B------:R-:W-:-:S03]  /*8ab0*/  LOP3.LUT R44, R48, 0x38, R97, 0xf8, !PT ;  /* 0x00000038302c7812 */ /* 0x000fc600078ef861 */
[----:B----4-:R-:W-:Y:S01]  /*8ac0*/  IMAD R45, R45, 0x2c00, R47 ;  /* 0x00002c002d2d7824 */ /* 0x010fe200078e022f */
[----:B------:R-:W-:Y:S01]  /*8ad0*/  LOP3.LUT R44, R44, R46, RZ, 0x3c, !PT ;  /* 0x0000002e2c2c7212 */ /* 0x000fe200078e3cff */
[----:B------:R-:W-:-:S04]  /*8ae0*/  IMAD R47, R23, 0x5800, R145 ;  /* 0x00005800172f7824 */ /* 0x000fc800078e0291 */
[----:B------:R-:W-:-:S04]  /*8af0*/  IMAD.IADD R44, R45, 0x1, R44 ;  /* 0x000000012d2c7824 */ /* 0x000fc800078e022c */
[----:B------:R-:W-:Y:S02]  /*8b00*/  IMAD R45, R23, 0x5800, R44 ;  /* 0x00005800172d7824 */ /* 0x000fe400078e022c */
[--C-:B------:R-:W-:Y:S02]  /*8b10*/  IMAD R44, R47, 0x2, R2.reuse ;  /* 0x000000022f2c7824 */ /* 0x100fe400078e0202 */
[----:B------:R-:W-:-:S04]  /*8b20*/  IMAD R48, R45, 0x2, R2 ;  /* 0x000000022d307824 */ /* 0x000fc800078e0202 */
[----:B------:R-:W0:Y:S04]  /*8b30*/  LDS.128 R44, [R44+0x1e400] ;  /* 0x01e400002c2c7984 */ /* 0x000e280000000c00 */
[----:B------:R-:W2:Y:S01]  /*8b40*/  LDS.128 R48, [R48+0x1e400] ;  /* 0x01e4000030307984 */ /* 0x000ea20000000c00 */
[----:B------:R-:W-:Y:S05]  /*8b50*/  @P3 BRA `(.L_x_506) ;  /* 0x0000000400743947 */ /* 0x000fea0003800000 */
[----:B------:R-:W-:Y:S01]  /*8b60*/  SHF.R.U64 R98, R52, 0x10, R53 ;  /* 0x0000001034627819 */ /* 0x000fe20000001235 */
[----:B--2---:R-:W-:Y:S01]  /*8b70*/  IMAD.U32 R178, R49, 0x10000, RZ ;  /* 0x0001000031b27824 */ /* 0x004fe200078e00ff */
[--C-:B------:R-:W-:Y:S02]  /*8b80*/  SHF.R.U64 R52, R54, 0x10, R55.reuse ;  /* 0x0000001036347819 */ /* 0x100fe40000001237 */
[----:B------:R-:W-:Y:S02]  /*8b90*/  SHF.R.U32.HI R174, RZ, 0x10, R55 ;  /* 0x00000010ffae7819 */ /* 0x000fe40000011637 */
[----:B------:R-:W-:Y:S02]  /*8ba0*/  SHF.R.U32.HI R55, RZ, 0x10, R57 ;  /* 0x00000010ff377819 */ /* 0x000fe40000011639 */
[----:B------:R-:W-:Y:S01]  /*8bb0*/  SHF.R.U32.HI R99, RZ, 0x10, R53 ;  /* 0x00000010ff637819 */ /* 0x000fe20000011635 */
[----:B0-----:R-:W-:Y:S01]  /*8bc0*/  IMAD.U32 R53, R45, 0x10000, RZ ;  /* 0x000100002d357824 */ /* 0x001fe200078e00ff */
[----:B------:R-:W-:-:S02]  /*8bd0*/  PRMT R55, R191, 0x5410, R55 ;  /* 0x00005410bf377816 */ /* 0x000fc40000000037 */
[----:B------:R-:W-:Y:S02]  /*8be0*/  PRMT R99, R188, 0x5410, R99 ;  /* 0x00005410bc637816 */ /* 0x000fe40000000063 */
[----:B------:R-:W-:Y:S01]  /*8bf0*/  LOP3.LUT R45, R45, 0xffff0000, RZ, 0xc0, !PT ;  /* 0xffff00002d2d7812 */ /* 0x000fe200078ec0ff */
[C---:B------:R-:W-:Y:S01]  /*8c00*/  IMAD.U32 R177, R55.reuse, 0x10000, RZ ;  /* 0x0001000037b17824 */ /* 0x040fe200078e00ff */
[----:B------:R-:W-:Y:S01]  /*8c10*/  LOP3.LUT R55, R55, 0xffff0000, RZ, 0xc0, !PT ;  /* 0xffff000037377812 */ /* 0x000fe200078ec0ff */
[C---:B------:R-:W-:Y:S01]  /*8c20*/  IMAD.U32 R54, R99.reuse, 0x10000, RZ ;  /* 0x0001000063367824 */ /* 0x040fe200078e00ff */
[----:B------:R-:W-:Y:S01]  /*8c30*/  LOP3.LUT R99, R99, 0xffff0000, RZ, 0xc0, !PT ;  /* 0xffff000063637812 */ /* 0x000fe200078ec0ff */
[-C--:B------:R-:W-:Y:S01]  /*8c40*/  FMUL.FTZ R179, R178, R177.reuse ;  /* 0x000000b1b2b37220 */ /* 0x080fe20000410000 */
[----:B------:R-:W-:Y:S01]  /*8c50*/  PRMT R174, R190, 0x5432, R174 ;  /* 0x00005432beae7816 */ /* 0x000fe200000000ae */
[-C--:B------:R-:W-:Y:S01]  /*8c60*/  FMUL.FTZ R178, R178, R54.reuse ;  /* 0x00000036b2b27220 */ /* 0x080fe20000410000 */
[----:B------:R-:W-:Y:S01]  /*8c70*/  PRMT R98, R191, 0x5432, R98 ;  /* 0x00005432bf627816 */ /* 0x000fe20000000062 */
[C---:B------:R-:W-:Y:S01]  /*8c80*/  FFMA.FTZ R54, R53.reuse, R54, -R179 ;  /* 0x0000003635367223 */ /* 0x040fe200000108b3 */
[----:B------:R-:W-:Y:S01]  /*8c90*/  SHF.R.U64 R58, R58, 0x10, R59 ;  /* 0x000000103a3a7819 */ /* 0x000fe2000000123b */
[----:B------:R-:W-:Y:S01]  /*8ca0*/  FFMA.FTZ R53, R53, R177, R178 ;  /* 0x000000b135357223 */ /* 0x000fe200000100b2 */
[----:B------:R-:W-:Y:S01]  /*8cb0*/  LOP3.LUT R177, R49, 0xffff0000, RZ, 0xc0, !PT ;  /* 0xffff000031b17812 */ /* 0x000fe200078ec0ff */
[----:B------:R-:W-:Y:S01]  /*8cc0*/  IMAD.U32 R178, R51, 0x10000, RZ ;  /* 0x0001000033b27824 */ /* 0x000fe200078e00ff */
[----:B------:R-:W-:-:S02]  /*8cd0*/  PRMT R58, R188, 0x5432, R58 ;  /* 0x00005432bc3a7816 */ /* 0x000fc4000000003a */
[----:B------:R-:W-:Y:S01]  /*8ce0*/  PRMT R52, R189, 0x5432, R52 ;  /* 0x00005432bd347816 */ /* 0x000fe20000000034 */
[C---:B------:R-:W-:Y:S01]  /*8cf0*/  FMUL.FTZ R49, R177.reuse, R55 ;  /* 0x00000037b1317220 */ /* 0x040fe20000410000 */
[----:B------:R-:W-:-:S03]  /*8d00*/  FMUL.FTZ R177, R177, R99 ;  /* 0x00000063b1b17220 */ /* 0x000fc60000410000 */
[C---:B------:R-:W-:Y:S01]  /*8d10*/  FFMA.FTZ R49, R45.reuse, R99, -R49 ;  /* 0x000000632d317223 */ /* 0x040fe20000010831 */
[----:B------:R-:W-:Y:S01]  /*8d20*/  SHF.R.U32.HI R99, RZ, 0x10, R59 ;  /* 0x00000010ff637819 */ /* 0x000fe2000001163b */
[----:B------:R-:W-:Y:S01]  /*8d30*/  FFMA.FTZ R45, R45, R55, R177 ;  /* 0x000000372d2d7223 */ /* 0x000fe200000100b1 */
[----:B------:R-:W-:Y:S01]  /*8d40*/  SHF.R.U64 R55, R56, 0x10, R57 ;  /* 0x0000001038377819 */ /* 0x000fe20000001239 */
[C---:B------:R-:W-:Y:S01]  /*8d50*/  IMAD.U32 R57, R174.reuse, 0x10000, RZ ;  /* 0x00010000ae397824 */ /* 0x040fe200078e00ff */
[----:B------:R-:W-:Y:S01]  /*8d60*/  PRMT R99, R189, 0x5410, R99 ;  /* 0x00005410bd637816 */ /* 0x000fe20000000063 */
[C---:B------:R-:W-:Y:S01]  /*8d70*/  IMAD.U32 R56, R47.reuse, 0x10000, RZ ;  /* 0x000100002f387824 */ /* 0x040fe200078e00ff */
[----:B------:R-:W-:Y:S02]  /*8d80*/  LOP3.LUT R174, R174, 0xffff0000, RZ, 0xc0, !PT ;  /* 0xffff0000aeae7812 */ /* 0x000fe400078ec0ff */
[----:B------:R-:W-:Y:S01]  /*8d90*/  LOP3.LUT R47, R47, 0xffff0000, RZ, 0xc0, !PT ;  /* 0xffff00002f2f7812 */ /* 0x000fe200078ec0ff */
[C---:B------:R-:W-:Y:S01]  /*8da0*/  IMAD.U32 R177, R99.reuse, 0x10000, RZ ;  /* 0x0001000063b17824 */ /* 0x040fe200078e00ff */
[----:B------:R-:W-:-:S02]  /*8db0*/  LOP3.LUT R99, R99, 0xffff0000, RZ, 0xc0, !PT ;  /* 0xffff000063637812 */ /* 0x000fc400078ec0ff */
[----:B------:R-:W-:Y:S01]  /*8dc0*/  PRMT R55, R190, 0x5410, R55 ;  /* 0x00005410be377816 */ /* 0x000fe20000000037 */
[C---:B------:R-:W-:Y:S01]  /*8dd0*/  FMUL.FTZ R179, R178.reuse, R177 ;  /* 0x000000b1b2b37220 */ /* 0x040fe20000410000 */
[-C--:B------:R-:W-:Y:S01]  /*8de0*/  FMUL.FTZ R178, R178, R57.reuse ;  /* 0x00000039b2b27220 */ /* 0x080fe20000410000 */
[----:B------:R-:W-:Y:S02]  /*8df0*/  LOP3.LUT R59, R44, 0xffff0000, RZ, 0xc0, !PT ;  /* 0xffff00002c3b7812 */ /* 0x000fe400078ec0ff */
[C---:B------:R-:W-:Y:S01]  /*8e00*/  FFMA.FTZ R57, R56.reuse, R57, -R179 ;  /* 0x0000003938397223 */ /* 0x040fe200000108b3 */
[----:B------:R-:W-:Y:S01]  /*8e10*/  FFMA.FTZ R56, R56, R177, R178 ;  /* 0x000000b138387223 */ /* 0x000fe200000100b2 */
[----:B------:R-:W-:Y:S01]  /*8e20*/  LOP3.LUT R177, R51, 0xffff0000, RZ, 0xc0, !PT ;  /* 0xffff000033b17812 */ /* 0x000fe200078ec0ff */
[C---:B------:R-:W-:Y:S01]  /*8e30*/  IMAD.U32 R178, R98.reuse, 0x10000, RZ ;  /* 0x0001000062b27824 */ /* 0x040fe200078e00ff */
[----:B------:R-:W-:Y:S02]  /*8e40*/  LOP3.LUT R98, R98, 0xffff0000, RZ, 0xc0, !PT ;  /* 0xffff000062627812 */ /* 0x000fe400078ec0ff */
[----:B------:R-:W-:Y:S01]  /*8e50*/  F2FP.BF16.F32.PACK_AB R49, R49, R54 ;  /* 0x000000363131723e */ /* 0x000fe200000010ff */
[C---:B------:R-:W-:Y:S01]  /*8e60*/  FMUL.FTZ R51, R177.reuse, R99 ;  /* 0x00000063b1337220 */ /* 0x040fe20000410000 */
[----:B------:R-:W-:Y:S01]  /*8e70*/  FMUL.FTZ R177, R177, R174 ;  /* 0x000000aeb1b17220 */ /* 0x000fe20000410000 */
[----:B------:R-:W-:-:S02]  /*8e80*/  F2FP.BF16.F32.PACK_AB R53, R45, R53 ;  /* 0x000000352d35723e */ /* 0x000fc400000010ff */
[C---:B------:R-:W-:Y:S01]  /*8e90*/  FFMA.FTZ R51, R47.reuse, R174, -R51 ;  /* 0x000000ae2f337223 */ /* 0x040fe20000010833 */
[----:B------:R-:W-:Y:S01]  /*8ea0*/  FFMA.FTZ R47, R47, R99, R177 ;  /* 0x000000632f2f7223 */ /* 0x000fe200000100b1 */
[C---:B------:R-:W-:Y:S01]  /*8eb0*/  IMAD.U32 R177, R48.reuse, 0x10000, RZ ;  /* 0x0001000030b17824 */ /* 0x040fe200078e00ff */
[----:B------:R-:W-:Y:S01]  /*8ec0*/  LOP3.LUT R48, R48, 0xffff0000, RZ, 0xc0, !PT ;  /* 0xffff000030307812 */ /* 0x000fe200078ec0ff */
[C---:B------:R-:W-:Y:S01]  /*8ed0*/  IMAD.U32 R174, R55.reuse, 0x10000, RZ ;  /* 0x0001000037ae7824 */ /* 0x040fe200078e00ff */
[----:B------:R-:W-:Y:S01]  /*8ee0*/  LOP3.LUT R55, R55, 0xffff0000, RZ, 0xc0, !PT ;  /* 0xffff000037377812 */ /* 0x000fe200078ec0ff */
[----:B------:R-:W-:Y:S01]  /*8ef0*/  IMAD.U32 R99, R44, 0x10000, RZ ;  /* 0x000100002c637824 */ /* 0x000fe200078e00ff */
[----:B------:R-:W-:Y:S01]  /*8f00*/  F2FP.BF16.F32.PACK_AB R51, R51, R57 ;  /* 0x000000393333723e */ /* 0x000fe200000010ff */
[C---:B------:R-:W-:Y:S01]  /*8f10*/  FMUL.FTZ R179, R177.reuse, R174 ;  /* 0x000000aeb1b37220 */ /* 0x040fe20000410000 */
[----:B------:R-:W-:Y:S01]  /*8f20*/  FMUL.FTZ R177, R177, R178 ;  /* 0x000000b2b1b17220 */ /* 0x000fe20000410000 */
[CC--:B------:R-:W-:Y:S01]  /*8f30*/  FMUL.FTZ R44, R48.reuse, R55.reuse ;  /* 0x00000037302c7220 */ /* 0x0c0fe20000410000 */
[----:B------:R-:W-:Y:S01]  /*8f40*/  FMUL.FTZ R48, R48, R98 ;  /* 0x0000006230307220 */ /* 0x000fe20000410000 */
[C---:B------:R-:W-:Y:S01]  /*8f50*/  FFMA.FTZ R179, R99.reuse, R178, -R179 ;  /* 0x000000b263b37223 */ /* 0x040fe200000108b3 */
[----:B------:R-:W-:Y:S01]  /*8f60*/  FFMA.FTZ R177, R99, R174, R177 ;  /* 0x000000ae63b17223 */ /* 0x000fe200000100b1 */
[C---:B------:R-:W-:Y:S01]  /*8f70*/  FFMA.FTZ R44, R59.reuse, R98, -R44 ;  /* 0x000000623b2c7223 */ /* 0x040fe2000001082c */
[----:B------:R-:W-:Y:S01]  /*8f80*/  FFMA.FTZ R48, R59, R55, R48 ;  /* 0x000000373b307223 */ /* 0x000fe20000010030 */
[C---:B------:R-:W-:Y:S01]  /*8f90*/  IMAD.U32 R174, R50.reuse, 0x10000, RZ ;  /* 0x0001000032ae7824 */ /* 0x040fe200078e00ff */
[----:B------:R-:W-:Y:S01]  /*8fa0*/  LOP3.LUT R50, R50, 0xffff0000, RZ, 0xc0, !PT ;  /* 0xffff000032327812 */ /* 0x000fe200078ec0ff */
[C---:B------:R-:W-:Y:S01]  /*8fb0*/  IMAD.U32 R59, R58.reuse, 0x10000, RZ ;  /* 0x000100003a3b7824 */ /* 0x040fe200078e00ff */
[----:B------:R-:W-:Y:S01]  /*8fc0*/  LOP3.LUT R58, R58, 0xffff0000, RZ, 0xc0, !PT ;  /* 0xffff00003a3a7812 */ /* 0x000fe200078ec0ff */
[C---:B------:R-:W-:Y:S01]  /*8fd0*/  IMAD.U32 R98, R52.reuse, 0x10000, RZ ;  /* 0x0001000034627824 */ /* 0x040fe200078e00ff */
[----:B------:R-:W-:Y:S01]  /*8fe0*/  LOP3.LUT R52, R52, 0xffff0000, RZ, 0xc0, !PT ;  /* 0xffff000034347812 */ /* 0x000fe200078ec0ff */
[----:B------:R-:W-:Y:S01]  /*8ff0*/  FMUL.FTZ R99, R174, R59 ;  /* 0x0000003bae637220 */ /* 0x000fe20000410000 */
[----:B------:R-:W-:-:S02]  /*9000*/  IMAD.U32 R55, R46, 0x10000, RZ ;  /* 0x000100002e377824 */ /* 0x000fc400078e00ff */
[-C--:B------:R-:W-:Y:S01]  /*9010*/  FMUL.FTZ R174, R174, R98.reuse ;  /* 0x00000062aeae7220 */ /* 0x080fe20000410000 */
[----:B------:R-:W-:Y:S01]  /*9020*/  LOP3.LUT R46, R46, 0xffff0000, RZ, 0xc0, !PT ;  /* 0xffff00002e2e7812 */ /* 0x000fe200078ec0ff */
[----:B------:R-:W-:Y:S02]  /*9030*/  IMAD.MOV.U32 R45, RZ, RZ, R49 ;  /* 0x000000ffff2d7224 */ /* 0x000fe400078e0031 */
[C---:B------:R-:W-:Y:S01]  /*9040*/  FFMA.FTZ R99, R55.reuse, R98, -R99 ;  /* 0x0000006237637223 */ /* 0x040fe20000010863 */
[----:B------:R-:W-:Y:S01]  /*9050*/  FFMA.FTZ R174, R55, R59, R174 ;  /* 0x0000003b37ae7223 */ /* 0x000fe200000100ae */
[C---:B------:R-:W-:Y:S01]  /*9060*/  FMUL.FTZ R55, R50.reuse, R58 ;  /* 0x0000003a32377220 */ /* 0x040fe20000410000 */
[----:B------:R-:W-:Y:S01]  /*9070*/  FMUL.FTZ R50, R50, R52 ;  /* 0x0000003432327220 */ /* 0x000fe20000410000 */
[----:B------:R-:W-:Y:S01]  /*9080*/  F2FP.BF16.F32.PACK_AB R56, R47, R56 ;  /* 0x000000382f38723e */ /* 0x000fe200000010ff */
[----:B------:R-:W-:Y:S02]  /*9090*/  IMAD.MOV.U32 R47, RZ, RZ, R51 ;  /* 0x000000ffff2f7224 */ /* 0x000fe400078e0033 */
[C---:B------:R-:W-:Y:S01]  /*90a0*/  FFMA.FTZ R55, R46.reuse, R52, -R55 ;  /* 0x000000342e377223 */ /* 0x040fe20000010837 */
[----:B------:R-:W-:Y:S01]  /*90b0*/  FFMA.FTZ R50, R46, R58, R50 ;  /* 0x0000003a2e327223 */ /* 0x000fe20000010032 */
[----:B------:R-:W-:Y:S01]  /*90c0*/  F2FP.BF16.F32.PACK_AB R44, R44, R179 ;  /* 0x000000b32c2c723e */ /* 0x000fe200000010ff */
[----:B------:R-:W-:Y:S01]  /*90d0*/  IMAD.MOV.U32 R49, RZ, RZ, R53 ;  /* 0x000000ffff317224 */ /* 0x000fe200078e0035 */
[----:B------:R-:W-:Y:S01]  /*90e0*/  F2FP.BF16.F32.PACK_AB R48, R48, R177 ;  /* 0x000000b13030723e */ /* 0x000fe200000010ff */
[----:B------:R-:W-:Y:S01]  /*90f0*/  IMAD.MOV.U32 R51, RZ, RZ, R56 ;  /* 0x000000ffff337224 */ /* 0x000fe200078e0038 */
[----:B------:R-:W-:-:S02]  /*9100*/  F2FP.BF16.F32.PACK_AB R55, R55, R99 ;  /* 0x000000633737723e */ /* 0x000fc400000010ff */
[----:B------:R-:W-:-:S03]  /*9110*/  F2FP.BF16.F32.PACK_AB R50, R50, R174 ;  /* 0x000000ae3232723e */ /* 0x000fc600000010ff */
[----:B------:R-:W-:-:S07]  /*9120*/  IMAD.MOV.U32 R46, RZ, RZ, R55 ;  /* 0x000000ffff2e7224 */ /* 0x000fce00078e0037 */
.L_x_506:
[----:B------:R-:W-:Y:S05]  /*9130*/  BSYNC B2 ;  /* 0x0000000000027941 */ /* 0x000fea0003800000 */
.L_x_505:
[----:B------:R-:W-:Y:S01]  /*9140*/  ISETP.GE.AND P4, PT, R97, R153, PT ;  /* 0x000000996100720c */ /* 0x000fe20003f86270 */
[----:B------:R-:W-:Y:S01]  /*9150*/  ULDC.64 UR4, c[0x0][0x2e8] ;  /* 0x0000ba0000047ab9 */ /* 0x000fe20000000a00 */
[----:B------:R-:W-:-:S11]  /*9160*/  ULDC.64 UR6, c[0x0][0x208] ;  /* 0x0000820000067ab9 */ /* 0x000fd60000000a00 */
[--C-:B------:R-:W-:Y:S02]  /*9170*/  @!P4 SHF.R.S32.HI R55, RZ, 0x1f, R97.reuse ;  /* 0x0000001fff37c819 */ /* 0x100fe40000011461 */
[----:B------:R-:W-:-:S04]  /*9180*/  @!P4 IADD3 R92, P5, P6, R100, R92, R97 ;  /* 0x0000005c645cc210 */ /* 0x000fc80007ebe061 */
[----:B------:R-:W-:Y:S02]  /*9190*/  @!P4 IADD3.X R55, R15, R96, R55, P5, P6 ;  /* 0x000000600f37c210 */ /* 0x000fe40002fec437 */
[----:B------:R-:W-:-:S04]  /*91a0*/  LEA R52, P5, R94, UR4, 0x1 ;  /* 0x000000045e347c11 */ /* 0x000fc8000f8a08ff */
[----:B------:R-:W-:Y:S02]  /*91b0*/  LEA.HI.X R53, R94, UR5, R95, 0x1, P5 ;  /* 0x000000055e357c11 */ /* 0x000fe4000a8f0c5f */
[----:B------:R-:W-:-:S03]  /*91c0*/  @!P4 LEA R54, P5, R92, UR4, 0x1 ;  /* 0x000000045c36cc11 */ /* 0x000fc6000f8a08ff */
[----:B0-----:R0:W-:Y:S01]  /*91d0*/  STG.E.128 desc[UR6][R52.64], R44 ;  /* 0x0000002c34007986 */ /* 0x0011e2000c101d06 */
[----:B------:R-:W-:-:S05]  /*91e0*/  @!P4 LEA.HI.X R55, R92, UR5, R55, 0x1, P5 ;  /* 0x000000055c37cc11 */ /* 0x000fca000a8f0c37 */
[----:B--2---:R0:W-:Y:S04]  /*91f0*/  @!P4 STG.E.128 desc[UR6][R54.64], R48 ;  /* 0x000000303600c986 */ /* 0x0041e8000c101d06 */
.L_x_504:
[----:B------:R-:W-:Y:S05]  /*9200*/  BSYNC B1 ;  /* 0x0000000000017941 */ /* 0x000fea0003800000 */
.L_x_503:
[----:B0-----:R-:W-:Y:S01]  /*9210*/  IADD3 R45, R22, 0x40, RZ ;  /* 0x00000040162d7810 */ /* 0x001fe20007ffe0ff */
[----:B------:R-:W-:Y:S03]  /*9220*/  BSSY B1, `(.L_x_507) ;  /* 0x0000090000017945 */ /* 0x000fe60003800000 */
        /* <DEDUP_REMOVED lines=23> */
[----:B------:R-:W-:Y:S01]  /*93a0*/  SHF.R.S32.HI R45, RZ, 0x1f, R44 ;  /* 0x0000001fff2d7819 */ /* 0x000fe2000001142c */
[----:B------:R-:W-:-:S03]  /*93b0*/  IMAD.SHL.U32 R57, R44, 0x8, RZ ;  /* 0x000000082c397824 */ /* 0x000fc600078e00ff */
[----:B------:R-:W-:Y:S02]  /*93c0*/  LEA.HI R45, R45, R44, RZ, 0x3 ;  /* 0x0000002c2d2d7211 */ /* 0x000fe400078f18ff */
[----:B------:R-:W-:Y:S02]  /*93d0*/  LOP3.LUT R44, R48, 0x38, R57, 0xf8, !PT ;  /* 0x00000038302c7812 */ /* 0x000fe400078ef839 */
[----:B------:R-:W-:Y:S02]  /*93e0*/  SHF.R.S32.HI R45, RZ, 0x3, R45 ;  /* 0x00000003ff2d7819 */ /* 0x000fe4000001142d */
[----:B------:R-:W-:-:S03]  /*93f0*/  LOP3.LUT R44, R44, R46, RZ, 0x3c, !PT ;  /* 0x0000002e2c2c7212 */ /* 0x000fc600078e3cff */
[----:B----4-:R-:W-:-:S04]  /*9400*/  IMAD R45, R45, 0x2c00, R47 ;  /* 0x00002c002d2d7824 */ /* 0x010fc800078e022f */
[----:B------:R-:W-:Y:S02]  /*9410*/  IMAD.IADD R44, R45, 0x1, R44 ;  /* 0x000000012d2c7824 */ /* 0x000fe400078e022c */
[C---:B------:R-:W-:Y:S02]  /*9420*/  IMAD R45, R23.reuse, 0x5800, R144 ;  /* 0x00005800172d7824 */ /* 0x040fe400078e0290 */
[----:B------:R-:W-:Y:S02]  /*9430*/  IMAD R47, R23, 0x5800, R44 ;  /* 0x00005800172f7824 */ /* 0x000fe400078e022c */
[--C-:B------:R-:W-:Y:S02]  /*9440*/  IMAD R45, R45, 0x2, R2.reuse ;  /* 0x000000022d2d7824 */ /* 0x100fe400078e0202 */
[----:B------:R-:W-:-:S04]  /*9450*/  IMAD R48, R47, 0x2, R2 ;  /* 0x000000022f307824 */ /* 0x000fc800078e0202 */
[----:B------:R-:W0:Y:S04]  /*9460*/  LDS.128 R44, [R45+0x1e400] ;  /* 0x01e400002d2c7984 */ /* 0x000e280000000c00 */
[----:B------:R-:W2:Y:S01]  /*9470*/  LDS.128 R48, [R48+0x1e400] ;  /* 0x01e4000030307984 */ /* 0x000ea20000000c00 */
[----:B------:R-:W-:Y:S05]  /*9480*/  @P3 BRA `(.L_x_510) ;  /* 0x0000000400703947 */ /* 0x000fea0003800000 */
[----:B------:R-:W-:Y:S01]  /*9490*/  SHF.R.U32.HI R58, RZ, 0x10, R61 ;  /* 0x00000010ff3a7819 */ /* 0x000fe2000001163d */
[----:B--2---:R-:W-:Y:S01]  /*94a0*/  IMAD.U32 R94, R49, 0x10000, RZ ;  /* 0x00010000315e7824 */ /* 0x004fe200078e00ff */
[----:B------:R-:W-:Y:S01]  /*94b0*/  SHF.R.U32.HI R92, RZ, 0x10, R65 ;  /* 0x00000010ff5c7819 */ /* 0x000fe20000011641 */
[----:B------:R-:W-:Y:S01]  /*94c0*/  IMAD.U32 R98, R51, 0x10000, RZ ;  /* 0x0001000033627824 */ /* 0x000fe200078e00ff */
[C---:B------:R-:W-:Y:S02]  /*94d0*/  PRMT R58, R187.reuse, 0x5432, R58 ;  /* 0x00005432bb3a7816 */ /* 0x040fe4000000003a */
[----:B------:R-:W-:Y:S01]  /*94e0*/  PRMT R187, R187, 0x5410, R92 ;  /* 0x00005410bbbb7816 */ /* 0x000fe2000000005c */
[----:B0-----:R-:W-:Y:S01]  /*94f0*/  IMAD.U32 R92, R45, 0x10000, RZ ;  /* 0x000100002d5c7824 */ /* 0x001fe200078e00ff */
[----:B------:R-:W-:Y:S01]  /*9500*/  LOP3.LUT R49, R49, 0xffff0000, RZ, 0xc0, !PT ;  /* 0xffff000031317812 */ /* 0x000fe200078ec0ff */
[C---:B------:R-:W-:Y:S01]  /*9510*/  IMAD.U32 R93, R58.reuse, 0x10000, RZ ;  /* 0x000100003a5d7824 */ /* 0x040fe200078e00ff */
[----:B------:R-:W-:Y:S01]  /*9520*/  LOP3.LUT R58, R58, 0xffff0000, RZ, 0xc0, !PT ;  /* 0xffff00003a3a7812 */ /* 0x000fe200078ec0ff */
[----:B------:R-:W-:Y:S01]  /*9530*/  IMAD.U32 R59, R187, 0x10000, RZ ;  /* 0x00010000bb3b7824 */ /* 0x000fe200078e00ff */
[----:B------:R-:W-:-:S02]  /*9540*/  LOP3.LUT R45, R45, 0xffff0000, RZ, 0xc0, !PT ;  /* 0xffff00002d2d7812 */ /* 0x000fc400078ec0ff */
[----:B------:R-:W-:Y:S01]  /*9550*/  SHF.R.U64 R60, R60, 0x10, R61 ;  /* 0x000000103c3c7819 */ /* 0x000fe2000000123d */
[C---:B------:R-:W-:Y:S01]  /*9560*/  FMUL.FTZ R95, R94.reuse, R59 ;  /* 0x0000003b5e5f7220 */ /* 0x040fe20000410000 */
[-C--:B------:R-:W-:Y:S01]  /*9570*/  FMUL.FTZ R94, R94, R93.reuse ;  /* 0x0000005d5e5e7220 */ /* 0x080fe20000410000 */
[----:B------:R-:W-:Y:S02]  /*9580*/  LOP3.LUT R61, R51, 0xffff0000, RZ, 0xc0, !PT ;  /* 0xffff0000333d7812 */ /* 0x000fe400078ec0ff */
[C---:B------:R-:W-:Y:S01]  /*9590*/  FFMA.FTZ R93, R92.reuse, R93, -R95 ;  /* 0x0000005d5c5d7223 */ /* 0x040fe2000001085f */
[----:B------:R-:W-:Y:S01]  /*95a0*/  FFMA.FTZ R92, R92, R59, R94 ;  /* 0x0000003b5c5c7223 */ /* 0x000fe2000001005e */
[----:B------:R-:W-:Y:S02]  /*95b0*/  LOP3.LUT R59, R187, 0xffff0000, RZ, 0xc0, !PT ;  /* 0xffff0000bb3b7812 */ /* 0x000fe400078ec0ff */
[----:B------:R-:W-:Y:S02]  /*95c0*/  SHF.R.U64 R64, R64, 0x10, R65 ;  /* 0x0000001040407819 */ /* 0x000fe40000001241 */
[----:B------:R-:W-:Y:S01]  /*95d0*/  PRMT R60, R184, 0x5432, R60 ;  /* 0x00005432b83c7816 */ /* 0x000fe2000000003c */
[C---:B------:R-:W-:Y:S01]  /*95e0*/  FMUL.FTZ R94, R49.reuse, R59 ;  /* 0x0000003b315e7220 */ /* 0x040fe20000410000 */
[----:B------:R-:W-:Y:S01]  /*95f0*/  FMUL.FTZ R49, R49, R58 ;  /* 0x0000003a31317220 */ /* 0x000fe20000410000 */
[----:B------:R-:W-:-:S02]  /*9600*/  PRMT R64, R185, 0x5432, R64 ;  /* 0x00005432b9407816 */ /* 0x000fc40000000040 */
[C---:B------:R-:W-:Y:S01]  /*9610*/  FFMA.FTZ R58, R45.reuse, R58, -R94 ;  /* 0x0000003a2d3a7223 */ /* 0x040fe2000001085e */
[----:B------:R-:W-:Y:S01]  /*9620*/  FFMA.FTZ R45, R45, R59, R49 ;  /* 0x0000003b2d2d7223 */ /* 0x000fe20000010031 */
[----:B------:R-:W-:Y:S01]  /*9630*/  SHF.R.U32.HI R49, RZ, 0x10, R67 ;  /* 0x00000010ff317819 */ /* 0x000fe20000011643 */
[C---:B------:R-:W-:Y:S01]  /*9640*/  IMAD.U32 R94, R47.reuse, 0x10000, RZ ;  /* 0x000100002f5e7824 */ /* 0x040fe200078e00ff */
[----:B------:R-:W-:Y:S02]  /*9650*/  SHF.R.U32.HI R59, RZ, 0x10, R63 ;  /* 0x00000010ff3b7819 */ /* 0x000fe4000001163f */
[C---:B------:R-:W-:Y:S02]  /*9660*/  PRMT R49, R186.reuse, 0x5410, R49 ;  /* 0x00005410ba317816 */ /* 0x040fe40000000031 */
[----:B------:R-:W-:Y:S02]  /*9670*/  PRMT R59, R186, 0x5432, R59 ;  /* 0x00005432ba3b7816 */ /* 0x000fe4000000003b */
[----:B------:R-:W-:Y:S01]  /*9680*/  LOP3.LUT R47, R47, 0xffff0000, RZ, 0xc0, !PT ;  /* 0xffff00002f2f7812 */ /* 0x000fe200078ec0ff */
[C---:B------:R-:W-:Y:S01]  /*9690*/  IMAD.U32 R95, R49.reuse, 0x10000, RZ ;  /* 0x00010000315f7824 */ /* 0x040fe200078e00ff */
[----:B------:R-:W-:Y:S01]  /*96a0*/  LOP3.LUT R49, R49, 0xffff0000, RZ, 0xc0, !PT ;  /* 0xffff000031317812 */ /* 0x000fe200078ec0ff */
[C---:B------:R-:W-:Y:S01]  /*96b0*/  IMAD.U32 R96, R59.reuse, 0x10000, RZ ;  /* 0x000100003b607824 */ /* 0x040fe200078e00ff */
[----:B------:R-:W-:Y:S01]  /*96c0*/  LOP3.LUT R59, R59, 0xffff0000, RZ, 0xc0, !PT ;  /* 0xffff00003b3b7812 */ /* 0x000fe200078ec0ff */
[----:B------:R-:W-:Y:S01]  /*96d0*/  FMUL.FTZ R97, R98, R95 ;  /* 0x0000005f62617220 */ /* 0x000fe20000410000 */
[----:B------:R-:W-:Y:S01]  /*96e0*/  SHF.R.U64 R63, R62, 0x10, R63 ;  /* 0x000000103e3f7819 */ /* 0x000fe2000000123f */
[C---:B------:R-:W-:Y:S01]  /*96f0*/  FMUL.FTZ R51, R61.reuse, R49 ;  /* 0x000000313d337220 */ /* 0x040fe20000410000 */
[-C--:B------:R-:W-:Y:S01]  /*9700*/  FMUL.FTZ R98, R98, R96.reuse ;  /* 0x0000006062627220 */ /* 0x080fe20000410000 */
[-C--:B------:R-:W-:Y:S01]  /*9710*/  FMUL.FTZ R61, R61, R59.reuse ;  /* 0x0000003b3d3d7220 */ /* 0x080fe20000410000 */
[C---:B------:R-:W-:Y:S01]  /*9720*/  FFMA.FTZ R97, R94.reuse, R96, -R97 ;  /* 0x000000605e617223 */ /* 0x040fe20000010861 */
[C---:B------:R-:W-:Y:S01]  /*9730*/  FFMA.FTZ R51, R47.reuse, R59, -R51 ;  /* 0x0000003b2f337223 */ /* 0x040fe20000010833 */
[----:B------:R-:W-:Y:S01]  /*9740*/  FFMA.FTZ R98, R94, R95, R98 ;  /* 0x0000005f5e627223 */ /* 0x000fe20000010062 */
[----:B------:R-:W-:Y:S01]  /*9750*/  FFMA.FTZ R61, R47, R49, R61 ;  /* 0x000000312f3d7223 */ /* 0x000fe2000001003d */
[----:B------:R-:W-:Y:S01]  /*9760*/  IMAD.U32 R94, R48, 0x10000, RZ ;  /* 0x00010000305e7824 */ /* 0x000fe200078e00ff */
[----:B------:R-:W-:Y:S01]  /*9770*/  SHF.R.U64 R66, R66, 0x10, R67 ;  /* 0x0000001042427819 */ /* 0x000fe20000001243 */
[----:B------:R-:W-:Y:S01]  /*9780*/  IMAD.U32 R49, R64, 0x10000, RZ ;  /* 0x0001000040317824 */ /* 0x000fe200078e00ff */
[----:B------:R-:W-:Y:S01]  /*9790*/  LOP3.LUT R48, R48, 0xffff0000, RZ, 0xc0, !PT ;  /* 0xffff000030307812 */ /* 0x000fe200078ec0ff */
[C---:B------:R-:W-:Y:S01]  /*97a0*/  IMAD.U32 R59, R60.reuse, 0x10000, RZ ;  /* 0x000100003c3b7824 */ /* 0x040fe200078e00ff */
[----:B------:R-:W-:Y:S01]  /*97b0*/  LOP3.LUT R67, R60, 0xffff0000, RZ, 0xc0, !PT ;  /* 0xffff00003c437812 */ /* 0x000fe200078ec0ff */
[----:B------:R-:W-:Y:S01]  /*97c0*/  FMUL.FTZ R65, R94, R49 ;  /* 0x000000315e417220 */ /* 0x000fe20000410000 */
[----:B------:R-:W-:-:S02]  /*97d0*/  IMAD.U32 R47, R44, 0x10000, RZ ;  /* 0x000100002c2f7824 */ /* 0x000fc400078e00ff */
[----:B------:R-:W-:Y:S01]  /*97e0*/  FMUL.FTZ R94, R94, R59 ;  /* 0x0000003b5e5e7220 */ /* 0x000fe20000410000 */
[----:B------:R-:W-:Y:S01]  /*97f0*/  PRMT R184, R184, 0x5410, R63 ;  /* 0x00005410b8b87816 */ /* 0x000fe2000000003f */
[----:B------:R-:W-:Y:S01]  /*9800*/  FMUL.FTZ R99, R48, R67 ;  /* 0x0000004330637220 */ /* 0x000fe20000410000 */
[----:B------:R-:W-:Y:S01]  /*9810*/  PRMT R185, R185, 0x5410, R66 ;  /* 0x00005410b9b97816 */ /* 0x000fe20000000042 */
[C---:B------:R-:W-:Y:S01]  /*9820*/  FFMA.FTZ R94, R47.reuse, R49, R94 ;  /* 0x000000312f5e7223 */ /* 0x040fe2000001005e */
[----:B------:R-:W-:Y:S01]  /*9830*/  LOP3.LUT R49, R64, 0xffff0000, RZ, 0xc0, !PT ;  /* 0xffff000040317812 */ /* 0x000fe200078ec0ff */
[----:B------:R-:W-:Y:S01]  /*9840*/  FFMA.FTZ R65, R47, R59, -R65 ;  /* 0x0000003b2f417223 */ /* 0x000fe20000010841 */
[----:B------:R-:W-:Y:S01]  /*9850*/  LOP3.LUT R44, R44, 0xffff0000, RZ, 0xc0, !PT ;  /* 0xffff00002c2c7812 */ /* 0x000fe200078ec0ff */
[C---:B------:R-:W-:Y:S01]  /*9860*/  IMAD.U32 R47, R46.reuse, 0x10000, RZ ;  /* 0x000100002e2f7824 */ /* 0x040fe200078e00ff */
[----:B------:R-:W-:Y:S01]  /*9870*/  LOP3.LUT R59, R46, 0xffff0000, RZ, 0xc0, !PT ;  /* 0xffff00002e3b7812 */ /* 0x000fe200078ec0ff */
[----:B------:R-:W-:-:S02]  /*9880*/  IMAD.U32 R46, R50, 0x10000, RZ ;  /* 0x00010000322e7824 */ /* 0x000fc400078e00ff */
[----:B------:R-:W-:Y:S01]  /*9890*/  FMUL.FTZ R95, R48, R49 ;  /* 0x00000031305f7220 */ /* 0x000fe20000410000 */
[----:B------:R-:W-:Y:S01]  /*98a0*/  IMAD.U32 R63, R184, 0x10000, RZ ;  /* 0x00010000b83f7824 */ /* 0x000fe200078e00ff */
[----:B------:R-:W-:Y:S01]  /*98b0*/  LOP3.LUT R50, R50, 0xffff0000, RZ, 0xc0, !PT ;  /* 0xffff000032327812 */ /* 0x000fe200078ec0ff */
[C---:B------:R-:W-:Y:S01]  /*98c0*/  IMAD.U32 R62, R185.reuse, 0x10000, RZ ;  /* 0x00010000b93e7824 */ /* 0x040fe200078e00ff */
[----:B------:R-:W-:Y:S01]  /*98d0*/  LOP3.LUT R184, R184, 0xffff0000, RZ, 0xc0, !PT ;  /* 0xffff0000b8b87812 */ /* 0x000fe200078ec0ff */
[C---:B------:R-:W-:Y:S01]  /*98e0*/  FFMA.FTZ R48, R44.reuse, R67, -R95 ;  /* 0x000000432c307223 */ /* 0x040fe2000001085f */
[----:B------:R-:W-:Y:S01]  /*98f0*/  LOP3.LUT R60, R185, 0xffff0000, RZ, 0xc0, !PT ;  /* 0xffff0000b93c7812 */ /* 0x000fe200078ec0ff */
[----:B------:R-:W-:Y:S01]  /*9900*/  FFMA.FTZ R49, R44, R49, R99 ;  /* 0x000000312c317223 */ /* 0x000fe20000010063 */
[C---:B------:R-:W-:Y:S01]  /*9910*/  FMUL.FTZ R44, R46.reuse, R62 ;  /* 0x0000003e2e2c7220 */ /* 0x040fe20000410000 */
[-C--:B------:R-:W-:Y:S01]  /*9920*/  FMUL.FTZ R67, R46, R63.reuse ;  /* 0x0000003f2e437220 */ /* 0x080fe20000410000 */
[C---:B------:R-:W-:Y:S01]  /*9930*/  FMUL.FTZ R95, R50.reuse, R184 ;  /* 0x000000b8325f7220 */ /* 0x040fe20000410000 */
[----:B------:R-:W-:Y:S01]  /*9940*/  FMUL.FTZ R46, R50, R60 ;  /* 0x0000003c322e7220 */ /* 0x000fe20000410000 */
[C---:B------:R-:W-:Y:S01]  /*9950*/  FFMA.FTZ R63, R47.reuse, R63, -R44 ;  /* 0x0000003f2f3f7223 */ /* 0x040fe2000001082c */
[----:B------:R-:W-:Y:S01]  /*9960*/  FFMA.FTZ R47, R47, R62, R67 ;  /* 0x0000003e2f2f7223 */ /* 0x000fe20000010043 */
[----:B------:R-:W-:Y:S01]  /*9970*/  FFMA.FTZ R60, R59, R60, R95 ;  /* 0x0000003c3b3c7223 */ /* 0x000fe2000001005f */
[----:B------:R-:W-:Y:S01]  /*9980*/  F2FP.BF16.F32.PACK_AB R51, R51, R97 ;  /* 0x000000613333723e */ /* 0x000fe200000010ff */
[----:B------:R-:W-:Y:S01]  /*9990*/  FFMA.FTZ R46, R59, R184, -R46 ;  /* 0x000000b83b2e7223 */ /* 0x000fe2000001082e */
[----:B------:R-:W-:-:S02]  /*99a0*/  F2FP.BF16.F32.PACK_AB R58, R58, R93 ;  /* 0x0000005d3a3a723e */ /* 0x000fc400000010ff */
[----:B------:R-:W-:Y:S02]  /*99b0*/  F2FP.BF16.F32.PACK_AB R92, R45, R92 ;  /* 0x0000005c2d5c723e */ /* 0x000fe400000010ff */
[----:B------:R-:W-:Y:S01]  /*99c0*/  F2FP.BF16.F32.PACK_AB R61, R61, R98 ;  /* 0x000000623d3d723e */ /* 0x000fe200000010ff */
[----:B------:R-:W-:Y:S01]  /*99d0*/  IMAD.MOV.U32 R45, RZ, RZ, R58 ;  /* 0x000000ffff2d7224 */ /* 0x000fe200078e003a */
[----:B------:R-:W-:Y:S02]  /*99e0*/  F2FP.BF16.F32.PACK_AB R44, R48, R65 ;  /* 0x00000041302c723e */ /* 0x000fe400000010ff */
[----:B------:R-:W-:Y:S01]  /*99f0*/  F2FP.BF16.F32.PACK_AB R50, R60, R47 ;  /* 0x0000002f3c32723e */ /* 0x000fe200000010ff */
[----:B------:R-:W-:Y:S01]  /*9a00*/  IMAD.MOV.U32 R47, RZ, RZ, R51 ;  /* 0x000000ffff2f7224 */ /* 0x000fe200078e0033 */
[----:B------:R-:W-:Y:S01]  /*9a10*/  F2FP.BF16.F32.PACK_AB R48, R49, R94 ;  /* 0x0000005e3130723e */ /* 0x000fe200000010ff */
[----:B------:R-:W-:Y:S01]  /*9a20*/  IMAD.MOV.U32 R49, RZ, RZ, R92 ;  /* 0x000000ffff317224 */ /* 0x000fe200078e005c */
[----:B------:R-:W-:Y:S01]  /*9a30*/  F2FP.BF16.F32.PACK_AB R46, R46, R63 ;  /* 0x0000003f2e2e723e */ /* 0x000fe200000010ff */
[----:B------:R-:W-:-:S07]  /*9a40*/  IMAD.MOV.U32 R51, RZ, RZ, R61 ;  /* 0x000000ffff337224 */ /* 0x000fce00078e003d */
.L_x_510:
[----:B------:R-:W-:Y:S05]  /*9a50*/  BSYNC B2 ;  /* 0x0000000000027941 */ /* 0x000fea0003800000 */
.L_x_509:
        /* <DEDUP_REMOVED lines=12> */
.L_x_508:
[----:B------:R-:W-:Y:S05]  /*9b20*/  BSYNC B1 ;  /* 0x0000000000017941 */ /* 0x000fea0003800000 */
.L_x_507:
[----:B0-----:R-:W-:Y:S01]  /*9b30*/  VIADD R45, R22, 0x60 ;  /* 0x00000060162d7836 */ /* 0x001fe20000000000 */
        /* <DEDUP_REMOVED lines=39> */
[--C-:B------:R-:W-:Y:S01]  /*9db0*/  SHF.R.U64 R60, R88, 0x10, R89.reuse ;  /* 0x00000010583c7819 */ /* 0x100fe20000001259 */
[----:B0-----:R-:W-:Y:S01]  /*9dc0*/  IMAD.U32 R62, R45, 0x10000, RZ ;  /* 0x000100002d3e7824 */ /* 0x001fe200078e00ff */
[----:B------:R-:W-:Y:S01]  /*9dd0*/  SHF.R.U32.HI R88, RZ, 0x10, R89 ;  /* 0x00000010ff587819 */ /* 0x000fe20000011659 */
[----:B------:R-:W-:Y:S01]  /*9de0*/  IMAD.U32 R66, R47, 0x10000, RZ ;  /* 0x000100002f427824 */ /* 0x000fe200078e00ff */
[--C-:B------:R-:W-:Y:S01]  /*9df0*/  SHF.R.U64 R59, R76, 0x10, R77.reuse ;  /* 0x000000104c3b7819 */ /* 0x100fe2000000124d */
[----:B--2---:R-:W-:Y:S01]  /*9e00*/  IMAD.U32 R76, R49, 0x10000, RZ ;  /* 0x00010000314c7824 */ /* 0x004fe200078e00ff */
[----:B------:R-:W-:Y:S01]  /*9e10*/  SHF.R.U32.HI R77, RZ, 0x10, R77 ;  /* 0x00000010ff4d7819 */ /* 0x000fe2000001164d */
[----:B------:R-:W-:Y:S01]  /*9e20*/  IMAD.U32 R65, R46, 0x10000, RZ ;  /* 0x000100002e417824 */ /* 0x000fe200078e00ff */
[----:B------:R-:W-:Y:S02]  /*9e30*/  PRMT R88, R183, 0x5432, R88 ;  /* 0x00005432b7587816 */ /* 0x000fe40000000058 */
[----:B------:R-:W-:-:S02]  /*9e40*/  SHF.R.U64 R61, R90, 0x10, R91 ;  /* 0x000000105a3d7819 */ /* 0x000fc4000000125b */
[----:B------:R-:W-:Y:S01]  /*9e50*/  PRMT R77, R176, 0x5432, R77 ;  /* 0x00005432b04d7816 */ /* 0x000fe2000000004d */
[----:B------:R-:W-:Y:S01]  /*9e60*/  IMAD.U32 R93, R88, 0x10000, RZ ;  /* 0x00010000585d7824 */ /* 0x000fe200078e00ff */
[----:B------:R-:W-:Y:S02]  /*9e70*/  SHF.R.U64 R58, R78, 0x10, R79 ;  /* 0x000000104e3a7819 */ /* 0x000fe4000000124f */
[----:B------:R-:W-:Y:S01]  /*9e80*/  SHF.R.U32.HI R91, RZ, 0x10, R91 ;  /* 0x00000010ff5b7819 */ /* 0x000fe2000001165b */
[----:B------:R-:W-:Y:S01]  /*9e90*/  IMAD.U32 R89, R77, 0x10000, RZ ;  /* 0x000100004d597824 */ /* 0x000fe200078e00ff */
[----:B------:R-:W-:Y:S01]  /*9ea0*/  SHF.R.U32.HI R78, RZ, 0x10, R79 ;  /* 0x00000010ff4e7819 */ /* 0x000fe2000001164f */
[C---:B------:R-:W-:Y:S01]  /*9eb0*/  FMUL.FTZ R95, R76.reuse, R93 ;  /* 0x0000005d4c5f7220 */ /* 0x040fe20000410000 */
[----:B------:R-:W-:Y:S01]  /*9ec0*/  LOP3.LUT R64, R49, 0xffff0000, RZ, 0xc0, !PT ;  /* 0xffff000031407812 */ /* 0x000fe200078ec0ff */
[----:B------:R-:W-:Y:S01]  /*9ed0*/  FMUL.FTZ R97, R76, R89 ;  /* 0x000000594c617220 */ /* 0x000fe20000410000 */
[----:B------:R-:W-:Y:S01]  /*9ee0*/  PRMT R91, R182, 0x5432, R91 ;  /* 0x00005432b65b7816 */ /* 0x000fe2000000005b */
[----:B------:R-:W-:Y:S01]  /*9ef0*/  IMAD.U32 R79, R51, 0x10000, RZ ;  /* 0x00010000334f7824 */ /* 0x000fe200078e00ff */
[----:B------:R-:W-:Y:S01]  /*9f00*/  LOP3.LUT R88, R88, 0xffff0000, RZ, 0xc0, !PT ;  /* 0xffff000058587812 */ /* 0x000fe200078ec0ff */
[----:B------:R-:W-:Y:S01]  /*9f10*/  IMAD.U32 R49, R48, 0x10000, RZ ;  /* 0x0001000030317824 */ /* 0x000fe200078e00ff */
[----:B------:R-:W-:-:S02]  /*9f20*/  PRMT R78, R175, 0x5432, R78 ;  /* 0x00005432af4e7816 */ /* 0x000fc4000000004e */
[----:B------:R-:W-:Y:S01]  /*9f30*/  PRMT R183, R183, 0x5410, R60 ;  /* 0x00005410b7b77816 */ /* 0x000fe2000000003c */
[----:B------:R-:W-:Y:S01]  /*9f40*/  FFMA.FTZ R60, R62, R89, -R95 ;  /* 0x000000593e3c7223 */ /* 0x000fe2000001085f */
[----:B------:R-:W-:Y:S01]  /*9f50*/  LOP3.LUT R77, R77, 0xffff0000, RZ, 0xc0, !PT ;  /* 0xffff00004d4d7812 */ /* 0x000fe200078ec0ff */
[----:B------:R-:W-:Y:S01]  /*9f60*/  IMAD.U32 R89, R91, 0x10000, RZ ;  /* 0x000100005b597824 */ /* 0x000fe200078e00ff */
[----:B------:R-:W-:Y:S01]  /*9f70*/  LOP3.LUT R63, R45, 0xffff0000, RZ, 0xc0, !PT ;  /* 0xffff00002d3f7812 */ /* 0x000fe200078ec0ff */
[----:B------:R-:W-:Y:S01]  /*9f80*/  FMUL.FTZ R90, R64, R88 ;  /* 0x00000058405a7220 */ /* 0x000fe20000410000 */
[----:B------:R-:W-:Y:S02]  /*9f90*/  IMAD.U32 R76, R78, 0x10000, RZ ;  /* 0x000100004e4c7824 */ /* 0x000fe400078e00ff */
[----:B------:R-:W-:Y:S01]  /*9fa0*/  FFMA.FTZ R62, R62, R93, R97 ;  /* 0x0000005d3e3e7223 */ /* 0x000fe20000010061 */
[-C--:B------:R-:W-:Y:S01]  /*9fb0*/  FMUL.FTZ R64, R64, R77.reuse ;  /* 0x0000004d40407220 */ /* 0x080fe20000410000 */
[----:B------:R-:W-:Y:S01]  /*9fc0*/  FFMA.FTZ R77, R63, R77, -R90 ;  /* 0x0000004d3f4d7223 */ /* 0x000fe2000001085a */
[-C--:B------:R-:W-:Y:S01]  /*9fd0*/  FMUL.FTZ R93, R79, R89.reuse ;  /* 0x000000594f5d7220 */ /* 0x080fe20000410000 */
[----:B------:R-:W-:Y:S01]  /*9fe0*/  LOP3.LUT R51, R51, 0xffff0000, RZ, 0xc0, !PT ;  /* 0xffff000033337812 */ /* 0x000fe200078ec0ff */
[----:B------:R-:W-:Y:S01]  /*9ff0*/  FMUL.FTZ R92, R79, R76 ;  /* 0x0000004c4f5c7220 */ /* 0x000fe20000410000 */
[----:B------:R-:W-:Y:S01]  /*a000*/  LOP3.LUT R90, R91, 0xffff0000, RZ, 0xc0, !PT ;  /* 0xffff00005b5a7812 */ /* 0x000fe200078ec0ff */
[----:B------:R-:W-:Y:S01]  /*a010*/  FFMA.FTZ R63, R63, R88, R64 ;  /* 0x000000583f3f7223 */ /* 0x000fe20000010040 */
[----:B------:R-:W-:Y:S01]  /*a020*/  PRMT R59, R176, 0x5410, R59 ;  /* 0x00005410b03b7816 */ /* 0x000fe2000000003b */
[----:B------:R-:W-:Y:S01]  /*a030*/  FFMA.FTZ R64, R66, R76, -R93 ;  /* 0x0000004c42407223 */ /* 0x000fe2000001085d */
[----:B------:R-:W-:Y:S01]  /*a040*/  LOP3.LUT R78, R78, 0xffff0000, RZ, 0xc0, !PT ;  /* 0xffff00004e4e7812 */ /* 0x000fe200078ec0ff */
[----:B------:R-:W-:Y:S01]  /*a050*/  FFMA.FTZ R66, R66, R89, R92 ;  /* 0x0000005942427223 */ /* 0x000fe2000001005c */
[----:B------:R-:W-:Y:S01]  /*a060*/  LOP3.LUT R47, R47, 0xffff0000, RZ, 0xc0, !PT ;  /* 0xffff00002f2f7812 */ /* 0x000fe200078ec0ff */
[----:B------:R-:W-:Y:S01]  /*a070*/  FMUL.FTZ R92, R51, R90 ;  /* 0x0000005a335c7220 */ /* 0x000fe20000410000 */
[----:B------:R-:W-:Y:S01]  /*a080*/  IMAD.U32 R76, R59, 0x10000, RZ ;  /* 0x000100003b4c7824 */ /* 0x000fe200078e00ff */
[----:B------:R-:W-:Y:S01]  /*a090*/  LOP3.LUT R48, R48, 0xffff0000, RZ, 0xc0, !PT ;  /* 0xffff000030307812 */ /* 0x000fe200078ec0ff */
[----:B------:R-:W-:-:S02]  /*a0a0*/  IMAD.U32 R88, R183, 0x10000, RZ ;  /* 0x00010000b7587824 */ /* 0x000fc400078e00ff */
[-C--:B------:R-:W-:Y:S01]  /*a0b0*/  FMUL.FTZ R94, R51, R78.reuse ;  /* 0x0000004e335e7220 */ /* 0x080fe20000410000 */
[----:B------:R-:W-:Y:S01]  /*a0c0*/  LOP3.LUT R183, R183, 0xffff0000, RZ, 0xc0, !PT ;  /* 0xffff0000b7b77812 */ /* 0x000fe200078ec0ff */
[----:B------:R-:W-:Y:S01]  /*a0d0*/  FFMA.FTZ R51, R47, R78, -R92 ;  /* 0x0000004e2f337223 */ /* 0x000fe2000001085c */
[----:B------:R-:W-:Y:S01]  /*a0e0*/  LOP3.LUT R59, R59, 0xffff0000, RZ, 0xc0, !PT ;  /* 0xffff00003b3b7812 */ /* 0x000fe200078ec0ff */
[----:B------:R-:W-:Y:S01]  /*a0f0*/  IMAD.U32 R45, R44, 0x10000, RZ ;  /* 0x000100002c2d7824 */ /* 0x000fe200078e00ff */
[----:B------:R-:W-:Y:S01]  /*a100*/  PRMT R61, R182, 0x5410, R61 ;  /* 0x00005410b63d7816 */ /* 0x000fe2000000003d */
[----:B------:R-:W-:Y:S01]  /*a110*/  FMUL.FTZ R78, R49, R88 ;  /* 0x00000058314e7220 */ /* 0x000fe20000410000 */
[----:B------:R-:W-:Y:S01]  /*a120*/  PRMT R58, R175, 0x5410, R58 ;  /* 0x00005410af3a7816 */ /* 0x000fe2000000003a */
[----:B------:R-:W-:Y:S01]  /*a130*/  FMUL.FTZ R79, R49, R76 ;  /* 0x0000004c314f7220 */ /* 0x000fe20000410000 */
[----:B------:R-:W-:Y:S01]  /*a140*/  LOP3.LUT R44, R44, 0xffff0000, RZ, 0xc0, !PT ;  /* 0xffff00002c2c7812 */ /* 0x000fe200078ec0ff */
[----:B------:R-:W-:Y:S01]  /*a150*/  FMUL.FTZ R89, R48, R183 ;  /* 0x000000b730597220 */ /* 0x000fe20000410000 */
[----:B------:R-:W-:Y:S01]  /*a160*/  LOP3.LUT R67, R46, 0xffff0000, RZ, 0xc0, !PT ;  /* 0xffff00002e437812 */ /* 0x000fe200078ec0ff */
[----:B------:R-:W-:Y:S01]  /*a170*/  FMUL.FTZ R91, R48, R59 ;  /* 0x0000003b305b7220 */ /* 0x000fe20000410000 */
[----:B------:R-:W-:-:S02]  /*a180*/  IMAD.U32 R46, R50, 0x10000, RZ ;  /* 0x00010000322e7824 */ /* 0x000fc400078e00ff */
[C---:B------:R-:W-:Y:S01]  /*a190*/  FFMA.FTZ R49, R45.reuse, R76, -R78 ;  /* 0x0000004c2d317223 */ /* 0x040fe2000001084e */
[----:B------:R-:W-:Y:S01]  /*a1a0*/  FFMA.FTZ R79, R45, R88, R79 ;  /* 0x000000582d4f7223 */ /* 0x000fe2000001004f */
[C---:B------:R-:W-:Y:S01]  /*a1b0*/  IMAD.U32 R48, R61.reuse, 0x10000, RZ ;  /* 0x000100003d307824 */ /* 0x040fe200078e00ff */
[----:B------:R-:W-:Y:S01]  /*a1c0*/  LOP3.LUT R50, R50, 0xffff0000, RZ, 0xc0, !PT ;  /* 0xffff000032327812 */ /* 0x000fe200078ec0ff */
[----:B------:R-:W-:Y:S01]  /*a1d0*/  IMAD.U32 R45, R58, 0x10000, RZ ;  /* 0x000100003a2d7824 */ /* 0x000fe200078e00ff */
[----:B------:R-:W-:Y:S01]  /*a1e0*/  LOP3.LUT R61, R61, 0xffff0000, RZ, 0xc0, !PT ;  /* 0xffff00003d3d7812 */ /* 0x000fe200078ec0ff */
[----:B------:R-:W-:Y:S01]  /*a1f0*/  FFMA.FTZ R76, R44, R59, -R89 ;  /* 0x0000003b2c4c7223 */ /* 0x000fe20000010859 */
[----:B------:R-:W-:Y:S01]  /*a200*/  LOP3.LUT R58, R58, 0xffff0000, RZ, 0xc0, !PT ;  /* 0xffff00003a3a7812 */ /* 0x000fe200078ec0ff */
[C---:B------:R-:W-:Y:S01]  /*a210*/  FMUL.FTZ R78, R46.reuse, R48 ;  /* 0x000000302e4e7220 */ /* 0x040fe20000410000 */
[----:B------:R-:W-:Y:S01]  /*a220*/  FMUL.FTZ R59, R46, R45 ;  /* 0x0000002d2e3b7220 */ /* 0x000fe20000410000 */
[----:B------:R-:W-:Y:S01]  /*a230*/  FFMA.FTZ R47, R47, R90, R94 ;  /* 0x0000005a2f2f7223 */ /* 0x000fe2000001005e */
[C---:B------:R-:W-:Y:S01]  /*a240*/  FMUL.FTZ R46, R50.reuse, R61 ;  /* 0x0000003d322e7220 */ /* 0x040fe20000410000 */
[-C--:B------:R-:W-:Y:S01]  /*a250*/  FMUL.FTZ R50, R50, R58.reuse ;  /* 0x0000003a32327220 */ /* 0x080fe20000410000 */
[----:B------:R-:W-:Y:S01]  /*a260*/  FFMA.FTZ R44, R44, R183, R91 ;  /* 0x000000b72c2c7223 */ /* 0x000fe2000001005b */
[----:B------:R-:W-:Y:S01]  /*a270*/  FFMA.FTZ R78, R65, R45, -R78 ;  /* 0x0000002d414e7223 */ /* 0x000fe2000001084e */
[----:B------:R-:W-:Y:S01]  /*a280*/  FFMA.FTZ R45, R67, R58, -R46 ;  /* 0x0000003a432d7223 */ /* 0x000fe2000001082e */
[----:B------:R-:W-:Y:S01]  /*a290*/  F2FP.BF16.F32.PACK_AB R51, R51, R64 ;  /* 0x000000403333723e */ /* 0x000fe200000010ff */
[----:B------:R-:W-:Y:S01]  /*a2a0*/  FFMA.FTZ R59, R65, R48, R59 ;  /* 0x00000030413b7223 */ /* 0x000fe2000001003b */
[----:B------:R-:W-:Y:S01]  /*a2b0*/  F2FP.BF16.F32.PACK_AB R49, R76, R49 ;  /* 0x000000314c31723e */ /* 0x000fe200000010ff */
[----:B------:R-:W-:Y:S01]  /*a2c0*/  FFMA.FTZ R50, R67, R61, R50 ;  /* 0x0000003d43327223 */ /* 0x000fe20000010032 */
[----:B------:R-:W-:-:S02]  /*a2d0*/  F2FP.BF16.F32.PACK_AB R60, R77, R60 ;  /* 0x0000003c4d3c723e */ /* 0x000fc400000010ff */
[----:B------:R-:W-:Y:S02]  /*a2e0*/  F2FP.BF16.F32.PACK_AB R62, R63, R62 ;  /* 0x0000003e3f3e723e */ /* 0x000fe400000010ff */
[----:B------:R-:W-:Y:S01]  /*a2f0*/  F2FP.BF16.F32.PACK_AB R66, R47, R66 ;  /* 0x000000422f42723e */ /* 0x000fe200000010ff */
[----:B------:R-:W-:Y:S01]  /*a300*/  IMAD.MOV.U32 R47, RZ, RZ, R51 ;  /* 0x000000ffff2f7224 */ /* 0x000fe200078e0033 */
[----:B------:R-:W-:Y:S01]  /*a310*/  F2FP.BF16.F32.PACK_AB R48, R44, R79 ;  /* 0x0000004f2c30723e */ /* 0x000fe200000010ff */
[----:B------:R-:W-:Y:S01]  /*a320*/  IMAD.MOV.U32 R44, RZ, RZ, R49 ;  /* 0x000000ffff2c7224 */ /* 0x000fe200078e0031 */
[----:B------:R-:W-:Y:S01]  /*a330*/  F2FP.BF16.F32.PACK_AB R46, R45, R78 ;  /* 0x0000004e2d2e723e */ /* 0x000fe200000010ff */
[----:B------:R-:W-:Y:S01]  /*a340*/  IMAD.MOV.U32 R45, RZ, RZ, R60 ;  /* 0x000000ffff2d7224 */ /* 0x000fe200078e003c */
[----:B------:R-:W-:Y:S01]  /*a350*/  F2FP.BF16.F32.PACK_AB R50, R50, R59 ;  /* 0x0000003b3232723e */ /* 0x000fe200000010ff */
[----:B------:R-:W-:Y:S02]  /*a360*/  IMAD.MOV.U32 R49, RZ, RZ, R62 ;  /* 0x000000ffff317224 */ /* 0x000fe400078e003e */
[----:B------:R-:W-:-:S07]  /*a370*/  IMAD.MOV.U32 R51, RZ, RZ, R66 ;  /* 0x000000ffff337224 */ /* 0x000fce00078e0042 */
.L_x_514:
[----:B------:R-:W-:Y:S05]  /*a380*/  BSYNC B2 ;  /* 0x0000000000027941 */ /* 0x000fea0003800000 */
.L_x_513:
        /* <DEDUP_REMOVED lines=12> */
.L_x_512:
[----:B------:R-:W-:Y:S05]  /*a450*/  BSYNC B1 ;  /* 0x0000000000017941 */ /* 0x000fea0003800000 */
.L_x_511:
        /* <DEDUP_REMOVED lines=9> */
[----:B------:R-:W-:-:S03]  /*a4f0*/  IADD3 R54, P4, P5, R100, R52, R21 ;  /* 0x0000003464367210 */ /* 0x000fc60007d9e015 */
[----:B------:R-:W-:-:S05]  /*a500*/  IMAD.SHL.U32 R47, R47, 0x40, RZ ;  /* 0x000000402f2f7824 */ /* 0x000fca00078e00ff */
[----:B------:R-:W-:Y:S02]  /*a510*/  LOP3.LUT R47, R47, 0x1c0, RZ, 0xc0, !PT ;  /* 0x000001c02f2f7812 */ /* 0x000fe400078ec0ff */
        /* <DEDUP_REMOVED lines=19> */
[----:B------:R-:W-:-:S03]  /*a650*/  IMAD R45, R45, 0x2, R2 ;  /* 0x000000022d2d7824 */ /* 0x000fc600078e0202 */
[----:B------:R-:W-:-:S03]  /*a660*/  LEA R48, R47, R2, 0x1 ;  /* 0x000000022f307211 */ /* 0x000fc600078e08ff */
[----:B------:R-:W0:Y:S04]  /*a670*/  LDS.128 R44, [R45+0x1e400] ;  /* 0x01e400002d2c7984 */ /* 0x000e280000000c00 */
[----:B------:R-:W2:Y:S01]  /*a680*/  LDS.128 R48, [R48+0x1e400] ;  /* 0x01e4000030307984 */ /* 0x000ea20000000c00 */
[----:B------:R-:W-:Y:S05]  /*a690*/  @P3 BRA `(.L_x_518) ;  /* 0x0000000400683947 */ /* 0x000fea0003800000 */
[--C-:B------:R-:W-:Y:S01]  /*a6a0*/  SHF.R.U64 R70, R70, 0x10, R71.reuse ;  /* 0x0000001046467819 */ /* 0x100fe20000001247 */
[----:B--2---:R-:W-:Y:S01]  /*a6b0*/  IMAD.U32 R64, R49, 0x10000, RZ ;  /* 0x0001000031407824 */ /* 0x004fe200078e00ff */
[----:B------:R-:W-:Y:S01]  /*a6c0*/  SHF.R.U32.HI R78, RZ, 0x10, R71 ;  /* 0x00000010ff4e7819 */ /* 0x000fe20000011647 */
[----:B0-----:R-:W-:Y:S01]  /*a6d0*/  IMAD.U32 R61, R45, 0x10000, RZ ;  /* 0x000100002d3d7824 */ /* 0x001fe200078e00ff */
[--C-:B------:R-:W-:Y:S01]  /*a6e0*/  SHF.R.U64 R71, R72, 0x10, R73.reuse ;  /* 0x0000001048477819 */ /* 0x100fe20000001249 */
[----:B------:R-:W-:Y:S01]  /*a6f0*/  IMAD.U32 R67, R47, 0x10000, RZ ;  /* 0x000100002f437824 */ /* 0x000fe200078e00ff */
[----:B------:R-:W-:Y:S01]  /*a700*/  SHF.R.U32.HI R73, RZ, 0x10, R73 ;  /* 0x00000010ff497819 */ /* 0x000fe20000011649 */
[----:B------:R-:W-:Y:S01]  /*a710*/  IMAD.U32 R59, R48, 0x10000, RZ ;  /* 0x00010000303b7824 */ /* 0x000fe200078e00ff */
[----:B------:R-:W-:Y:S01]  /*a720*/  SHF.R.U64 R65, R68, 0x10, R69 ;  /* 0x0000001044417819 */ /* 0x000fe20000001245 */
[----:B------:R-:W-:Y:S01]  /*a730*/  IMAD.U32 R58, R44, 0x10000, RZ ;  /* 0x000100002c3a7824 */ /* 0x000fe200078e00ff */
[----:B------:R-:W-:-:S02]  /*a740*/  LOP3.LUT R68, R49, 0xffff0000, RZ, 0xc0, !PT ;  /* 0xffff000031447812 */ /* 0x000fc400078ec0ff */
[----:B------:R-:W-:Y:S01]  /*a750*/  SHF.R.U32.HI R77, RZ, 0x10, R69 ;  /* 0x00000010ff4d7819 */ /* 0x000fe20000011645 */
[----:B------:R-:W-:Y:S01]  /*a760*/  IMAD.U32 R69, R51, 0x10000, RZ ;  /* 0x0001000033457824 */ /* 0x000fe200078e00ff */
[----:B------:R-:W-:Y:S02]  /*a770*/  PRMT R49, R173, 0x5432, R70 ;  /* 0x00005432ad317816 */ /* 0x000fe40000000046 */
[----:B------:R-:W-:Y:S02]  /*a780*/  PRMT R70, R170, 0x5410, R73 ;  /* 0x00005410aa467816 */ /* 0x000fe40000000049 */
[C---:B------:R-:W-:Y:S02]  /*a790*/  PRMT R65, R172.reuse, 0x5432, R65 ;  /* 0x00005432ac417816 */ /* 0x040fe40000000041 */
[----:B------:R-:W-:Y:S01]  /*a7a0*/  PRMT R172, R172, 0x5410, R77 ;  /* 0x00005410acac7816 */ /* 0x000fe2000000004d */
[----:B------:R-:W-:Y:S01]  /*a7b0*/  IMAD.U32 R72, R70, 0x10000, RZ ;  /* 0x0001000046487824 */ /* 0x000fe200078e00ff */
[----:B------:R-:W-:-:S02]  /*a7c0*/  SHF.R.U64 R62, R74, 0x10, R75 ;  /* 0x000000104a3e7819 */ /* 0x000fc4000000124b */
[----:B------:R-:W-:Y:S01]  /*a7d0*/  SHF.R.U32.HI R76, RZ, 0x10, R75 ;  /* 0x00000010ff4c7819 */ /* 0x000fe2000001164b */
[-C--:B------:R-:W-:Y:S01]  /*a7e0*/  FMUL.FTZ R74, R64, R72.reuse ;  /* 0x00000048404a7220 */ /* 0x080fe20000410000 */
[----:B------:R-:W-:Y:S01]  /*a7f0*/  LOP3.LUT R63, R51, 0xffff0000, RZ, 0xc0, !PT ;  /* 0xffff0000333f7812 */ /* 0x000fe200078ec0ff */
[----:B------:R-:W-:Y:S01]  /*a800*/  IMAD.U32 R51, R172, 0x10000, RZ ;  /* 0x00010000ac337824 */ /* 0x000fe200078e00ff */
[C---:B------:R-:W-:Y:S02]  /*a810*/  PRMT R62, R171.reuse, 0x5432, R62 ;  /* 0x00005432ab3e7816 */ /* 0x040fe4000000003e */
[----:B------:R-:W-:Y:S01]  /*a820*/  PRMT R171, R171, 0x5410, R76 ;  /* 0x00005410abab7816 */ /* 0x000fe2000000004c */
[-C--:B------:R-:W-:Y:S01]  /*a830*/  FMUL.FTZ R64, R64, R51.reuse ;  /* 0x0000003340407220 */ /* 0x080fe20000410000 */
[----:B------:R-:W-:Y:S01]  /*a840*/  PRMT R173, R173, 0x5410, R78 ;  /* 0x00005410adad7816 */ /* 0x000fe2000000004e */
[----:B------:R-:W-:Y:S01]  /*a850*/  FFMA.FTZ R51, R61, R51, -R74 ;  /* 0x000000333d337223 */ /* 0x000fe2000001084a */
[----:B------:R-:W-:Y:S01]  /*a860*/  PRMT R170, R170, 0x5432, R71 ;  /* 0x00005432aaaa7816 */ /* 0x000fe20000000047 */
[----:B------:R-:W-:Y:S01]  /*a870*/  IMAD.U32 R74, R171, 0x10000, RZ ;  /* 0x00010000ab4a7824 */ /* 0x000fe200078e00ff */
[----:B------:R-:W-:Y:S01]  /*a880*/  LOP3.LUT R73, R70, 0xffff0000, RZ, 0xc0, !PT ;  /* 0xffff000046497812 */ /* 0x000fe200078ec0ff */
[----:B------:R-:W-:Y:S01]  /*a890*/  IMAD.U32 R70, R173, 0x10000, RZ ;  /* 0x00010000ad467824 */ /* 0x000fe200078e00ff */
[----:B------:R-:W-:Y:S01]  /*a8a0*/  LOP3.LUT R71, R172, 0xffff0000, RZ, 0xc0, !PT ;  /* 0xffff0000ac477812 */ /* 0x000fe200078ec0ff */
[----:B------:R-:W-:Y:S01]  /*a8b0*/  FFMA.FTZ R61, R61, R72, R64 ;  /* 0x000000483d3d7223 */ /* 0x000fe20000010040 */
[----:B------:R-:W-:Y:S01]  /*a8c0*/  LOP3.LUT R66, R45, 0xffff0000, RZ, 0xc0, !PT ;  /* 0xffff00002d427812 */ /* 0x000fe200078ec0ff */
[C---:B------:R-:W-:Y:S01]  /*a8d0*/  FMUL.FTZ R75, R68.reuse, R73 ;  /* 0x00000049444b7220 */ /* 0x040fe20000410000 */
[----:B------:R-:W-:Y:S01]  /*a8e0*/  LOP3.LUT R171, R171, 0xffff0000, RZ, 0xc0, !PT ;  /* 0xffff0000abab7812 */ /* 0x000fe200078ec0ff */
[-C--:B------:R-:W-:Y:S01]  /*a8f0*/  FMUL.FTZ R77, R68, R71.reuse ;  /* 0x00000047444d7220 */ /* 0x080fe20000410000 */
[C---:B------:R-:W-:Y:S01]  /*a900*/  FMUL.FTZ R68, R69.reuse, R74 ;  /* 0x0000004a45447220 */ /* 0x040fe20000410000 */
[----:B------:R-:W-:Y:S01]  /*a910*/  FMUL.FTZ R69, R69, R70 ;  /* 0x0000004645457220 */ /* 0x000fe20000410000 */
[----:B------:R-:W-:Y:S01]  /*a920*/  LOP3.LUT R173, R173, 0xffff0000, RZ, 0xc0, !PT ;  /* 0xffff0000adad7812 */ /* 0x000fe200078ec0ff */
[C---:B------:R-:W-:Y:S01]  /*a930*/  FFMA.FTZ R64, R66.reuse, R71, -R75 ;  /* 0x0000004742407223 */ /* 0x040fe2000001084b */
[----:B------:R-:W-:Y:S01]  /*a940*/  LOP3.LUT R60, R47, 0xffff0000, RZ, 0xc0, !PT ;  /* 0xffff00002f3c7812 */ /* 0x000fe200078ec0ff */
[C---:B------:R-:W-:Y:S01]  /*a950*/  FFMA.FTZ R74, R67.reuse, R74, R69 ;  /* 0x0000004a434a7223 */ /* 0x040fe20000010045 */
[----:B------:R-:W-:Y:S01]  /*a960*/  FFMA.FTZ R72, R66, R73, R77 ;  /* 0x0000004942487223 */ /* 0x000fe2000001004d */
[----:B------:R-:W-:Y:S01]  /*a970*/  FFMA.FTZ R70, R67, R70, -R68 ;  /* 0x0000004643467223 */ /* 0x000fe20000010844 */
[----:B------:R-:W-:Y:S01]  /*a980*/  FMUL.FTZ R69, R63, R171 ;  /* 0x000000ab3f457220 */ /* 0x000fe20000410000 */
[----:B------:R-:W-:-:S02]  /*a990*/  IMAD.U32 R66, R65, 0x10000, RZ ;  /* 0x0001000041427824 */ /* 0x000fc400078e00ff */
[-C--:B------:R-:W-:Y:S01]  /*a9a0*/  FMUL.FTZ R71, R63, R173.reuse ;  /* 0x000000ad3f477220 */ /* 0x080fe20000410000 */
[----:B------:R-:W-:Y:S02]  /*a9b0*/  IMAD.U32 R67, R170, 0x10000, RZ ;  /* 0x00010000aa437824 */ /* 0x000fe400078e00ff */
[----:B------:R-:W-:Y:S01]  /*a9c0*/  FFMA.FTZ R173, R60, R173, -R69 ;  /* 0x000000ad3cad7223 */ /* 0x000fe20000010845 */
[----:B------:R-:W-:Y:S01]  /*a9d0*/  LOP3.LUT R48, R48, 0xffff0000, RZ, 0xc0, !PT ;  /* 0xffff000030307812 */ /* 0x000fe200078ec0ff */
[CC--:B------:R-:W-:Y:S01]  /*a9e0*/  FMUL.FTZ R68, R59.reuse, R66.reuse ;  /* 0x000000423b447220 */ /* 0x0c0fe20000410000 */
[----:B------:R-:W-:Y:S01]  /*a9f0*/  LOP3.LUT R63, R170, 0xffff0000, RZ, 0xc0, !PT ;  /* 0xffff0000aa3f7812 */ /* 0x000fe200078ec0ff */
[-C--:B------:R-:W-:Y:S01]  /*aa00*/  FMUL.FTZ R69, R59, R67.reuse ;  /* 0x000000433b457220 */ /* 0x080fe20000410000 */
[----:B------:R-:W-:Y:S01]  /*aa10*/  LOP3.LUT R65, R65, 0xffff0000, RZ, 0xc0, !PT ;  /* 0xffff000041417812 */ /* 0x000fe200078ec0ff */
[----:B------:R-:W-:Y:S01]  /*aa20*/  IMAD.U32 R45, R46, 0x10000, RZ ;  /* 0x000100002e2d7824 */ /* 0x000fe200078e00ff */
[----:B------:R-:W-:Y:S01]  /*aa30*/  LOP3.LUT R44, R44, 0xffff0000, RZ, 0xc0, !PT ;  /* 0xffff00002c2c7812 */ /* 0x000fe200078ec0ff */
[----:B------:R-:W-:Y:S01]  /*aa40*/  FFMA.FTZ R69, R58, R66, -R69 ;  /* 0x000000423a457223 */ /* 0x000fe20000010845 */
[----:B------:R-:W-:Y:S01]  /*aa50*/  LOP3.LUT R47, R46, 0xffff0000, RZ, 0xc0, !PT ;  /* 0xffff00002e2f7812 */ /* 0x000fe200078ec0ff */
[----:B------:R-:W-:Y:S01]  /*aa60*/  FFMA.FTZ R68, R58, R67, R68 ;  /* 0x000000433a447223 */ /* 0x000fe20000010044 */
[----:B------:R-:W-:-:S02]  /*aa70*/  IMAD.U32 R46, R50, 0x10000, RZ ;  /* 0x00010000322e7824 */ /* 0x000fc400078e00ff */
[C---:B------:R-:W-:Y:S01]  /*aa80*/  FMUL.FTZ R59, R48.reuse, R63 ;  /* 0x0000003f303b7220 */ /* 0x040fe20000410000 */
[----:B------:R-:W-:Y:S01]  /*aa90*/  FMUL.FTZ R67, R48, R65 ;  /* 0x0000004130437220 */ /* 0x000fe20000410000 */
[----:B------:R-:W-:Y:S01]  /*aaa0*/  IMAD.U32 R58, R62, 0x10000, RZ ;  /* 0x000100003e3a7824 */ /* 0x000fe200078e00ff */
[----:B------:R-:W-:Y:S01]  /*aab0*/  LOP3.LUT R50, R50, 0xffff0000, RZ, 0xc0, !PT ;  /* 0xffff000032327812 */ /* 0x000fe200078ec0ff */
[C---:B------:R-:W-:Y:S01]  /*aac0*/  IMAD.U32 R48, R49.reuse, 0x10000, RZ ;  /* 0x0001000031307824 */ /* 0x040fe200078e00ff */
[----:B------:R-:W-:Y:S01]  /*aad0*/  LOP3.LUT R62, R62, 0xffff0000, RZ, 0xc0, !PT ;  /* 0xffff00003e3e7812 */ /* 0x000fe200078ec0ff */
[----:B------:R-:W-:Y:S01]  /*aae0*/  FFMA.FTZ R71, R60, R171, R71 ;  /* 0x000000ab3c477223 */ /* 0x000fe20000010047 */
[----:B------:R-:W-:Y:S01]  /*aaf0*/  LOP3.LUT R49, R49, 0xffff0000, RZ, 0xc0, !PT ;  /* 0xffff000031317812 */ /* 0x000fe200078ec0ff */
[C---:B------:R-:W-:Y:S01]  /*ab00*/  FFMA.FTZ R60, R44.reuse, R65, -R59 ;  /* 0x000000412c3c7223 */ /* 0x040fe2000001083b */
[----:B------:R-:W-:Y:S01]  /*ab10*/  FFMA.FTZ R67, R44, R63, R67 ;  /* 0x0000003f2c437223 */ /* 0x000fe20000010043 */
[C---:B------:R-:W-:Y:S01]  /*ab20*/  FMUL.FTZ R44, R46.reuse, R58 ;  /* 0x0000003a2e2c7220 */ /* 0x040fe20000410000 */
        /* <DEDUP_REMOVED lines=9> */
[----:B------:R-:W-:Y:S02]  /*abc0*/  F2FP.BF16.F32.PACK_AB R45, R64, R51 ;  /* 0x00000033402d723e */ /* 0x000fe400000010ff */
[----:B------:R-:W-:Y:S01]  /*abd0*/  F2FP.BF16.F32.PACK_AB R46, R49, R44 ;  /* 0x0000002c312e723e */ /* 0x000fe200000010ff */
[----:B------:R-:W-:Y:S01]  /*abe0*/  IMAD.MOV.U32 R44, RZ, RZ, R60 ;  /* 0x000000ffff2c7224 */ /* 0x000fe200078e003c */
[----:B------:R-:W-:Y:S01]  /*abf0*/  F2FP.BF16.F32.PACK_AB R47, R173, R70 ;  /* 0x00000046ad2f723e */ /* 0x000fe200000010ff */
[----:B------:R-:W-:Y:S01]  /*ac00*/  IMAD.MOV.U32 R49, RZ, RZ, R61 ;  /* 0x000000ffff317224 */ /* 0x000fe200078e003d */
[----:B------:R-:W-:Y:S02]  /*ac10*/  F2FP.BF16.F32.PACK_AB R51, R71, R74 ;  /* 0x0000004a4733723e */ /* 0x000fe400000010ff */
[----:B------:R-:W-:-:S02]  /*ac20*/  F2FP.BF16.F32.PACK_AB R48, R67, R68 ;  /* 0x000000444330723e */ /* 0x000fc400000010ff */
[----:B------:R-:W-:-:S07]  /*ac30*/  F2FP.BF16.F32.PACK_AB R50, R62, R59 ;  /* 0x0000003b3e32723e */ /* 0x000fce00000010ff */
.L_x_518:
[----:B------:R-:W-:Y:S05]  /*ac40*/  BSYNC B2 ;  /* 0x0000000000027941 */ /* 0x000fea0003800000 */
.L_x_517:
        /* <DEDUP_REMOVED lines=12> */
.L_x_516:
[----:B------:R-:W-:Y:S05]  /*ad10*/  BSYNC B1 ;  /* 0x0000000000017941 */ /* 0x000fea0003800000 */
.L_x_515:
[----:B0-----:R-:W-:Y:S02]  /*ad20*/  VIADD R45, R22, 0xa0 ;  /* 0x000000a0162d7836 */ /* 0x001fe40000000000 */
[-C--:B--2---:R-:W-:Y:S02]  /*ad30*/  IMAD R44, R148, R138.reuse, RZ ;  /* 0x0000008a942c7224 */ /* 0x084fe400078e02ff */
[C---:B------:R-:W-:Y:S01]  /*ad40*/  IMAD.WIDE.U32 R136, R45.reuse, R138, R136 ;  /* 0x0000008a2d887225 */ /* 0x040fe200078e0088 */
[----:B------:R-:W-:-:S03]  /*ad50*/  ISETP.GE.OR P4, PT, R45, R4, P0 ;  /* 0x000000042d00720c */ /* 0x000fc60000786670 */
[----:B------:R-:W-:-:S10]  /*ad60*/  IMAD R139, R45, R139, R44 ;  /* 0x0000008b2d8b7224 */ /* 0x000fd400078e022c */
[----:B------:R-:W-:Y:S05]  /*ad70*/  @P4 BRA `(.L_x_485) ;  /* 0x0000001000784947 */ /* 0x000fea0003800000 */
[----:B------:R-:W2:Y:S01]  /*ad80*/  LDL R45, [R1] ;  /* 0x00000000012d7983 */ /* 0x000ea20000100800 */
[----:B------:R-:W0:Y:S03]  /*ad90*/  LDC.64 R52, c[0x0][0x2e8] ;  /* 0x0000ba00ff347b82 */ /* 0x000e260000000a00 */
[----:B------:R-:W3:Y:S01]  /*ada0*/  LDL R46, [R1+0x58] ;  /* 0x00005800012e7983 */ /* 0x000ee20000100800 */
[----:B------:R-:W-:Y:S01]  /*adb0*/  IMAD.IADD R56, R137, 0x1, R139 ;  /* 0x0000000189387824 */ /* 0x000fe200078e028b */
[----:B------:R-:W-:Y:S01]  /*adc0*/  IADD3 R44, P4, P5, R100, R136, R21 ;  /* 0x00000088642c7210 */ /* 0x000fe20007d9e015 */
[----:B------:R-:W-:Y:S01]  /*add0*/  VIADD R47, R22, 0xa0 ;  /* 0x000000a0162f7836 */ /* 0x000fe20000000000 */
[----:B------:R-:W-:Y:S03]  /*ade0*/  BSSY B1, `(.L_x_519) ;  /* 0x0000075000017945 */ /* 0x000fe60003800000 */
[----:B------:R-:W-:-:S05]  /*adf0*/  IMAD.SHL.U32 R47, R47, 0x40, RZ ;  /* 0x000000402f2f7824 */ /* 0x000fca00078e00ff */
[----:B------:R-:W-:Y:S02]  /*ae00*/  LOP3.LUT R47, R47, 0x1c0, RZ, 0xc0, !PT ;  /* 0x000001c02f2f7812 */ /* 0x000fe400078ec0ff */
[----:B--2---:R-:W-:Y:S02]  /*ae10*/  LOP3.LUT P6, RZ, R45, 0x1, RZ, 0xc0, !PT ;  /* 0x000000012dff7812 */ /* 0x004fe400078cc0ff */
[----:B------:R-:W-:Y:S02]  /*ae20*/  IADD3.X R45, R15, R56, R8, P4, P5 ;  /* 0x000000380f2d7210 */ /* 0x000fe400027ea408 */
[C---:B0-----:R-:W-:Y:S02]  /*ae30*/  LEA R54, P4, R44.reuse, R52, 0x1 ;  /* 0x000000342c367211 */ /* 0x041fe400078808ff */
[----:B------:R-:W-:Y:S02]  /*ae40*/  SEL R155, R43, R155, !P6 ;  /* 0x0000009b2b9b7207 */ /* 0x000fe40007000000 */
[----:B------:R-:W-:-:S02]  /*ae50*/  LEA.HI.X R55, R44, R53, R45, 0x1, P4 ;  /* 0x000000352c377211 */ /* 0x000fc400020f0c2d */
[----:B------:R-:W-:-:S04]  /*ae60*/  SHF.R.S32.HI R44, RZ, 0x1f, R155 ;  /* 0x0000001fff2c7819 */ /* 0x000fc8000001149b */
[----:B------:R-:W-:-:S04]  /*ae70*/  LEA.HI R44, R44, R155, RZ, 0x4 ;  /* 0x0000009b2c2c7211 */ /* 0x000fc800078f20ff */
[----:B------:R-:W-:-:S04]  /*ae80*/  LEA.HI.SX32 R44, R44, R9, 0x1c ;  /* 0x000000092c2c7211 */ /* 0x000fc800078fe2ff */
[----:B------:R-:W-:Y:S01]  /*ae90*/  SHF.R.S32.HI R45, RZ, 0x1f, R44 ;  /* 0x0000001fff2d7819 */ /* 0x000fe2000001142c */
[----:B------:R-:W-:-:S03]  /*aea0*/  IMAD.SHL.U32 R57, R44, 0x8, RZ ;  /* 0x000000082c397824 */ /* 0x000fc600078e00ff */
[----:B------:R-:W-:-:S04]  /*aeb0*/  LEA.HI R45, R45, R44, RZ, 0x3 ;  /* 0x0000002c2d2d7211 */ /* 0x000fc800078f18ff */
[----:B------:R-:W-:Y:S02]  /*aec0*/  SHF.R.S32.HI R44, RZ, 0x3, R45 ;  /* 0x00000003ff2c7819 */ /* 0x000fe4000001142d */
[----:B------:R-:W-:-:S03]  /*aed0*/  LOP3.LUT R45, R47, 0x38, R57, 0xf8, !PT ;  /* 0x000000382f2d7812 */ /* 0x000fc600078ef839 */
[----:B---3--:R-:W-:Y:S01]  /*aee0*/  IMAD R44, R44, 0x2c00, R46 ;  /* 0x00002c002c2c7824 */ /* 0x008fe200078e022e */
[----:B------:R-:W-:-:S05]  /*aef0*/  LOP3.LUT R45, R45, R164, RZ, 0x3c, !PT ;  /* 0x000000a42d2d7212 */ /* 0x000fca00078e3cff */
        /* <DEDUP_REMOVED lines=10> */
[----:B------:R-:W-:Y:S01]  /*afa0*/  SHF.R.U64 R68, R84, 0x10, R85 ;  /* 0x0000001054447819 */ /* 0x000fe20000001255 */
[----:B0-----:R-:W-:Y:S01]  /*afb0*/  IMAD.U32 R59, R45, 0x10000, RZ ;  /* 0x000100002d3b7824 */ /* 0x001fe200078e00ff */
[----:B------:R-:W-:Y:S01]  /*afc0*/  SHF.R.U32.HI R80, RZ, 0x10, R81 ;  /* 0x00000010ff507819 */ /* 0x000fe20000011651 */
[----:B------:R-:W-:Y:S01]  /*afd0*/  IMAD.U32 R65, R51, 0x10000, RZ ;  /* 0x0001000033417824 */ /* 0x000fe200078e00ff */
[----:B------:R-:W-:Y:S01]  /*afe0*/  SHF.R.U32.HI R84, RZ, 0x10, R85 ;  /* 0x00000010ff547819 */ /* 0x000fe20000011655 */
[----:B------:R-:W-:Y:S01]  /*aff0*/  IMAD.U32 R61, R48, 0x10000, RZ ;  /* 0x00010000303d7824 */ /* 0x000fe200078e00ff */
[C---:B------:R-:W-:Y:S01]  /*b000*/  PRMT R66, R167.reuse, 0x5410, R66 ;  /* 0x00005410a7427816 */ /* 0x040fe20000000042 */
[----:B------:R-:W-:Y:S01]  /*b010*/  IMAD.U32 R58, R44, 0x10000, RZ ;  /* 0x000100002c3a7824 */ /* 0x000fe200078e00ff */
[----:B------:R-:W-:-:S02]  /*b020*/  PRMT R167, R167, 0x5432, R80 ;  /* 0x00005432a7a77816 */ /* 0x000fc40000000050 */
[----:B------:R-:W-:Y:S02]  /*b030*/  PRMT R69, R169, 0x5432, R84 ;  /* 0x00005432a9457816 */ /* 0x000fe40000000054 */
[--C-:B------:R-:W-:Y:S02]  /*b040*/  SHF.R.U64 R71, R86, 0x10, R87.reuse ;  /* 0x0000001056477819 */ /* 0x100fe40000001257 */
[----:B------:R-:W-:Y:S01]  /*b050*/  SHF.R.U32.HI R87, RZ, 0x10, R87 ;  /* 0x00000010ff577819 */ /* 0x000fe20000011657 */
[----:B------:R-:W-:Y:S01]  /*b060*/  IMAD.U32 R70, R69, 0x10000, RZ ;  /* 0x0001000045467824 */ /* 0x000fe200078e00ff */
[--C-:B------:R-:W-:Y:S02]  /*b070*/  SHF.R.U64 R67, R82, 0x10, R83.reuse ;  /* 0x0000001052437819 */ /* 0x100fe40000001253 */
[----:B------:R-:W-:Y:S01]  /*b080*/  PRMT R169, R169, 0x5410, R68 ;  /* 0x00005410a9a97816 */ /* 0x000fe20000000044 */
[----:B------:R-:W-:Y:S01]  /*b090*/  IMAD.U32 R68, R167, 0x10000, RZ ;  /* 0x00010000a7447824 */ /* 0x000fe200078e00ff */
[----:B------:R-:W-:Y:S01]  /*b0a0*/  SHF.R.U32.HI R83, RZ, 0x10, R83 ;  /* 0x00000010ff537819 */ /* 0x000fe20000011653 */
[C---:B------:R-:W-:Y:S01]  /*b0b0*/  FMUL.FTZ R72, R63.reuse, R70 ;  /* 0x000000463f487220 */ /* 0x040fe20000410000 */
[C---:B------:R-:W-:Y:S01]  /*b0c0*/  PRMT R71, R168.reuse, 0x5410, R71 ;  /* 0x00005410a8477816 */ /* 0x040fe20000000047 */
[-C--:B------:R-:W-:Y:S01]  /*b0d0*/  FMUL.FTZ R74, R63, R68.reuse ;  /* 0x000000443f4a7220 */ /* 0x080fe20000410000 */
[----:B------:R-:W-:Y:S01]  /*b0e0*/  PRMT R168, R168, 0x5432, R87 ;  /* 0x00005432a8a87816 */ /* 0x000fe20000000057 */
[C---:B------:R-:W-:Y:S01]  /*b0f0*/  FFMA.FTZ R72, R59.reuse, R68, -R72 ;  /* 0x000000443b487223 */ /* 0x040fe20000010848 */
[C---:B------:R-:W-:Y:S01]  /*b100*/  PRMT R67, R166.reuse, 0x5410, R67 ;  /* 0x00005410a6437816 */ /* 0x040fe20000000043 */
[----:B------:R-:W-:Y:S01]  /*b110*/  FFMA.FTZ R74, R59, R70, R74 ;  /* 0x000000463b4a7223 */ /* 0x000fe2000001004a */
[----:B------:R-:W-:Y:S01]  /*b120*/  PRMT R166, R166, 0x5432, R83 ;  /* 0x00005432a6a67816 */ /* 0x000fe20000000053 */
[----:B------:R-:W-:Y:S01]  /*b130*/  IMAD.U32 R63, R168, 0x10000, RZ ;  /* 0x00010000a83f7824 */ /* 0x000fe200078e00ff */
[----:B------:R-:W-:-:S02]  /*b140*/  LOP3.LUT R64, R49, 0xffff0000, RZ, 0xc0, !PT ;  /* 0xffff000031407812 */ /* 0x000fc400078ec0ff */
[----:B------:R-:W-:Y:S01]  /*b150*/  LOP3.LUT R69, R69, 0xffff0000, RZ, 0xc0, !PT ;  /* 0xffff000045457812 */ /* 0x000fe200078ec0ff */
[----:B------:R-:W-:Y:S01]  /*b160*/  IMAD.U32 R59, R166, 0x10000, RZ ;  /* 0x00010000a63b7824 */ /* 0x000fe200078e00ff */
[----:B------:R-:W-:Y:S01]  /*b170*/  LOP3.LUT R167, R167, 0xffff0000, RZ, 0xc0, !PT ;  /* 0xffff0000a7a77812 */ /* 0x000fe200078ec0ff */
[----:B------:R-:W-:Y:S01]  /*b180*/  FMUL.FTZ R77, R65, R63 ;  /* 0x0000003f414d7220 */ /* 0x000fe20000410000 */
[----:B------:R-:W-:Y:S01]  /*b190*/  LOP3.LUT R62, R48, 0xffff0000, RZ, 0xc0, !PT ;  /* 0xffff0000303e7812 */ /* 0x000fe200078ec0ff */
[----:B------:R-:W-:Y:S01]  /*b1a0*/  IMAD.U32 R48, R47, 0x10000, RZ ;  /* 0x000100002f307824 */ /* 0x000fe200078e00ff */
[----:B------:R-:W-:Y:S01]  /*b1b0*/  LOP3.LUT R60, R45, 0xffff0000, RZ, 0xc0, !PT ;  /* 0xffff00002d3c7812 */ /* 0x000fe200078ec0ff */
[C---:B------:R-:W-:Y:S01]  /*b1c0*/  FMUL.FTZ R73, R64.reuse, R69 ;  /* 0x0000004540497220 */ /* 0x040fe20000410000 */
[----:B------:R-:W-:Y:S01]  /*b1d0*/  FMUL.FTZ R75, R64, R167 ;  /* 0x000000a7404b7220 */ /* 0x000fe20000410000 */
[----:B------:R-:W-:Y:S01]  /*b1e0*/  LOP3.LUT R51, R51, 0xffff0000, RZ, 0xc0, !PT ;  /* 0xffff000033337812 */ /* 0x000fe200078ec0ff */
[-C--:B------:R-:W-:Y:S01]  /*b1f0*/  FMUL.FTZ R64, R65, R59.reuse ;  /* 0x0000003b41407220 */ /* 0x080fe20000410000 */
[----:B------:R-:W-:Y:S01]  /*b200*/  LOP3.LUT R168, R168, 0xffff0000, RZ, 0xc0, !PT ;  /* 0xffff0000a8a87812 */ /* 0x000fe200078ec0ff */
[----:B------:R-:W-:Y:S01]  /*b210*/  FFMA.FTZ R77, R48, R59, -R77 ;  /* 0x0000003b304d7223 */ /* 0x000fe2000001084d */
[----:B------:R-:W-:Y:S01]  /*b220*/  LOP3.LUT R166, R166, 0xffff0000, RZ, 0xc0, !PT ;  /* 0xffff0000a6a67812 */ /* 0x000fe200078ec0ff */
[----:B------:R-:W-:Y:S01]  /*b230*/  IMAD.U32 R59, R169, 0x10000, RZ ;  /* 0x00010000a93b7824 */ /* 0x000fe200078e00ff */
[----:B------:R-:W-:Y:S01]  /*b240*/  LOP3.LUT R49, R47, 0xffff0000, RZ, 0xc0, !PT ;  /* 0xffff00002f317812 */ /* 0x000fe200078ec0ff */
[C---:B------:R-:W-:Y:S01]  /*b250*/  FFMA.FTZ R73, R60.reuse, R167, -R73 ;  /* 0x000000a73c497223 */ /* 0x040fe20000010849 */
[----:B------:R-:W-:Y:S01]  /*b260*/  FFMA.FTZ R75, R60, R69, R75 ;  /* 0x000000453c4b7223 */ /* 0x000fe2000001004b */
[----:B------:R-:W-:Y:S01]  /*b270*/  FFMA.FTZ R63, R48, R63, R64 ;  /* 0x0000003f303f7223 */ /* 0x000fe20000010040 */
[C---:B------:R-:W-:Y:S01]  /*b280*/  FMUL.FTZ R60, R51.reuse, R168 ;  /* 0x000000a8333c7220 */ /* 0x040fe20000410000 */
[----:B------:R-:W-:Y:S01]  /*b290*/  FMUL.FTZ R64, R51, R166 ;  /* 0x000000a633407220 */ /* 0x000fe20000410000 */
[----:B------:R-:W-:-:S02]  /*b2a0*/  IMAD.U32 R48, R66, 0x10000, RZ ;  /* 0x0001000042307824 */ /* 0x000fc400078e00ff */
[----:B------:R-:W-:Y:S01]  /*b2b0*/  FMUL.FTZ R51, R61, R59 ;  /* 0x0000003b3d337220 */ /* 0x000fe20000410000 */
[----:B------:R-:W-:Y:S01]  /*b2c0*/  LOP3.LUT R169, R169, 0xffff0000, RZ, 0xc0, !PT ;  /* 0xffff0000a9a97812 */ /* 0x000fe200078ec0ff */
[C---:B------:R-:W-:Y:S01]  /*b2d0*/  FFMA.FTZ R166, R49.reuse, R166, -R60 ;  /* 0x000000a631a67223 */ /* 0x040fe2000001083c */
[----:B------:R-:W-:Y:S01]  /*b2e0*/  FFMA.FTZ R168, R49, R168, R64 ;  /* 0x000000a831a87223 */ /* 0x000fe20000010040 */
[----:B------:R-:W-:Y:S02]  /*b2f0*/  IMAD.U32 R47, R50, 0x10000, RZ ;  /* 0x00010000322f7824 */ /* 0x000fe400078e00ff */
[-C--:B------:R-:W-:Y:S01]  /*b300*/  FMUL.FTZ R60, R61, R48.reuse ;  /* 0x000000303d3c7220 */ /* 0x080fe20000410000 */
[----:B------:R-:W-:Y:S01]  /*b310*/  FFMA.FTZ R51, R58, R48, -R51 ;  /* 0x000000303a337223 */ /* 0x000fe20000010833 */
[----:B------:R-:W-:Y:S01]  /*b320*/  IMAD.U32 R49, R71, 0x10000, RZ ;  /* 0x0001000047317824 */ /* 0x000fe200078e00ff */
[----:B------:R-:W-:Y:S01]  /*b330*/  LOP3.LUT R45, R44, 0xffff0000, RZ, 0xc0, !PT ;  /* 0xffff00002c2d7812 */ /* 0x000fe200078ec0ff */
[----:B------:R-:W-:Y:S01]  /*b340*/  IMAD.U32 R48, R67, 0x10000, RZ ;  /* 0x0001000043307824 */ /* 0x000fe200078e00ff */
[----:B------:R-:W-:Y:S01]  /*b350*/  LOP3.LUT R50, R50, 0xffff0000, RZ, 0xc0, !PT ;  /* 0xffff000032327812 */ /* 0x000fe200078ec0ff */
[----:B------:R-:W-:Y:S01]  /*b360*/  FMUL.FTZ R64, R62, R169 ;  /* 0x000000a93e407220 */ /* 0x000fe20000410000 */
[----:B------:R-:W-:Y:S01]  /*b370*/  LOP3.LUT R66, R66, 0xffff0000, RZ, 0xc0, !PT ;  /* 0xffff000042427812 */ /* 0x000fe200078ec0ff */
[----:B------:R-:W-:Y:S01]  /*b380*/  IMAD.U32 R44, R46, 0x10000, RZ ;  /* 0x000100002e2c7824 */ /* 0x000fe200078e00ff */
[----:B------:R-:W-:Y:S01]  /*b390*/  LOP3.LUT R71, R71, 0xffff0000, RZ, 0xc0, !PT ;  /* 0xffff000047477812 */ /* 0x000fe200078ec0ff */
[----:B------:R-:W-:Y:S01]  /*b3a0*/  FFMA.FTZ R60, R58, R59, R60 ;  /* 0x0000003b3a3c7223 */ /* 0x000fe2000001003c */
[----:B------:R-:W-:Y:S01]  /*b3b0*/  LOP3.LUT R67, R67, 0xffff0000, RZ, 0xc0, !PT ;  /* 0xffff000043437812 */ /* 0x000fe200078ec0ff */
[C---:B------:R-:W-:Y:S01]  /*b3c0*/  FMUL.FTZ R59, R47.reuse, R49 ;  /* 0x000000312f3b7220 */ /* 0x040fe20000410000 */
[----:B------:R-:W-:Y:S01]  /*b3d0*/  LOP3.LUT R46, R46, 0xffff0000, RZ, 0xc0, !PT ;  /* 0xffff00002e2e7812 */ /* 0x000fe200078ec0ff */
[----:B------:R-:W-:Y:S01]  /*b3e0*/  FMUL.FTZ R58, R47, R48 ;  /* 0x000000302f3a7220 */ /* 0x000fe20000410000 */
[CC--:B------:R-:W-:Y:S01]  /*b3f0*/  FFMA.FTZ R64, R45.reuse, R66.reuse, -R64 ;  /* 0x000000422d407223 */ /* 0x0c0fe20000010840 */
[----:B------:R-:W-:Y:S01]  /*b400*/  FMUL.FTZ R47, R50, R71 ;  /* 0x00000047322f7220 */ /* 0x000fe20000410000 */
[----:B------:R-:W-:Y:S01]  /*b410*/  FMUL.FTZ R62, R62, R66 ;  /* 0x000000423e3e7220 */ /* 0x000fe20000410000 */
[----:B------:R-:W-:Y:S01]  /*b420*/  FMUL.FTZ R50, R50, R67 ;  /* 0x0000004332327220 */ /* 0x000fe20000410000 */
[C---:B------:R-:W-:Y:S01]  /*b430*/  FFMA.FTZ R59, R44.reuse, R48, -R59 ;  /* 0x000000302c3b7223 */ /* 0x040fe2000001083b */
[----:B------:R-:W-:Y:S01]  /*b440*/  FFMA.FTZ R58, R44, R49, R58 ;  /* 0x000000312c3a7223 */ /* 0x000fe2000001003a */
[----:B------:R-:W-:Y:S01]  /*b450*/  FFMA.FTZ R44, R46, R67, -R47 ;  /* 0x000000432e2c7223 */ /* 0x000fe2000001082f */
        /* <DEDUP_REMOVED lines=11> */
[----:B------:R-:W-:Y:S02]  /*b510*/  F2FP.BF16.F32.PACK_AB R49, R75, R74 ;  /* 0x0000004a4b31723e */ /* 0x000fe400000010ff */
[----:B------:R-:W-:-:S07]  /*b520*/  F2FP.BF16.F32.PACK_AB R50, R71, R58 ;  /* 0x0000003a4732723e */ /* 0x000fce00000010ff */
.L_x_520:
[----:B------:R-:W-:Y:S05]  /*b530*/  BSYNC B1 ;  /* 0x0000000000017941 */ /* 0x000fea0003800000 */
.L_x_519:
[----:B------:R-:W-:Y:S01]  /*b540*/  ISETP.GE.AND P3, PT, R57, R153, PT ;  /* 0x000000993900720c */ /* 0x000fe20003f66270 */
[----:B------:R-:W-:Y:S02]  /*b550*/  ULDC.64 UR4, c[0x0][0x208] ;  /* 0x0000820000047ab9 */ /* 0x000fe40000000a00 */
[----:B0-----:R0:W-:Y:S10]  /*b560*/  STG.E.128 desc[UR4][R54.64], R44 ;  /* 0x0000002c36007986 */ /* 0x0011f4000c101d04 */
[----:B------:R-:W-:Y:S05]  /*b570*/  @P3 BRA `(.L_x_485) ;  /* 0x0000000800783947 */ /* 0x000fea0003800000 */
[--C-:B0-----:R-:W-:Y:S01]  /*b580*/  SHF.R.S32.HI R44, RZ, 0x1f, R57.reuse ;  /* 0x0000001fff2c7819 */ /* 0x101fe20000011439 */
[----:B------:R-:W-:Y:S01]  /*b590*/  ULDC.64 UR4, c[0x0][0x208] ;  /* 0x0000820000047ab9 */ /* 0x000fe20000000a00 */
[----:B------:R-:W-:-:S04]  /*b5a0*/  IADD3 R57, P3, P4, R100, R136, R57 ;  /* 0x0000008864397210 */ /* 0x000fc80007c7e039 */
[----:B------:R-:W-:Y:S02]  /*b5b0*/  IADD3.X R56, R15, R56, R44, P3, P4 ;  /* 0x000000380f387210 */ /* 0x000fe40001fe842c */
[----:B------:R-:W-:-:S04]  /*b5c0*/  LEA R52, P3, R57, R52, 0x1 ;  /* 0x0000003439347211 */ /* 0x000fc800078608ff */
[----:B------:R-:W-:-:S05]  /*b5d0*/  LEA.HI.X R53, R57, R53, R56, 0x1, P3 ;  /* 0x0000003539357211 */ /* 0x000fca00018f0c38 */
[----:B--2---:R0:W-:Y:S01]  /*b5e0*/  STG.E.128 desc[UR4][R52.64], R48 ;  /* 0x0000003034007986 */ /* 0x0041e2000c101d04 */
[----:B------:R-:W-:Y:S05]  /*b5f0*/  BRA `(.L_x_485) ;  /* 0x0000000800587947 */ /* 0x000fea0003800000 */
.L_x_428:
[----:B------:R-:W-:-:S13]  /*b600*/  ISETP.NE.AND P2, PT, R224, 0x3, PT ;  /* 0x00000003e000780c */ /* 0x000fda0003f45270 */
[----:B------:R-:W-:Y:S05]  /*b610*/  @!P2 BRA `(.L_x_521) ;  /* 0x000000000004a947 */ /* 0x000fea0003800000 */
[----:B------:R-:W-:Y:S01]  /*b620*/  BPT.TRAP 0x1 ;  /* 0x000000040000795c */ /* 0x000fe20000300000 */
.L_x_521:
[----:B------:R-:W-:Y:S01]  /*b630*/  SHF.R.S32.HI R3, RZ, 0x1f, R24 ;  /* 0x0000001fff037819 */ /* 0x000fe20000011418 */
[----:B------:R-:W-:Y:S01]  /*b640*/  IMAD R0, R41, R24, RZ ;  /* 0x0000001829007224 */ /* 0x000fe200078e02ff */
[----:B------:R-:W-:Y:S01]  /*b650*/  BSSY B1, `(.L_x_522) ;  /* 0x000000a000017945 */ /* 0x000fe20003800000 */
[----:B------:R-:W-:Y:S02]  /*b660*/  IMAD R4, R24, -0xb0, R25 ;  /* 0xffffff5018047824 */ /* 0x000fe400078e0219 */
[----:B------:R-:W-:Y:S01]  /*b670*/  IMAD R45, R3, R156, R0 ;  /* 0x0000009c032d7224 */ /* 0x000fe200078e0200 */
[----:B------:R-:W-:Y:S01]  /*b680*/  SHF.L.U32 R0, R223, 0x1f, RZ ;  /* 0x0000001fdf007819 */ /* 0x000fe200000006ff */
[----:B------:R-:W-:Y:S01]  /*b690*/  IMAD R3, R23, 0x8, R2 ;  /* 0x0000000817037824 */ /* 0x000fe200078e0202 */
[----:B------:R-:W-:Y:S01]  /*b6a0*/  VIMNMX R4, R4, 0xb0, PT ;  /* 0x000000b004047848 */ /* 0x000fe20003fe0100 */
[----:B------:R-:W-:Y:S02]  /*b6b0*/  IMAD.WIDE.U32 R52, R156, R24, RZ ;  /* 0x000000189c347225 */ /* 0x000fe400078e00ff */
[----:B------:R-:W1:Y:S02]  /*b6c0*/  SYNCS.PHASECHK.TRANS64.TRYWAIT P3, [R3+URZ+0x34890], R0 ;  /* 0x03489000030075a7 */ /* 0x000e64000806017f */
[----:B------:R-:W-:Y:S01]  /*b6d0*/  IMAD.IADD R58, R45, 0x1, R53 ;  /* 0x000000012d3a7824 */ /* 0x000fe200078e0235 */
[----:B-1----:R-:W-:Y:S06]  /*b6e0*/  @!P3 BRA `(.L_x_523) ;  /* 0x000001e00040b947 */ /* 0x002fec0003800000 */
.L_x_805:
[----:B------:R-:W-:Y:S05]  /*b6f0*/  BSYNC B1 ;  /* 0x0000000000017941 */ /* 0x000fea0003800000 */
.L_x_522:
[----:B------:R-:W-:Y:S01]  /*b700*/  ISETP.GE.AND P3, PT, R22, R4, PT ;  /* 0x000000041600720c */ /* 0x000fe20003f66270 */
[----:B------:R-:W-:-:S12]  /*b710*/  BSSY B1, `(.L_x_524) ;  /* 0x0000011000017945 */ /* 0x000fd80003800000 */
[----:B------:R-:W-:Y:S05]  /*b720*/  @P3 BRA `(.L_x_525) ;  /* 0x00000000003c3947 */ /* 0x000fea0003800000 */
[----:B------:R-:W2:Y:S01]  /*b730*/  @!P0 LDC.64 R54, c[0x0][0x2e8] ;  /* 0x0000ba00ff368b82 */ /* 0x000ea20000000a00 */
[----:B------:R-:W-:Y:S01]  /*b740*/  @!P0 IADD3 R46, P3, R20, R52, RZ ;  /* 0x00000034142e8210 */ /* 0x000fe20007f7e0ff */
[----:B0-----:R-:W-:Y:S01]  /*b750*/  @!P1 LDS.128 R48, [R5+0x23c00] ;  /* 0x023c000005309984 */ /* 0x001fe20000000c00 */
[----:B------:R-:W-:-:S03]  /*b760*/  ULDC.64 UR4, c[0x0][0x208] ;  /* 0x0000820000047ab9 */ /* 0x000fc60000000a00 */
[----:B------:R-:W-:Y:S01]  /*b770*/  @!P0 IMAD.X R47, R58, 0x1, R13, P3 ;  /* 0x000000013a2f8824 */ /* 0x000fe200018e060d */
[----:B------:R-:W-:Y:S01]  /*b780*/  @!P1 IADD3 R44, P3, R12, R52, RZ ;  /* 0x000000340c2c9210 */ /* 0x000fe20007f7e0ff */
[----:B------:R-:W0:Y:S04]  /*b790*/  @!P1 LDC.64 R56, c[0x0][0x2e8] ;  /* 0x0000ba00ff389b82 */ /* 0x000e280000000a00 */
[----:B------:R-:W-:Y:S01]  /*b7a0*/  @!P1 IMAD.X R45, R58, 0x1, R7, P3 ;  /* 0x000000013a2d9824 */ /* 0x000fe200018e0607 */
[----:B--2---:R-:W-:-:S04]  /*b7b0*/  @!P0 LEA R54, P3, R46, R54, 0x1 ;  /* 0x000000362e368211 */ /* 0x004fc800078608ff */
[----:B------:R-:W-:Y:S02]  /*b7c0*/  @!P0 LEA.HI.X R55, R46, R55, R47, 0x1, P3 ;  /* 0x000000372e378211 */ /* 0x000fe400018f0c2f */
[----:B0-----:R-:W-:-:S04]  /*b7d0*/  @!P1 LEA R56, P3, R44, R56, 0x1 ;  /* 0x000000382c389211 */ /* 0x001fc800078608ff */
[----:B------:R-:W-:Y:S02]  /*b7e0*/  @!P1 LEA.HI.X R57, R44, R57, R45, 0x1, P3 ;  /* 0x000000392c399211 */ /* 0x000fe400018f0c2d */
[----:B------:R-:W0:Y:S04]  /*b7f0*/  @!P0 LDS.128 R44, [R5+0x1e400] ;  /* 0x01e40000052c8984 */ /* 0x000e280000000c00 */
[----:B0-----:R2:W-:Y:S04]  /*b800*/  @!P0 STG.E.128 desc[UR4][R54.64], R44 ;  /* 0x0000002c36008986 */ /* 0x0015e8000c101d04 */
[----:B------:R2:W-:Y:S02]  /*b810*/  @!P1 STG.E.128 desc[UR4][R56.64], R48 ;  /* 0x0000003038009986 */ /* 0x0005e4000c101d04 */
.L_x_525:
[----:B------:R-:W-:Y:S05]  /*b820*/  BSYNC B1 ;  /* 0x0000000000017941 */ /* 0x000fea0003800000 */
.L_x_524:
[----:B--2---:R-:W-:Y:S01]  /*b830*/  VIADD R44, R22, 0x20 ;  /* 0x00000020162c7836 */ /* 0x004fe20000000000 */
[----:B------:R-:W-:Y:S04]  /*b840*/  BSSY B1, `(.L_x_526) ;  /* 0x0000014000017945 */ /* 0x000fe80003800000 */
[----:B------:R-:W-:-:S13]  /*b850*/  ISETP.GE.AND P3, PT, R44, R4, PT ;  /* 0x000000042c00720c */ /* 0x000fda0003f66270 */
[----:B------:R-:W-:Y:S05]  /*b860*/  @P3 BRA `(.L_x_527) ;  /* 0x0000000000443947 */ /* 0x000fea0003800000 */
[----:B------:R-:W2:Y:S01]  /*b870*/  @!P0 LDC.64 R54, c[0x0][0x2e8] ;  /* 0x0000ba00ff368b82 */ /* 0x000ea20000000a00 */
[----:B------:R-:W-:Y:S01]  /*b880*/  IADD3 R45, P3, R116, R52, RZ ;  /* 0x00000034742d7210 */ /* 0x000fe20007f7e0ff */
[----:B------:R-:W-:-:S04]  /*b890*/  ULDC.64 UR4, c[0x0][0x208] ;  /* 0x0000820000047ab9 */ /* 0x000fc80000000a00 */
[----:B------:R-:W-:Y:S01]  /*b8a0*/  IMAD.X R48, R58, 0x1, R117, P3 ;  /* 0x000000013a307824 */ /* 0x000fe200018e0675 */
[C---:B------:R-:W-:Y:S01]  /*b8b0*/  @!P0 IADD3 R46, P3, R45.reuse, R20, RZ ;  /* 0x000000142d2e8210 */ /* 0x040fe20007f7e0ff */
[----:B------:R-:W3:Y:S04]  /*b8c0*/  @!P1 LDC.64 R56, c[0x0][0x2e8] ;  /* 0x0000ba00ff389b82 */ /* 0x000ee80000000a00 */
[----:B------:R-:W-:Y:S01]  /*b8d0*/  @!P0 IMAD.X R47, R48, 0x1, R13, P3 ;  /* 0x00000001302f8824 */ /* 0x000fe200018e060d */
[----:B------:R-:W-:-:S05]  /*b8e0*/  @!P1 IADD3 R44, P3, R45, R12, RZ ;  /* 0x0000000c2d2c9210 */ /* 0x000fca0007f7e0ff */
[----:B------:R-:W-:Y:S02]  /*b8f0*/  @!P1 IMAD.X R45, R48, 0x1, R7, P3 ;  /* 0x00000001302d9824 */ /* 0x000fe400018e0607 */
[----:B0-----:R-:W-:Y:S01]  /*b900*/  @!P1 LDS.128 R48, [R5+0x24c00] ;  /* 0x024c000005309984 */ /* 0x001fe20000000c00 */
[----:B--2---:R-:W-:-:S04]  /*b910*/  @!P0 LEA R54, P3, R46, R54, 0x1 ;  /* 0x000000362e368211 */ /* 0x004fc800078608ff */
[----:B------:R-:W-:Y:S02]  /*b920*/  @!P0 LEA.HI.X R55, R46, R55, R47, 0x1, P3 ;  /* 0x000000372e378211 */ /* 0x000fe400018f0c2f */
[----:B---3--:R-:W-:-:S04]  /*b930*/  @!P1 LEA R56, P3, R44, R56, 0x1 ;  /* 0x000000382c389211 */ /* 0x008fc800078608ff */
[----:B------:R-:W-:Y:S02]  /*b940*/  @!P1 LEA.HI.X R57, R44, R57, R45, 0x1, P3 ;  /* 0x000000392c399211 */ /* 0x000fe400018f0c2d */
[----:B------:R-:W0:Y:S04]  /*b950*/  @!P0 LDS.128 R44, [R5+0x1f400] ;  /* 0x01f40000052c8984 */ /* 0x000e280000000c00 */
[----:B0-----:R2:W-:Y:S04]  /*b960*/  @!P0 STG.E.128 desc[UR4][R54.64], R44 ;  /* 0x0000002c36008986 */ /* 0x0015e8000c101d04 */
[----:B------:R2:W-:Y:S02]  /*b970*/  @!P1 STG.E.128 desc[UR4][R56.64], R48 ;  /* 0x0000003038009986 */ /* 0x0005e4000c101d04 */
.L_x_527:
[----:B------:R-:W-:Y:S05]  /*b980*/  BSYNC B1 ;  /* 0x0000000000017941 */ /* 0x000fea0003800000 */
.L_x_526:
[----:B--2---:R-:W-:Y:S01]  /*b990*/  VIADD R44, R22, 0x40 ;  /* 0x00000040162c7836 */ /* 0x004fe20000000000 */
[----:B------:R-:W-:Y:S04]  /*b9a0*/  BSSY B1, `(.L_x_528) ;  /* 0x0000014000017945 */ /* 0x000fe80003800000 */
[----:B------:R-:W-:-:S13]  /*b9b0*/  ISETP.GE.AND P3, PT, R44, R4, PT ;  /* 0x000000042c00720c */ /* 0x000fda0003f66270 */
[----:B------:R-:W-:Y:S05]  /*b9c0*/  @P3 BRA `(.L_x_529) ;  /* 0x0000000000443947 */ /* 0x000fea0003800000 */
[----:B------:R-:W2:Y:S01]  /*b9d0*/  @!P0 LDC.64 R54, c[0x0][0x2e8] ;  /* 0x0000ba00ff368b82 */ /* 0x000ea20000000a00 */
[----:B------:R-:W-:Y:S01]  /*b9e0*/  LEA R45, P3, R42, R52, 0x6 ;  /* 0x000000342a2d7211 */ /* 0x000fe200078630ff */
        /* <DEDUP_REMOVED lines=15> */
.L_x_529:
[----:B------:R-:W-:Y:S05]  /*bae0*/  BSYNC B1 ;  /* 0x0000000000017941 */ /* 0x000fea0003800000 */
.L_x_528:
[----:B--2---:R-:W-:Y:S01]  /*baf0*/  VIADD R44, R22, 0x60 ;  /* 0x00000060162c7836 */ /* 0x004fe20000000000 */
[----:B------:R-:W-:Y:S04]  /*bb00*/  BSSY B1, `(.L_x_530) ;  /* 0x0000018000017945 */ /* 0x000fe80003800000 */
[----:B------:R-:W-:-:S13]  /*bb10*/  ISETP.GE.AND P3, PT, R44, R4, PT ;  /* 0x000000042c00720c */ /* 0x000fda0003f66270 */
[----:B------:R-:W-:Y:S05]  /*bb20*/  @P3 BRA `(.L_x_531) ;  /* 0x0000000000543947 */ /* 0x000fea0003800000 */
[----:B------:R-:W2:Y:S01]  /*bb30*/  LDC.64 R44, c[0x0][0x300] ;  /* 0x0000c000ff2c7b82 */ /* 0x000ea20000000a00 */
[----:B------:R-:W-:Y:S01]  /*bb40*/  IMAD.MOV.U32 R46, RZ, RZ, R52 ;  /* 0x000000ffff2e7224 */ /* 0x000fe200078e0034 */
[----:B------:R-:W-:Y:S01]  /*bb50*/  ULDC.64 UR4, c[0x0][0x208] ;  /* 0x0000820000047ab9 */ /* 0x000fe20000000a00 */
[----:B------:R-:W-:-:S05]  /*bb60*/  IMAD.MOV.U32 R47, RZ, RZ, R58 ;  /* 0x000000ffff2f7224 */ /* 0x000fca00078e003a */
[----:B------:R-:W3:Y:S08]  /*bb70*/  @!P0 LDC.64 R54, c[0x0][0x2e8] ;  /* 0x0000ba00ff368b82 */ /* 0x000ef00000000a00 */
[----:B------:R-:W4:Y:S01]  /*bb80*/  @!P1 LDC.64 R56, c[0x0][0x2e8] ;  /* 0x0000ba00ff389b82 */ /* 0x000f220000000a00 */
[----:B--2---:R-:W-:-:S04]  /*bb90*/  IMAD.WIDE.U32 R46, R44, 0x60, R46 ;  /* 0x000000602c2e7825 */ /* 0x004fc800078e002e */
[----:B------:R-:W-:-:S04]  /*bba0*/  IMAD R45, R45, 0x60, RZ ;  /* 0x000000602d2d7824 */ /* 0x000fc800078e02ff */
[----:B------:R-:W-:Y:S01]  /*bbb0*/  IMAD.IADD R44, R47, 0x1, R45 ;  /* 0x000000012f2c7824 */ /* 0x000fe200078e022d */
[----:B------:R-:W-:-:S05]  /*bbc0*/  @!P0 IADD3 R45, P3, R20, R46, RZ ;  /* 0x0000002e142d8210 */ /* 0x000fca0007f7e0ff */
[----:B------:R-:W-:Y:S01]  /*bbd0*/  @!P0 IMAD.X R48, R44, 0x1, R13, P3 ;  /* 0x000000012c308824 */ /* 0x000fe200018e060d */
[----:B------:R-:W-:-:S05]  /*bbe0*/  @!P1 IADD3 R46, P3, R12, R46, RZ ;  /* 0x0000002e0c2e9210 */ /* 0x000fca0007f7e0ff */
[----:B------:R-:W-:Y:S01]  /*bbf0*/  @!P1 IMAD.X R44, R44, 0x1, R7, P3 ;  /* 0x000000012c2c9824 */ /* 0x000fe200018e0607 */
[----:B---3--:R-:W-:-:S04]  /*bc00*/  @!P0 LEA R54, P3, R45, R54, 0x1 ;  /* 0x000000362d368211 */ /* 0x008fc800078608ff */
[----:B------:R-:W-:Y:S02]  /*bc10*/  @!P0 LEA.HI.X R55, R45, R55, R48, 0x1, P3 ;  /* 0x000000372d378211 */ /* 0x000fe400018f0c30 */
[C---:B----4-:R-:W-:Y:S01]  /*bc20*/  @!P1 LEA R56, P3, R46.reuse, R56, 0x1 ;  /* 0x000000382e389211 */ /* 0x050fe200078608ff */
[----:B0-----:R-:W-:Y:S03]  /*bc30*/  @!P1 LDS.128 R48, [R5+0x26c00] ;  /* 0x026c000005309984 */ /* 0x001fe60000000c00 */
[----:B------:R-:W-:Y:S02]  /*bc40*/  @!P1 LEA.HI.X R57, R46, R57, R44, 0x1, P3 ;  /* 0x000000392e399211 */ /* 0x000fe400018f0c2c */
[----:B------:R-:W0:Y:S04]  /*bc50*/  @!P0 LDS.128 R44, [R5+0x21400] ;  /* 0x02140000052c8984 */ /* 0x000e280000000c00 */
[----:B0-----:R2:W-:Y:S04]  /*bc60*/  @!P0 STG.E.128 desc[UR4][R54.64], R44 ;  /* 0x0000002c36008986 */ /* 0x0015e8000c101d04 */
[----:B------:R2:W-:Y:S02]  /*bc70*/  @!P1 STG.E.128 desc[UR4][R56.64], R48 ;  /* 0x0000003038009986 */ /* 0x0005e4000c101d04 */
.L_x_531:
[----:B------:R-:W-:Y:S05]  /*bc80*/  BSYNC B1 ;  /* 0x0000000000017941 */ /* 0x000fea0003800000 */
.L_x_530:
        /* <DEDUP_REMOVED lines=21> */
.L_x_533:
[----:B------:R-:W-:Y:S05]  /*bde0*/  BSYNC B1 ;  /* 0x0000000000017941 */ /* 0x000fea0003800000 */
.L_x_532:
[----:B--2---:R-:W-:-:S04]  /*bdf0*/  IADD3 R44, R22, 0xa0, RZ ;  /* 0x000000a0162c7810 */ /* 0x004fc80007ffe0ff */
[----:B------:R-:W-:-:S13]  /*be00*/  ISETP.GE.AND P3, PT, R44, R4, PT ;  /* 0x000000042c00720c */ /* 0x000fda0003f66270 */
[----:B------:R-:W-:Y:S05]  /*be10*/  @P3 BRA `(.L_x_485) ;  /* 0x0000000000503947 */ /* 0x000fea0003800000 */
[----:B------:R-:W2:Y:S01]  /*be20*/  LDC.64 R44, c[0x0][0x300] ;  /* 0x0000c000ff2c7b82 */ /* 0x000ea20000000a00 */
[----:B------:R-:W-:Y:S01]  /*be30*/  IMAD.MOV.U32 R53, RZ, RZ, R58 ;  /* 0x000000ffff357224 */ /* 0x000fe200078e003a */
[----:B------:R-:W-:-:S06]  /*be40*/  ULDC.64 UR4, c[0x0][0x208] ;  /* 0x0000820000047ab9 */ /* 0x000fcc0000000a00 */
[----:B------:R-:W3:Y:S01]  /*be50*/  @!P1 LDC.64 R54, c[0x0][0x2e8] ;  /* 0x0000ba00ff369b82 */ /* 0x000ee20000000a00 */
[----:B--2---:R-:W-:-:S04]  /*be60*/  IMAD.WIDE.U32 R52, R44, 0xa0, R52 ;  /* 0x000000a02c347825 */ /* 0x004fc800078e0034 */
[----:B------:R-:W-:Y:S01]  /*be70*/  IMAD R45, R45, 0xa0, RZ ;  /* 0x000000a02d2d7824 */ /* 0x000fe200078e02ff */
[----:B------:R-:W-:-:S03]  /*be80*/  @!P0 IADD3 R46, P3, R20, R52, RZ ;  /* 0x00000034142e8210 */ /* 0x000fc60007f7e0ff */
[----:B------:R-:W-:-:S04]  /*be90*/  IMAD.IADD R48, R53, 0x1, R45 ;  /* 0x0000000135307824 */ /* 0x000fc800078e022d */
[----:B------:R-:W-:Y:S01]  /*bea0*/  @!P0 IMAD.X R47, R48, 0x1, R13, P3 ;  /* 0x00000001302f8824 */ /* 0x000fe200018e060d */
[----:B------:R-:W-:Y:S02]  /*beb0*/  @!P1 IADD3 R44, P3, R12, R52, RZ ;  /* 0x000000340c2c9210 */ /* 0x000fe40007f7e0ff */
[----:B------:R-:W2:Y:S03]  /*bec0*/  @!P0 LDC.64 R52, c[0x0][0x2e8] ;  /* 0x0000ba00ff348b82 */ /* 0x000ea60000000a00 */
        /* <DEDUP_REMOVED lines=9> */
.L_x_485:
[----:B------:R-:W-:Y:S05]  /*bf60*/  BSYNC B0 ;  /* 0x0000000000007941 */ /* 0x000fea0003800000 */
.L_x_427:
[----:B0-234-:R-:W0:Y:S01]  /*bf70*/  S2R R44, SR_TID.X ;  /* 0x00000000002c7919 */ /* 0x01de220000002100 */
[----:B------:R-:W-:Y:S01]  /*bf80*/  @!PT LDS RZ, [RZ] ;  /* 0x00000000fffff984 */ /* 0x000fe20000000800 */
[----:B------:R-:W-:Y:S01]  /*bf90*/  @!PT LDS RZ, [RZ] ;  /* 0x00000000fffff984 */ /* 0x000fe20000000800 */
[----:B------:R-:W-:Y:S01]  /*bfa0*/  @!PT LDS RZ, [RZ] ;  /* 0x00000000fffff984 */ /* 0x000fe20000000800 */
[----:B------:R-:W-:Y:S01]  /*bfb0*/  @!PT LDS RZ, [RZ] ;  /* 0x00000000fffff984 */ /* 0x000fe20000000800 */
[----:B------:R2:W-:Y:S06]  /*bfc0*/  MEMBAR.ALL.CTA ;  /* 0x0000000000007992 */ /* 0x0005ec0000008000 */
[----:B--2---:R-:W2:Y:S01]  /*bfd0*/  FENCE.VIEW.ASYNC.S ;  /* 0x00000000000073c6 */ /* 0x004ea20000000000 */
[----:B------:R-:W-:Y:S05]  /*bfe0*/  WARPSYNC.ALL ;  /* 0x0000000000007948 */ /* 0x000fea0003800000 */
[----:B------:R-:W-:Y:S01]  /*bff0*/  BSSY B0, `(.L_x_534) ;  /* 0x0000009000007945 */ /* 0x000fe20003800000 */
[----:B0-----:R-:W-:Y:S01]  /*c000*/  LOP3.LUT R44, R44, 0x7f, RZ, 0xc0, !PT ;  /* 0x0000007f2c2c7812 */ /* 0x001fe200078ec0ff */
[----:B--2---:R0:W-:Y:S03]  /*c010*/  BAR.SYNC.DEFER_BLOCKING R163, 0x80 ;  /* 0x000200a30000751d */ /* 0x0041e60000010000 */
[----:B------:R-:W-:-:S13]  /*c020*/  ISETP.NE.AND P3, PT, R44, RZ, PT ;  /* 0x000000ff2c00720c */ /* 0x000fda0003f65270 */
[----:B------:R-:W-:-:S05]  /*c030*/  @!P3 VIADD R44, R3, 0x348a0 ;  /* 0x000348a0032cb836 */ /* 0x000fca0000000000 */
[----:B------:R-:W-:-:S04]  /*c040*/  @!P3 PRMT R44, RZ, 0x654, R44 ;  /* 0x00000654ff2cb816 */ /* 0x000fc8000000002c */
[----:B------:R0:W-:Y:S01]  /*c050*/  @!P3 SYNCS.ARRIVE.TRANS64.RED.A1T0 RZ, [R44+URZ], RZ ;  /* 0x000000ff2cffb9a7 */ /* 0x0001e2000810043f */
[----:B------:R-:W-:Y:S05]  /*c060*/  @!P2 BRA `(.L_x_535) ;  /* 0x000000000004a947 */ /* 0x000fea0003800000 */
[----:B------:R-:W-:Y:S01]  /*c070*/  BPT.TRAP 0x1 ;  /* 0x000000040000795c */ /* 0x000fe20000300000 */
.L_x_535:
[----:B------:R-:W-:Y:S05]  /*c080*/  BSYNC B0 ;  /* 0x0000000000007941 */ /* 0x000fea0003800000 */
.L_x_534:
[----:B------:R-:W2:Y:S01]  /*c090*/  SYNCS.PHASECHK.TRANS64.TRYWAIT P2, [R3+URZ+0x348b0], R0 ;  /* 0x0348b000030075a7 */ /* 0x000ea2000804017f */
[----:B------:R-:W-:Y:S01]  /*c0a0*/  ULDC UR60, c[0x0][0x2f4] ;  /* 0x0000bd00003c7ab9 */ /* 0x000fe20000000800 */
[----:B------:R-:W-:Y:S01]  /*c0b0*/  ULDC.64 UR38, c[0x0][0x328] ;  /* 0x0000ca0000267ab9 */ /* 0x000fe20000000a00 */
[----:B------:R-:W-:Y:S01]  /*c0c0*/  ULDC.64 UR36, c[0x0][0x318] ;  /* 0x0000c60000247ab9 */ /* 0x000fe20000000a00 */
[----:B------:R-:W-:Y:S01]  /*c0d0*/  BSSY B0, `(.L_x_536) ;  /* 0x0000003000007945 */ /* 0x000fe20003800000 */
[----:B------:R-:W-:-:S03]  /*c0e0*/  IMAD.WIDE R48, R24, 0xb0, R118 ;  /* 0x000000b018307825 */ /* 0x000fc600078e0276 */
[----:B--2---:R-:W-:Y:S05]  /*c0f0*/  @!P2 BRA `(.L_x_537) ;  /* 0x000001d400d0a947 */ /* 0x004fea0003800000 */
.L_x_806:
[----:B------:R-:W-:Y:S05]  /*c100*/  BSYNC B0 ;  /* 0x0000000000007941 */ /* 0x000fea0003800000 */
.L_x_536:
[----:B------:R-:W-:Y:S01]  /*c110*/  ISETP.GE.AND P2, PT, R22, R4, PT ;  /* 0x000000041600720c */ /* 0x000fe20003f46270 */
[----:B------:R-:W-:-:S12]  /*c120*/  BSSY B0, `(.L_x_538) ;  /* 0x0000011000007945 */ /* 0x000fd80003800000 */
[----:B------:R-:W-:Y:S05]  /*c130*/  @P2 BRA `(.L_x_539) ;  /* 0x00000000003c2947 */ /* 0x000fea0003800000 */
[----:B------:R-:W-:Y:S01]  /*c140*/  IMAD R47, R49, UR38, RZ ;  /* 0x00000026312f7c24 */ /* 0x000fe2000f8e02ff */
[----:B------:R-:W-:Y:S01]  /*c150*/  ULDC.64 UR4, c[0x0][0x208] ;  /* 0x0000820000047ab9 */ /* 0x000fe20000000a00 */
[----:B0-----:R-:W-:Y:S02]  /*c160*/  IMAD.MOV.U32 R44, RZ, RZ, R102 ;  /* 0x000000ffff2c7224 */ /* 0x001fe400078e0066 */
[----:B------:R-:W-:Y:S02]  /*c170*/  IMAD.MOV.U32 R45, RZ, RZ, R6 ;  /* 0x000000ffff2d7224 */ /* 0x000fe400078e0006 */
[C---:B------:R-:W-:Y:S02]  /*c180*/  IMAD R47, R48.reuse, UR39, R47 ;  /* 0x00000027302f7c24 */ /* 0x040fe4000f8e022f */
[----:B------:R-:W-:-:S04]  /*c190*/  IMAD.WIDE.U32 R44, R48, UR38, R44 ;  /* 0x00000026302c7c25 */ /* 0x000fc8000f8e002c */
[----:B------:R-:W-:Y:S01]  /*c1a0*/  IMAD.IADD R45, R45, 0x1, R47 ;  /* 0x000000012d2d7824 */ /* 0x000fe200078e022f */
[----:B------:R-:W-:-:S04]  /*c1b0*/  LEA R50, P2, R44, UR36, 0x1 ;  /* 0x000000242c327c11 */ /* 0x000fc8000f8408ff */
[----:B------:R-:W-:Y:S02]  /*c1c0*/  LEA.HI.X R51, R44, UR37, R45, 0x1, P2 ;  /* 0x000000252c337c11 */ /* 0x000fe400090f0c2d */
[----:B------:R-:W-:-:S13]  /*c1d0*/  ISETP.GE.AND P2, PT, R16, UR60, PT ;  /* 0x0000003c10007c0c */ /* 0x000fda000bf46270 */
[----:B------:R-:W0:Y:S04]  /*c1e0*/  @!P2 LDS.128 R44, [R5+0x400] ;  /* 0x00040000052ca984 */ /* 0x000e280000000c00 */
[----:B0-----:R-:W-:Y:S01]  /*c1f0*/  @!P2 STG.E.128 desc[UR4][R50.64], R44 ;  /* 0x0000002c3200a986 */ /* 0x001fe2000c101d04 */
[----:B------:R-:W-:-:S13]  /*c200*/  ISETP.GE.AND P2, PT, R221, UR60, PT ;  /* 0x0000003cdd007c0c */ /* 0x000fda000bf46270 */
[----:B------:R-:W0:Y:S04]  /*c210*/  @!P2 LDS.128 R44, [R5+0x5c00] ;  /* 0x005c0000052ca984 */ /* 0x000e280000000c00 */
[----:B0-----:R3:W-:Y:S02]  /*c220*/  @!P2 STG.E.128 desc[UR4][R50.64+0x80], R44 ;  /* 0x0000802c3200a986 */ /* 0x0017e4000c101d04 */
.L_x_539:
[----:B------:R-:W-:Y:S05]  /*c230*/  BSYNC B0 ;  /* 0x0000000000007941 */ /* 0x000fea0003800000 */
.L_x_538:
[----:B-12---:R-:W-:Y:S01]  /*c240*/  VIADD R0, R22, 0x20 ;  /* 0x0000002016007836 */ /* 0x006fe20000000000 */
[----:B------:R-:W-:Y:S04]  /*c250*/  BSSY B0, `(.L_x_540) ;  /* 0x0000014000007945 */ /* 0x000fe80003800000 */
[----:B------:R-:W-:-:S13]  /*c260*/  ISETP.GE.AND P2, PT, R0, R4, PT ;  /* 0x000000040000720c */ /* 0x000fda0003f46270 */
[----:B------:R-:W-:Y:S05]  /*c270*/  @P2 BRA `(.L_x_541) ;  /* 0x0000000000442947 */ /* 0x000fea0003800000 */
[----:B---3--:R-:W-:Y:S01]  /*c280*/  IADD3 R47, P2, R48, 0x20, RZ ;  /* 0x00000020302f7810 */ /* 0x008fe20007f5e0ff */
[----:B0-----:R-:W-:Y:S01]  /*c290*/  IMAD.MOV.U32 R44, RZ, RZ, R102 ;  /* 0x000000ffff2c7224 */ /* 0x001fe200078e0066 */
[----:B------:R-:W-:Y:S01]  /*c2a0*/  ULDC.64 UR4, c[0x0][0x208] ;  /* 0x0000820000047ab9 */ /* 0x000fe20000000a00 */
[----:B------:R-:W-:Y:S02]  /*c2b0*/  IMAD.MOV.U32 R45, RZ, RZ, R6 ;  /* 0x000000ffff2d7224 */ /* 0x000fe400078e0006 */
[----:B------:R-:W-:Y:S02]  /*c2c0*/  IMAD.X R0, RZ, RZ, R49, P2 ;  /* 0x000000ffff007224 */ /* 0x000fe400010e0631 */
[----:B------:R-:W-:-:S04]  /*c2d0*/  IMAD.WIDE.U32 R44, R47, UR38, R44 ;  /* 0x000000262f2c7c25 */ /* 0x000fc8000f8e002c */
[----:B------:R-:W-:Y:S01]  /*c2e0*/  IMAD R0, R0, UR38, RZ ;  /* 0x0000002600007c24 */ /* 0x000fe2000f8e02ff */
[----:B------:R-:W-:-:S03]  /*c2f0*/  LEA R50, P2, R44, UR36, 0x1 ;  /* 0x000000242c327c11 */ /* 0x000fc6000f8408ff */
[----:B------:R-:W-:-:S04]  /*c300*/  IMAD R47, R47, UR39, R0 ;  /* 0x000000272f2f7c24 */ /* 0x000fc8000f8e0200 */
[----:B------:R-:W-:-:S05]  /*c310*/  IMAD.IADD R45, R45, 0x1, R47 ;  /* 0x000000012d2d7824 */ /* 0x000fca00078e022f */
[----:B------:R-:W-:Y:S02]  /*c320*/  LEA.HI.X R51, R44, UR37, R45, 0x1, P2 ;  /* 0x000000252c337c11 */ /* 0x000fe400090f0c2d */
[----:B------:R-:W-:-:S13]  /*c330*/  ISETP.GE.AND P2, PT, R16, UR60, PT ;  /* 0x0000003c10007c0c */ /* 0x000fda000bf46270 */
[----:B------:R-:W0:Y:S04]  /*c340*/  @!P2 LDS.128 R44, [R5+0x1400] ;  /* 0x00140000052ca984 */ /* 0x000e280000000c00 */
[----:B0-----:R-:W-:Y:S01]  /*c350*/  @!P2 STG.E.128 desc[UR4][R50.64], R44 ;  /* 0x0000002c3200a986 */ /* 0x001fe2000c101d04 */
[----:B------:R-:W-:-:S13]  /*c360*/  ISETP.GE.AND P2, PT, R221, UR60, PT ;  /* 0x0000003cdd007c0c */ /* 0x000fda000bf46270 */
[----:B------:R-:W0:Y:S04]  /*c370*/  @!P2 LDS.128 R44, [R5+0x6c00] ;  /* 0x006c0000052ca984 */ /* 0x000e280000000c00 */
[----:B0-----:R1:W-:Y:S02]  /*c380*/  @!P2 STG.E.128 desc[UR4][R50.64+0x80], R44 ;  /* 0x0000802c3200a986 */ /* 0x0013e4000c101d04 */
.L_x_541:
[----:B------:R-:W-:Y:S05]  /*c390*/  BSYNC B0 ;  /* 0x0000000000007941 */ /* 0x000fea0003800000 */
.L_x_540:
[----:B------:R-:W-:Y:S01]  /*c3a0*/  VIADD R0, R22, 0x40 ;  /* 0x0000004016007836 */ /* 0x000fe20000000000 */
[----:B------:R-:W-:Y:S04]  /*c3b0*/  BSSY B0, `(.L_x_542) ;  /* 0x0000014000007945 */ /* 0x000fe80003800000 */
[----:B------:R-:W-:-:S13]  /*c3c0*/  ISETP.GE.AND P2, PT, R0, R4, PT ;  /* 0x000000040000720c */ /* 0x000fda0003f46270 */
[----:B------:R-:W-:Y:S05]  /*c3d0*/  @P2 BRA `(.L_x_543) ;  /* 0x0000000000442947 */ /* 0x000fea0003800000 */
[----:B-1-3--:R-:W-:Y:S01]  /*c3e0*/  IADD3 R47, P2, R48, 0x40, RZ ;  /* 0x00000040302f7810 */ /* 0x00afe20007f5e0ff */
        /* <DEDUP_REMOVED lines=16> */
.L_x_543:
[----:B------:R-:W-:Y:S05]  /*c4f0*/  BSYNC B0 ;  /* 0x0000000000007941 */ /* 0x000fea0003800000 */
.L_x_542:
[----:B------:R-:W-:Y:S01]  /*c500*/  VIADD R0, R22, 0x60 ;  /* 0x0000006016007836 */ /* 0x000fe20000000000 */
[----:B------:R-:W-:Y:S04]  /*c510*/  BSSY B0, `(.L_x_544) ;  /* 0x0000014000007945 */ /* 0x000fe80003800000 */
[----:B------:R-:W-:-:S13]  /*c520*/  ISETP.GE.AND P2, PT, R0, R4, PT ;  /* 0x000000040000720c */ /* 0x000fda0003f46270 */
[----:B------:R-:W-:Y:S05]  /*c530*/  @P2 BRA `(.L_x_545) ;  /* 0x0000000000442947 */ /* 0x000fea0003800000 */
[----:B-123--:R-:W-:Y:S01]  /*c540*/  IADD3 R47, P2, R48, 0x60, RZ ;  /* 0x00000060302f7810 */ /* 0x00efe20007f5e0ff */
        /* <DEDUP_REMOVED lines=16> */
.L_x_545:
[----:B------:R-:W-:Y:S05]  /*c650*/  BSYNC B0 ;  /* 0x0000000000007941 */ /* 0x000fea0003800000 */
.L_x_544:
[----:B------:R-:W-:Y:S01]  /*c660*/  VIADD R0, R22, 0x80 ;  /* 0x0000008016007836 */ /* 0x000fe20000000000 */
[----:B------:R-:W-:Y:S04]  /*c670*/  BSSY B0, `(.L_x_546) ;  /* 0x0000014000007945 */ /* 0x000fe80003800000 */
[----:B------:R-:W-:-:S13]  /*c680*/  ISETP.GE.AND P2, PT, R0, R4, PT ;  /* 0x000000040000720c */ /* 0x000fda0003f46270 */
[----:B------:R-:W-:Y:S05]  /*c690*/  @P2 BRA `(.L_x_547) ;  /* 0x0000000000442947 */ /* 0x000fea0003800000 */
[----:B-1234-:R-:W-:Y:S01]  /*c6a0*/  IADD3 R47, P2, R48, 0x80, RZ ;  /* 0x00000080302f7810 */ /* 0x01efe20007f5e0ff */
        /* <DEDUP_REMOVED lines=16> */
.L_x_547:
[----:B------:R-:W-:Y:S05]  /*c7b0*/  BSYNC B0 ;  /* 0x0000000000007941 */ /* 0x000fea0003800000 */
.L_x_546:
[----:B------:R-:W-:Y:S01]  /*c7c0*/  VIADD R0, R22, 0xa0 ;  /* 0x000000a016007836 */ /* 0x000fe20000000000 */
[----:B------:R-:W-:Y:S04]  /*c7d0*/  BSSY B0, `(.L_x_548) ;  /* 0x0000014000007945 */ /* 0x000fe80003800000 */
[----:B------:R-:W-:-:S13]  /*c7e0*/  ISETP.GE.AND P2, PT, R0, R4, PT ;  /* 0x000000040000720c */ /* 0x000fda0003f46270 */
[----:B------:R-:W-:Y:S05]  /*c7f0*/  @P2 BRA `(.L_x_549) ;  /* 0x0000000000442947 */ /* 0x000fea0003800000 */
[----:B01234-:R-:W-:Y:S01]  /*c800*/  IADD3 R47, P2, R48, 0xa0, RZ ;  /* 0x000000a0302f7810 */ /* 0x01ffe20007f5e0ff */
[----:B------:R-:W-:Y:S01]  /*c810*/  IMAD.MOV.U32 R44, RZ, RZ, R102 ;  /* 0x000000ffff2c7224 */ /* 0x000fe200078e0066 */
[----:B------:R-:W-:Y:S01]  /*c820*/  ULDC.64 UR4, c[0x0][0x208] ;  /* 0x0000820000047ab9 */ /* 0x000fe20000000a00 */
[----:B------:R-:W-:Y:S02]  /*c830*/  IMAD.MOV.U32 R45, RZ, RZ, R6 ;  /* 0x000000ffff2d7224 */ /* 0x000fe400078e0006 */
[----:B------:R-:W-:Y:S02]  /*c840*/  IMAD.X R48, RZ, RZ, R49, P2 ;  /* 0x000000ffff307224 */ /* 0x000fe400010e0631 */
[----:B------:R-:W-:-:S04]  /*c850*/  IMAD.WIDE.U32 R44, R47, UR38, R44 ;  /* 0x000000262f2c7c25 */ /* 0x000fc8000f8e002c */
[----:B------:R-:W-:-:S04]  /*c860*/  IMAD R48, R48, UR38, RZ ;  /* 0x0000002630307c24 */ /* 0x000fc8000f8e02ff */
[----:B------:R-:W-:Y:S01]  /*c870*/  IMAD R47, R47, UR39, R48 ;  /* 0x000000272f2f7c24 */ /* 0x000fe2000f8e0230 */
[----:B------:R-:W-:-:S03]  /*c880*/  LEA R48, P2, R44, UR36, 0x1 ;  /* 0x000000242c307c11 */ /* 0x000fc6000f8408ff */
        /* <DEDUP_REMOVED lines=8> */
.L_x_549:
[----:B------:R-:W-:Y:S05]  /*c910*/  BSYNC B0 ;  /* 0x0000000000007941 */ /* 0x000fea0003800000 */
.L_x_548:
[----:B------:R-:W5:Y:S01]  /*c920*/  LDL R0, [R1] ;  /* 0x0000000001007983 */ /* 0x000f620000100800 */
[----:B------:R-:W-:Y:S02]  /*c930*/  VIADD R23, R23, 0x1 ;  /* 0x0000000117177836 */ /* 0x000fe40000000000 */
[----:B------:R-:W-:Y:S01]  /*c940*/  @!P3 VIADD R3, R3, 0x348c0 ;  /* 0x000348c00303b836 */ /* 0x000fe20000000000 */
[----:B------:R-:W-:Y:S01]  /*c950*/  @!PT LDS RZ, [RZ] ;  /* 0x00000000fffff984 */ /* 0x000fe20000000800 */
[----:B------:R-:W-:Y:S01]  /*c960*/  @!PT LDS RZ, [RZ] ;  /* 0x00000000fffff984 */ /* 0x000fe20000000800 */
[----:B------:R-:W-:Y:S01]  /*c970*/  @!PT LDS RZ, [RZ] ;  /* 0x00000000fffff984 */ /* 0x000fe20000000800 */
[----:B------:R-:W-:Y:S01]  /*c980*/  @!PT LDS RZ, [RZ] ;  /* 0x00000000fffff984 */ /* 0x000fe20000000800 */
[----:B------:R1:W-:Y:S06]  /*c990*/  MEMBAR.ALL.CTA ;  /* 0x0000000000007992 */ /* 0x0003ec0000008000 */
[----:B-1----:R-:W1:Y:S02]  /*c9a0*/  FENCE.VIEW.ASYNC.S ;  /* 0x00000000000073c6 */ /* 0x002e640000000000 */
[----:B-1----:R1:W-:Y:S01]  /*c9b0*/  BAR.SYNC.DEFER_BLOCKING R163, 0x80 ;  /* 0x000200a30000751d */ /* 0x0023e20000010000 */
[----:B------:R-:W-:-:S02]  /*c9c0*/  ISETP.NE.AND P2, PT, R23, 0x2, PT ;  /* 0x000000021700780c */ /* 0x000fc40003f45270 */
[----:B------:R-:W-:Y:S02]  /*c9d0*/  @!P3 PRMT R3, RZ, 0x654, R3 ;  /* 0x00000654ff03b816 */ /* 0x000fe40000000003 */
[----:B------:R-:W-:Y:S02]  /*c9e0*/  SEL R23, R23, RZ, P2 ;  /* 0x000000ff17177207 */ /* 0x000fe40001000000 */
[----:B------:R1:W-:Y:S01]  /*c9f0*/  @!P3 SYNCS.ARRIVE.TRANS64.RED.A1T0 RZ, [R3+URZ], RZ ;  /* 0x000000ff03ffb9a7 */ /* 0x0003e2000810043f */
[----:B-----5:R-:W-:Y:S02]  /*ca00*/  LOP3.LUT P4, RZ, R0, 0x10, RZ, 0xc0, !PT ;  /* 0x0000001000ff7812 */ /* 0x020fe4000788c0ff */
[----:B------:R-:W-:-:S04]  /*ca10*/  SEL R0, RZ, 0x1, P2 ;  /* 0x00000001ff007807 */ /* 0x000fc80001000000 */
[----:B------:R-:W-:-:S07]  /*ca20*/  LOP3.LUT R223, R223, R0, RZ, 0x3c, !PT ;  /* 0x00000000dfdf7212 */ /* 0x000fce00078e3cff */
[----:B-1----:R-:W-:Y:S05]  /*ca30*/  @P4 BRA `(.L_x_550) ;  /* 0xffffff60009c4947 */ /* 0x002fea000383ffff */
[----:B------:R-:W1:Y:S01]  /*ca40*/  S2R R4, SR_TID.X ;  /* 0x0000000000047919 */ /* 0x000e620000002100 */
[----:B------:R-:W-:Y:S02]  /*ca50*/  PLOP3.LUT P0, PT, PT, PT, PT, 0x8, 0x0 ;  /* 0x000000000000781c */ /* 0x000fe40003f0e170 */
[----:B-1----:R-:W-:-:S04]  /*ca60*/  SHF.R.U32.HI R4, RZ, 0x7, R4 ;  /* 0x00000007ff047819 */ /* 0x002fc80000011604 */
[----:B------:R-:W-:-:S13]  /*ca70*/  ISETP.NE.AND P4, PT, R4, 0x1, PT ;  /* 0x000000010400780c */ /* 0x000fda0003f85270 */
[----:B------:R-:W-:Y:S06]  /*ca80*/  @!P4 BAR.ARV 0x9, 0x100 ;  /* 0x024400000000cb1d */ /* 0x000fec0000002000 */
.L_x_422:
[----:B------:R-:W-:Y:S01]  /*ca90*/  IMAD.MOV.U32 R3, RZ, RZ, RZ ;  /* 0x000000ffff037224 */ /* 0x000fe200078e00ff */
[----:B------:R-:W-:Y:S06]  /*caa0*/  @P0 BRA `(.L_x_551) ;  /* 0x00000000000c0947 */ /* 0x000fec0003800000 */
[----:B------:R-:W1:Y:S01]  /*cab0*/  FENCE.VIEW.ASYNC.G ;  /* 0x00000000000073c6 */ /* 0x000e620000000100 */
[----:B------:R-:W-:Y:S05]  /*cac0*/  WARPSYNC.ALL ;  /* 0x0000000000007948 */ /* 0x000fea0003800000 */
[----:B-1----:R-:W-:Y:S06]  /*cad0*/  BAR.ARV 0xc, 0x180 ;  /* 0x0306000000007b1d */ /* 0x002fec0000002000 */
.L_x_551:
[----:B------:R-:W2:Y:S01]  /*cae0*/  LDL R0, [R1] ;  /* 0x0000000001007983 */ /* 0x000ea20000100800 */
[----:B------:R-:W-:Y:S01]  /*caf0*/  BSSY B0, `(.L_x_552) ;  /* 0x0000021000007945 */ /* 0x000fe20003800000 */
[----:B--2---:R-:W-:-:S13]  /*cb00*/  LOP3.LUT P0, RZ, R0, 0x40, RZ, 0xc0, !PT ;  /* 0x0000004000ff7812 */ /* 0x004fda000780c0ff */
[----:B------:R-:W-:Y:S05]  /*cb10*/  @!P0 BRA `(.L_x_553) ;  /* 0x0000000000788947 */ /* 0x000fea0003800000 */
[----:B------:R-:W2:Y:S01]  /*cb20*/  LDL R0, [R1+0x64] ;  /* 0x0000640001007983 */ /* 0x000ea20000100800 */
[----:B------:R-:W-:Y:S01]  /*cb30*/  ULDC UR4, c[0x0][0x9f0] ;  /* 0x00027c0000047ab9 */ /* 0x000fe20000000800 */
[----:B--2---:R-:W-:-:S04]  /*cb40*/  ISETP.NE.AND P0, PT, R0, RZ, PT ;  /* 0x000000ff0000720c */ /* 0x004fc80003f05270 */
        /* <DEDUP_REMOVED lines=27> */
.L_x_553:
[----:B------:R-:W-:Y:S05]  /*cd00*/  BSYNC B0 ;  /* 0x0000000000007941 */ /* 0x000fea0003800000 */
.L_x_552:
[----:B------:R-:W2:Y:S01]  /*cd10*/  LDL R0, [R1+0x74] ;  /* 0x0000740001007983 */ /* 0x000ea20000100800 */
[----:B------:R-:W-:Y:S02]  /*cd20*/  PLOP3.LUT P0, PT, PT, PT, PT, 0x80, 0x0 ;  /* 0x000000000000781c */ /* 0x000fe40003f0f070 */
        /* <DEDUP_REMOVED lines=18> */
[----:B0--34-:R-:W-:Y:S02]  /*ce50*/  CS2R R50, SRZ ;  /* 0x0000000000327805 */ /* 0x019fe4000001ff00 */
        /* <DEDUP_REMOVED lines=13> */
[----:B--2---:R-:W-:Y:S02]  /*cf30*/  IMAD R4, R0, R3, RZ ;  /* 0x0000000300047224 */ /* 0x004fe400078e02ff */
[----:B------:R-:W-:-:S03]  /*cf40*/  IMAD.MOV.U32 R0, RZ, RZ, RZ ;  /* 0x000000ffff007224 */ /* 0x000fc600078e00ff */
[----:B------:R0:W-:Y:S01]  /*cf50*/  STL [R1+0x18], R4 ;  /* 0x0000180401007387 */ /* 0x0001e20000100800 */
[----:B------:R-:W-:Y:S01]  /*cf60*/  VIADDMNMX R160, R4, R3, R160, PT ;  /* 0x0000000304a07246 */ /* 0x000fe200038001a0 */
[----:B------:R-:W-:-:S03]  /*cf70*/  IMAD.MOV.U32 R3, RZ, RZ, RZ ;  /* 0x000000ffff037224 */ /* 0x000fc600078e00ff */
[----:B------:R-:W-:-:S13]  /*cf80*/  ISETP.GT.AND P1, PT, R160, R4, PT ;  /* 0x00000004a000720c */ /* 0x000fda0003f24270 */
[----:B0-----:R-:W-:Y:S05]  /*cf90*/  @!P1 BRA `(.L_x_554) ;  /* 0x0000011800589947 */ /* 0x001fea0003800000 */
[----:B------:R-:W0:Y:S01]  /*cfa0*/  S2R R4, SR_TID.X ;  /* 0x0000000000047919 */ /* 0x000e220000002100 */
[----:B------:R-:W-:Y:S01]  /*cfb0*/  UMOV UR4, 0xffffffff ;  /* 0xffffffff00047882 */ /* 0x000fe20000000000 */
[----:B0-----:R-:W-:-:S05]  /*cfc0*/  VIADD R4, R4, 0xffffff80 ;  /* 0xffffff8004047836 */ /* 0x001fca0000000000 */
[----:B------:R-:W-:-:S04]  /*cfd0*/  SHF.R.S32.HI R0, RZ, 0x1f, R4 ;  /* 0x0000001fff007819 */ /* 0x000fc80000011404 */
[----:B------:R-:W-:-:S04]  /*cfe0*/  LEA.HI R0, R0, R4, RZ, 0x7 ;  /* 0x0000000400007211 */ /* 0x000fc800078f38ff */
[----:B------:R-:W-:Y:S01]  /*cff0*/  SHF.R.S32.HI R13, RZ, 0x7, R0 ;  /* 0x00000007ff0d7819 */ /* 0x000fe20000011400 */
[----:B------:R-:W-:Y:S06]  /*d000*/  BRA.DIV UR4, `(.L_x_555) ;  /* 0x000001ca04207947 */ /* 0x000fec000b800000 */
[----:B------:R-:W0:Y:S04]  /*d010*/  SHFL.IDX PT, R0, R13, RZ, 0x1f ;  /* 0x00001fff0d007589 */ /* 0x000e2800000e0000 */
[----:B0-----:R0:W-:Y:S02]  /*d020*/  STL [R1+0x1c], R0 ;  /* 0x00001c0001007387 */ /* 0x0011e40000100800 */
.L_x_809:
[----:B------:R-:W0:Y:S04]  /*d030*/  LDL R4, [R1+0x1c] ;  /* 0x00001c0001047983 */ /* 0x000e280000100800 */
[----:B------:R-:W2:Y:S01]  /*d040*/  LDL R3, [R1+0x78] ;  /* 0x0000780001037983 */ /* 0x000ea20000100800 */
[----:B0-----:R-:W-:-:S04]  /*d050*/  LEA.HI R0, R4, R4, RZ, 0x1 ;  /* 0x0000000404007211 */ /* 0x001fc800078f08ff */
[----:B------:R-:W-:Y:S02]  /*d060*/  LOP3.LUT R0, R0, 0x1e, RZ, 0xc0, !PT ;  /* 0x0000001e00007812 */ /* 0x000fe400078ec0ff */
[----:B--2---:R-:W-:-:S03]  /*d070*/  LOP3.LUT P0, RZ, R3, 0x9f, RZ, 0xc0, !PT ;  /* 0x0000009f03ff7812 */ /* 0x004fc6000780c0ff */
[----:B------:R-:W-:-:S04]  /*d080*/  IMAD.IADD R0, R4, 0x1, -R0 ;  /* 0x0000000104007824 */ /* 0x000fc800078e0a00 */
[----:B------:R-:W-:-:S05]  /*d090*/  IMAD R0, R0, 0x2000, R3 ;  /* 0x0000200000007824 */ /* 0x000fca00078e0203 */
[----:B------:R-:W-:-:S04]  /*d0a0*/  SHF.R.U32.HI R0, RZ, 0x4, R0 ;  /* 0x00000004ff007819 */ /* 0x000fc80000011600 */
[----:B------:R-:W-:Y:S01]  /*d0b0*/  LOP3.LUT R28, R0, 0x3fff, RZ, 0xc0, !PT ;  /* 0x00003fff001c7812 */ /* 0x000fe200078ec0ff */
[----:B------:R-:W-:Y:S06]  /*d0c0*/  @!P0 BRA `(.L_x_556) ;  /* 0x0000000000408947 */ /* 0x000fec0003800000 */
[----:B------:R-:W-:Y:S01]  /*d0d0*/  MOV R0, 0x0 ;  /* 0x0000000000007802 */ /* 0x000fe20000000f00 */
[----:B------:R-:W-:Y:S01]  /*d0e0*/  ULDC.64 UR4, c[0x4][0xa0] ;  /* 0x0100280000047ab9 */ /* 0x000fe20000000a00 */
[----:B------:R-:W-:Y:S01]  /*d0f0*/  ULDC.64 UR6, c[0x4][0xa8] ;  /* 0x01002a0000067ab9 */ /* 0x000fe20000000a00 */
[----:B------:R-:W-:Y:S01]  /*d100*/  IMAD.U32 R4, RZ, RZ, UR4 ;  /* 0x00000004ff047e24 */ /* 0x000fe2000f8e00ff */
[----:B-1----:R0:W1:Y:S01]  /*d110*/  LDC.64 R14, c[0x4][R0] ;  /* 0x01000000000e7b82 */ /* 0x0020620000000a00 */
        /* <DEDUP_REMOVED lines=10> */
[----:B-1---5:R-:W-:Y:S05]  /*d1c0*/  CALL.ABS.NOINC R14 ;  /* 0x000000000e007343 */ /* 0x022fea0003c00000 */
.L_x_556:
[----:B------:R-:W-:Y:S02]  /*d1d0*/  ULDC UR4, c[0x0][0x3f4] ;  /* 0x0000fd0000047ab9 */ /* 0x000fe40000000800 */
[----:B------:R-:W-:-:S13]  /*d1e0*/  ISETP.LT.AND P0, PT, RZ, UR4, PT ;  /* 0x00000004ff007c0c */ /* 0x000fda000bf01270 */
[----:B------:R-:W-:Y:S05]  /*d1f0*/  @P0 BRA `(.L_x_557) ;  /* 0x0000000000400947 */ /* 0x000fea0003800000 */
[----:B------:R-:W2:Y:S02]  /*d200*/  LDL R20, [R1+0x6c] ;  /* 0x00006c0001147983 */ /* 0x000ea40000100800 */
[----:B--2---:R-:W-:-:S04]  /*d210*/  LEA.HI R0, R20, R20, RZ, 0x1 ;  /* 0x0000001414007211 */ /* 0x004fc800078f08ff */
[----:B------:R-:W-:-:S05]  /*d220*/  LOP3.LUT R0, R0, 0xfffffffe, RZ, 0xc0, !PT ;  /* 0xfffffffe00007812 */ /* 0x000fca00078ec0ff */
[----:B------:R-:W-:-:S05]  /*d230*/  IMAD.IADD R0, R20, 0x1, -R0 ;  /* 0x0000000114007824 */ /* 0x000fca00078e0a00 */
[----:B------:R-:W-:-:S04]  /*d240*/  SHF.L.U32 R3, R0, 0x1f, RZ ;  /* 0x0000001f00037819 */ /* 0x000fc800000006ff */
[----:B------:R0:W2:Y:S03]  /*d250*/  SYNCS.PHASECHK.TRANS64.TRYWAIT P0, [R2+URZ+0x34800], R3 ;  /* 0x03480003020075a7 */ /* 0x0000a6000800017f */
[----:B--2---:R-:W-:Y:S05]  /*d260*/  @!P0 NANOSLEEP.SYNCS 0x989680 ;  /* 0x009896800000895d */ /* 0x004fea0003900000 */
[----:B------:R-:W2:Y:S01]  /*d270*/  @!P0 SYNCS.PHASECHK.TRANS64 P0, [R2+URZ+0x34800], R3 ;  /* 0x03480003020085a7 */ /* 0x000ea2000800007f */
[----:B------:R-:W-:Y:S04]  /*d280*/  BSSY B0, `(.L_x_558) ;  /* 0x0000006000007945 */ /* 0x000fe80003800000 */
[----:B--2---:R-:W-:Y:S05]  /*d290*/  @P0 BRA `(.L_x_559) ;  /* 0x0000000000100947 */ /* 0x004fea0003800000 */
.L_x_560:
[----:B--2---:R2:W3:Y:S02]  /*d2a0*/  SYNCS.PHASECHK.TRANS64.TRYWAIT P0, [R2+URZ+0x34800], R3 ;  /* 0x03480003020075a7 */ /* 0x0044e4000800017f */
[----:B---3--:R-:W-:Y:S05]  /*d2b0*/  @!P0 NANOSLEEP.SYNCS 0x989680 ;  /* 0x009896800000895d */ /* 0x008fea0003900000 */
[----:B------:R-:W3:Y:S02]  /*d2c0*/  @!P0 SYNCS.PHASECHK.TRANS64 P0, [R2+URZ+0x34800], R3 ;  /* 0x03480003020085a7 */ /* 0x000ee4000800007f */
[----:B---3--:R-:W-:Y:S05]  /*d2d0*/  @!P0 BRA `(.L_x_560) ;  /* 0xfffffffc00f08947 */ /* 0x008fea000383ffff */
.L_x_559:
[----:B------:R-:W-:Y:S05]  /*d2e0*/  BSYNC B0 ;  /* 0x0000000000007941 */ /* 0x000fea0003800000 */
.L_x_558:
[----:B------:R-:W-:Y:S05]  /*d2f0*/  BRA `(.L_x_561) ;  /* 0x0000003c002c7947 */ /* 0x000fea0003800000 */
.L_x_557:
[----:B------:R-:W2:Y:S01]  /*d300*/  LDL R29, [R1+0x78] ;  /* 0x00007800011d7983 */ /* 0x000ea20000100800 */
[----:B-----5:R-:W-:Y:S01]  /*d310*/  SHF.R.S32.HI R0, RZ, 0x1f, R147 ;  /* 0x0000001fff007819 */ /* 0x020fe20000011493 */
[----:B------:R-:W-:Y:S01]  /*d320*/  ULDC.64 UR4, c[0x0][0x3f8] ;  /* 0x0000fe0000047ab9 */ /* 0x000fe20000000a00 */
[----:B------:R-:W-:Y:S01]  /*d330*/  ULDC.64 UR6, c[0x0][0x408] ;  /* 0x0001020000067ab9 */ /* 0x000fe20000000a00 */
[----:B------:R-:W-:-:S04]  /*d340*/  IMAD.WIDE.U32 R4, R147, UR4, RZ ;  /* 0x0000000493047c25 */ /* 0x000fc8000f8e00ff */
[C---:B------:R-:W-:Y:S02]  /*d350*/  IMAD R6, R0.reuse, UR4, RZ ;  /* 0x0000000400067c24 */ /* 0x040fe4000f8e02ff */
[----:B------:R-:W-:Y:S02]  /*d360*/  IMAD R0, R0, UR6, RZ ;  /* 0x0000000600007c24 */ /* 0x000fe4000f8e02ff */
[C---:B------:R-:W-:Y:S01]  /*d370*/  IMAD R25, R147.reuse, UR5, R6 ;  /* 0x0000000593197c24 */ /* 0x040fe2000f8e0206 */
[----:B------:R-:W-:Y:S01]  /*d380*/  ULDC.64 UR4, c[0x0][0x3e8] ;  /* 0x0000fa0000047ab9 */ /* 0x000fe20000000a00 */
[C---:B------:R-:W-:Y:S01]  /*d390*/  IMAD R27, R147.reuse, UR7, R0 ;  /* 0x00000007931b7c24 */ /* 0x040fe2000f8e0200 */
[----:B------:R-:W-:Y:S01]  /*d3a0*/  LEA R24, P1, R4, UR4, 0x1 ;  /* 0x0000000404187c11 */ /* 0x000fe2000f8208ff */
[----:B------:R-:W-:Y:S01]  /*d3b0*/  IMAD.WIDE.U32 R6, R147, UR6, RZ ;  /* 0x0000000693067c25 */ /* 0x000fe2000f8e00ff */
[----:B------:R-:W-:-:S03]  /*d3c0*/  ULDC.64 UR6, c[0x0][0x400] ;  /* 0x0001000000067ab9 */ /* 0x000fc60000000a00 */
[----:B------:R-:W-:Y:S01]  /*d3d0*/  IMAD.IADD R25, R25, 0x1, R5 ;  /* 0x0000000119197824 */ /* 0x000fe200078e0205 */
[----:B------:R-:W-:Y:S01]  /*d3e0*/  LEA R26, P2, R6, UR6, 0x1 ;  /* 0x00000006061a7c11 */ /* 0x000fe2000f8408ff */
[----:B------:R-:W-:-:S03]  /*d3f0*/  IMAD.IADD R27, R27, 0x1, R7 ;  /* 0x000000011b1b7824 */ /* 0x000fc600078e0207 */
[----:B------:R-:W-:Y:S02]  /*d400*/  LEA.HI.X R25, R4, UR5, R25, 0x1, P1 ;  /* 0x0000000504197c11 */ /* 0x000fe400088f0c19 */
[----:B------:R-:W-:Y:S02]  /*d410*/  LEA.HI.X R27, R6, UR7, R27, 0x1, P2 ;  /* 0x00000007061b7c11 */ /* 0x000fe400090f0c1b */
[----:B--2---:R-:W-:-:S13]  /*d420*/  LOP3.LUT P0, RZ, R29, 0x3ff, RZ, 0xc0, !PT ;  /* 0x000003ff1dff7812 */ /* 0x004fda000780c0ff */
[----:B------:R-:W-:Y:S05]  /*d430*/  @!P0 BRA `(.L_x_562) ;  /* 0x0000000000408947 */ /* 0x000fea0003800000 */
[----:B------:R-:W-:Y:S01]  /*d440*/  MOV R0, 0x0 ;  /* 0x0000000000007802 */ /* 0x000fe20000000f00 */
[----:B------:R-:W-:Y:S01]  /*d450*/  ULDC.64 UR4, c[0x4][0xa0] ;  /* 0x0100280000047ab9 */ /* 0x000fe20000000a00 */
[----:B------:R-:W-:Y:S01]  /*d460*/  ULDC.64 UR6, c[0x4][0xa8] ;  /* 0x01002a0000067ab9 */ /* 0x000fe20000000a00 */
[----:B------:R-:W-:Y:S01]  /*d470*/  IMAD.U32 R4, RZ, RZ, UR4 ;  /* 0x00000004ff047e24 */ /* 0x000fe2000f8e00ff */
[----:B-1----:R0:W1:Y:S01]  /*d480*/  LDC.64 R14, c[0x4][R0] ;  /* 0x01000000000e7b82 */ /* 0x0020620000000a00 */
[----:B------:R-:W-:Y:S01]  /*d490*/  IMAD.U32 R5, RZ, RZ, UR5 ;  /* 0x00000005ff057e24 */ /* 0x000fe2000f8e00ff */
[----:B------:R-:W-:Y:S01]  /*d4a0*/  ULDC.64 UR4, c[0x4][0x20] ;  /* 0x0100080000047ab9 */ /* 0x000fe20000000a00 */
[----:B------:R-:W-:Y:S01]  /*d4b0*/  IMAD.U32 R6, RZ, RZ, UR6 ;  /* 0x00000006ff067e24 */ /* 0x000fe2000f8e00ff */
[----:B------:R-:W-:Y:S01]  /*d4c0*/  MOV R11, UR5 ;  /* 0x00000005000b7c02 */ /* 0x000fe20008000f00 */
[----:B------:R-:W-:Y:S02]  /*d4d0*/  IMAD.U32 R7, RZ, RZ, UR7 ;  /* 0x00000007ff077e24 */ /* 0x000fe4000f8e00ff */
[----:B------:R-:W-:-:S02]  /*d4e0*/  IMAD.U32 R10, RZ, RZ, UR4 ;  /* 0x00000004ff0a7e24 */ /* 0x000fc4000f8e00ff */
[----:B------:R-:W-:Y:S02]  /*d4f0*/  IMAD.MOV.U32 R8, RZ, RZ, 0x70 ;  /* 0x00000070ff087424 */ /* 0x000fe400078e00ff */
[----:B------:R-:W-:Y:S02]  /*d500*/  IMAD.MOV.U32 R12, RZ, RZ, 0x1 ;  /* 0x00000001ff0c7424 */ /* 0x000fe400078e00ff */
[----:B0-----:R-:W-:-:S07]  /*d510*/  IMAD.MOV.U32 R13, RZ, RZ, RZ ;  /* 0x000000ffff0d7224 */ /* 0x001fce00078e00ff */
[----:B------:R-:W-:-:S07]  /*d520*/  LEPC R20, `(.L_x_562) ;  /* 0x000000001014794e */ /* 0x000fce0000000000 */
[----:B-1----:R-:W-:Y:S05]  /*d530*/  CALL.ABS.NOINC R14 ;  /* 0x000000000e007343 */ /* 0x002fea0003c00000 */
.L_x_562:
[----:B------:R-:W2:Y:S01]  /*d540*/  LDL R20, [R1+0x40] ;  /* 0x0000400001147983 */ /* 0x000ea20000100800 */
[----:B------:R-:W-:Y:S01]  /*d550*/  ULDC.U8 UR4, c[0x0][0x410] ;  /* 0x0001040000047ab9 */ /* 0x000fe20000000000 */
[----:B------:R-:W-:Y:S01]  /*d560*/  BSSY B0, `(.L_x_563) ;  /* 0x000039c000007945 */ /* 0x000fe20003800000 */
[----:B------:R-:W-:Y:S01]  /*d570*/  ISETP.NE.AND P0, PT, RZ, UR4, PT ;  /* 0x00000004ff007c0c */ /* 0x000fe2000bf05270 */
[----:B------:R-:W-:Y:S02]  /*d580*/  IMAD R5, R149, 0x80, R22 ;  /* 0x0000008095057824 */ /* 0x000fe400078e0216 */
[----:B--2---:R-:W-:-:S10]  /*d590*/  IMAD R21, R20, 0x2, R29 ;  /* 0x0000000214157824 */ /* 0x004fd400078e021d */
[----:B------:R-:W-:Y:S05]  /*d5a0*/  @!P0 BRA `(.L_x_564) ;  /* 0x0000001800ac8947 */ /* 0x000fea0003800000 */
[----:B------:R-:W-:-:S03]  /*d5b0*/  UMOV UR4, 0xffffffff ;  /* 0xffffffff00047882 */ /* 0x000fc60000000000 */
[----:B------:R-:W-:Y:S05]  /*d5c0*/  BRA.DIV UR4, `(.L_x_565) ;  /* 0x000001c204d87947 */ /* 0x000fea000b800000 */
[----:B------:R0:W2:Y:S04]  /*d5d0*/  SHFL.IDX PT, R0, R25, RZ, 0x181f ;  /* 0x00181fff19007589 */ /* 0x0000a800000e0000 */
[----:B------:R0:W3:Y:S04]  /*d5e0*/  SHFL.IDX PT, R3, R24, RZ, 0x181f ;  /* 0x00181fff18037589 */ /* 0x0000e800000e0000 */
[----:B------:R0:W4:Y:S04]  /*d5f0*/  SHFL.IDX PT, R4, R27, RZ, 0x181f ;  /* 0x00181fff1b047589 */ /* 0x00012800000e0000 */
[----:B-1----:R0:W1:Y:S02]  /*d600*/  SHFL.IDX PT, R14, R26, RZ, 0x181f ;  /* 0x00181fff1a0e7589 */ /* 0x00206400000e0000 */
.L_x_815:
[----:B------:R-:W5:Y:S01]  /*d610*/  LDL R7, [R1+0x6c] ;  /* 0x00006c0001077983 */ /* 0x000f620000100800 */
[----:B------:R-:W-:Y:S01]  /*d620*/  ULDC UR4, c[0x0][0x448] ;  /* 0x0001120000047ab9 */ /* 0x000fe20000000800 */
[----:B------:R-:W-:Y:S01]  /*d630*/  BSSY B1, `(.L_x_566) ;  /* 0x0000026000017945 */ /* 0x000fe20003800000 */
[----:B------:R-:W-:Y:S01]  /*d640*/  IMAD R20, R161, UR4, RZ ;  /* 0x00000004a1147c24 */ /* 0x000fe2000f8e02ff */
[----:B------:R-:W-:Y:S02]  /*d650*/  CS2R R8, SRZ ;  /* 0x0000000000087805 */ /* 0x000fe4000001ff00 */
[----:B------:R-:W-:Y:S02]  /*d660*/  CS2R R10, SRZ ;  /* 0x00000000000a7805 */ /* 0x000fe4000001ff00 */
[----:B------:R-:W-:Y:S02]  /*d670*/  CS2R R12, SRZ ;  /* 0x00000000000c7805 */ /* 0x000fe4000001ff00 */
[----:B------:R-:W-:-:S02]  /*d680*/  ISETP.GE.AND P0, PT, R5, R20, PT ;  /* 0x000000140500720c */ /* 0x000fc40003f06270 */
[----:B-----5:R-:W-:-:S04]  /*d690*/  LEA.HI R6, R7, R7, RZ, 0x1 ;  /* 0x0000000707067211 */ /* 0x020fc800078f08ff */
[----:B------:R-:W-:-:S05]  /*d6a0*/  LOP3.LUT R6, R6, 0xfffffffe, RZ, 0xc0, !PT ;  /* 0xfffffffe06067812 */ /* 0x000fca00078ec0ff */
[----:B------:R-:W-:Y:S01]  /*d6b0*/  IMAD.IADD R5, R7, 0x1, -R6 ;  /* 0x0000000107057824 */ /* 0x000fe200078e0a06 */
[----:B------:R-:W-:-:S04]  /*d6c0*/  CS2R R6, SRZ ;  /* 0x0000000000067805 */ /* 0x000fc8000001ff00 */
[----:B------:R-:W-:Y:S01]  /*d6d0*/  SHF.L.U32 R5, R5, 0x1f, RZ ;  /* 0x0000001f05057819 */ /* 0x000fe200000006ff */
[----:B------:R-:W-:Y:S06]  /*d6e0*/  @P0 BRA `(.L_x_567) ;  /* 0x0000000000680947 */ /* 0x000fec0003800000 */
[----:B------:R-:W-:Y:S01]  /*d6f0*/  ULDC UR4, c[0x0][0x3f4] ;  /* 0x0000fd0000047ab9 */ /* 0x000fe20000000800 */
[----:B------:R-:W-:Y:S01]  /*d700*/  IMAD.SHL.U32 R30, R220, 0x2, RZ ;  /* 0x00000002dc1e7824 */ /* 0x000fe200078e00ff */
[----:B------:R-:W-:Y:S02]  /*d710*/  ISETP.GE.AND P4, PT, R18, UR4, PT ;  /* 0x0000000412007c0c */ /* 0x000fe4000bf86270 */
[----:B------:R-:W-:Y:S02]  /*d720*/  CS2R R12, SRZ ;  /* 0x00000000000c7805 */ /* 0x000fe4000001ff00 */
[----:B------:R-:W-:Y:S02]  /*d730*/  ISETP.GE.AND P5, PT, R220, UR4, PT ;  /* 0x00000004dc007c0c */ /* 0x000fe4000bfa6270 */
[----:B------:R-:W-:Y:S01]  /*d740*/  SHF.R.S32.HI R9, RZ, 0x1f, R220 ;  /* 0x0000001fff097819 */ /* 0x000fe200000114dc */
[----:B------:R-:W-:Y:S01]  /*d750*/  ULDC.64 UR6, c[0x0][0x208] ;  /* 0x0000820000067ab9 */ /* 0x000fe20000000a00 */
[----:B------:R-:W-:-:S02]  /*d760*/  SHF.R.S32.HI R7, RZ, 0x1f, R18 ;  /* 0x0000001fff077819 */ /* 0x000fc40000011412 */
[----:B------:R-:W-:-:S03]  /*d770*/  SHF.L.U64.HI R9, R220, 0x1, R9 ;  /* 0x00000001dc097819 */ /* 0x000fc60000010209 */
[----:B------:R-:W-:-:S04]  /*d780*/  @!P4 IMAD.SHL.U32 R15, R18, 0x2, RZ ;  /* 0x00000002120fc824 */ /* 0x000fc800078e00ff */
[CC--:B0--3--:R-:W-:Y:S02]  /*d790*/  @!P5 IADD3 R26, P2, R3.reuse, R30.reuse, RZ ;  /* 0x0000001e031ad210 */ /* 0x0c9fe40007f5e0ff */
[----:B-1----:R-:W-:Y:S02]  /*d7a0*/  @!P5 IADD3 R30, P3, R14, R30, RZ ;  /* 0x0000001e0e1ed210 */ /* 0x002fe40007f7e0ff */
[-C--:B------:R-:W-:Y:S01]  /*d7b0*/  @!P4 IADD3 R24, P0, R3, R15.reuse, RZ ;  /* 0x0000000f0318c210 */ /* 0x080fe20007f1e0ff */
[--C-:B--2---:R-:W-:Y:S01]  /*d7c0*/  @!P5 IMAD.X R27, R0, 0x1, R9.reuse, P2 ;  /* 0x00000001001bd824 */ /* 0x104fe200010e0609 */
[----:B------:R-:W-:Y:S01]  /*d7d0*/  @!P4 IADD3 R14, P1, R14, R15, RZ ;  /* 0x0000000f0e0ec210 */ /* 0x000fe20007f3e0ff */
[----:B----4-:R-:W-:Y:S01]  /*d7e0*/  @!P5 IMAD.X R31, R4, 0x1, R9, P3 ;  /* 0x00000001041fd824 */ /* 0x010fe200018e0609 */
[----:B------:R-:W-:Y:S02]  /*d7f0*/  @!P4 SHF.L.U64.HI R3, R18, 0x1, R7 ;  /* 0x000000011203c819 */ /* 0x000fe40000010207 */
[----:B------:R-:W-:-:S02]  /*d800*/  CS2R R8, SRZ ;  /* 0x0000000000087805 */ /* 0x000fc4000001ff00 */
[----:B------:R-:W-:Y:S02]  /*d810*/  CS2R R10, SRZ ;  /* 0x00000000000a7805 */ /* 0x000fe4000001ff00 */
[----:B------:R-:W-:Y:S01]  /*d820*/  CS2R R6, SRZ ;  /* 0x0000000000067805 */ /* 0x000fe2000001ff00 */
[----:B------:R0:W5:Y:S01]  /*d830*/  @!P5 LD.E.64 R12, desc[UR6][R26.64] ;  /* 0x000000061a0cd980 */ /* 0x000162000c101b00 */
[--C-:B------:R-:W-:Y:S02]  /*d840*/  @!P4 IMAD.X R25, R0, 0x1, R3.reuse, P0 ;  /* 0x000000010019c824 */ /* 0x100fe400000e0603 */
[----:B------:R-:W-:Y:S01]  /*d850*/  @!P4 IMAD.X R15, R4, 0x1, R3, P1 ;  /* 0x00000001040fc824 */ /* 0x000fe200008e0603 */
[----:B------:R0:W5:Y:S04]  /*d860*/  @!P5 LD.E.64 R8, desc[UR6][R30.64] ;  /* 0x000000061e08d980 */ /* 0x000168000c101b00 */
[----:B------:R0:W5:Y:S04]  /*d870*/  @!P4 LD.E.64 R10, desc[UR6][R24.64] ;  /* 0x00000006180ac980 */ /* 0x000168000c101b00 */
[----:B------:R0:W5:Y:S02]  /*d880*/  @!P4 LD.E.64 R6, desc[UR6][R14.64] ;  /* 0x000000060e06c980 */ /* 0x000164000c101b00 */
.L_x_567:
[----:B------:R-:W-:Y:S05]  /*d890*/  BSYNC B1 ;  /* 0x0000000000017941 */ /* 0x000fea0003800000 */
.L_x_566:
[----:B------:R-:W4:Y:S01]  /*d8a0*/  SYNCS.PHASECHK.TRANS64.TRYWAIT P0, [R2+URZ+0x34800], R5 ;  /* 0x03480005020075a7 */ /* 0x000f22000800017f */
[----:B--2---:R-:W-:Y:S01]  /*d8b0*/  IMAD R0, R149, -0x80, R20 ;  /* 0xffffff8095007824 */ /* 0x004fe200078e0214 */
[--C-:B0----5:R-:W-:Y:S01]  /*d8c0*/  SHF.R.U32.HI R30, RZ, 0x10, R11.reuse ;  /* 0x00000010ff1e7819 */ /* 0x121fe2000001160b */
[----:B---3--:R-:W-:Y:S01]  /*d8d0*/  IMAD.MOV.U32 R3, RZ, RZ, R10 ;  /* 0x000000ffff037224 */ /* 0x008fe200078e000a */
[--C-:B------:R-:W-:Y:S01]  /*d8e0*/  SHF.R.U64 R10, R10, 0x10, R11.reuse ;  /* 0x000000100a0a7819 */ /* 0x100fe2000000120b */
[----:B------:R-:W-:Y:S01]  /*d8f0*/  IMAD.MOV.U32 R15, RZ, RZ, R11 ;  /* 0x000000ffff0f7224 */ /* 0x000fe200078e000b */
[--C-:B------:R-:W-:Y:S01]  /*d900*/  SHF.R.U64 R29, R12, 0x10, R13.reuse ;  /* 0x000000100c1d7819 */ /* 0x100fe2000000120d */
[----:B------:R-:W-:Y:S01]  /*d910*/  IMAD.MOV.U32 R20, RZ, RZ, R12 ;  /* 0x000000ffff147224 */ /* 0x000fe200078e000c */
[--C-:B------:R-:W-:Y:S01]  /*d920*/  SHF.R.U32.HI R27, RZ, 0x10, R13.reuse ;  /* 0x00000010ff1b7819 */ /* 0x100fe2000001160d */
[----:B------:R-:W-:Y:S01]  /*d930*/  IMAD.MOV.U32 R24, RZ, RZ, R13 ;  /* 0x000000ffff187224 */ /* 0x000fe200078e000d */
[----:B------:R-:W-:Y:S01]  /*d940*/  VIMNMX R11, R0, 0x80, PT ;  /* 0x00000080000b7848 */ /* 0x000fe20003fe0100 */
[----:B------:R-:W-:Y:S01]  /*d950*/  BSSY B1, `(.L_x_568) ;  /* 0x000000f000017945 */ /* 0x000fe20003800000 */
[----:B------:R-:W-:Y:S01]  /*d960*/  IMAD.MOV.U32 R13, RZ, RZ, R6 ;  /* 0x000000ffff0d7224 */ /* 0x000fe200078e0006 */
[--C-:B------:R-:W-:Y:S01]  /*d970*/  SHF.R.U64 R26, R6, 0x10, R7.reuse ;  /* 0x00000010061a7819 */ /* 0x100fe20000001207 */
[--C-:B-1----:R-:W-:Y:S01]  /*d980*/  IMAD.MOV.U32 R14, RZ, RZ, R7.reuse ;  /* 0x000000ffff0e7224 */ /* 0x102fe200078e0007 */
[----:B------:R-:W-:Y:S01]  /*d990*/  SHF.R.U32.HI R25, RZ, 0x10, R7 ;  /* 0x00000010ff197819 */ /* 0x000fe20000011607 */
[--C-:B------:R-:W-:Y:S01]  /*d9a0*/  IMAD.MOV.U32 R6, RZ, RZ, R9.reuse ;  /* 0x000000ffff067224 */ /* 0x100fe200078e0009 */
[----:B------:R-:W-:Y:S01]  /*d9b0*/  SHF.R.U64 R7, R8, 0x10, R9 ;  /* 0x0000001008077819 */ /* 0x000fe20000001209 */
[----:B----4-:R-:W-:Y:S01]  /*d9c0*/  IMAD.MOV.U32 R4, RZ, RZ, R8 ;  /* 0x000000ffff047224 */ /* 0x010fe200078e0008 */
[----:B------:R-:W-:-:S02]  /*d9d0*/  PRMT R10, R3, 0x5410, R10 ;  /* 0x00005410030a7816 */ /* 0x000fc4000000000a */
[----:B------:R-:W-:Y:S02]  /*d9e0*/  ISETP.GE.AND P1, PT, R22, R11, PT ;  /* 0x0000000b1600720c */ /* 0x000fe40003f26270 */
[----:B------:R-:W-:Y:S02]  /*d9f0*/  SHF.R.U32.HI R9, RZ, 0x10, R9 ;  /* 0x00000010ff097819 */ /* 0x000fe40000011609 */
[----:B------:R-:W-:Y:S02]  /*da00*/  PRMT R12, R15, 0x5410, R30 ;  /* 0x000054100f0c7816 */ /* 0x000fe4000000001e */
[----:B------:R-:W-:Y:S02]  /*da10*/  PRMT R0, R20, 0x5410, R29 ;  /* 0x0000541014007816 */ /* 0x000fe4000000001d */
[----:B------:R-:W-:Y:S01]  /*da20*/  PRMT R3, R24, 0x5410, R27 ;  /* 0x0000541018037816 */ /* 0x000fe2000000001b */
[----:B------:R-:W-:Y:S06]  /*da30*/  @!P0 BRA `(.L_x_569) ;  /* 0x000001c0002c8947 */ /* 0x000fec0003800000 */
.L_x_816:
[----:B------:R-:W-:Y:S05]  /*da40*/  BSYNC B1 ;  /* 0x0000000000017941 */ /* 0x000fea0003800000 */
.L_x_568:
[----:B------:R-:W-:Y:S01]  /*da50*/  BSSY B1, `(.L_x_570) ;  /* 0x0000059000017945 */ /* 0x000fe20003800000 */
[----:B------:R-:W-:Y:S02]  /*da60*/  PRMT R13, R13, 0x5410, R26 ;  /* 0x000054100d0d7816 */ /* 0x000fe4000000001a */
[----:B------:R-:W-:Y:S02]  /*da70*/  PRMT R14, R14, 0x5410, R25 ;  /* 0x000054100e0e7816 */ /* 0x000fe40000000019 */
[----:B------:R-:W-:Y:S02]  /*da80*/  PRMT R8, R4, 0x5410, R7 ;  /* 0x0000541004087816 */ /* 0x000fe40000000007 */
[----:B------:R-:W-:Y:S01]  /*da90*/  PRMT R9, R6, 0x5410, R9 ;  /* 0x0000541006097816 */ /* 0x000fe20000000009 */
[----:B------:R-:W-:Y:S06]  /*daa0*/  @P1 BRA `(.L_x_571) ;  /* 0x00000004004c1947 */ /* 0x000fec0003800000 */
[----:B0-----:R-:W0:Y:S01]  /*dab0*/  LDC R5, c[0x0][0x3f4] ;  /* 0x0000fd00ff057b82 */ /* 0x001e220000000800 */
[----:B------:R-:W-:Y:S01]  /*dac0*/  BSSY B2, `(.L_x_572) ;  /* 0x000002a000027945 */ /* 0x000fe20003800000 */
[-C--:B0-----:R-:W-:Y:S02]  /*dad0*/  ISETP.GE.AND P0, PT, R18, R5.reuse, PT ;  /* 0x000000051200720c */ /* 0x081fe40003f06270 */
[----:B------:R-:W-:-:S11]  /*dae0*/  ISETP.GE.AND P1, PT, R220, R5, PT ;  /* 0x00000005dc00720c */ /* 0x000fd60003f26270 */
[----:B------:R-:W-:Y:S05]  /*daf0*/  @P0 BRA `(.L_x_573) ;  /* 0x0000000000980947 */ /* 0x000fea0003800000 */
[----:B------:R-:W0:Y:S01]  /*db00*/  LDS.128 R4, [R21] ;  /* 0x0000000015047984 */ /* 0x000e220000000c00 */
[C---:B------:R-:W-:Y:S01]  /*db10*/  IMAD.U32 R29, R13.reuse, 0x10000, RZ ;  /* 0x000100000d1d7824 */ /* 0x040fe200078e00ff */
[----:B------:R-:W-:Y:S01]  /*db20*/  LOP3.LUT R30, R13, 0xffff0000, RZ, 0xc0, !PT ;  /* 0xffff00000d1e7812 */ /* 0x000fe200078ec0ff */
[C---:B------:R-:W-:Y:S01]  /*db30*/  IMAD.U32 R26, R10.reuse, 0x10000, RZ ;  /* 0x000100000a1a7824 */ /* 0x040fe200078e00ff */
[----:B------:R-:W-:Y:S01]  /*db40*/  LOP3.LUT R27, R10, 0xffff0000, RZ, 0xc0, !PT ;  /* 0xffff00000a1b7812 */ /* 0x000fe200078ec0ff */
[C---:B0-----:R-:W-:Y:S01]  /*db50*/  IMAD.U32 R15, R4.reuse, 0x10000, RZ ;  /* 0x00010000040f7824 */ /* 0x041fe200078e00ff */
[----:B------:R-:W-:Y:S01]  /*db60*/  LOP3.LUT R4, R4, 0xffff0000, RZ, 0xc0, !PT ;  /* 0xffff000004047812 */ /* 0x000fe200078ec0ff */
[C---:B------:R-:W-:Y:S01]  /*db70*/  IMAD.U32 R20, R5.reuse, 0x10000, RZ ;  /* 0x0001000005147824 */ /* 0x040fe200078e00ff */
[----:B------:R-:W-:Y:S01]  /*db80*/  LOP3.LUT R5, R5, 0xffff0000, RZ, 0xc0, !PT ;  /* 0xffff000005057812 */ /* 0x000fe200078ec0ff */
[C---:B------:R-:W-:Y:S01]  /*db90*/  IMAD.U32 R24, R6.reuse, 0x10000, RZ ;  /* 0x0001000006187824 */ /* 0x040fe200078e00ff */
[----:B------:R-:W-:Y:S01]  /*dba0*/  LOP3.LUT R6, R6, 0xffff0000, RZ, 0xc0, !PT ;  /* 0xffff000006067812 */ /* 0x000fe200078ec0ff */
[C---:B------:R-:W-:Y:S01]  /*dbb0*/  FMUL.FTZ R32, R4.reuse, R29 ;  /* 0x0000001d04207220 */ /* 0x040fe20000410000 */
[----:B------:R-:W-:Y:S01]  /*dbc0*/  FMUL.FTZ R4, R4, R26 ;  /* 0x0000001a04047220 */ /* 0x000fe20000410000 */
[----:B------:R-:W-:-:S02]  /*dbd0*/  IMAD.U32 R25, R7, 0x10000, RZ ;  /* 0x0001000007197824 */ /* 0x000fc400078e00ff */
[----:B------:R-:W-:Y:S01]  /*dbe0*/  FMUL.FTZ R31, R5, R30 ;  /* 0x0000001e051f7220 */ /* 0x000fe20000410000 */
[C---:B------:R-:W-:Y:S01]  /*dbf0*/  FFMA.FTZ R32, R15.reuse, R26, -R32 ;  /* 0x0000001a0f207223 */ /* 0x040fe20000010820 */
[----:B------:R-:W-:Y:S01]  /*dc00*/  FFMA.FTZ R29, R15, R29, R4 ;  /* 0x0000001d0f1d7223 */ /* 0x000fe20000010004 */
[----:B------:R-:W-:Y:S01]  /*dc10*/  LOP3.LUT R7, R7, 0xffff0000, RZ, 0xc0, !PT ;  /* 0xffff000007077812 */ /* 0x000fe200078ec0ff */
[-C--:B------:R-:W-:Y:S01]  /*dc20*/  FMUL.FTZ R33, R5, R27.reuse ;  /* 0x0000001b05217220 */ /* 0x080fe20000410000 */
[C---:B------:R-:W-:Y:S01]  /*dc30*/  LOP3.LUT R26, R14.reuse, 0xffff0000, RZ, 0xc0, !PT ;  /* 0xffff00000e1a7812 */ /* 0x040fe200078ec0ff */
[----:B------:R-:W-:Y:S01]  /*dc40*/  IMAD.U32 R15, R14, 0x10000, RZ ;  /* 0x000100000e0f7824 */ /* 0x000fe200078e00ff */
[C---:B------:R-:W-:Y:S01]  /*dc50*/  LOP3.LUT R4, R12.reuse, 0xffff0000, RZ, 0xc0, !PT ;  /* 0xffff00000c047812 */ /* 0x040fe200078ec0ff */
[----:B------:R-:W-:Y:S02]  /*dc60*/  IMAD.U32 R5, R12, 0x10000, RZ ;  /* 0x000100000c057824 */ /* 0x000fe400078e00ff */
[C---:B------:R-:W-:Y:S01]  /*dc70*/  FFMA.FTZ R31, R20.reuse, R27, -R31 ;  /* 0x0000001b141f7223 */ /* 0x040fe2000001081f */
[----:B------:R-:W-:Y:S01]  /*dc80*/  FFMA.FTZ R20, R20, R30, R33 ;  /* 0x0000001e14147223 */ /* 0x000fe20000010021 */
[C---:B------:R-:W-:Y:S01]  /*dc90*/  FMUL.FTZ R27, R6.reuse, R15 ;  /* 0x0000000f061b7220 */ /* 0x040fe20000410000 */
[-C--:B------:R-:W-:Y:S01]  /*dca0*/  FMUL.FTZ R30, R6, R5.reuse ;  /* 0x00000005061e7220 */ /* 0x080fe20000410000 */
        /* <DEDUP_REMOVED lines=9> */
[----:B------:R-:W-:-:S05]  /*dd40*/  F2FP.BF16.F32.PACK_AB R7, R26, R7 ;  /* 0x000000071a07723e */ /* 0x000fca00000010ff */
[----:B------:R0:W-:Y:S02]  /*dd50*/  STS.128 [R21], R4 ;  /* 0x0000000415007388 */ /* 0x0001e40000000c00 */
.L_x_573:
[----:B------:R-:W-:Y:S05]  /*dd60*/  BSYNC B2 ;  /* 0x0000000000027941 */ /* 0x000fea0003800000 */
.L_x_572:
[----:B------:R-:W-:Y:S05]  /*dd70*/  @P1 BRA `(.L_x_571) ;  /* 0x0000000000981947 */ /* 0x000fea0003800000 */
[----:B0-----:R-:W0:Y:S01]  /*dd80*/  LDS.128 R4, [R21+0x4000] ;  /* 0x0040000015047984 */ /* 0x001e220000000c00 */
        /* <DEDUP_REMOVED lines=36> */
[----:B------:R1:W-:Y:S02]  /*dfd0*/  STS.128 [R21+0x4000], R4 ;  /* 0x0040000415007388 */ /* 0x0003e40000000c00 */
.L_x_571:
[----:B------:R-:W-:Y:S05]  /*dfe0*/  BSYNC B1 ;  /* 0x0000000000017941 */ /* 0x000fea0003800000 */
.L_x_570:
[----:B01----:R-:W-:Y:S01]  /*dff0*/  VIADD R4, R22, 0x20 ;  /* 0x0000002016047836 */ /* 0x003fe20000000000 */
[----:B------:R-:W-:Y:S04]  /*e000*/  BSSY B1, `(.L_x_574) ;  /* 0x0000056000017945 */ /* 0x000fe80003800000 */
[----:B------:R-:W-:-:S13]  /*e010*/  ISETP.GE.AND P0, PT, R4, R11, PT ;  /* 0x0000000b0400720c */ /* 0x000fda0003f06270 */
[----:B------:R-:W-:Y:S05]  /*e020*/  @P0 BRA `(.L_x_575) ;  /* 0x00000004004c0947 */ /* 0x000fea0003800000 */
[----:B------:R-:W0:Y:S01]  /*e030*/  LDC R5, c[0x0][0x3f4] ;  /* 0x0000fd00ff057b82 */ /* 0x000e220000000800 */
[----:B------:R-:W-:Y:S01]  /*e040*/  BSSY B2, `(.L_x_576) ;  /* 0x000002a000027945 */ /* 0x000fe20003800000 */
[-C--:B0-----:R-:W-:Y:S02]  /*e050*/  ISETP.GE.AND P0, PT, R18, R5.reuse, PT ;  /* 0x000000051200720c */ /* 0x081fe40003f06270 */
[----:B------:R-:W-:-:S11]  /*e060*/  ISETP.GE.AND P1, PT, R220, R5, PT ;  /* 0x00000005dc00720c */ /* 0x000fd60003f26270 */
[----:B------:R-:W-:Y:S05]  /*e070*/  @P0 BRA `(.L_x_577) ;  /* 0x0000000000980947 */ /* 0x000fea0003800000 */
[----:B------:R-:W0:Y:S01]  /*e080*/  LDS.128 R4, [R21+0x1000] ;  /* 0x0010000015047984 */ /* 0x000e220000000c00 */
[C---:B------:R-:W-:Y:S01]  /*e090*/  IMAD.U32 R31, R13.reuse, 0x10000, RZ ;  /* 0x000100000d1f7824 */ /* 0x040fe200078e00ff */
[----:B------:R-:W-:Y:S01]  /*e0a0*/  LOP3.LUT R34, R13, 0xffff0000, RZ, 0xc0, !PT ;  /* 0xffff00000d227812 */ /* 0x000fe200078ec0ff */
        /* <DEDUP_REMOVED lines=10> */
[-C--:B------:R-:W-:Y:S01]  /*e150*/  FMUL.FTZ R26, R31, R4.reuse ;  /* 0x000000041f1a7220 */ /* 0x080fe20000410000 */
[----:B------:R-:W-:Y:S01]  /*e160*/  FMUL.FTZ R30, R29, R4 ;  /* 0x000000041d1e7220 */ /* 0x000fe20000410000 */
[----:B------:R-:W-:Y:S01]  /*e170*/  FMUL.FTZ R27, R34, R5 ;  /* 0x00000005221b7220 */ /* 0x000fe20000410000 */
[----:B------:R-:W-:-:S02]  /*e180*/  IMAD.U32 R25, R7, 0x10000, RZ ;  /* 0x0001000007197824 */ /* 0x000fc400078e00ff */
[-C--:B------:R-:W-:Y:S01]  /*e190*/  FFMA.FTZ R4, R29, R15.reuse, -R26 ;  /* 0x0000000f1d047223 */ /* 0x080fe2000001081a */
[----:B------:R-:W-:Y:S01]  /*e1a0*/  FFMA.FTZ R15, R31, R15, R30 ;  /* 0x0000000f1f0f7223 */ /* 0x000fe2000001001e */
[C---:B------:R-:W-:Y:S01]  /*e1b0*/  FMUL.FTZ R29, R32.reuse, R5 ;  /* 0x00000005201d7220 */ /* 0x040fe20000410000 */
[----:B------:R-:W-:Y:S01]  /*e1c0*/  LOP3.LUT R7, R7, 0xffff0000, RZ, 0xc0, !PT ;  /* 0xffff000007077812 */ /* 0x000fe200078ec0ff */
[-C--:B------:R-:W-:Y:S01]  /*e1d0*/  FFMA.FTZ R5, R32, R20.reuse, -R27 ;  /* 0x0000001420057223 */ /* 0x080fe2000001081b */
[C---:B------:R-:W-:Y:S01]  /*e1e0*/  LOP3.LUT R31, R12.reuse, 0xffff0000, RZ, 0xc0, !PT ;  /* 0xffff00000c1f7812 */ /* 0x040fe200078ec0ff */
[----:B------:R-:W-:Y:S02]  /*e1f0*/  IMAD.U32 R32, R12, 0x10000, RZ ;  /* 0x000100000c207824 */ /* 0x000fe400078e00ff */
[----:B------:R-:W-:Y:S01]  /*e200*/  FFMA.FTZ R20, R34, R20, R29 ;  /* 0x0000001422147223 */ /* 0x000fe2000001001d */
[-C--:B------:R-:W-:Y:S01]  /*e210*/  FMUL.FTZ R27, R36, R6.reuse ;  /* 0x00000006241b7220 */ /* 0x080fe20000410000 */
[-C--:B------:R-:W-:Y:S01]  /*e220*/  FMUL.FTZ R26, R33, R7.reuse ;  /* 0x00000007211a7220 */ /* 0x080fe20000410000 */
[C---:B------:R-:W-:Y:S01]  /*e230*/  FMUL.FTZ R29, R32.reuse, R6 ;  /* 0x00000006201d7220 */ /* 0x040fe20000410000 */
[C---:B------:R-:W-:Y:S01]  /*e240*/  FMUL.FTZ R30, R31.reuse, R7 ;  /* 0x000000071f1e7220 */ /* 0x040fe20000410000 */
[-C--:B------:R-:W-:Y:S01]  /*e250*/  FFMA.FTZ R6, R32, R24.reuse, -R27 ;  /* 0x0000001820067223 */ /* 0x080fe2000001081b */
[-C--:B------:R-:W-:Y:S01]  /*e260*/  FFMA.FTZ R7, R31, R25.reuse, -R26 ;  /* 0x000000191f077223 */ /* 0x080fe2000001081a */
[----:B------:R-:W-:Y:S01]  /*e270*/  FFMA.FTZ R29, R36, R24, R29 ;  /* 0x00000018241d7223 */ /* 0x000fe2000001001d */
[----:B------:R-:W-:Y:S01]  /*e280*/  FFMA.FTZ R30, R33, R25, R30 ;  /* 0x00000019211e7223 */ /* 0x000fe2000001001e */
[----:B------:R-:W-:-:S02]  /*e290*/  F2FP.BF16.F32.PACK_AB R4, R15, R4 ;  /* 0x000000040f04723e */ /* 0x000fc400000010ff */
[----:B------:R-:W-:Y:S02]  /*e2a0*/  F2FP.BF16.F32.PACK_AB R5, R20, R5 ;  /* 0x000000051405723e */ /* 0x000fe400000010ff */
[----:B------:R-:W-:Y:S02]  /*e2b0*/  F2FP.BF16.F32.PACK_AB R6, R29, R6 ;  /* 0x000000061d06723e */ /* 0x000fe400000010ff */
[----:B------:R-:W-:-:S05]  /*e2c0*/  F2FP.BF16.F32.PACK_AB R7, R30, R7 ;  /* 0x000000071e07723e */ /* 0x000fca00000010ff */
[----:B------:R0:W-:Y:S02]  /*e2d0*/  STS.128 [R21+0x1000], R4 ;  /* 0x0010000415007388 */ /* 0x0001e40000000c00 */
.L_x_577:
[----:B------:R-:W-:Y:S05]  /*e2e0*/  BSYNC B2 ;  /* 0x0000000000027941 */ /* 0x000fea0003800000 */
.L_x_576:
[----:B------:R-:W-:Y:S05]  /*e2f0*/  @P1 BRA `(.L_x_575) ;  /* 0x0000000000981947 */ /* 0x000fea0003800000 */
[----:B0-----:R-:W0:Y:S01]  /*e300*/  LDS.128 R4, [R21+0x5000] ;  /* 0x0050000015047984 */ /* 0x001e220000000c00 */
        /* <DEDUP_REMOVED lines=37> */
.L_x_575:
[----:B------:R-:W-:Y:S05]  /*e560*/  BSYNC B1 ;  /* 0x0000000000017941 */ /* 0x000fea0003800000 */
.L_x_574:
        /* <DEDUP_REMOVED lines=47> */
.L_x_581:
[----:B------:R-:W-:Y:S05]  /*e860*/  BSYNC B2 ;  /* 0x0000000000027941 */ /* 0x000fea0003800000 */
.L_x_580:
        /* <DEDUP_REMOVED lines=12> */
[----:B------:R-:W-:Y:S01]  /*e930*/  IMAD.U32 R24, R6, 0x10000, RZ ;  /* 0x0001000006187824 */ /* 0x000fe200078e00ff */
[----:B------:R-:W-:Y:S01]  /*e940*/  SHF.L.U32 R25, R7, 0x10, RZ ;  /* 0x0000001007197819 */ /* 0x000fe200000006ff */
[-C--:B------:R-:W-:Y:S01]  /*e950*/  FMUL.FTZ R26, R31, R4.reuse ;  /* 0x000000041f1a7220 */ /* 0x080fe20000410000 */
[C---:B------:R-:W-:Y:S01]  /*e960*/  FMUL.FTZ R30, R29.reuse, R4 ;  /* 0x000000041d1e7220 */ /* 0x040fe20000410000 */
[----:B------:R-:W-:Y:S01]  /*e970*/  FMUL.FTZ R27, R34, R5 ;  /* 0x00000005221b7220 */ /* 0x000fe20000410000 */
[----:B------:R-:W-:Y:S01]  /*e980*/  LOP3.LUT R6, R6, 0xffff0000, RZ, 0xc0, !PT ;  /* 0xffff000006067812 */ /* 0x000fe200078ec0ff */
[-C--:B------:R-:W-:Y:S01]  /*e990*/  FFMA.FTZ R4, R29, R15.reuse, -R26 ;  /* 0x0000000f1d047223 */ /* 0x080fe2000001081a */
[----:B------:R-:W-:Y:S01]  /*e9a0*/  FFMA.FTZ R15, R31, R15, R30 ;  /* 0x0000000f1f0f7223 */ /* 0x000fe2000001001e */
[C---:B------:R-:W-:Y:S01]  /*e9b0*/  FMUL.FTZ R29, R32.reuse, R5 ;  /* 0x00000005201d7220 */ /* 0x040fe20000410000 */
[----:B------:R-:W-:Y:S01]  /*e9c0*/  LOP3.LUT R7, R7, 0xffff0000, RZ, 0xc0, !PT ;  /* 0xffff000007077812 */ /* 0x000fe200078ec0ff */
[----:B------:R-:W-:Y:S01]  /*e9d0*/  FFMA.FTZ R5, R32, R20, -R27 ;  /* 0x0000001420057223 */ /* 0x000fe2000001081b */
[C---:B------:R-:W-:Y:S01]  /*e9e0*/  LOP3.LUT R31, R3.reuse, 0xffff0000, RZ, 0xc0, !PT ;  /* 0xffff0000031f7812 */ /* 0x040fe200078ec0ff */
[----:B------:R-:W-:-:S02]  /*e9f0*/  IMAD.U32 R32, R3, 0x10000, RZ ;  /* 0x0001000003207824 */ /* 0x000fc400078e00ff */
        /* <DEDUP_REMOVED lines=9> */
[----:B------:R-:W-:Y:S02]  /*ea90*/  F2FP.BF16.F32.PACK_AB R4, R15, R4 ;  /* 0x000000040f04723e */ /* 0x000fe400000010ff */
[----:B------:R-:W-:-:S02]  /*eaa0*/  F2FP.BF16.F32.PACK_AB R5, R20, R5 ;  /* 0x000000051405723e */ /* 0x000fc400000010ff */
[----:B------:R-:W-:Y:S02]  /*eab0*/  F2FP.BF16.F32.PACK_AB R6, R29, R6 ;  /* 0x000000061d06723e */ /* 0x000fe400000010ff */
[----:B------:R-:W-:-:S05]  /*eac0*/  F2FP.BF16.F32.PACK_AB R7, R30, R7 ;  /* 0x000000071e07723e */ /* 0x000fca00000010ff */
[----:B------:R1:W-:Y:S02]  /*ead0*/  STS.128 [R21+0x6000], R4 ;  /* 0x0060000415007388 */ /* 0x0003e40000000c00 */
.L_x_579:
[----:B------:R-:W-:Y:S05]  /*eae0*/  BSYNC B1 ;  /* 0x0000000000017941 */ /* 0x000fea0003800000 */
.L_x_578:
[----:B01----:R-:W-:-:S05]  /*eaf0*/  VIADD R4, R22, 0x60 ;  /* 0x0000006016047836 */ /* 0x003fca0000000000 */
        /* <DEDUP_REMOVED lines=22> */
[----:B------:R-:W-:Y:S01]  /*ec60*/  FFMA.FTZ R4, R25, R11, -R20 ;  /* 0x0000000b19047223 */ /* 0x000fe20000010814 */
[----:B------:R-:W-:Y:S01]  /*ec70*/  FMUL.FTZ R20, R27, R5 ;  /* 0x000000051b147220 */ /* 0x000fe20000410000 */
[----:B------:R-:W-:Y:S01]  /*ec80*/  FFMA.FTZ R11, R29, R11, R24 ;  /* 0x0000000b1d0b7223 */ /* 0x000fe20000010018 */
[-C--:B------:R-:W-:Y:S01]  /*ec90*/  FFMA.FTZ R5, R27, R15.reuse, -R26 ;  /* 0x0000000f1b057223 */ /* 0x080fe2000001081a */
[----:B------:R-:W-:Y:S01]  /*eca0*/  LOP3.LUT R7, R7, 0xffff0000, RZ, 0xc0, !PT ;  /* 0xffff000007077812 */ /* 0x000fe200078ec0ff */
[C---:B------:R-:W-:Y:S01]  /*ecb0*/  IMAD.U32 R26, R14.reuse, 0x10000, RZ ;  /* 0x000100000e1a7824 */ /* 0x040fe200078e00ff */
[----:B------:R-:W-:Y:S01]  /*ecc0*/  LOP3.LUT R29, R14, 0xffff0000, RZ, 0xc0, !PT ;  /* 0xffff00000e1d7812 */ /* 0x000fe200078ec0ff */
[C---:B------:R-:W-:Y:S01]  /*ecd0*/  IMAD.U32 R24, R12.reuse, 0x10000, RZ ;  /* 0x000100000c187824 */ /* 0x040fe200078e00ff */
[----:B------:R-:W-:Y:S01]  /*ece0*/  LOP3.LUT R27, R12, 0xffff0000, RZ, 0xc0, !PT ;  /* 0xffff00000c1b7812 */ /* 0x000fe200078ec0ff */
[----:B------:R-:W-:Y:S01]  /*ecf0*/  FFMA.FTZ R20, R31, R15, R20 ;  /* 0x0000000f1f147223 */ /* 0x000fe20000010014 */
[-C--:B------:R-:W-:Y:S01]  /*ed00*/  FMUL.FTZ R15, R26, R6.reuse ;  /* 0x000000061a0f7220 */ /* 0x080fe20000410000 */
[C---:B------:R-:W-:Y:S01]  /*ed10*/  FMUL.FTZ R25, R24.reuse, R6 ;  /* 0x0000000618197220 */ /* 0x040fe20000410000 */
[-C--:B------:R-:W-:Y:S01]  /*ed20*/  FMUL.FTZ R12, R29, R7.reuse ;  /* 0x000000071d0c7220 */ /* 0x080fe20000410000 */
[C---:B------:R-:W-:Y:S01]  /*ed30*/  FMUL.FTZ R14, R27.reuse, R7 ;  /* 0x000000071b0e7220 */ /* 0x040fe20000410000 */
[-C--:B------:R-:W-:Y:S01]  /*ed40*/  FFMA.FTZ R6, R24, R10.reuse, -R15 ;  /* 0x0000000a18067223 */ /* 0x080fe2000001080f */
[----:B------:R-:W-:Y:S01]  /*ed50*/  FFMA.FTZ R25, R26, R10, R25 ;  /* 0x0000000a1a197223 */ /* 0x000fe20000010019 */
[-C--:B------:R-:W-:Y:S01]  /*ed60*/  FFMA.FTZ R7, R27, R13.reuse, -R12 ;  /* 0x0000000d1b077223 */ /* 0x080fe2000001080c */
[----:B------:R-:W-:Y:S01]  /*ed70*/  FFMA.FTZ R14, R29, R13, R14 ;  /* 0x0000000d1d0e7223 */ /* 0x000fe2000001000e */
[----:B------:R-:W-:-:S02]  /*ed80*/  F2FP.BF16.F32.PACK_AB R4, R11, R4 ;  /* 0x000000040b04723e */ /* 0x000fc400000010ff */
[----:B------:R-:W-:Y:S02]  /*ed90*/  F2FP.BF16.F32.PACK_AB R5, R20, R5 ;  /* 0x000000051405723e */ /* 0x000fe400000010ff */
[----:B------:R-:W-:Y:S02]  /*eda0*/  F2FP.BF16.F32.PACK_AB R6, R25, R6 ;  /* 0x000000061906723e */ /* 0x000fe400000010ff */
[----:B------:R-:W-:-:S05]  /*edb0*/  F2FP.BF16.F32.PACK_AB R7, R14, R7 ;  /* 0x000000070e07723e */ /* 0x000fca00000010ff */
[----:B------:R0:W-:Y:S02]  /*edc0*/  STS.128 [R21+0x3000], R4 ;  /* 0x0030000415007388 */ /* 0x0001e40000000c00 */
.L_x_584:
[----:B------:R-:W-:Y:S05]  /*edd0*/  BSYNC B1 ;  /* 0x0000000000017941 */ /* 0x000fea0003800000 */
.L_x_583:
[----:B------:R-:W-:Y:S05]  /*ede0*/  @P1 BRA `(.L_x_582) ;  /* 0x00000020004c1947 */ /* 0x000fea0003800000 */
[----:B0-----:R-:W0:Y:S01]  /*edf0*/  LDS.128 R4, [R21+0x7000] ;  /* 0x0070000015047984 */ /* 0x001e220000000c00 */
[----:B------:R-:W-:Y:S01]  /*ee00*/  IMAD.U32 R14, R0, 0x10000, RZ ;  /* 0x00010000000e7824 */ /* 0x000fe200078e00ff */
[C---:B------:R-:W-:Y:S01]  /*ee10*/  LOP3.LUT R27, R8.reuse, 0xffff0000, RZ, 0xc0, !PT ;  /* 0xffff0000081b7812 */ /* 0x040fe200078ec0ff */
[----:B------:R-:W-:Y:S01]  /*ee20*/  IMAD.U32 R20, R8, 0x10000, RZ ;  /* 0x0001000008147824 */ /* 0x000fe200078e00ff */
[----:B------:R-:W-:Y:S02]  /*ee30*/  LOP3.LUT R25, R0, 0xffff0000, RZ, 0xc0, !PT ;  /* 0xffff000000197812 */ /* 0x000fe400078ec0ff */
        /* <DEDUP_REMOVED lines=16> */
[----:B------:R-:W-:Y:S01]  /*ef40*/  LOP3.LUT R14, R3, 0xffff0000, RZ, 0xc0, !PT ;  /* 0xffff0000030e7812 */ /* 0x000fe200078ec0ff */
[----:B------:R-:W-:Y:S02]  /*ef50*/  IMAD.U32 R20, R9, 0x10000, RZ ;  /* 0x0001000009147824 */ /* 0x000fe400078e00ff */
[----:B------:R-:W-:Y:S01]  /*ef60*/  FFMA.FTZ R10, R27, R11, R10 ;  /* 0x0000000b1b0a7223 */ /* 0x000fe2000001000a */
[----:B------:R-:W-:Y:S02]  /*ef70*/  IMAD.U32 R12, R3, 0x10000, RZ ;  /* 0x00010000030c7824 */ /* 0x000fe400078e00ff */
[-C--:B------:R-:W-:Y:S01]  /*ef80*/  FMUL.FTZ R11, R24, R7.reuse ;  /* 0x00000007180b7220 */ /* 0x080fe20000410000 */
[-C--:B------:R-:W-:Y:S01]  /*ef90*/  FMUL.FTZ R3, R20, R6.reuse ;  /* 0x0000000614037220 */ /* 0x080fe20000410000 */
[----:B------:R-:W-:Y:S01]  /*efa0*/  FMUL.FTZ R13, R14, R7 ;  /* 0x000000070e0d7220 */ /* 0x000fe20000410000 */
[----:B------:R-:W-:Y:S01]  /*efb0*/  FMUL.FTZ R9, R12, R6 ;  /* 0x000000060c097220 */ /* 0x000fe20000410000 */
[----:B------:R-:W-:Y:S01]  /*efc0*/  FFMA.FTZ R7, R14, R8, -R11 ;  /* 0x000000080e077223 */ /* 0x000fe2000001080b */
[----:B------:R-:W-:Y:S01]  /*efd0*/  FFMA.FTZ R3, R12, R0, -R3 ;  /* 0x000000000c037223 */ /* 0x000fe20000010803 */
[----:B------:R-:W-:Y:S01]  /*efe0*/  FFMA.FTZ R8, R24, R8, R13 ;  /* 0x0000000818087223 */ /* 0x000fe2000001000d */
[----:B------:R-:W-:Y:S01]  /*eff0*/  FFMA.FTZ R6, R20, R0, R9 ;  /* 0x0000000014067223 */ /* 0x000fe20000010009 */
[----:B------:R-:W-:-:S02]  /*f000*/  F2FP.BF16.F32.PACK_AB R4, R15, R4 ;  /* 0x000000040f04723e */ /* 0x000fc400000010ff */
[----:B------:R-:W-:Y:S02]  /*f010*/  F2FP.BF16.F32.PACK_AB R5, R10, R5 ;  /* 0x000000050a05723e */ /* 0x000fe400000010ff */
[----:B------:R-:W-:Y:S02]  /*f020*/  F2FP.BF16.F32.PACK_AB R6, R6, R3 ;  /* 0x000000030606723e */ /* 0x000fe400000010ff */
[----:B------:R-:W-:-:S05]  /*f030*/  F2FP.BF16.F32.PACK_AB R7, R8, R7 ;  /* 0x000000070807723e */ /* 0x000fca00000010ff */
[----:B------:R1:W-:Y:S01]  /*f040*/  STS.128 [R21+0x7000], R4 ;  /* 0x0070000415007388 */ /* 0x0003e20000000c00 */
[----:B------:R-:W-:Y:S05]  /*f050*/  BRA `(.L_x_582) ;  /* 0x0000001c00b07947 */ /* 0x000fea0003800000 */
.L_x_564:
[----:B------:R-:W-:-:S03]  /*f060*/  UMOV UR4, 0xffffffff ;  /* 0xffffffff00047882 */ /* 0x000fc60000000000 */
[----:B------:R-:W-:Y:S05]  /*f070*/  BRA.DIV UR4, `(.L_x_585) ;  /* 0x000001aa04b07947 */ /* 0x000fea000b800000 */
[----:B------:R0:W2:Y:S04]  /*f080*/  SHFL.IDX PT, R0, R25, RZ, 0x181f ;  /* 0x00181fff19007589 */ /* 0x0000a800000e0000 */
[----:B------:R0:W3:Y:S04]  /*f090*/  SHFL.IDX PT, R3, R24, RZ, 0x181f ;  /* 0x00181fff18037589 */ /* 0x0000e800000e0000 */
[----:B------:R0:W4:Y:S04]  /*f0a0*/  SHFL.IDX PT, R20, R27, RZ, 0x181f ;  /* 0x00181fff1b147589 */ /* 0x00012800000e0000 */
[----:B-1----:R0:W1:Y:S02]  /*f0b0*/  SHFL.IDX PT, R14, R26, RZ, 0x181f ;  /* 0x00181fff1a0e7589 */ /* 0x00206400000e0000 */
.L_x_822:
[----:B------:R-:W5:Y:S01]  /*f0c0*/  LDL R6, [R1+0x6c] ;  /* 0x00006c0001067983 */ /* 0x000f620000100800 */
[----:B------:R-:W-:Y:S01]  /*f0d0*/  ULDC UR4, c[0x0][0x448] ;  /* 0x0001120000047ab9 */ /* 0x000fe20000000800 */
[----:B------:R-:W0:Y:S01]  /*f0e0*/  LDC R13, c[0x0][0x3f4] ;  /* 0x0000fd00ff0d7b82 */ /* 0x000e220000000800 */
[----:B------:R-:W-:Y:S01]  /*f0f0*/  IMAD R12, R161, UR4, RZ ;  /* 0x00000004a10c7c24 */ /* 0x000fe2000f8e02ff */
[----:B------:R-:W-:Y:S01]  /*f100*/  BSSY B1, `(.L_x_586) ;  /* 0x0000018000017945 */ /* 0x000fe20003800000 */
[----:B------:R-:W-:Y:S02]  /*f110*/  CS2R R8, SRZ ;  /* 0x0000000000087805 */ /* 0x000fe4000001ff00 */
[----:B------:R-:W-:Y:S02]  /*f120*/  CS2R R10, SRZ ;  /* 0x00000000000a7805 */ /* 0x000fe4000001ff00 */
[----:B------:R-:W-:Y:S02]  /*f130*/  ISETP.GE.AND P0, PT, R5, R12, PT ;  /* 0x0000000c0500720c */ /* 0x000fe40003f06270 */
[----:B-----5:R-:W-:-:S04]  /*f140*/  LEA.HI R4, R6, R6, RZ, 0x1 ;  /* 0x0000000606047211 */ /* 0x020fc800078f08ff */
[----:B------:R-:W-:-:S05]  /*f150*/  LOP3.LUT R4, R4, 0xfffffffe, RZ, 0xc0, !PT ;  /* 0xfffffffe04047812 */ /* 0x000fca00078ec0ff */
[----:B0-----:R-:W-:Y:S01]  /*f160*/  IMAD.IADD R27, R6, 0x1, -R4 ;  /* 0x00000001061b7824 */ /* 0x001fe200078e0a04 */
[----:B------:R-:W-:Y:S02]  /*f170*/  CS2R R6, SRZ ;  /* 0x0000000000067805 */ /* 0x000fe4000001ff00 */
[----:B------:R-:W-:Y:S02]  /*f180*/  CS2R R4, SRZ ;  /* 0x0000000000047805 */ /* 0x000fe4000001ff00 */
[----:B------:R-:W-:Y:S01]  /*f190*/  SHF.L.U32 R27, R27, 0x1f, RZ ;  /* 0x0000001f1b1b7819 */ /* 0x000fe200000006ff */
[----:B------:R-:W-:Y:S06]  /*f1a0*/  @P0 BRA `(.L_x_587) ;  /* 0x0000000000340947 */ /* 0x000fec0003800000 */
[----:B------:R-:W-:Y:S01]  /*f1b0*/  ULDC UR4, c[0x0][0x3f4] ;  /* 0x0000fd0000047ab9 */ /* 0x000fe20000000800 */
[C---:B------:R-:W-:Y:S01]  /*f1c0*/  IMAD.SHL.U32 R15, R16.reuse, 0x2, RZ ;  /* 0x00000002100f7824 */ /* 0x040fe200078e00ff */
[C---:B------:R-:W-:Y:S02]  /*f1d0*/  ISETP.GE.AND P2, PT, R16.reuse, UR4, PT ;  /* 0x0000000410007c0c */ /* 0x040fe4000bf46270 */
[----:B------:R-:W-:Y:S02]  /*f1e0*/  SHF.L.U64.HI R9, R16, 0x1, R17 ;  /* 0x0000000110097819 */ /* 0x000fe40000010211 */
[-C--:B---3--:R-:W-:Y:S02]  /*f1f0*/  IADD3 R24, P0, R3, R15.reuse, RZ ;  /* 0x0000000f03187210 */ /* 0x088fe40007f1e0ff */
[----:B-1----:R-:W-:-:S03]  /*f200*/  IADD3 R14, P1, R14, R15, RZ ;  /* 0x0000000f0e0e7210 */ /* 0x002fc60007f3e0ff */
[--C-:B--2---:R-:W-:Y:S02]  /*f210*/  IMAD.X R25, R0, 0x1, R9.reuse, P0 ;  /* 0x0000000100197824 */ /* 0x104fe400000e0609 */
[----:B----4-:R-:W-:Y:S01]  /*f220*/  IMAD.X R15, R20, 0x1, R9, P1 ;  /* 0x00000001140f7824 */ /* 0x010fe200008e0609 */
[----:B------:R-:W-:Y:S01]  /*f230*/  CS2R R8, SRZ ;  /* 0x0000000000087805 */ /* 0x000fe2000001ff00 */
[----:B------:R-:W-:Y:S06]  /*f240*/  @P2 BRA `(.L_x_587) ;  /* 0x00000000000c2947 */ /* 0x000fec0003800000 */
[----:B------:R-:W-:Y:S02]  /*f250*/  ULDC.64 UR4, c[0x0][0x208] ;  /* 0x0000820000047ab9 */ /* 0x000fe40000000a00 */
[----:B------:R0:W5:Y:S04]  /*f260*/  LD.E.128 R4, desc[UR4][R24.64] ;  /* 0x0000000418047980 */ /* 0x000168000c101d00 */
[----:B------:R0:W5:Y:S02]  /*f270*/  LD.E.128 R8, desc[UR4][R14.64] ;  /* 0x000000040e087980 */ /* 0x000164000c101d00 */
.L_x_587:
[----:B------:R-:W-:Y:S05]  /*f280*/  BSYNC B1 ;  /* 0x0000000000017941 */ /* 0x000fea0003800000 */
.L_x_586:
[----:B------:R-:W4:Y:S01]  /*f290*/  SYNCS.PHASECHK.TRANS64.TRYWAIT P4, [R2+URZ+0x34800], R27 ;  /* 0x0348001b020075a7 */ /* 0x000f22000808017f */
[----:B--2---:R-:W-:Y:S01]  /*f2a0*/  IMAD R0, R149, -0x80, R12 ;  /* 0xffffff8095007824 */ /* 0x004fe200078e020c */
[--C-:B-----5:R-:W-:Y:S01]  /*f2b0*/  SHF.R.U64 R31, R6, 0x10, R7.reuse ;  /* 0x00000010061f7819 */ /* 0x120fe20000001207 */
[----:B---3--:R-:W-:Y:S01]  /*f2c0*/  IMAD.MOV.U32 R3, RZ, RZ, R4 ;  /* 0x000000ffff037224 */ /* 0x008fe200078e0004 */
[--C-:B------:R-:W-:Y:S01]  /*f2d0*/  SHF.R.U32.HI R29, RZ, 0x10, R7.reuse ;  /* 0x00000010ff1d7819 */ /* 0x100fe20000011607 */
[----:B01----:R-:W-:Y:S01]  /*f2e0*/  IMAD.MOV.U32 R14, RZ, RZ, R7 ;  /* 0x000000ffff0e7224 */ /* 0x003fe200078e0007 */
[----:B------:R-:W-:Y:S01]  /*f2f0*/  SHF.R.U64 R26, R4, 0x10, R5 ;  /* 0x00000010041a7819 */ /* 0x000fe20000001205 */
[----:B------:R-:W-:Y:S01]  /*f300*/  IMAD.MOV.U32 R15, RZ, RZ, R8 ;  /* 0x000000ffff0f7224 */ /* 0x000fe200078e0008 */
[----:B------:R-:W-:Y:S01]  /*f310*/  SHF.R.U64 R8, R8, 0x10, R9 ;  /* 0x0000001008087819 */ /* 0x000fe20000001209 */
[----:B------:R-:W-:Y:S01]  /*f320*/  IMAD.MOV.U32 R24, RZ, RZ, R5 ;  /* 0x000000ffff187224 */ /* 0x000fe200078e0005 */
[--C-:B------:R-:W-:Y:S01]  /*f330*/  SHF.R.U32.HI R7, RZ, 0x10, R9.reuse ;  /* 0x00000010ff077819 */ /* 0x100fe20000011609 */
[----:B----4-:R-:W-:Y:S01]  /*f340*/  IMAD.MOV.U32 R20, RZ, RZ, R9 ;  /* 0x000000ffff147224 */ /* 0x010fe200078e0009 */
[----:B------:R-:W-:Y:S01]  /*f350*/  SHF.R.U32.HI R33, RZ, 0x10, R5 ;  /* 0x00000010ff217819 */ /* 0x000fe20000011605 */
[----:B------:R-:W-:Y:S01]  /*f360*/  VIADD R34, R22, 0x20 ;  /* 0x0000002016227836 */ /* 0x000fe20000000000 */
[----:B------:R-:W-:Y:S01]  /*f370*/  ISETP.GE.AND P0, PT, R16, R13, PT ;  /* 0x0000000d1000720c */ /* 0x000fe20003f06270 */
[----:B------:R-:W-:Y:S01]  /*f380*/  VIADD R32, R22, 0x40 ;  /* 0x0000004016207836 */ /* 0x000fe20000000000 */
[----:B------:R-:W-:Y:S01]  /*f390*/  VIMNMX R9, R0, 0x80, PT ;  /* 0x0000008000097848 */ /* 0x000fe20003fe0100 */
[----:B------:R-:W-:Y:S01]  /*f3a0*/  IMAD.MOV.U32 R12, RZ, RZ, R6 ;  /* 0x000000ffff0c7224 */ /* 0x000fe200078e0006 */
[--C-:B------:R-:W-:Y:S01]  /*f3b0*/  SHF.R.U64 R5, R10, 0x10, R11.reuse ;  /* 0x000000100a057819 */ /* 0x100fe2000000120b */
[----:B------:R-:W-:Y:S01]  /*f3c0*/  IMAD.MOV.U32 R4, RZ, RZ, R10 ;  /* 0x000000ffff047224 */ /* 0x000fe200078e000a */
[--C-:B------:R-:W-:Y:S01]  /*f3d0*/  SHF.R.U32.HI R6, RZ, 0x10, R11.reuse ;  /* 0x00000010ff067819 */ /* 0x100fe2000001160b */
[----:B------:R-:W-:Y:S01]  /*f3e0*/  IMAD.MOV.U32 R25, RZ, RZ, R11 ;  /* 0x000000ffff197224 */ /* 0x000fe200078e000b */
[----:B------:R-:W-:Y:S01]  /*f3f0*/  BSSY B1, `(.L_x_588) ;  /* 0x000000f000017945 */ /* 0x000fe20003800000 */
[----:B------:R-:W-:Y:S01]  /*f400*/  VIADD R30, R22, 0x60 ;  /* 0x00000060161e7836 */ /* 0x000fe20000000000 */
[----:B------:R-:W-:-:S02]  /*f410*/  PRMT R0, R3, 0x5410, R26 ;  /* 0x0000541003007816 */ /* 0x000fc4000000001a */
[-C--:B------:R-:W-:Y:S02]  /*f420*/  ISETP.GE.OR P3, PT, R22, R9.reuse, P0 ;  /* 0x000000091600720c */ /* 0x080fe40000766670 */
[-C--:B------:R-:W-:Y:S02]  /*f430*/  ISETP.GE.OR P2, PT, R34, R9.reuse, P0 ;  /* 0x000000092200720c */ /* 0x080fe40000746670 */
[-C--:B------:R-:W-:Y:S02]  /*f440*/  ISETP.GE.OR P1, PT, R32, R9.reuse, P0 ;  /* 0x000000092000720c */ /* 0x080fe40000726670 */
[----:B------:R-:W-:Y:S02]  /*f450*/  PRMT R3, R24, 0x5410, R33 ;  /* 0x0000541018037816 */ /* 0x000fe40000000021 */
[----:B------:R-:W-:Y:S02]  /*f460*/  ISETP.GE.OR P0, PT, R30, R9, P0 ;  /* 0x000000091e00720c */ /* 0x000fe40000706670 */
[----:B------:R-:W-:-:S02]  /*f470*/  PRMT R12, R12, 0x5410, R31 ;  /* 0x000054100c0c7816 */ /* 0x000fc4000000001f */
[----:B------:R-:W-:Y:S02]  /*f480*/  PRMT R14, R14, 0x5410, R29 ;  /* 0x000054100e0e7816 */ /* 0x000fe4000000001d */
[----:B------:R-:W-:Y:S02]  /*f490*/  PRMT R15, R15, 0x5410, R8 ;  /* 0x000054100f0f7816 */ /* 0x000fe40000000008 */
[----:B------:R-:W-:Y:S02]  /*f4a0*/  PRMT R20, R20, 0x5410, R7 ;  /* 0x0000541014147816 */ /* 0x000fe40000000007 */
[----:B------:R-:W-:Y:S02]  /*f4b0*/  PRMT R24, R4, 0x5410, R5 ;  /* 0x0000541004187816 */ /* 0x000fe40000000005 */
[----:B------:R-:W-:Y:S01]  /*f4c0*/  PRMT R25, R25, 0x5410, R6 ;  /* 0x0000541019197816 */ /* 0x000fe20000000006 */
[----:B------:R-:W-:Y:S06]  /*f4d0*/  @!P4 BRA `(.L_x_589) ;  /* 0x000001a80008c947 */ /* 0x000fec0003800000 */
.L_x_823:
[----:B------:R-:W-:Y:S05]  /*f4e0*/  BSYNC B1 ;  /* 0x0000000000017941 */ /* 0x000fea0003800000 */
.L_x_588:
[----:B------:R-:W-:Y:S04]  /*f4f0*/  BSSY B1, `(.L_x_590) ;  /* 0x0000069000017945 */ /* 0x000fe80003800000 */
[----:B------:R-:W-:Y:S05]  /*f500*/  @P3 BRA `(.L_x_591) ;  /* 0x00000004009c3947 */ /* 0x000fea0003800000 */
[----:B------:R-:W1:Y:S01]  /*f510*/  S2R R5, SR_TID.X ;  /* 0x0000000000057919 */ /* 0x000e620000002100 */
[----:B------:R-:W-:Y:S01]  /*f520*/  IMAD.SHL.U32 R6, R22, 0x40, RZ ;  /* 0x0000004016067824 */ /* 0x000fe200078e00ff */
[C---:B------:R-:W-:Y:S01]  /*f530*/  LOP3.LUT R39, R15.reuse, 0xffff0000, RZ, 0xc0, !PT ;  /* 0xffff00000f277812 */ /* 0x040fe200078ec0ff */
[----:B------:R-:W-:Y:S01]  /*f540*/  IMAD.U32 R38, R15, 0x10000, RZ ;  /* 0x000100000f267824 */ /* 0x000fe200078e00ff */
[----:B------:R-:W2:Y:S01]  /*f550*/  S2R R8, SR_TID.X ;  /* 0x0000000000087919 */ /* 0x000ea20000002100 */
[C---:B------:R-:W-:Y:S01]  /*f560*/  IMAD.U32 R36, R0.reuse, 0x10000, RZ ;  /* 0x0001000000247824 */ /* 0x040fe200078e00ff */
[----:B------:R-:W-:Y:S01]  /*f570*/  LOP3.LUT R37, R0, 0xffff0000, RZ, 0xc0, !PT ;  /* 0xffff000000257812 */ /* 0x000fe200078ec0ff */
[----:B-1----:R-:W-:Y:S02]  /*f580*/  VIADD R5, R5, 0xffffff80 ;  /* 0xffffff8005057836 */ /* 0x002fe40000000000 */
[----:B--2---:R-:W-:-:S03]  /*f590*/  VIADD R8, R8, 0xffffff80 ;  /* 0xffffff8008087836 */ /* 0x004fc60000000000 */
[----:B------:R-:W-:-:S04]  /*f5a0*/  SHF.R.S32.HI R4, RZ, 0x1f, R5 ;  /* 0x0000001fff047819 */ /* 0x000fc80000011405 */
[----:B------:R-:W-:-:S04]  /*f5b0*/  LEA.HI R4, R4, R5, RZ, 0x3 ;  /* 0x0000000504047211 */ /* 0x000fc800078f18ff */
[----:B------:R-:W-:-:S05]  /*f5c0*/  LOP3.LUT R4, R4, 0xfffffff8, RZ, 0xc0, !PT ;  /* 0xfffffff804047812 */ /* 0x000fca00078ec0ff */
[----:B------:R-:W-:-:S05]  /*f5d0*/  IMAD.IADD R4, R5, 0x1, -R4 ;  /* 0x0000000105047824 */ /* 0x000fca00078e0a04 */
[----:B------:R-:W-:-:S04]  /*f5e0*/  LEA.HI R4, R13, R4, RZ, 0x1d ;  /* 0x000000040d047211 */ /* 0x000fc800078fe8ff */
[----:B------:R-:W-:Y:S01]  /*f5f0*/  SHF.R.S32.HI R7, RZ, 0x1f, R4 ;  /* 0x0000001fff077819 */ /* 0x000fe20000011404 */
[----:B------:R-:W-:-:S03]  /*f600*/  IMAD.SHL.U32 R5, R4, 0x8, RZ ;  /* 0x0000000804057824 */ /* 0x000fc600078e00ff */
[----:B------:R-:W-:Y:S02]  /*f610*/  LEA.HI R7, R7, R4, RZ, 0x3 ;  /* 0x0000000407077211 */ /* 0x000fe400078f18ff */
[----:B------:R-:W-:-:S03]  /*f620*/  LOP3.LUT R5, R5, 0x38, RZ, 0xc0, !PT ;  /* 0x0000003805057812 */ /* 0x000fc600078ec0ff */
[----:B------:R-:W-:Y:S01]  /*f630*/  IMAD.SHL.U32 R7, R7, 0x400, RZ ;  /* 0x0000040007077824 */ /* 0x000fe200078e00ff */
[----:B------:R-:W-:Y:S02]  /*f640*/  LOP3.LUT R5, R5, 0x1c0, R6, 0xf8, !PT ;  /* 0x000001c005057812 */ /* 0x000fe400078ef806 */
[----:B------:R-:W-:Y:S02]  /*f650*/  SHF.R.S32.HI R6, RZ, 0x1f, R8 ;  /* 0x0000001fff067819 */ /* 0x000fe40000011408 */
[----:B------:R-:W-:Y:S02]  /*f660*/  LOP3.LUT R7, R7, 0x7fffe000, RZ, 0xc0, !PT ;  /* 0x7fffe00007077812 */ /* 0x000fe400078ec0ff */
[----:B------:R-:W-:Y:S01]  /*f670*/  LEA.HI R6, R6, R8, RZ, 0x6 ;  /* 0x0000000806067211 */ /* 0x000fe200078f30ff */
[----:B------:R-:W-:-:S04]  /*f680*/  IMAD.SHL.U32 R8, R22, 0x40, RZ ;  /* 0x0000004016087824 */ /* 0x000fc800078e00ff */
[----:B------:R-:W-:Y:S01]  /*f690*/  IMAD.SHL.U32 R6, R6, 0x8, RZ ;  /* 0x0000000806067824 */ /* 0x000fe200078e00ff */
[----:B------:R-:W-:-:S04]  /*f6a0*/  LOP3.LUT R8, R8, 0x1c0, RZ, 0xc0, !PT ;  /* 0x000001c008087812 */ /* 0x000fc800078ec0ff */
[----:B------:R-:W-:Y:S02]  /*f6b0*/  SHF.R.U32.HI R8, RZ, 0x3, R8 ;  /* 0x00000003ff087819 */ /* 0x000fe40000011608 */
[----:B------:R-:W-:Y:S02]  /*f6c0*/  LOP3.LUT R6, R6, 0xfffffe00, RZ, 0xc0, !PT ;  /* 0xfffffe0006067812 */ /* 0x000fe400078ec0ff */
[----:B------:R-:W-:-:S04]  /*f6d0*/  LOP3.LUT R4, R5, R8, RZ, 0x3c, !PT ;  /* 0x0000000805047212 */ /* 0x000fc800078e3cff */
[----:B------:R-:W-:Y:S02]  /*f6e0*/  IADD3 R9, R4, R7, R6 ;  /* 0x0000000704097210 */ /* 0x000fe40007ffe006 */
[----:B------:R-:W0:Y:S03]  /*f6f0*/  LDS.128 R4, [R21] ;  /* 0x0000000015047984 */ /* 0x000e260000000c00 */
[----:B------:R-:W-:-:S05]  /*f700*/  IMAD R26, R9, 0x2, R2 ;  /* 0x00000002091a7824 */ /* 0x000fca00078e0202 */
[----:B------:R-:W1:Y:S01]  /*f710*/  LDS.128 R8, [R26+0x16400] ;  /* 0x016400001a087984 */ /* 0x000e620000000c00 */
[C---:B0-----:R-:W-:Y:S01]  /*f720*/  IMAD.U32 R27, R4.reuse, 0x10000, RZ ;  /* 0x00010000041b7824 */ /* 0x041fe200078e00ff */
[----:B------:R-:W-:Y:S01]  /*f730*/  LOP3.LUT R4, R4, 0xffff0000, RZ, 0xc0, !PT ;  /* 0xffff000004047812 */ /* 0x000fe200078ec0ff */
[C---:B------:R-:W-:Y:S01]  /*f740*/  IMAD.U32 R29, R5.reuse, 0x10000, RZ ;  /* 0x00010000051d7824 */ /* 0x040fe200078e00ff */
[----:B------:R-:W-:Y:S01]  /*f750*/  LOP3.LUT R5, R5, 0xffff0000, RZ, 0xc0, !PT ;  /* 0xffff000005057812 */ /* 0x000fe200078ec0ff */
[C---:B------:R-:W-:Y:S01]  /*f760*/  IMAD.U32 R30, R6.reuse, 0x10000, RZ ;  /* 0x00010000061e7824 */ /* 0x040fe200078e00ff */
[----:B------:R-:W-:Y:S01]  /*f770*/  LOP3.LUT R6, R6, 0xffff0000, RZ, 0xc0, !PT ;  /* 0xffff000006067812 */ /* 0x000fe200078ec0ff */
[C---:B------:R-:W-:Y:S01]  /*f780*/  IMAD.U32 R31, R7.reuse, 0x10000, RZ ;  /* 0x00010000071f7824 */ /* 0x040fe200078e00ff */
[----:B------:R-:W-:Y:S01]  /*f790*/  LOP3.LUT R7, R7, 0xffff0000, RZ, 0xc0, !PT ;  /* 0xffff000007077812 */ /* 0x000fe200078ec0ff */
[C---:B-1----:R-:W-:Y:S01]  /*f7a0*/  IMAD.U32 R32, R8.reuse, 0x10000, RZ ;  /* 0x0001000008207824 */ /* 0x042fe200078e00ff */
[----:B------:R-:W-:Y:S01]  /*f7b0*/  LOP3.LUT R8, R8, 0xffff0000, RZ, 0xc0, !PT ;  /* 0xffff000008087812 */ /* 0x000fe200078ec0ff */
[C---:B------:R-:W-:Y:S01]  /*f7c0*/  IMAD.U32 R33, R9.reuse, 0x10000, RZ ;  /* 0x0001000009217824 */ /* 0x040fe200078e00ff */
[----:B------:R-:W-:Y:S01]  /*f7d0*/  LOP3.LUT R9, R9, 0xffff0000, RZ, 0xc0, !PT ;  /* 0xffff000009097812 */ /* 0x000fe200078ec0ff */
[C---:B------:R-:W-:Y:S01]  /*f7e0*/  FMUL.FTZ R40, R32.reuse, R38 ;  /* 0x0000002620287220 */ /* 0x040fe20000410000 */
[----:B------:R-:W-:Y:S01]  /*f7f0*/  FMUL.FTZ R32, R32, R36 ;  /* 0x0000002420207220 */ /* 0x000fe20000410000 */
[----:B------:R-:W-:Y:S01]  /*f800*/  FMUL.FTZ R41, R8, R39 ;  /* 0x0000002708297220 */ /* 0x000fe20000410000 */
[----:B------:R-:W-:-:S02]  /*f810*/  IMAD.U32 R34, R10, 0x10000, RZ ;  /* 0x000100000a227824 */ /* 0x000fc400078e00ff */
[C---:B------:R-:W-:Y:S01]  /*f820*/  FFMA.FTZ R40, R27.reuse, R36, -R40 ;  /* 0x000000241b287223 */ /* 0x040fe20000010828 */
[----:B------:R-:W-:Y:S02]  /*f830*/  IMAD.U32 R36, R20, 0x10000, RZ ;  /* 0x0001000014247824 */ /* 0x000fe400078e00ff */
[----:B------:R-:W-:Y:S01]  /*f840*/  FFMA.FTZ R38, R27, R38, R32 ;  /* 0x000000261b267223 */ /* 0x000fe20000010020 */
[----:B------:R-:W-:Y:S02]  /*f850*/  IMAD.U32 R32, R3, 0x10000, RZ ;  /* 0x0001000003207824 */ /* 0x000fe400078e00ff */
[-C--:B------:R-:W-:Y:S01]  /*f860*/  FMUL.FTZ R27, R8, R37.reuse ;  /* 0x00000025081b7220 */ /* 0x080fe20000410000 */
[C---:B------:R-:W-:Y:S01]  /*f870*/  FMUL.FTZ R8, R33.reuse, R36 ;  /* 0x0000002421087220 */ /* 0x040fe20000410000 */
[----:B------:R-:W-:Y:S01]  /*f880*/  FFMA.FTZ R41, R4, R37, -R41 ;  /* 0x0000002504297223 */ /* 0x000fe20000010829 */
[----:B------:R-:W-:Y:S01]  /*f890*/  FMUL.FTZ R33, R33, R32 ;  /* 0x0000002021217220 */ /* 0x000fe20000410000 */
[----:B------:R-:W-:-:S02]  /*f8a0*/  IMAD.U32 R37, R24, 0x10000, RZ ;  /* 0x0001000018257824 */ /* 0x000fc400078e00ff */
[----:B------:R-:W-:Y:S01]  /*f8b0*/  FFMA.FTZ R39, R4, R39, R27 ;  /* 0x0000002704277223 */ /* 0x000fe2000001001b */
[----:B------:R-:W-:Y:S01]  /*f8c0*/  LOP3.LUT R10, R10, 0xffff0000, RZ, 0xc0, !PT ;  /* 0xffff00000a0a7812 */ /* 0x000fe200078ec0ff */
[C---:B------:R-:W-:Y:S01]  /*f8d0*/  FFMA.FTZ R36, R29.reuse, R36, R33 ;  /* 0x000000241d247223 */ /* 0x040fe20000010021 */
[----:B------:R-:W-:Y:S01]  /*f8e0*/  FFMA.FTZ R42, R29, R32, -R8 ;  /* 0x000000201d2a7223 */ /* 0x000fe20000010808 */
[----:B------:R-:W-:Y:S02]  /*f8f0*/  IMAD.U32 R27, R12, 0x10000, RZ ;  /* 0x000100000c1b7824 */ /* 0x000fe400078e00ff */
[----:B------:R-:W-:Y:S01]  /*f900*/  FMUL.FTZ R43, R34, R37 ;  /* 0x00000025222b7220 */ /* 0x000fe20000410000 */
[----:B------:R-:W-:Y:S01]  /*f910*/  LOP3.LUT R33, R24, 0xffff0000, RZ, 0xc0, !PT ;  /* 0xffff000018217812 */ /* 0x000fe200078ec0ff */
[----:B------:R-:W-:Y:S01]  /*f920*/  IMAD.U32 R35, R11, 0x10000, RZ ;  /* 0x000100000b237824 */ /* 0x000fe200078e00ff */
[----:B------:R-:W-:Y:S01]  /*f930*/  LOP3.LUT R29, R12, 0xffff0000, RZ, 0xc0, !PT ;  /* 0xffff00000c1d7812 */ /* 0x000fe200078ec0ff */
[----:B------:R-:W-:-:S02]  /*f940*/  IMAD.U32 R32, R25, 0x10000, RZ ;  /* 0x0001000019207824 */ /* 0x000fc400078e00ff */
[-C--:B------:R-:W-:Y:S01]  /*f950*/  FMUL.FTZ R45, R34, R27.reuse ;  /* 0x0000001b222d7220 */ /* 0x080fe20000410000 */
[----:B------:R-:W-:Y:S01]  /*f960*/  FFMA.FTZ R43, R30, R27, -R43 ;  /* 0x0000001b1e2b7223 */ /* 0x000fe2000001082b */
[----:B------:R-:W-:Y:S01]  /*f970*/  FMUL.FTZ R27, R10, R33 ;  /* 0x000000210a1b7220 */ /* 0x000fe20000410000 */
[----:B------:R-:W-:Y:S02]  /*f980*/  IMAD.U32 R4, R14, 0x10000, RZ ;  /* 0x000100000e047824 */ /* 0x000fe400078e00ff */
[-C--:B------:R-:W-:Y:S01]  /*f990*/  FMUL.FTZ R10, R10, R29.reuse ;  /* 0x0000001d0a0a7220 */ /* 0x080fe20000410000 */
[----:B------:R-:W-:Y:S01]  /*f9a0*/  FMUL.FTZ R8, R35, R32 ;  /* 0x0000002023087220 */ /* 0x000fe20000410000 */
[----:B------:R-:W-:Y:S01]  /*f9b0*/  FFMA.FTZ R34, R6, R29, -R27 ;  /* 0x0000001d06227223 */ /* 0x000fe2000001081b */
[----:B------:R-:W-:Y:S01]  /*f9c0*/  FFMA.FTZ R45, R30, R37, R45 ;  /* 0x000000251e2d7223 */ /* 0x000fe2000001002d */
[----:B------:R-:W-:Y:S01]  /*f9d0*/  FFMA.FTZ R44, R6, R33, R10 ;  /* 0x00000021062c7223 */ /* 0x000fe2000001000a */
[-C--:B------:R-:W-:Y:S01]  /*f9e0*/  FFMA.FTZ R29, R31, R4.reuse, -R8 ;  /* 0x000000041f1d7223 */ /* 0x080fe20000010808 */
[----:B------:R-:W-:Y:S01]  /*f9f0*/  LOP3.LUT R11, R11, 0xffff0000, RZ, 0xc0, !PT ;  /* 0xffff00000b0b7812 */ /* 0x000fe200078ec0ff */
[----:B------:R-:W-:Y:S01]  /*fa00*/  FMUL.FTZ R30, R35, R4 ;  /* 0x00000004231e7220 */ /* 0x000fe20000410000 */
[----:B------:R-:W-:-:S02]  /*fa10*/  LOP3.LUT R8, R20, 0xffff0000, RZ, 0xc0, !PT ;  /* 0xffff000014087812 */ /* 0x000fc400078ec0ff */
[----:B------:R-:W-:Y:S01]  /*fa20*/  LOP3.LUT R10, R25, 0xffff0000, RZ, 0xc0, !PT ;  /* 0xffff0000190a7812 */ /* 0x000fe200078ec0ff */
[----:B------:R-:W-:Y:S01]  /*fa30*/  FFMA.FTZ R31, R31, R32, R30 ;  /* 0x000000201f1f7223 */ /* 0x000fe2000001001e */
[----:B------:R-:W-:Y:S01]  /*fa40*/  LOP3.LUT R4, R3, 0xffff0000, RZ, 0xc0, !PT ;  /* 0xffff000003047812 */ /* 0x000fe200078ec0ff */
[----:B------:R-:W-:Y:S01]  /*fa50*/  FMUL.FTZ R30, R9, R8 ;  /* 0x00000008091e7220 */ /* 0x000fe20000410000 */
[----:B------:R-:W-:Y:S01]  /*fa60*/  LOP3.LUT R6, R14, 0xffff0000, RZ, 0xc0, !PT ;  /* 0xffff00000e067812 */ /* 0x000fe200078ec0ff */
[----:B------:R-:W-:Y:S02]  /*fa70*/  FMUL.FTZ R32, R11, R10 ;  /* 0x0000000a0b207220 */ /* 0x000fe40000410000 */
[-C--:B------:R-:W-:Y:S01]  /*fa80*/  FMUL.FTZ R27, R9, R4.reuse ;  /* 0x00000004091b7220 */ /* 0x080fe20000410000 */
[----:B------:R-:W-:Y:S01]  /*fa90*/  FFMA.FTZ R9, R5, R4, -R30 ;  /* 0x0000000405097223 */ /* 0x000fe2000001081e */
[-C--:B------:R-:W-:Y:S01]  /*faa0*/  FMUL.FTZ R11, R11, R6.reuse ;  /* 0x000000060b0b7220 */ /* 0x080fe20000410000 */
[----:B------:R-:W-:Y:S01]  /*fab0*/  FFMA.FTZ R32, R7, R6, -R32 ;  /* 0x0000000607207223 */ /* 0x000fe20000010820 */
[----:B------:R-:W-:Y:S01]  /*fac0*/  FFMA.FTZ R27, R5, R8, R27 ;  /* 0x00000008051b7223 */ /* 0x000fe2000001001b */
[----:B------:R-:W-:Y:S01]  /*fad0*/  F2FP.BF16.F32.PACK_AB R6, R34, R43 ;  /* 0x0000002b2206723e */ /* 0x000fe200000010ff */
[----:B------:R-:W-:Y:S01]  /*fae0*/  FFMA.FTZ R30, R7, R10, R11 ;  /* 0x0000000a071e7223 */ /* 0x000fe2000001000b */
[----:B------:R-:W-:-:S02]  /*faf0*/  F2FP.BF16.F32.PACK_AB R4, R41, R40 ;  /* 0x000000282904723e */ /* 0x000fc400000010ff */
[----:B------:R-:W-:Y:S02]  /*fb00*/  F2FP.BF16.F32.PACK_AB R5, R9, R42 ;  /* 0x0000002a0905723e */ /* 0x000fe400000010ff */
[----:B------:R-:W-:Y:S02]  /*fb10*/  F2FP.BF16.F32.PACK_AB R7, R32, R29 ;  /* 0x0000001d2007723e */ /* 0x000fe400000010ff */
[----:B------:R-:W-:Y:S02]  /*fb20*/  F2FP.BF16.F32.PACK_AB R10, R44, R45 ;  /* 0x0000002d2c0a723e */ /* 0x000fe400000010ff */
[----:B------:R-:W-:Y:S01]  /*fb30*/  F2FP.BF16.F32.PACK_AB R8, R39, R38 ;  /* 0x000000262708723e */ /* 0x000fe200000010ff */
[----:B------:R1:W-:Y:S01]  /*fb40*/  STS.128 [R21], R4 ;  /* 0x0000000415007388 */ /* 0x0003e20000000c00 */
[----:B------:R-:W-:Y:S02]  /*fb50*/  F2FP.BF16.F32.PACK_AB R9, R27, R36 ;  /* 0x000000241b09723e */ /* 0x000fe400000010ff */
[----:B------:R-:W-:-:S05]  /*fb60*/  F2FP.BF16.F32.PACK_AB R11, R30, R31 ;  /* 0x0000001f1e0b723e */ /* 0x000fca00000010ff */
[----:B------:R1:W-:Y:S02]  /*fb70*/  STS.128 [R26+0x16400], R8 ;  /* 0x016400081a007388 */ /* 0x0003e40000000c00 */
.L_x_591:
[----:B------:R-:W-:Y:S05]  /*fb80*/  BSYNC B1 ;  /* 0x0000000000017941 */ /* 0x000fea0003800000 */
.L_x_590:
[----:B------:R-:W-:Y:S04]  /*fb90*/  BSSY B1, `(.L_x_592) ;  /* 0x000006a000017945 */ /* 0x000fe80003800000 */
[----:B------:R-:W-:Y:S05]  /*fba0*/  @P2 BRA `(.L_x_593) ;  /* 0x0000000400a02947 */ /* 0x000fea0003800000 */
[----:B-1----:R-:W2:Y:S04]  /*fbb0*/  LDL R8, [R1+0x3c] ;  /* 0x00003c0001087983 */ /* 0x002ea80000100800 */
[----:B------:R-:W3:Y:S01]  /*fbc0*/  LDL R10, [R1+0x78] ;  /* 0x00007800010a7983 */ /* 0x000ee20000100800 */
[----:B------:R-:W1:Y:S01]  /*fbd0*/  S2R R5, SR_TID.X ;  /* 0x0000000000057919 */ /* 0x000e620000002100 */
[C---:B------:R-:W-:Y:S02]  /*fbe0*/  VIADD R9, R22.reuse, 0x20 ;  /* 0x0000002016097836 */ /* 0x040fe40000000000 */
[----:B------:R-:W-:Y:S02]  /*fbf0*/  VIADD R11, R22, 0x20 ;  /* 0x00000020160b7836 */ /* 0x000fe40000000000 */
[----:B-1----:R-:W-:-:S05]  /*fc00*/  VIADD R5, R5, 0xffffff80 ;  /* 0xffffff8005057836 */ /* 0x002fca0000000000 */
[----:B------:R-:W-:-:S04]  /*fc10*/  SHF.R.S32.HI R4, RZ, 0x1f, R5 ;  /* 0x0000001fff047819 */ /* 0x000fc80000011405 */
[----:B------:R-:W-:-:S04]  /*fc20*/  LEA.HI R4, R4, R5, RZ, 0x3 ;  /* 0x0000000504047211 */ /* 0x000fc800078f18ff */
[----:B------:R-:W-:-:S05]  /*fc30*/  LOP3.LUT R4, R4, 0xfffffff8, RZ, 0xc0, !PT ;  /* 0xfffffff804047812 */ /* 0x000fca00078ec0ff */
[----:B------:R-:W-:-:S05]  /*fc40*/  IMAD.IADD R4, R5, 0x1, -R4 ;  /* 0x0000000105047824 */ /* 0x000fca00078e0a04 */
[----:B------:R-:W-:Y:S01]  /*fc50*/  LEA.HI R4, R13, R4, RZ, 0x1d ;  /* 0x000000040d047211 */ /* 0x000fe200078fe8ff */
[----:B------:R-:W-:Y:S02]  /*fc60*/  IMAD.SHL.U32 R11, R11, 0x40, RZ ;  /* 0x000000400b0b7824 */ /* 0x000fe400078e00ff */
[----:B------:R-:W-:Y:S01]  /*fc70*/  IMAD.SHL.U32 R9, R9, 0x40, RZ ;  /* 0x0000004009097824 */ /* 0x000fe200078e00ff */
[----:B------:R-:W-:Y:S01]  /*fc80*/  SHF.R.S32.HI R7, RZ, 0x1f, R4 ;  /* 0x0000001fff077819 */ /* 0x000fe20000011404 */
[----:B------:R-:W-:Y:S01]  /*fc90*/  IMAD.SHL.U32 R5, R4, 0x8, RZ ;  /* 0x0000000804057824 */ /* 0x000fe200078e00ff */
[----:B------:R-:W-:Y:S02]  /*fca0*/  LOP3.LUT R11, R11, 0x1c0, RZ, 0xc0, !PT ;  /* 0x000001c00b0b7812 */ /* 0x000fe400078ec0ff */
[----:B------:R-:W-:Y:S02]  /*fcb0*/  LEA.HI R7, R7, R4, RZ, 0x3 ;  /* 0x0000000407077211 */ /* 0x000fe400078f18ff */
[----:B------:R-:W-:-:S02]  /*fcc0*/  LOP3.LUT R9, R9, 0x1c0, RZ, 0xc0, !PT ;  /* 0x000001c009097812 */ /* 0x000fc400078ec0ff */
[----:B------:R-:W-:Y:S01]  /*fcd0*/  LOP3.LUT R4, R11, 0x38, R5, 0xf8, !PT ;  /* 0x000000380b047812 */ /* 0x000fe200078ef805 */
[----:B------:R-:W-:Y:S01]  /*fce0*/  IMAD.SHL.U32 R7, R7, 0x400, RZ ;  /* 0x0000040007077824 */ /* 0x000fe200078e00ff */
[----:B------:R-:W-:Y:S02]  /*fcf0*/  SHF.R.U32.HI R9, RZ, 0x3, R9 ;  /* 0x00000003ff097819 */ /* 0x000fe40000011609 */
[----:B------:R-:W-:Y:S02]  /*fd00*/  LOP3.LUT R6, R11, 0x38, R16, 0xf8, !PT ;  /* 0x000000380b067812 */ /* 0x000fe400078ef810 */
[----:B------:R-:W-:Y:S02]  /*fd10*/  LOP3.LUT R4, R4, R9, RZ, 0x3c, !PT ;  /* 0x0000000904047212 */ /* 0x000fe400078e3cff */
[----:B------:R-:W-:Y:S01]  /*fd20*/  LOP3.LUT R7, R7, 0x7fffe000, RZ, 0xc0, !PT ;  /* 0x7fffe00007077812 */ /* 0x000fe200078ec0ff */
[C---:B------:R-:W-:Y:S02]  /*fd30*/  IMAD.U32 R38, R15.reuse, 0x10000, RZ ;  /* 0x000100000f267824 */ /* 0x040fe400078e00ff */
[----:B------:R-:W-:Y:S01]  /*fd40*/  IMAD.U32 R36, R0, 0x10000, RZ ;  /* 0x0001000000247824 */ /* 0x000fe200078e00ff */
[----:B------:R-:W-:Y:S01]  /*fd50*/  LOP3.LUT R40, R15, 0xffff0000, RZ, 0xc0, !PT ;  /* 0xffff00000f287812 */ /* 0x000fe200078ec0ff */
[----:B------:R-:W-:-:S02]  /*fd60*/  IMAD.U32 R43, R20, 0x10000, RZ ;  /* 0x00010000142b7824 */ /* 0x000fc400078e00ff */
[----:B------:R-:W-:Y:S02]  /*fd70*/  IMAD.U32 R41, R3, 0x10000, RZ ;  /* 0x0001000003297824 */ /* 0x000fe400078e00ff */
[C---:B------:R-:W-:Y:S01]  /*fd80*/  IMAD.U32 R45, R24.reuse, 0x10000, RZ ;  /* 0x00010000182d7824 */ /* 0x040fe200078e00ff */
[----:B------:R-:W-:Y:S01]  /*fd90*/  LOP3.LUT R42, R24, 0xffff0000, RZ, 0xc0, !PT ;  /* 0xffff0000182a7812 */ /* 0x000fe200078ec0ff */
[----:B------:R-:W-:Y:S01]  /*fda0*/  IMAD.U32 R44, R25, 0x10000, RZ ;  /* 0x00010000192c7824 */ /* 0x000fe200078e00ff */
[----:B--2---:R-:W-:Y:S02]  /*fdb0*/  LOP3.LUT R6, R8, R6, R9, 0xf6, !PT ;  /* 0x0000000608067212 */ /* 0x004fe400078ef609 */
[----:B------:R-:W-:-:S05]  /*fdc0*/  IADD3 R9, R4, R7, R8 ;  /* 0x0000000704097210 */ /* 0x000fca0007ffe008 */
[----:B------:R-:W-:Y:S01]  /*fdd0*/  IMAD R21, R9, 0x2, R2 ;  /* 0x0000000209157824 */ /* 0x000fe200078e0202 */
[----:B---3--:R-:W-:-:S04]  /*fde0*/  LEA R46, R6, R10, 0x1 ;  /* 0x0000000a062e7211 */ /* 0x008fc800078e08ff */
[----:B------:R-:W1:Y:S04]  /*fdf0*/  LDS.128 R8, [R21+0x16400] ;  /* 0x0164000015087984 */ /* 0x000e680000000c00 */
[----:B------:R-:W2:Y:S01]  /*fe00*/  LDS.128 R4, [R46] ;  /* 0x000000002e047984 */ /* 0x000ea20000000c00 */
[C---:B-1----:R-:W-:Y:S01]  /*fe10*/  IMAD.U32 R31, R8.reuse, 0x10000, RZ ;  /* 0x00010000081f7824 */ /* 0x042fe200078e00ff */
[----:B------:R-:W-:Y:S01]  /*fe20*/  LOP3.LUT R8, R8, 0xffff0000, RZ, 0xc0, !PT ;  /* 0xffff000008087812 */ /* 0x000fe200078ec0ff */
[----:B--2---:R-:W-:Y:S02]  /*fe30*/  IMAD.U32 R26, R4, 0x10000, RZ ;  /* 0x00010000041a7824 */ /* 0x004fe400078e00ff */
[-C--:B------:R-:W-:Y:S01]  /*fe40*/  FMUL.FTZ R35, R38, R31.reuse ;  /* 0x0000001f26237220 */ /* 0x080fe20000410000 */
[----:B------:R-:W-:-:S03]  /*fe50*/  FMUL.FTZ R31, R36, R31 ;  /* 0x0000001f241f7220 */ /* 0x000fc60000410000 */
[----:B------:R-:W-:Y:S01]  /*fe60*/  FFMA.FTZ R35, R36, R26, -R35 ;  /* 0x0000001a24237223 */ /* 0x000fe20000010823 */
[----:B------:R-:W-:Y:S01]  /*fe70*/  LOP3.LUT R36, R0, 0xffff0000, RZ, 0xc0, !PT ;  /* 0xffff000000247812 */ /* 0x000fe200078ec0ff */
[-C--:B------:R-:W-:Y:S01]  /*fe80*/  FMUL.FTZ R37, R40, R8.reuse ;  /* 0x0000000828257220 */ /* 0x080fe20000410000 */
[----:B------:R-:W-:Y:S01]  /*fe90*/  LOP3.LUT R4, R4, 0xffff0000, RZ, 0xc0, !PT ;  /* 0xffff000004047812 */ /* 0x000fe200078ec0ff */
[----:B------:R-:W-:Y:S02]  /*fea0*/  IMAD.U32 R32, R9, 0x10000, RZ ;  /* 0x0001000009207824 */ /* 0x000fe400078e00ff */
[----:B------:R-:W-:Y:S01]  /*feb0*/  FMUL.FTZ R39, R36, R8 ;  /* 0x0000000824277220 */ /* 0x000fe20000410000 */
[----:B------:R-:W-:Y:S02]  /*fec0*/  IMAD.U32 R33, R10, 0x10000, RZ ;  /* 0x000100000a217824 */ /* 0x000fe400078e00ff */
[----:B------:R-:W-:Y:S01]  /*fed0*/  FFMA.FTZ R8, R36, R4, -R37 ;  /* 0x0000000424087223 */ /* 0x000fe20000010825 */
[----:B------:R-:W-:Y:S01]  /*fee0*/  FFMA.FTZ R31, R38, R26, R31 ;  /* 0x0000001a261f7223 */ /* 0x000fe2000001001f */
[-C--:B------:R-:W-:Y:S01]  /*fef0*/  FMUL.FTZ R36, R43, R32.reuse ;  /* 0x000000202b247220 */ /* 0x080fe20000410000 */
[----:B0-----:R-:W-:Y:S01]  /*ff00*/  IMAD.U32 R27, R5, 0x10000, RZ ;  /* 0x00010000051b7824 */ /* 0x001fe200078e00ff */
[----:B------:R-:W-:Y:S01]  /*ff10*/  LOP3.LUT R10, R10, 0xffff0000, RZ, 0xc0, !PT ;  /* 0xffff00000a0a7812 */ /* 0x000fe200078ec0ff */
[----:B------:R-:W-:Y:S01]  /*ff20*/  FMUL.FTZ R32, R41, R32 ;  /* 0x0000002029207220 */ /* 0x000fe20000410000 */
[----:B------:R-:W-:Y:S01]  /*ff30*/  FFMA.FTZ R26, R40, R4, R39 ;  /* 0x00000004281a7223 */ /* 0x000fe20000010027 */
[----:B------:R-:W-:-:S02]  /*ff40*/  IMAD.U32 R37, R12, 0x10000, RZ ;  /* 0x000100000c257824 */ /* 0x000fc400078e00ff */
[----:B------:R-:W-:Y:S01]  /*ff50*/  FMUL.FTZ R4, R45, R33 ;  /* 0x000000212d047220 */ /* 0x000fe20000410000 */
[----:B------:R-:W-:Y:S01]  /*ff60*/  IMAD.U32 R29, R6, 0x10000, RZ ;  /* 0x00010000061d7824 */ /* 0x000fe200078e00ff */
[----:B------:R-:W-:Y:S01]  /*ff70*/  LOP3.LUT R40, R12, 0xffff0000, RZ, 0xc0, !PT ;  /* 0xffff00000c287812 */ /* 0x000fe200078ec0ff */
[-C--:B------:R-:W-:Y:S01]  /*ff80*/  FFMA.FTZ R36, R41, R27.reuse, -R36 ;  /* 0x0000001b29247223 */ /* 0x080fe20000010824 */
[----:B------:R-:W-:Y:S01]  /*ff90*/  LOP3.LUT R6, R6, 0xffff0000, RZ, 0xc0, !PT ;  /* 0xffff000006067812 */ /* 0x000fe200078ec0ff */
[----:B------:R-:W-:Y:S01]  /*ffa0*/  FFMA.FTZ R32, R43, R27, R32 ;  /* 0x0000001b2b207223 */ /* 0x000fe20000010020 */
[----:B------:R-:W-:Y:S01]  /*ffb0*/  FMUL.FTZ R38, R37, R33 ;  /* 0x0000002125267220 */ /* 0x000fe20000410000 */
[----:B------:R-:W-:Y:S02]  /*ffc0*/  IMAD.U32 R34, R11, 0x10000, RZ ;  /* 0x000100000b227824 */ /* 0x000fe400078e00ff */
[----:B------:R-:W-:Y:S01]  /*ffd0*/  FFMA.FTZ R27, R37, R29, -R4 ;  /* 0x0000001d251b7223 */ /* 0x000fe20000010804 */
[----:B------:R-:W-:Y:S01]  /*ffe0*/  FMUL.FTZ R33, R42, R10 ;  /* 0x0000000a2a217220 */ /* 0x000fe20000410000 */
[----:B------:R-:W-:-:S02]  /*fff0*/  IMAD.U32 R4, R14, 0x10000, RZ ;  /* 0x000100000e047824 */ /* 0x000fc400078e00ff */
[----:B------:R-:W-:Y:S01]  /*10000*/  FMUL.FTZ R37, R40, R10 ;  /* 0x0000000a28257220 */ /* 0x000fe20000410000 */
[----:B------:R-:W-:Y:S01]  /*10010*/  FFMA.FTZ R10, R45, R29, R38 ;  /* 0x0000001d2d0a7223 */ /* 0x000fe20000010026 */
[----:B------:R-:W-:Y:S01]  /*10020*/  IMAD.U32 R30, R7, 0x10000, RZ ;  /* 0x00010000071e7824 */ /* 0x000fe200078e00ff */
[----:B------:R-:W-:Y:S01]  /*10030*/  LOP3.LUT R9, R9, 0xffff0000, RZ, 0xc0, !PT ;  /* 0xffff000009097812 */ /* 0x000fe200078ec0ff */
[----:B------:R-:W-:Y:S01]  /*10040*/  FMUL.FTZ R29, R44, R34 ;  /* 0x000000222c1d7220 */ /* 0x000fe20000410000 */
[----:B------:R-:W-:Y:S01]  /*10050*/  FFMA.FTZ R38, R40, R6, -R33 ;  /* 0x0000000628267223 */ /* 0x000fe20000010821 */
[----:B------:R-:W-:Y:S01]  /*10060*/  LOP3.LUT R43, R20, 0xffff0000, RZ, 0xc0, !PT ;  /* 0xffff0000142b7812 */ /* 0x000fe200078ec0ff */
[----:B------:R-:W-:Y:S01]  /*10070*/  FMUL.FTZ R33, R4, R34 ;  /* 0x0000002204217220 */ /* 0x000fe20000410000 */
[----:B------:R-:W-:Y:S02]  /*10080*/  LOP3.LUT R11, R11, 0xffff0000, RZ, 0xc0, !PT ;  /* 0xffff00000b0b7812 */ /* 0x000fe400078ec0ff */
[----:B------:R-:W-:-:S02]  /*10090*/  LOP3.LUT R39, R3, 0xffff0000, RZ, 0xc0, !PT ;  /* 0xffff000003277812 */ /* 0x000fc400078ec0ff */
[----:B------:R-:W-:Y:S02]  /*100a0*/  LOP3.LUT R45, R25, 0xffff0000, RZ, 0xc0, !PT ;  /* 0xffff0000192d7812 */ /* 0x000fe400078ec0ff */
[----:B------:R-:W-:Y:S01]  /*100b0*/  LOP3.LUT R41, R14, 0xffff0000, RZ, 0xc0, !PT ;  /* 0xffff00000e297812 */ /* 0x000fe200078ec0ff */
[----:B------:R-:W-:Y:S01]  /*100c0*/  FFMA.FTZ R29, R4, R30, -R29 ;  /* 0x0000001e041d7223 */ /* 0x000fe2000001081d */
[----:B------:R-:W-:Y:S01]  /*100d0*/  LOP3.LUT R5, R5, 0xffff0000, RZ, 0xc0, !PT ;  /* 0xffff000005057812 */ /* 0x000fe200078ec0ff */
[----:B------:R-:W-:Y:S01]  /*100e0*/  FFMA.FTZ R37, R42, R6, R37 ;  /* 0x000000062a257223 */ /* 0x000fe20000010025 */
[----:B------:R-:W-:Y:S01]  /*100f0*/  LOP3.LUT R7, R7, 0xffff0000, RZ, 0xc0, !PT ;  /* 0xffff000007077812 */ /* 0x000fe200078ec0ff */
[----:B------:R-:W-:Y:S01]  /*10100*/  FFMA.FTZ R33, R44, R30, R33 ;  /* 0x0000001e2c217223 */ /* 0x000fe20000010021 */
[-C--:B------:R-:W-:Y:S01]  /*10110*/  FMUL.FTZ R4, R43, R9.reuse ;  /* 0x000000092b047220 */ /* 0x080fe20000410000 */
[----:B------:R-:W-:Y:S01]  /*10120*/  FMUL.FTZ R6, R39, R9 ;  /* 0x0000000927067220 */ /* 0x000fe20000410000 */
[-C--:B------:R-:W-:Y:S01]  /*10130*/  FMUL.FTZ R30, R45, R11.reuse ;  /* 0x0000000b2d1e7220 */ /* 0x080fe20000410000 */
[----:B------:R-:W-:Y:S01]  /*10140*/  FMUL.FTZ R34, R41, R11 ;  /* 0x0000000b29227220 */ /* 0x000fe20000410000 */
[-C--:B------:R-:W-:Y:S01]  /*10150*/  FFMA.FTZ R9, R39, R5.reuse, -R4 ;  /* 0x0000000527097223 */ /* 0x080fe20000010804 */
[----:B------:R-:W-:Y:S01]  /*10160*/  FFMA.FTZ R11, R43, R5, R6 ;  /* 0x000000052b0b7223 */ /* 0x000fe20000010006 */
[-C--:B------:R-:W-:Y:S01]  /*10170*/  FFMA.FTZ R30, R41, R7.reuse, -R30 ;  /* 0x00000007291e7223 */ /* 0x080fe2000001081e */
[----:B------:R-:W-:Y:S01]  /*10180*/  FFMA.FTZ R34, R45, R7, R34 ;  /* 0x000000072d227223 */ /* 0x000fe20000010022 */
        /* <DEDUP_REMOVED lines=8> */
[----:B------:R2:W-:Y:S04]  /*10210*/  STS.128 [R46], R4 ;  /* 0x000000042e007388 */ /* 0x0005e80000000c00 */
[----:B------:R2:W-:Y:S02]  /*10220*/  STS.128 [R21+0x16400], R8 ;  /* 0x0164000815007388 */ /* 0x0005e40000000c00 */
.L_x_593:
[----:B------:R-:W-:Y:S05]  /*10230*/  BSYNC B1 ;  /* 0x0000000000017941 */ /* 0x000fea0003800000 */
.L_x_592:
[----:B------:R-:W-:Y:S04]  /*10240*/  BSSY B1, `(.L_x_594) ;  /* 0x0000067000017945 */ /* 0x000fe80003800000 */
[----:B------:R-:W-:Y:S05]  /*10250*/  @P1 BRA `(.L_x_595) ;  /* 0x0000000400941947 */ /* 0x000fea0003800000 */
[----:B-12---:R-:W2:Y:S04]  /*10260*/  LDL R6, [R1+0x48] ;  /* 0x0000480001067983 */ /* 0x006ea80000100800 */
        /* <DEDUP_REMOVED lines=17> */
[----:B------:R-:W-:Y:S01]  /*10380*/  SHF.R.U32.HI R8, RZ, 0x3, R8 ;  /* 0x00000003ff087819 */ /* 0x000fe20000011608 */
[----:B------:R-:W-:Y:S01]  /*10390*/  IMAD.SHL.U32 R7, R7, 0x400, RZ ;  /* 0x0000040007077824 */ /* 0x000fe200078e00ff */
[----:B------:R-:W-:-:S04]  /*103a0*/  LOP3.LUT R4, R9, 0x38, R5, 0xf8, !PT ;  /* 0x0000003809047812 */ /* 0x000fc800078ef805 */
[----:B------:R-:W-:Y:S02]  /*103b0*/  LOP3.LUT R4, R4, R8, RZ, 0x3c, !PT ;  /* 0x0000000804047212 */ /* 0x000fe400078e3cff */
[----:B------:R-:W-:Y:S01]  /*103c0*/  LOP3.LUT R7, R7, 0x7fffe000, RZ, 0xc0, !PT ;  /* 0x7fffe00007077812 */ /* 0x000fe200078ec0ff */
[C---:B------:R-:W-:Y:S02]  /*103d0*/  IMAD.U32 R38, R15.reuse, 0x10000, RZ ;  /* 0x000100000f267824 */ /* 0x040fe400078e00ff */
[----:B------:R-:W-:Y:S01]  /*103e0*/  IMAD.U32 R36, R0, 0x10000, RZ ;  /* 0x0001000000247824 */ /* 0x000fe200078e00ff */
[----:B------:R-:W-:Y:S01]  /*103f0*/  LOP3.LUT R40, R15, 0xffff0000, RZ, 0xc0, !PT ;  /* 0xffff00000f287812 */ /* 0x000fe200078ec0ff */
[----:B------:R-:W-:Y:S02]  /*10400*/  IMAD.U32 R43, R20, 0x10000, RZ ;  /* 0x00010000142b7824 */ /* 0x000fe400078e00ff */
[----:B------:R-:W-:Y:S02]  /*10410*/  IMAD.U32 R41, R3, 0x10000, RZ ;  /* 0x0001000003297824 */ /* 0x000fe400078e00ff */
[C---:B------:R-:W-:Y:S01]  /*10420*/  IMAD.U32 R45, R24.reuse, 0x10000, RZ ;  /* 0x00010000182d7824 */ /* 0x040fe200078e00ff */
[----:B------:R-:W-:Y:S01]  /*10430*/  LOP3.LUT R42, R24, 0xffff0000, RZ, 0xc0, !PT ;  /* 0xffff0000182a7812 */ /* 0x000fe200078ec0ff */
[----:B------:R-:W-:Y:S01]  /*10440*/  IMAD.U32 R44, R25, 0x10000, RZ ;  /* 0x00010000192c7824 */ /* 0x000fe200078e00ff */
[----:B--2---:R-:W-:-:S02]  /*10450*/  IADD3 R9, R4, R7, R6 ;  /* 0x0000000704097210 */ /* 0x004fc40007ffe006 */
[----:B---3--:R-:W1:Y:S03]  /*10460*/  LDS.128 R4, [R46] ;  /* 0x000000002e047984 */ /* 0x008e660000000c00 */
[----:B------:R-:W-:-:S05]  /*10470*/  IMAD R21, R9, 0x2, R2 ;  /* 0x0000000209157824 */ /* 0x000fca00078e0202 */
[----:B------:R-:W2:Y:S01]  /*10480*/  LDS.128 R8, [R21+0x16400] ;  /* 0x0164000015087984 */ /* 0x000ea20000000c00 */
[----:B-1----:R-:W-:Y:S02]  /*10490*/  IMAD.U32 R26, R4, 0x10000, RZ ;  /* 0x00010000041a7824 */ /* 0x002fe400078e00ff */
[C---:B--2---:R-:W-:Y:S01]  /*104a0*/  IMAD.U32 R31, R8.reuse, 0x10000, RZ ;  /* 0x00010000081f7824 */ /* 0x044fe200078e00ff */
[----:B------:R-:W-:-:S03]  /*104b0*/  LOP3.LUT R8, R8, 0xffff0000, RZ, 0xc0, !PT ;  /* 0xffff000008087812 */ /* 0x000fc600078ec0ff */
        /* <DEDUP_REMOVED lines=63> */
.L_x_595:
[----:B------:R-:W-:Y:S05]  /*108b0*/  BSYNC B1 ;  /* 0x0000000000017941 */ /* 0x000fea0003800000 */
.L_x_594:
[----:B------:R-:W-:Y:S05]  /*108c0*/  @P0 BRA `(.L_x_582) ;  /* 0x0000000400940947 */ /* 0x000fea0003800000 */
[----:B-123--:R-:W1:Y:S01]  /*108d0*/  S2R R5, SR_TID.X ;  /* 0x0000000000057919 */ /* 0x00ee620000002100 */
[----:B------:R-:W2:Y:S01]  /*108e0*/  LDL R42, [R1+0x7c] ;  /* 0x00007c00012a7983 */ /* 0x000ea20000100800 */
[----:B-1----:R-:W-:-:S05]  /*108f0*/  VIADD R5, R5, 0xffffff80 ;  /* 0xffffff8005057836 */ /* 0x002fca0000000000 */
[----:B------:R-:W-:-:S04]  /*10900*/  SHF.R.S32.HI R4, RZ, 0x1f, R5 ;  /* 0x0000001fff047819 */ /* 0x000fc80000011405 */
[----:B------:R-:W-:-:S04]  /*10910*/  LEA.HI R4, R4, R5, RZ, 0x3 ;  /* 0x0000000504047211 */ /* 0x000fc800078f18ff */
[----:B------:R-:W-:-:S05]  /*10920*/  LOP3.LUT R4, R4, 0xfffffff8, RZ, 0xc0, !PT ;  /* 0xfffffff804047812 */ /* 0x000fca00078ec0ff */
[----:B------:R-:W-:Y:S02]  /*10930*/  IMAD.IADD R4, R5, 0x1, -R4 ;  /* 0x0000000105047824 */ /* 0x000fe400078e0a04 */
[----:B------:R-:W3:Y:S01]  /*10940*/  LDL R5, [R1+0x44] ;  /* 0x0000440001057983 */ /* 0x000ee20000100800 */
[C---:B------:R-:W-:Y:S02]  /*10950*/  VIADD R7, R22.reuse, 0x60 ;  /* 0x0000006016077836 */ /* 0x040fe40000000000 */
[----:B------:R-:W-:Y:S01]  /*10960*/  LEA.HI R13, R13, R4, RZ, 0x1d ;  /* 0x000000040d0d7211 */ /* 0x000fe200078fe8ff */
[----:B------:R-:W-:Y:S02]  /*10970*/  VIADD R8, R22, 0x60 ;  /* 0x0000006016087836 */ /* 0x000fe40000000000 */
[----:B------:R-:W-:Y:S01]  /*10980*/  IMAD.SHL.U32 R7, R7, 0x40, RZ ;  /* 0x0000004007077824 */ /* 0x000fe200078e00ff */
[----:B------:R-:W-:Y:S01]  /*10990*/  SHF.R.S32.HI R6, RZ, 0x1f, R13 ;  /* 0x0000001fff067819 */ /* 0x000fe2000001140d */
[----:B------:R-:W-:-:S02]  /*109a0*/  IMAD.SHL.U32 R8, R8, 0x40, RZ ;  /* 0x0000004008087824 */ /* 0x000fc400078e00ff */
[----:B------:R-:W-:Y:S01]  /*109b0*/  IMAD.SHL.U32 R4, R13, 0x8, RZ ;  /* 0x000000080d047824 */ /* 0x000fe200078e00ff */
[----:B------:R-:W-:Y:S02]  /*109c0*/  LEA.HI R6, R6, R13, RZ, 0x3 ;  /* 0x0000000d06067211 */ /* 0x000fe400078f18ff */
[----:B------:R-:W-:Y:S02]  /*109d0*/  LOP3.LUT R8, R8, 0x1c0, RZ, 0xc0, !PT ;  /* 0x000001c008087812 */ /* 0x000fe400078ec0ff */
[----:B------:R-:W-:Y:S01]  /*109e0*/  LOP3.LUT R7, R7, 0x1c0, RZ, 0xc0, !PT ;  /* 0x000001c007077812 */ /* 0x000fe200078ec0ff */
[----:B------:R-:W-:Y:S01]  /*109f0*/  IMAD.SHL.U32 R6, R6, 0x400, RZ ;  /* 0x0000040006067824 */ /* 0x000fe200078e00ff */
[----:B------:R-:W-:Y:S02]  /*10a00*/  LOP3.LUT R4, R8, 0x38, R4, 0xf8, !PT ;  /* 0x0000003808047812 */ /* 0x000fe400078ef804 */
[----:B------:R-:W-:Y:S02]  /*10a10*/  SHF.R.U32.HI R7, RZ, 0x3, R7 ;  /* 0x00000003ff077819 */ /* 0x000fe40000011607 */
[----:B------:R-:W-:-:S02]  /*10a20*/  LOP3.LUT R9, R6, 0x7fffe000, RZ, 0xc0, !PT ;  /* 0x7fffe00006097812 */ /* 0x000fc400078ec0ff */
[----:B------:R-:W-:Y:S01]  /*10a30*/  LOP3.LUT R4, R4, R7, RZ, 0x3c, !PT ;  /* 0x0000000704047212 */ /* 0x000fe200078e3cff */
[C---:B------:R-:W-:Y:S01]  /*10a40*/  IMAD.U32 R37, R15.reuse, 0x10000, RZ ;  /* 0x000100000f257824 */ /* 0x040fe200078e00ff */
[----:B------:R-:W-:Y:S01]  /*10a50*/  LOP3.LUT R38, R15, 0xffff0000, RZ, 0xc0, !PT ;  /* 0xffff00000f267812 */ /* 0x000fe200078ec0ff */
[C---:B------:R-:W-:Y:S01]  /*10a60*/  IMAD.U32 R35, R0.reuse, 0x10000, RZ ;  /* 0x0001000000237824 */ /* 0x040fe200078e00ff */
[----:B------:R-:W-:Y:S01]  /*10a70*/  LOP3.LUT R0, R0, 0xffff0000, RZ, 0xc0, !PT ;  /* 0xffff000000007812 */ /* 0x000fe200078ec0ff */
[C---:B------:R-:W-:Y:S01]  /*10a80*/  IMAD.U32 R43, R24.reuse, 0x10000, RZ ;  /* 0x00010000182b7824 */ /* 0x040fe200078e00ff */
[----:B------:R-:W-:Y:S01]  /*10a90*/  LOP3.LUT R24, R24, 0xffff0000, RZ, 0xc0, !PT ;  /* 0xffff000018187812 */ /* 0x000fe200078ec0ff */
[----:B------:R-:W-:Y:S01]  /*10aa0*/  IMAD.U32 R45, R25, 0x10000, RZ ;  /* 0x00010000192d7824 */ /* 0x000fe200078e00ff */
[----:B------:R-:W-:Y:S01]  /*10ab0*/  SHF.L.U32 R41, R14, 0x10, RZ ;  /* 0x000000100e297819 */ /* 0x000fe200000006ff */
[C---:B------:R-:W-:Y:S01]  /*10ac0*/  IMAD.U32 R36, R3.reuse, 0x10000, RZ ;  /* 0x0001000003247824 */ /* 0x040fe200078e00ff */
[----:B------:R-:W-:Y:S01]  /*10ad0*/  LOP3.LUT R3, R3, 0xffff0000, RZ, 0xc0, !PT ;  /* 0xffff000003037812 */ /* 0x000fe200078ec0ff */
[----:B------:R-:W-:Y:S01]  /*10ae0*/  IMAD.U32 R40, R20, 0x10000, RZ ;  /* 0x0001000014287824 */ /* 0x000fe200078e00ff */
[----:B---3--:R-:W-:-:S02]  /*10af0*/  IADD3 R9, R4, R9, R5 ;  /* 0x0000000904097210 */ /* 0x008fc40007ffe005 */
[----:B--2---:R-:W1:Y:S03]  /*10b00*/  LDS.128 R4, [R42] ;  /* 0x000000002a047984 */ /* 0x004e660000000c00 */
[----:B------:R-:W-:-:S05]  /*10b10*/  IMAD R13, R9, 0x2, R2 ;  /* 0x00000002090d7824 */ /* 0x000fca00078e0202 */
[----:B------:R-:W2:Y:S01]  /*10b20*/  LDS.128 R8, [R13+0x16400] ;  /* 0x016400000d087984 */ /* 0x000ea20000000c00 */
[C---:B-1----:R-:W-:Y:S01]  /*10b30*/  IMAD.U32 R21, R4.reuse, 0x10000, RZ ;  /* 0x0001000004157824 */ /* 0x042fe200078e00ff */
[----:B------:R-:W-:Y:S01]  /*10b40*/  LOP3.LUT R4, R4, 0xffff0000, RZ, 0xc0, !PT ;  /* 0xffff000004047812 */ /* 0x000fe200078ec0ff */
[C---:B--2---:R-:W-:Y:S01]  /*10b50*/  IMAD.U32 R30, R8.reuse, 0x10000, RZ ;  /* 0x00010000081e7824 */ /* 0x044fe200078e00ff */
[----:B------:R-:W-:-:S03]  /*10b60*/  LOP3.LUT R8, R8, 0xffff0000, RZ, 0xc0, !PT ;  /* 0xffff000008087812 */ /* 0x000fc600078ec0ff */
[-C--:B------:R-:W-:Y:S01]  /*10b70*/  FMUL.FTZ R34, R37, R30.reuse ;  /* 0x0000001e25227220 */ /* 0x080fe20000410000 */
[C---:B------:R-:W-:Y:S01]  /*10b80*/  FMUL.FTZ R30, R35.reuse, R30 ;  /* 0x0000001e231e7220 */ /* 0x040fe20000410000 */
[-C--:B------:R-:W-:Y:S01]  /*10b90*/  FMUL.FTZ R15, R38, R8.reuse ;  /* 0x00000008260f7220 */ /* 0x080fe20000410000 */
[----:B------:R-:W-:Y:S02]  /*10ba0*/  IMAD.U32 R32, R10, 0x10000, RZ ;  /* 0x000100000a207824 */ /* 0x000fe400078e00ff */
[-C--:B------:R-:W-:Y:S01]  /*10bb0*/  FFMA.FTZ R34, R35, R21.reuse, -R34 ;  /* 0x0000001523227223 */ /* 0x080fe20000010822 */
[----:B------:R-:W-:Y:S01]  /*10bc0*/  FFMA.FTZ R30, R37, R21, R30 ;  /* 0x00000015251e7223 */ /* 0x000fe2000001001e */
[----:B------:R-:W-:Y:S02]  /*10bd0*/  IMAD.U32 R37, R12, 0x10000, RZ ;  /* 0x000100000c257824 */ /* 0x000fe400078e00ff */
[C---:B------:R-:W-:Y:S01]  /*10be0*/  FMUL.FTZ R21, R0.reuse, R8 ;  /* 0x0000000800157220 */ /* 0x040fe20000410000 */
[----:B------:R-:W-:Y:S01]  /*10bf0*/  FFMA.FTZ R15, R0, R4, -R15 ;  /* 0x00000004000f7223 */ /* 0x000fe2000001080f */
[----:B0-----:R-:W-:Y:S01]  /*10c00*/  IMAD.U32 R27, R6, 0x10000, RZ ;  /* 0x00010000061b7824 */ /* 0x001fe200078e00ff */
[----:B------:R-:W-:Y:S01]  /*10c10*/  LOP3.LUT R10, R10, 0xffff0000, RZ, 0xc0, !PT ;  /* 0xffff00000a0a7812 */ /* 0x000fe200078ec0ff */
[-C--:B------:R-:W-:Y:S01]  /*10c20*/  FMUL.FTZ R0, R43, R32.reuse ;  /* 0x000000202b007220 */ /* 0x080fe20000410000 */
[----:B------:R-:W-:Y:S01]  /*10c30*/  LOP3.LUT R12, R12, 0xffff0000, RZ, 0xc0, !PT ;  /* 0xffff00000c0c7812 */ /* 0x000fe200078ec0ff */
[----:B------:R-:W-:Y:S01]  /*10c40*/  FMUL.FTZ R32, R37, R32 ;  /* 0x0000002025207220 */ /* 0x000fe20000410000 */
[----:B------:R-:W-:-:S02]  /*10c50*/  IMAD.U32 R33, R11, 0x10000, RZ ;  /* 0x000100000b217824 */ /* 0x000fc400078e00ff */
[-C--:B------:R-:W-:Y:S01]  /*10c60*/  FFMA.FTZ R8, R37, R27.reuse, -R0 ;  /* 0x0000001b25087223 */ /* 0x080fe20000010800 */
[----:B------:R-:W-:Y:S01]  /*10c70*/  LOP3.LUT R6, R6, 0xffff0000, RZ, 0xc0, !PT ;  /* 0xffff000006067812 */ /* 0x000fe200078ec0ff */
[-C--:B------:R-:W-:Y:S01]  /*10c80*/  FMUL.FTZ R37, R24, R10.reuse ;  /* 0x0000000a18257220 */ /* 0x080fe20000410000 */
[----:B------:R-:W-:Y:S01]  /*10c90*/  FMUL.FTZ R39, R12, R10 ;  /* 0x0000000a0c277220 */ /* 0x000fe20000410000 */
[----:B------:R-:W-:Y:S02]  /*10ca0*/  IMAD.U32 R31, R9, 0x10000, RZ ;  /* 0x00010000091f7824 */ /* 0x000fe400078e00ff */
[----:B------:R-:W-:Y:S01]  /*10cb0*/  FFMA.FTZ R21, R38, R4, R21 ;  /* 0x0000000426157223 */ /* 0x000fe20000010015 */
[----:B------:R-:W-:Y:S01]  /*10cc0*/  FFMA.FTZ R10, R43, R27, R32 ;  /* 0x0000001b2b0a7223 */ /* 0x000fe20000010020 */
[----:B------:R-:W-:Y:S01]  /*10cd0*/  IMAD.U32 R29, R7, 0x10000, RZ ;  /* 0x00010000071d7824 */ /* 0x000fe200078e00ff */
[----:B------:R-:W-:Y:S01]  /*10ce0*/  LOP3.LUT R9, R9, 0xffff0000, RZ, 0xc0, !PT ;  /* 0xffff000009097812 */ /* 0x000fe200078ec0ff */
[-C--:B------:R-:W-:Y:S01]  /*10cf0*/  FMUL.FTZ R0, R45, R33.reuse ;  /* 0x000000212d007220 */ /* 0x080fe20000410000 */
[----:B------:R-:W-:Y:S01]  /*10d00*/  FMUL.FTZ R4, R41, R33 ;  /* 0x0000002129047220 */ /* 0x000fe20000410000 */
[----:B------:R-:W-:-:S02]  /*10d10*/  LOP3.LUT R27, R20, 0xffff0000, RZ, 0xc0, !PT ;  /* 0xffff0000141b7812 */ /* 0x000fc400078ec0ff */
[----:B------:R-:W-:Y:S02]  /*10d20*/  LOP3.LUT R11, R11, 0xffff0000, RZ, 0xc0, !PT ;  /* 0xffff00000b0b7812 */ /* 0x000fe400078ec0ff */
[----:B------:R-:W-:Y:S01]  /*10d30*/  LOP3.LUT R33, R25, 0xffff0000, RZ, 0xc0, !PT ;  /* 0xffff000019217812 */ /* 0x000fe200078ec0ff */
[C---:B------:R-:W-:Y:S01]  /*10d40*/  IMAD.U32 R26, R5.reuse, 0x10000, RZ ;  /* 0x00010000051a7824 */ /* 0x040fe200078e00ff */
[----:B------:R-:W-:Y:S01]  /*10d50*/  LOP3.LUT R25, R14, 0xffff0000, RZ, 0xc0, !PT ;  /* 0xffff00000e197812 */ /* 0x000fe200078ec0ff */
[-C--:B------:R-:W-:Y:S01]  /*10d60*/  FFMA.FTZ R39, R24, R6.reuse, R39 ;  /* 0x0000000618277223 */ /* 0x080fe20000010027 */
[----:B------:R-:W-:Y:S01]  /*10d70*/  LOP3.LUT R5, R5, 0xffff0000, RZ, 0xc0, !PT ;  /* 0xffff000005057812 */ /* 0x000fe200078ec0ff */
[----:B------:R-:W-:Y:S01]  /*10d80*/  FFMA.FTZ R24, R41, R29, -R0 ;  /* 0x0000001d29187223 */ /* 0x000fe20000010800 */
[----:B------:R-:W-:Y:S01]  /*10d90*/  LOP3.LUT R7, R7, 0xffff0000, RZ, 0xc0, !PT ;  /* 0xffff000007077812 */ /* 0x000fe200078ec0ff */
[----:B------:R-:W-:Y:S01]  /*10da0*/  FFMA.FTZ R37, R12, R6, -R37 ;  /* 0x000000060c257223 */ /* 0x000fe20000010825 */
[----:B------:R-:W-:Y:S01]  /*10db0*/  FMUL.FTZ R0, R27, R9 ;  /* 0x000000091b007220 */ /* 0x000fe20000410000 */
[----:B------:R-:W-:Y:S01]  /*10dc0*/  FMUL.FTZ R35, R40, R31 ;  /* 0x0000001f28237220 */ /* 0x000fe20000410000 */
[----:B------:R-:W-:Y:S01]  /*10dd0*/  FFMA.FTZ R29, R45, R29, R4 ;  /* 0x0000001d2d1d7223 */ /* 0x000fe20000010004 */
[----:B------:R-:W-:Y:S01]  /*10de0*/  FMUL.FTZ R6, R33, R11 ;  /* 0x0000000b21067220 */ /* 0x000fe20000410000 */
[C---:B------:R-:W-:Y:S01]  /*10df0*/  FMUL.FTZ R31, R36.reuse, R31 ;  /* 0x0000001f241f7220 */ /* 0x040fe20000410000 */
[----:B------:R-:W-:Y:S01]  /*10e00*/  FMUL.FTZ R4, R3, R9 ;  /* 0x0000000903047220 */ /* 0x000fe20000410000 */
[----:B------:R-:W-:Y:S01]  /*10e10*/  FMUL.FTZ R14, R25, R11 ;  /* 0x0000000b190e7220 */ /* 0x000fe20000410000 */
[----:B------:R-:W-:Y:S01]  /*10e20*/  FFMA.FTZ R0, R3, R5, -R0 ;  /* 0x0000000503007223 */ /* 0x000fe20000010800 */
[-C--:B------:R-:W-:Y:S01]  /*10e30*/  FFMA.FTZ R35, R36, R26.reuse, -R35 ;  /* 0x0000001a24237223 */ /* 0x080fe20000010823 */
[----:B------:R-:W-:Y:S01]  /*10e40*/  FFMA.FTZ R3, R25, R7, -R6 ;  /* 0x0000000719037223 */ /* 0x000fe20000010806 */
[----:B------:R-:W-:Y:S01]  /*10e50*/  FFMA.FTZ R31, R40, R26, R31 ;  /* 0x0000001a281f7223 */ /* 0x000fe2000001001f */
[----:B------:R-:W-:Y:S01]  /*10e60*/  FFMA.FTZ R12, R27, R5, R4 ;  /* 0x000000051b0c7223 */ /* 0x000fe20000010004 */
        /* <DEDUP_REMOVED lines=11> */
.L_x_582:
[----:B------:R-:W-:Y:S05]  /*10f20*/  BSYNC B0 ;  /* 0x0000000000007941 */ /* 0x000fea0003800000 */
.L_x_563:
[----:B------:R-:W-:Y:S01]  /*10f30*/  @!PT LDS RZ, [RZ] ;  /* 0x00000000fffff984 */ /* 0x000fe20000000800 */
[----:B------:R-:W-:Y:S01]  /*10f40*/  @!PT LDS RZ, [RZ] ;  /* 0x00000000fffff984 */ /* 0x000fe20000000800 */
[----:B------:R-:W-:Y:S01]  /*10f50*/  @!PT LDS RZ, [RZ] ;  /* 0x00000000fffff984 */ /* 0x000fe20000000800 */
[----:B------:R-:W-:Y:S01]  /*10f60*/  @!PT LDS RZ, [RZ] ;  /* 0x00000000fffff984 */ /* 0x000fe20000000800 */
[----:B------:R5:W-:Y:S06]  /*10f70*/  MEMBAR.ALL.CTA ;  /* 0x0000000000007992 */ /* 0x000bec0000008000 */
[----:B-----5:R-:W5:Y:S01]  /*10f80*/  FENCE.VIEW.ASYNC.S ;  /* 0x00000000000073c6 */ /* 0x020f620000000000 */
[----:B------:R-:W-:Y:S05]  /*10f90*/  WARPSYNC.ALL ;  /* 0x0000000000007948 */ /* 0x000fea0003800000 */
[----:B-----5:R-:W-:Y:S06]  /*10fa0*/  BAR.SYNC.DEFER_BLOCKING 0xd, 0x100 ;  /* 0x0344000000007b1d */ /* 0x020fec0000010000 */
.L_x_561:
[----:B------:R-:W-:-:S13]  /*10fb0*/  ISETP.NE.AND P0, PT, R224, 0x3, PT ;  /* 0x00000003e000780c */ /* 0x000fda0003f05270 */
[----:B------:R-:W-:Y:S05]  /*10fc0*/  @!P0 BRA `(.L_x_596) ;  /* 0x0000000000048947 */ /* 0x000fea0003800000 */
[----:B------:R-:W-:Y:S01]  /*10fd0*/  BPT.TRAP 0x1 ;  /* 0x000000040000795c */ /* 0x000fe20000300000 */
.L_x_596:
[----:B0-2---:R-:W2:Y:S01]  /*10fe0*/  LDL R3, [R1+0x4] ;  /* 0x0000040001037983 */ /* 0x005ea20000100800 */
[----:B------:R-:W-:Y:S01]  /*10ff0*/  IMAD R0, R222, 0x8, R2 ;  /* 0x00000008de007824 */ /* 0x000fe200078e0202 */
[----:B--2---:R-:W-:-:S04]  /*11000*/  SHF.L.U32 R3, R3, 0x1f, RZ ;  /* 0x0000001f03037819 */ /* 0x004fc800000006ff */
[----:B------:R0:W2:Y:S01]  /*11010*/  SYNCS.PHASECHK.TRANS64.TRYWAIT P2, [R0+URZ+0x34830], R3 ;  /* 0x03483003000075a7 */ /* 0x0000a2000804017f */
[----:B------:R-:W-:Y:S05]  /*11020*/  @!P0 BRA `(.L_x_597) ;  /* 0x0000000000048947 */ /* 0x000fea0003800000 */
[----:B------:R-:W-:Y:S01]  /*11030*/  BPT.TRAP 0x1 ;  /* 0x000000040000795c */ /* 0x000fe20000300000 */
.L_x_597:
[----:B-1-34-:R-:W1:Y:S01]  /*11040*/  S2R R4, SR_TID.X ;  /* 0x0000000000047919 */ /* 0x01ae620000002100 */
[----:B------:R-:W-:Y:S01]  /*11050*/  IMAD.MOV.U32 R87, RZ, RZ, RZ ;  /* 0x000000ffff577224 */ /* 0x000fe200078e00ff */
[----:B-1----:R-:W-:-:S04]  /*11060*/  LOP3.LUT R4, R4, 0x7f, RZ, 0xc0, !PT ;  /* 0x0000007f04047812 */ /* 0x002fc800078ec0ff */
[----:B------:R-:W-:Y:S01]  /*11070*/  ISETP.NE.AND P1, PT, R4, RZ, PT ;  /* 0x000000ff0400720c */ /* 0x000fe20003f25270 */
[----:B--2---:R-:W-:-:S12]  /*11080*/  @P2 BRA `(.L_x_598) ;  /* 0x0000000000082947 */ /* 0x004fd80003800000 */
[----:B------:R-:W1:Y:S02]  /*11090*/  SYNCS.PHASECHK.TRANS64.TRYWAIT P2, [R0+URZ+0x34830], R3 ;  /* 0x03483003000075a7 */ /* 0x000e64000804017f */
[----:B-1----:R-:W-:Y:S05]  /*110a0*/  @!P2 BRA `(.L_x_599) ;  /* 0x0000018c0028a947 */ /* 0x002fea0003800000 */
.L_x_598:
[----:B------:R-:W-:Y:S05]  /*110b0*/  WARPSYNC.ALL ;  /* 0x0000000000007948 */ /* 0x000fea0003800000 */
[----:B01----:R-:W-:Y:S01]  /*110c0*/  VIADD R3, R2, 0x1e400 ;  /* 0x0001e40002037836 */ /* 0x003fe20000000000 */
[----:B------:R-:W-:Y:S01]  /*110d0*/  R2UR UR56, R28 ;  /* 0x000000001c3872ca */ /* 0x000fe200000e0000 */
[----:B------:R-:W-:Y:S01]  /*110e0*/  IMAD.MOV.U32 R5, RZ, RZ, 0x40000040 ;  /* 0x40000040ff057424 */ /* 0x000fe200078e00ff */
[----:B------:R-:W-:Y:S01]  /*110f0*/  WARPGROUP.ARRIVE ;  /* 0x00000000000079c5 */ /* 0x000fe20000000000 */
[----:B------:R-:W-:Y:S01]  /*11100*/  UMOV UR9, 0x40000040 ;  /* 0x4000004000097882 */ /* 0x000fe20000000000 */
[----:B------:R-:W-:Y:S01]  /*11110*/  SHF.R.U32.HI R3, RZ, 0x4, R3 ;  /* 0x00000004ff037819 */ /* 0x000fe20000011603 */
[----:B------:R-:W-:Y:S01]  /*11120*/  IMAD.MOV.U32 R11, RZ, RZ, 0x40000040 ;  /* 0x40000040ff0b7424 */ /* 0x000fe200078e00ff */
[----:B------:R-:W-:Y:S01]  /*11130*/  R2UR UR11, R5 ;  /* 0x00000000050b72ca */ /* 0x000fe200000e0000 */
[----:B------:R-:W-:Y:S01]  /*11140*/  IMAD.MOV.U32 R13, RZ, RZ, 0x40000040 ;  /* 0x40000040ff0d7424 */ /* 0x000fe200078e00ff */
[----:B------:R-:W-:Y:S01]  /*11150*/  LOP3.LUT R3, R3, 0x3fff, RZ, 0xc0, !PT ;  /* 0x00003fff03037812 */ /* 0x000fe200078ec0ff */
[----:B------:R-:W-:Y:S01]  /*11160*/  IMAD.MOV.U32 R15, RZ, RZ, 0x40000040 ;  /* 0x40000040ff0f7424 */ /* 0x000fe200078e00ff */
[----:B------:R-:W-:Y:S01]  /*11170*/  R2UR UR15, R11 ;  /* 0x000000000b0f72ca */ /* 0x000fe200000e0000 */
[----:B------:R-:W-:Y:S01]  /*11180*/  IMAD.U32 R21, RZ, RZ, UR9 ;  /* 0x00000009ff157e24 */ /* 0x000fe2000f8e00ff */
[----:B------:R-:W-:Y:S01]  /*11190*/  LOP3.LUT R4, R3, 0x10000, RZ, 0xfc, !PT ;  /* 0x0001000003047812 */ /* 0x000fe200078efcff */
[----:B------:R-:W-:Y:S01]  /*111a0*/  ULOP3.LUT UR56, UR56, 0x10000, URZ, 0xfc, !UPT ;  /* 0x0001000038387892 */ /* 0x000fe2000f8efc3f */
[----:B------:R-:W-:Y:S01]  /*111b0*/  MOV R8, UR37 ;  /* 0x0000002500087c02 */ /* 0x000fe20008000f00 */
[----:B------:R-:W-:Y:S01]  /*111c0*/  UMOV UR37, UR9 ;  /* 0x0000000900257c82 */ /* 0x000fe20008000000 */
[----:B------:R-:W-:Y:S01]  /*111d0*/  MOV R9, UR36 ;  /* 0x0000002400097c02 */ /* 0x000fe20008000f00 */
[----:B------:R0:W-:Y:S01]  /*111e0*/  STL [R1+0x20], R4 ;  /* 0x0000200401007387 */ /* 0x0001e20000100800 */
[----:B------:R-:W-:Y:S01]  /*111f0*/  UMOV UR13, UR37 ;  /* 0x00000025000d7c82 */ /* 0x000fe20008000000 */
[----:B------:R-:W-:Y:S01]  /*11200*/  R2UR UR23, R13 ;  /* 0x000000000d1772ca */ /* 0x000fe200000e0000 */
[----:B------:R-:W-:Y:S01]  /*11210*/  UMOV UR8, UR56 ;  /* 0x0000003800087c82 */ /* 0x000fe20008000000 */
[----:B------:R-:W-:Y:S01]  /*11220*/  UMOV UR21, UR37 ;  /* 0x0000002500157c82 */ /* 0x000fe20008000000 */
[----:B------:R-:W-:Y:S01]  /*11230*/  UMOV UR36, UR8 ;  /* 0x0000000800247c82 */ /* 0x000fe20008000000 */
[----:B------:R-:W-:Y:S01]  /*11240*/  R2UR UR55, R15 ;  /* 0x000000000f3772ca */ /* 0x000fe200000e0000 */
[----:B------:R-:W-:Y:S01]  /*11250*/  UMOV UR12, UR36 ;  /* 0x00000024000c7c82 */ /* 0x000fe20008000000 */
[----:B------:R-:W-:Y:S01]  /*11260*/  UMOV UR20, UR36 ;  /* 0x0000002400147c82 */ /* 0x000fe20008000000 */
[----:B------:R-:W-:Y:S01]  /*11270*/  UMOV UR52, UR36 ;  /* 0x0000002400347c82 */ /* 0x000fe20008000000 */
[----:B0-----:R-:W-:Y:S01]  /*11280*/  IMAD R4, R222, 0xb00, R4 ;  /* 0x00000b00de047824 */ /* 0x001fe200078e0204 */
[----:B------:R-:W-:Y:S01]  /*11290*/  UMOV UR53, UR37 ;  /* 0x0000002500357c82 */ /* 0x000fe20008000000 */
[----:B------:R-:W-:Y:S01]  /*112a0*/  R2UR UR35, R11 ;  /* 0x000000000b2372ca */ /* 0x000fe200000e0000 */
[----:B------:R-:W-:Y:S01]  /*112b0*/  UMOV UR32, UR36 ;  /* 0x0000002400207c82 */ /* 0x000fe20008000000 */
[C---:B------:R-:W-:Y:S01]  /*112c0*/  VIADD R10, R4.reuse, 0x80 ;  /* 0x00000080040a7836 */ /* 0x040fe20000000000 */
[C---:B------:R-:W-:Y:S01]  /*112d0*/  R2UR UR10, R4.reuse ;  /* 0x00000000040a72ca */ /* 0x040fe200000e0000 */
[C---:B------:R-:W-:Y:S01]  /*112e0*/  VIADD R12, R4.reuse, 0x100 ;  /* 0x00000100040c7836 */ /* 0x040fe20000000000 */
[----:B------:R-:W-:Y:S01]  /*112f0*/  UMOV UR33, UR37 ;  /* 0x0000002500217c82 */ /* 0x000fe20008000000 */
[----:B------:R-:W-:Y:S01]  /*11300*/  VIADD R14, R4, 0x180 ;  /* 0x00000180040e7836 */ /* 0x000fe20000000000 */
[----:B------:R-:W-:Y:S01]  /*11310*/  R2UR UR14, R10 ;  /* 0x000000000a0e72ca */ /* 0x000fe200000e0000 */
[----:B------:R-:W-:Y:S01]  /*11320*/  VIADD R10, R4, 0x200 ;  /* 0x00000200040a7836 */ /* 0x000fe20000000000 */
[----:B------:R-:W-:Y:S01]  /*11330*/  R2UR UR22, R12 ;  /* 0x000000000c1672ca */ /* 0x000fe200000e0000 */
[----:B------:R-:W-:Y:S01]  /*11340*/  VIADD R12, R4, 0x280 ;  /* 0x00000280040c7836 */ /* 0x000fe20000000000 */
[----:B------:R-:W-:Y:S01]  /*11350*/  R2UR UR54, R14 ;  /* 0x000000000e3672ca */ /* 0x000fe200000e0000 */
[----:B------:R-:W-:Y:S01]  /*11360*/  UMOV UR28, UR36 ;  /* 0x00000024001c7c82 */ /* 0x000fe20008000000 */
[----:B------:R-:W-:Y:S01]  /*11370*/  R2UR UR34, R10 ;  /* 0x000000000a2272ca */ /* 0x000fe200000e0000 */
[----:B------:R-:W-:Y:S01]  /*11380*/  UMOV UR29, UR37 ;  /* 0x00000025001d7c82 */ /* 0x000fe20008000000 */
[----:B------:R-:W-:Y:S01]  /*11390*/  R2UR UR30, R12 ;  /* 0x000000000c1e72ca */ /* 0x000fe200000e0000 */
[----:B------:R-:W-:Y:S01]  /*113a0*/  HGMMA.64x16x16.F32.BF16 R112, gdesc[UR8], RZ, !UPT, gsb0 ;  /* 0x00200000087079f0 */ /* 0x000fe2000c0018ff */
[----:B------:R-:W-:Y:S01]  /*113b0*/  R2UR UR31, R13 ;  /* 0x000000000d1f72ca */ /* 0x000fe200000e0000 */
[C---:B------:R-:W-:Y:S01]  /*113c0*/  VIADD R14, R4.reuse, 0x300 ;  /* 0x00000300040e7836 */ /* 0x040fe20000000000 */
[----:B------:R-:W-:Y:S01]  /*113d0*/  R2UR UR47, R15 ;  /* 0x000000000f2f72ca */ /* 0x000fe200000e0000 */
[----:B------:R-:W-:Y:S01]  /*113e0*/  UMOV UR44, UR36 ;  /* 0x00000024002c7c82 */ /* 0x000fe20008000000 */
[----:B------:R-:W-:Y:S01]  /*113f0*/  UMOV UR45, UR37 ;  /* 0x00000025002d7c82 */ /* 0x000fe20008000000 */
[----:B------:R-:W-:Y:S01]  /*11400*/  VIADD R10, R4, 0x380 ;  /* 0x00000380040a7836 */ /* 0x000fe20000000000 */
[----:B------:R-:W-:Y:S01]  /*11410*/  R2UR UR46, R14 ;  /* 0x000000000e2e72ca */ /* 0x000fe200000e0000 */
[----:B------:R-:W-:Y:S01]  /*11420*/  UMOV UR24, UR36 ;  /* 0x0000002400187c82 */ /* 0x000fe20008000000 */
[----:B------:R-:W-:Y:S01]  /*11430*/  R2UR UR27, R11 ;  /* 0x000000000b1b72ca */ /* 0x000fe200000e0000 */
[----:B------:R-:W-:Y:S01]  /*11440*/  UMOV UR25, UR37 ;  /* 0x0000002500197c82 */ /* 0x000fe20008000000 */
        /* <DEDUP_REMOVED lines=17> */
[----:B------:R-:W-:Y:S01]  /*11560*/  IMAD.MOV.U32 R11, RZ, RZ, 0x40000040 ;  /* 0x40000040ff0b7424 */ /* 0x000fe200078e00ff */
[----:B------:R-:W-:Y:S01]  /*11570*/  MOV R6, UR39 ;  /* 0x0000002700067c02 */ /* 0x000fe20008000f00 */
[----:B------:R-:W-:Y:S01]  /*11580*/  IMAD.U32 R20, RZ, RZ, UR8 ;  /* 0x00000008ff147e24 */ /* 0x000fe2000f8e00ff */
[----:B------:R-:W-:Y:S01]  /*11590*/  MOV R7, UR38 ;  /* 0x0000002600077c02 */ /* 0x000fe20008000f00 */
[----:B------:R-:W-:Y:S01]  /*115a0*/  UIADD3 UR8, UR56, 0x2, URZ ;  /* 0x0000000238087890 */ /* 0x000fe2000fffe03f */
[----:B------:R-:W-:Y:S01]  /*115b0*/  R2UR UR38, R10 ;  /* 0x000000000a2672ca */ /* 0x000fe200000e0000 */
[----:B------:R-:W-:Y:S01]  /*115c0*/  UMOV UR37, 0x40000040 ;  /* 0x4000004000257882 */ /* 0x000fe20000000000 */
[----:B------:R-:W-:Y:S01]  /*115d0*/  R2UR UR39, R11 ;  /* 0x000000000b2772ca */ /* 0x000fe200000e0000 */
[C---:B------:R-:W-:Y:S01]  /*115e0*/  VIADD R14, R4.reuse, 0x82 ;  /* 0x00000082040e7836 */ /* 0x040fe20000000000 */
[----:B------:R0:W-:Y:S01]  /*115f0*/  STL.64 [R1+0x10], R20 ;  /* 0x0000101401007387 */ /* 0x0001e20000100a00 */
[----:B------:R-:W-:Y:S01]  /*11600*/  IMAD.MOV.U32 R15, RZ, RZ, 0x40000040 ;  /* 0x40000040ff0f7424 */ /* 0x000fe200078e00ff */
[----:B------:R-:W-:Y:S01]  /*11610*/  UMOV UR36, UR8 ;  /* 0x0000000800247c82 */ /* 0x000fe20008000000 */
[----:B------:R-:W-:Y:S01]  /*11620*/  VIADD R12, R4, 0x102 ;  /* 0x00000102040c7836 */ /* 0x000fe20000000000 */
[----:B------:R-:W-:Y:S01]  /*11630*/  R2UR UR10, R14 ;  /* 0x000000000e0a72ca */ /* 0x000fe200000e0000 */
[----:B------:R-:W-:Y:S01]  /*11640*/  IMAD.MOV.U32 R13, RZ, RZ, 0x40000040 ;  /* 0x40000040ff0d7424 */ /* 0x000fe200078e00ff */
[----:B------:R-:W-:Y:S01]  /*11650*/  R2UR UR11, R15 ;  /* 0x000000000f0b72ca */ /* 0x000fe200000e0000 */
[----:B------:R-:W-:Y:S01]  /*11660*/  VIADD R10, R4, 0x182 ;  /* 0x00000182040a7836 */ /* 0x000fe20000000000 */
[----:B------:R-:W-:Y:S01]  /*11670*/  R2UR UR50, R12 ;  /* 0x000000000c3272ca */ /* 0x000fe200000e0000 */
[----:B------:R-:W-:Y:S01]  /*11680*/  IMAD.MOV.U32 R11, RZ, RZ, 0x40000040 ;  /* 0x40000040ff0b7424 */ /* 0x000fe200078e00ff */
[----:B------:R-:W-:Y:S01]  /*11690*/  R2UR UR51, R13 ;  /* 0x000000000d3372ca */ /* 0x000fe200000e0000 */
[----:B------:R-:W-:Y:S01]  /*116a0*/  VIADD R12, R4, 0x202 ;  /* 0x00000202040c7836 */ /* 0x000fe20000000000 */
[----:B------:R-:W2:Y:S01]  /*116b0*/  LDL R120, [R1+0x38] ;  /* 0x0000380001787983 */ /* 0x000ea20000100800 */
[----:B------:R-:W-:Y:S01]  /*116c0*/  IMAD.MOV.U32 R13, RZ, RZ, 0x40000040 ;  /* 0x40000040ff0d7424 */ /* 0x000fe200078e00ff */
[----:B------:R-:W-:Y:S01]  /*116d0*/  ULDC UR61, c[0x0][0x988] ;  /* 0x00026200003d7ab9 */ /* 0x000fe20000000800 */
[----:B------:R-:W-:-:S02]  /*116e0*/  WARPGROUP.DEPBAR.LE gsb0, 0x0 ;  /* 0x00008000000079c5 */ /* 0x000fc40000010000 */
[----:B------:R-:W-:Y:S01]  /*116f0*/  WARPGROUP.ARRIVE ;  /* 0x00000000000079c5 */ /* 0x000fe20000000000 */
[----:B------:R-:W-:Y:S02]  /*11700*/  VIADD R14, R4, 0x4 ;  /* 0x00000004040e7836 */ /* 0x000fe40000000000 */
[----:B0-----:R-:W-:Y:S02]  /*11710*/  IMAD.U32 R20, RZ, RZ, UR36 ;  /* 0x00000024ff147e24 */ /* 0x001fe4000f8e00ff */
[----:B------:R-:W-:Y:S01]  /*11720*/  IMAD.U32 R21, RZ, RZ, UR37 ;  /* 0x00000025ff157e24 */ /* 0x000fe2000f8e00ff */
[----:B------:R-:W-:Y:S01]  /*11730*/  HGMMA.64x16x16.F32.BF16 R104, gdesc[UR12], RZ, !UPT, gsb0 ;  /* 0x002000000c6879f0 */ /* 0x000fe2000c0018ff */
[----:B------:R-:W-:Y:S01]  /*11740*/  R2UR UR14, R10 ;  /* 0x000000000a0e72ca */ /* 0x000fe200000e0000 */
[----:B------:R-:W-:Y:S01]  /*11750*/  VIADD R10, R4, 0x282 ;  /* 0x00000282040a7836 */ /* 0x000fe20000000000 */
[----:B------:R-:W-:Y:S01]  /*11760*/  R2UR UR15, R11 ;  /* 0x000000000b0f72ca */ /* 0x000fe200000e0000 */
[----:B------:R-:W-:Y:S01]  /*11770*/  IMAD.MOV.U32 R11, RZ, RZ, 0x40000040 ;  /* 0x40000040ff0b7424 */ /* 0x000fe200078e00ff */
[----:B------:R-:W-:-:S02]  /*11780*/  WARPGROUP.DEPBAR.LE gsb0, 0x0 ;  /* 0x00008000000079c5 */ /* 0x000fc40000010000 */
[----:B------:R-:W-:-:S06]  /*11790*/  WARPGROUP.ARRIVE ;  /* 0x00000000000079c5 */ /* 0x000fcc0000000000 */
[----:B------:R-:W-:Y:S01]  /*117a0*/  HGMMA.64x16x16.F32.BF16 R96, gdesc[UR20], RZ, !UPT, gsb0 ;  /* 0x00200000146079f0 */ /* 0x000fe2000c0018ff */
[----:B------:R-:W-:Y:S01]  /*117b0*/  R2UR UR22, R12 ;  /* 0x000000000c1672ca */ /* 0x000fe200000e0000 */
[----:B------:R-:W-:Y:S01]  /*117c0*/  VIADD R12, R4, 0x302 ;  /* 0x00000302040c7836 */ /* 0x000fe20000000000 */
[----:B------:R-:W-:Y:S01]  /*117d0*/  R2UR UR23, R13 ;  /* 0x000000000d1772ca */ /* 0x000fe200000e0000 */
[----:B------:R-:W-:Y:S01]  /*117e0*/  IMAD.MOV.U32 R13, RZ, RZ, 0x40000040 ;  /* 0x40000040ff0d7424 */ /* 0x000fe200078e00ff */
[----:B------:R-:W-:Y:S02]  /*117f0*/  WARPGROUP.DEPBAR.LE gsb0, 0x0 ;  /* 0x00008000000079c5 */ /* 0x000fe40000010000 */
[----:B------:R-:W-:-:S06]  /*11800*/  WARPGROUP.ARRIVE ;  /* 0x00000000000079c5 */ /* 0x000fcc0000000000 */
[----:B------:R-:W-:Y:S03]  /*11810*/  HGMMA.64x16x16.F32.BF16 R88, gdesc[UR52], RZ, !UPT, gsb0 ;  /* 0x00200000345879f0 */ /* 0x000fe6000c0018ff */
[----:B------:R-:W-:Y:S02]  /*11820*/  WARPGROUP.DEPBAR.LE gsb0, 0x0 ;  /* 0x00008000000079c5 */ /* 0x000fe40000010000 */
        /* <DEDUP_REMOVED lines=19> */
[----:B------:R-:W-:Y:S01]  /*11960*/  UMOV UR44, UR36 ;  /* 0x00000024002c7c82 */ /* 0x000fe20008000000 */
[----:B------:R-:W-:Y:S01]  /*11970*/  UMOV UR45, UR37 ;  /* 0x00000025002d7c82 */ /* 0x000fe20008000000 */
[----:B------:R-:W-:Y:S02]  /*11980*/  R2UR UR26, R10 ;  /* 0x000000000a1a72ca */ /* 0x000fe400000e0000 */
[----:B------:R-:W-:Y:S01]  /*11990*/  R2UR UR27, R11 ;  /* 0x000000000b1b72ca */ /* 0x000fe200000e0000 */
[----:B------:R-:W-:Y:S02]  /*119a0*/  WARPGROUP.DEPBAR.LE gsb0, 0x0 ;  /* 0x00008000000079c5 */ /* 0x000fe40000010000 */
[----:B------:R-:W-:Y:S01]  /*119b0*/  WARPGROUP.ARRIVE ;  /* 0x00000000000079c5 */ /* 0x000fe20000000000 */
[----:B------:R-:W-:Y:S01]  /*119c0*/  UMOV UR8, UR44 ;  /* 0x0000002c00087c82 */ /* 0x000fe20008000000 */
[----:B------:R-:W-:Y:S01]  /*119d0*/  UMOV UR9, UR45 ;  /* 0x0000002d00097c82 */ /* 0x000fe20008000000 */
[----:B------:R-:W-:Y:S01]  /*119e0*/  UMOV UR48, UR44 ;  /* 0x0000002c00307c82 */ /* 0x000fe20008000000 */
[----:B------:R-:W-:Y:S01]  /*119f0*/  UMOV UR49, UR45 ;  /* 0x0000002d00317c82 */ /* 0x000fe20008000000 */
[----:B------:R-:W-:Y:S01]  /*11a00*/  UMOV UR12, UR44 ;  /* 0x0000002c000c7c82 */ /* 0x000fe20008000000 */
[----:B------:R-:W-:Y:S01]  /*11a10*/  HGMMA.64x16x16.F32.BF16 R40, gdesc[UR16], RZ, !UPT, gsb0 ;  /* 0x00200000102879f0 */ /* 0x000fe2000c0018ff */
        /* <DEDUP_REMOVED lines=9> */
[----:B------:R-:W-:Y:S01]  /*11ab0*/  R2UR UR18, R12 ;  /* 0x000000000c1272ca */ /* 0x000fe200000e0000 */
[----:B------:R-:W-:Y:S01]  /*11ac0*/  UMOV UR16, UR44 ;  /* 0x0000002c00107c82 */ /* 0x000fe20008000000 */
[----:B------:R-:W-:Y:S01]  /*11ad0*/  R2UR UR19, R13 ;  /* 0x000000000d1372ca */ /* 0x000fe200000e0000 */
[----:B------:R-:W-:Y:S01]  /*11ae0*/  UMOV UR17, UR45 ;  /* 0x0000002d00117c82 */ /* 0x000fe20008000000 */
[----:B------:R-:W-:-:S02]  /*11af0*/  VIADD R10, R4, 0x482 ;  /* 0x00000482040a7836 */ /* 0x000fc40000000000 */
[----:B------:R-:W-:Y:S02]  /*11b00*/  IMAD.MOV.U32 R11, RZ, RZ, 0x40000040 ;  /* 0x40000040ff0b7424 */ /* 0x000fe400078e00ff */
[----:B------:R-:W-:Y:S01]  /*11b10*/  VIADD R12, R4, 0x502 ;  /* 0x00000502040c7836 */ /* 0x000fe20000000000 */
[----:B------:R-:W-:Y:S02]  /*11b20*/  WARPGROUP.DEPBAR.LE gsb0, 0x0 ;  /* 0x00008000000079c5 */ /* 0x000fe40000010000 */
[----:B------:R-:W-:-:S06]  /*11b30*/  WARPGROUP.ARRIVE ;  /* 0x00000000000079c5 */ /* 0x000fcc0000000000 */
[----:B------:R-:W-:Y:S03]  /*11b40*/  HGMMA.64x16x16.F32.BF16 R32, gdesc[UR4], RZ, !UPT, gsb0 ;  /* 0x00200000042079f0 */ /* 0x000fe6000c0018ff */
[----:B------:R-:W-:Y:S02]  /*11b50*/  WARPGROUP.DEPBAR.LE gsb0, 0x0 ;  /* 0x00008000000079c5 */ /* 0x000fe40000010000 */
[----:B------:R-:W-:-:S06]  /*11b60*/  WARPGROUP.ARRIVE ;  /* 0x00000000000079c5 */ /* 0x000fcc0000000000 */
[----:B------:R-:W-:Y:S03]  /*11b70*/  HGMMA.64x16x16.F32.BF16 R24, gdesc[UR40], RZ, !UPT, gsb0 ;  /* 0x00200000281879f0 */ /* 0x000fe6000c0018ff */
        /* <DEDUP_REMOVED lines=27> */
[----:B------:R-:W-:Y:S02]  /*11d30*/  R2UR UR42, R10 ;  /* 0x000000000a2a72ca */ /* 0x000fe400000e0000 */
[----:B------:R-:W-:Y:S01]  /*11d40*/  R2UR UR43, R11 ;  /* 0x000000000b2b72ca */ /* 0x000fe200000e0000 */
[----:B------:R-:W-:Y:S01]  /*11d50*/  UMOV UR40, UR44 ;  /* 0x0000002c00287c82 */ /* 0x000fe20008000000 */
[----:B------:R-:W-:Y:S01]  /*11d60*/  UMOV UR41, UR45 ;  /* 0x0000002d00297c82 */ /* 0x000fe20008000000 */
[----:B------:R-:W-:Y:S02]  /*11d70*/  WARPGROUP.DEPBAR.LE gsb0, 0x0 ;  /* 0x00008000000079c5 */ /* 0x000fe40000010000 */
[----:B------:R-:W-:-:S08]  /*11d80*/  WARPGROUP.ARRIVE ;  /* 0x00000000000079c5 */ /* 0x000fd00000000000 */
[----:B------:R-:W-:Y:S01]  /*11d90*/  HGMMA.64x16x16.F32.BF16 R32, gdesc[UR40], R32, gsb0 ;  /* 0x00200000282079f0 */ /* 0x000fe20008001820 */
[----:B------:R-:W-:Y:S01]  /*11da0*/  IMAD.MOV.U32 R13, RZ, RZ, 0x40000040 ;  /* 0x40000040ff0d7424 */ /* 0x000fe200078e00ff */
[----:B------:R-:W-:-:S04]  /*11db0*/  R2UR UR46, R12 ;  /* 0x000000000c2e72ca */ /* 0x000fc800000e0000 */
[----:B------:R-:W-:Y:S01]  /*11dc0*/  R2UR UR47, R13 ;  /* 0x000000000d2f72ca */ /* 0x000fe200000e0000 */
[----:B------:R-:W-:Y:S02]  /*11dd0*/  WARPGROUP.DEPBAR.LE gsb0, 0x0 ;  /* 0x00008000000079c5 */ /* 0x000fe40000010000 */
[----:B------:R-:W-:-:S10]  /*11de0*/  WARPGROUP.ARRIVE ;  /* 0x00000000000079c5 */ /* 0x000fd40000000000 */
[----:B------:R-:W-:Y:S01]  /*11df0*/  HGMMA.64x16x16.F32.BF16 R24, gdesc[UR44], R24, gsb0 ;  /* 0x002000002c1879f0 */ /* 0x000fe20008001818 */
[----:B------:R-:W-:Y:S01]  /*11e00*/  IMAD.MOV.U32 R15, RZ, RZ, 0x40000040 ;  /* 0x40000040ff0f7424 */ /* 0x000fe200078e00ff */
[----:B------:R-:W-:-:S04]  /*11e10*/  R2UR UR54, R14 ;  /* 0x000000000e3672ca */ /* 0x000fc800000e0000 */
[----:B------:R-:W-:Y:S01]  /*11e20*/  R2UR UR55, R15 ;  /* 0x000000000f3772ca */ /* 0x000fe200000e0000 */
[----:B------:R-:W-:Y:S01]  /*11e30*/  UIADD3 UR4, UR56, 0x4, URZ ;  /* 0x0000000438047890 */ /* 0x000fe2000fffe03f */
[----:B------:R-:W-:-:S06]  /*11e40*/  UMOV UR53, 0x40000040 ;  /* 0x4000004000357882 */ /* 0x000fcc0000000000 */
[----:B------:R-:W-:Y:S01]  /*11e50*/  UMOV UR52, UR4 ;  /* 0x0000000400347c82 */ /* 0x000fe20008000000 */
[----:B------:R-:W-:Y:S02]  /*11e60*/  WARPGROUP.DEPBAR.LE gsb0, 0x0 ;  /* 0x00008000000079c5 */ /* 0x000fe40000010000 */
[----:B------:R-:W-:-:S06]  /*11e70*/  WARPGROUP.ARRIVE ;  /* 0x00000000000079c5 */ /* 0x000fcc0000000000 */
[----:B------:R-:W-:Y:S01]  /*11e80*/  HGMMA.64x16x16.F32.BF16 R112, gdesc[UR52], R112, gsb0 ;  /* 0x00200000347079f0 */ /* 0x000fe20008001870 */
[----:B------:R-:W-:Y:S01]  /*11e90*/  R2UR UR39, R6 ;  /* 0x00000000062772ca */ /* 0x000fe200000e0000 */
[----:B------:R-:W-:Y:S01]  /*11ea0*/  VIADD R6, R4, 0x84 ;  /* 0x0000008404067836 */ /* 0x000fe20000000000 */
[----:B------:R-:W-:Y:S01]  /*11eb0*/  R2UR UR38, R7 ;  /* 0x00000000072672ca */ /* 0x000fe200000e0000 */
[----:B------:R-:W-:-:S03]  /*11ec0*/  IMAD.MOV.U32 R7, RZ, RZ, 0x40000040 ;  /* 0x40000040ff077424 */ /* 0x000fc600078e00ff */
[----:B------:R-:W-:Y:S02]  /*11ed0*/  R2UR UR6, R6 ;  /* 0x00000000060672ca */ /* 0x000fe400000e0000 */
[----:B------:R-:W-:Y:S01]  /*11ee0*/  R2UR UR7, R7 ;  /* 0x00000000070772ca */ /* 0x000fe200000e0000 */
[----:B------:R-:W-:Y:S01]  /*11ef0*/  UMOV UR40, UR52 ;  /* 0x0000003400287c82 */ /* 0x000fe20008000000 */
[----:B------:R-:W-:Y:S01]  /*11f00*/  UMOV UR41, UR53 ;  /* 0x0000003500297c82 */ /* 0x000fe20008000000 */
[----:B------:R-:W-:Y:S01]  /*11f10*/  UMOV UR4, UR40 ;  /* 0x0000002800047c82 */ /* 0x000fe20008000000 */
        /* <DEDUP_REMOVED lines=12> */
[----:B------:R-:W-:Y:S02]  /*11fe0*/  WARPGROUP.DEPBAR.LE gsb0, 0x0 ;  /* 0x00008000000079c5 */ /* 0x000fe40000010000 */
[----:B------:R-:W-:-:S08]  /*11ff0*/  WARPGROUP.ARRIVE ;  /* 0x00000000000079c5 */ /* 0x000fd00000000000 */
[----:B------:R-:W-:Y:S01]  /*12000*/  HGMMA.64x16x16.F32.BF16 R96, gdesc[UR8], R96, gsb0 ;  /* 0x00200000086079f0 */ /* 0x000fe20008001860 */
[----:B------:R-:W-:Y:S02]  /*12010*/  VIADD R6, R4, 0x184 ;  /* 0x0000018404067836 */ /* 0x000fe40000000000 */
        /* <DEDUP_REMOVED lines=53> */
[----:B------:R-:W-:Y:S01]  /*12370*/  VIADD R8, R4, 0x484 ;  /* 0x0000048404087836 */ /* 0x000fe20000000000 */
[----:B------:R-:W-:-:S04]  /*12380*/  MOV R9, 0x40000040 ;  /* 0x4000004000097802 */ /* 0x000fc80000000f00 */
        /* <DEDUP_REMOVED lines=11> */
[----:B------:R-:W-:Y:S02]  /*12440*/  WARPGROUP.DEPBAR.LE gsb0, 0x0 ;  /* 0x00008000000079c5 */ /* 0x000fe40000010000 */
[----:B------:R-:W-:-:S10]  /*12450*/  WARPGROUP.ARRIVE ;  /* 0x00000000000079c5 */ /* 0x000fd40000000000 */
[----:B------:R-:W-:Y:S01]  /*12460*/  HGMMA.64x16x16.F32.BF16 R24, gdesc[UR40], R24, gsb0 ;  /* 0x00200000281879f0 */ /* 0x000fe20008001818 */
[----:B------:R-:W-:Y:S02]  /*12470*/  VIADD R6, R4, 0x6 ;  /* 0x0000000604067836 */ /* 0x000fe40000000000 */
[----:B------:R-:W-:-:S03]  /*12480*/  IMAD.MOV.U32 R7, RZ, RZ, 0x40000040 ;  /* 0x40000040ff077424 */ /* 0x000fc600078e00ff */
[----:B------:R-:W-:Y:S02]  /*12490*/  R2UR UR50, R6 ;  /* 0x00000000063272ca */ /* 0x000fe400000e0000 */
[----:B------:R-:W-:Y:S01]  /*124a0*/  R2UR UR51, R7 ;  /* 0x00000000073372ca */ /* 0x000fe200000e0000 */
[----:B------:R-:W-:Y:S01]  /*124b0*/  UIADD3 UR4, UR56, 0x6, URZ ;  /* 0x0000000638047890 */ /* 0x000fe2000fffe03f */
[----:B------:R-:W-:-:S06]  /*124c0*/  UMOV UR49, 0x40000040 ;  /* 0x4000004000317882 */ /* 0x000fcc0000000000 */
[----:B------:R-:W-:Y:S01]  /*124d0*/  UMOV UR48, UR4 ;  /* 0x0000000400307c82 */ /* 0x000fe20008000000 */
[----:B------:R-:W-:Y:S02]  /*124e0*/  WARPGROUP.DEPBAR.LE gsb0, 0x0 ;  /* 0x00008000000079c5 */ /* 0x000fe40000010000 */
[----:B------:R-:W-:-:S06]  /*124f0*/  WARPGROUP.ARRIVE ;  /* 0x00000000000079c5 */ /* 0x000fcc0000000000 */
[----:B------:R-:W-:Y:S01]  /*12500*/  HGMMA.64x16x16.F32.BF16 R112, gdesc[UR48], R112, gsb0 ;  /* 0x00200000307079f0 */ /* 0x000fe20008001870 */
[----:B------:R-:W-:Y:S02]  /*12510*/  VIADD R6, R4, 0x86 ;  /* 0x0000008604067836 */ /* 0x000fe40000000000 */
        /* <DEDUP_REMOVED lines=267> */
[----:B------:R-:W-:-:S04]  /*135d0*/  IADD3 R6, R4, 0x982, RZ ;  /* 0x0000098204067810 */ /* 0x000fc80007ffe0ff */
        /* <DEDUP_REMOVED lines=30> */
[----:B------:R-:W-:Y:S01]  /*137c0*/  UMOV UR5, 0x40000040 ;  /* 0x4000004000057882 */ /* 0x000fe20000000000 */
        /* <DEDUP_REMOVED lines=64> */
[C---:B------:R-:W-:Y:S01]  /*13bd0*/  VIADD R6, R4.reuse, 0x984 ;  /* 0x0000098404067836 */ /* 0x040fe20000000000 */
[----:B------:R-:W-:Y:S01]  /*13be0*/  UMOV UR8, UR4 ;  /* 0x0000000400087c82 */ /* 0x000fe20008000000 */
[----:B------:R-:W-:Y:S01]  /*13bf0*/  IMAD.MOV.U32 R7, RZ, RZ, 0x40000040 ;  /* 0x40000040ff077424 */ /* 0x000fe200078e00ff */
[----:B------:R-:W-:Y:S01]  /*13c00*/  UMOV UR9, UR5 ;  /* 0x0000000500097c82 */ /* 0x000fe20008000000 */
[----:B------:R-:W-:Y:S01]  /*13c10*/  VIADD R8, R4, 0xa04 ;  /* 0x00000a0404087836 */ /* 0x000fe20000000000 */
[----:B------:R-:W-:Y:S01]  /*13c20*/  R2UR UR10, R6 ;  /* 0x00000000060a72ca */ /* 0x000fe200000e0000 */
[----:B------:R-:W-:Y:S01]  /*13c30*/  IMAD.MOV.U32 R9, RZ, RZ, 0x40000040 ;  /* 0x40000040ff097424 */ /* 0x000fe200078e00ff */
[----:B------:R-:W-:Y:S01]  /*13c40*/  R2UR UR11, R7 ;  /* 0x00000000070b72ca */ /* 0x000fe200000e0000 */
[----:B------:R-:W-:Y:S01]  /*13c50*/  UMOV UR12, UR4 ;  /* 0x00000004000c7c82 */ /* 0x000fe20008000000 */
[----:B------:R-:W-:Y:S01]  /*13c60*/  UMOV UR13, UR5 ;  /* 0x00000005000d7c82 */ /* 0x000fe20008000000 */
[----:B------:R-:W-:Y:S01]  /*13c70*/  UMOV UR16, UR4 ;  /* 0x0000000400107c82 */ /* 0x000fe20008000000 */
[----:B------:R-:W-:Y:S01]  /*13c80*/  UMOV UR17, UR5 ;  /* 0x0000000500117c82 */ /* 0x000fe20008000000 */
[----:B------:R-:W-:Y:S01]  /*13c90*/  UIADD3 UR20, UR56, 0x406, URZ ;  /* 0x0000040638147890 */ /* 0x000fe2000fffe03f */
[----:B------:R-:W-:Y:S01]  /*13ca0*/  UMOV UR21, 0x40000040 ;  /* 0x4000004000157882 */ /* 0x000fe20000000000 */
[----:B------:R-:W-:Y:S01]  /*13cb0*/  ULDC UR6, c[0x0][0x9d8] ;  /* 0x0002760000067ab9 */ /* 0x000fe20000000800 */
[----:B------:R0:W-:Y:S01]  /*13cc0*/  STL.64 [R1+0x8], R20 ;  /* 0x0000081401007387 */ /* 0x0001e20000100a00 */
[----:B--2---:R-:W-:Y:S01]  /*13cd0*/  IADD3 R5, R162, 0xb0, -R120 ;  /* 0x000000b0a2057810 */ /* 0x004fe20007ffe878 */
[----:B------:R-:W-:Y:S01]  /*13ce0*/  ULDC UR7, c[0x0][0x988] ;  /* 0x0002620000077ab9 */ /* 0x000fe20000000800 */
[----:B------:R-:W-:-:S02]  /*13cf0*/  WARPGROUP.DEPBAR.LE gsb0, 0x0 ;  /* 0x00008000000079c5 */ /* 0x000fc40000010000 */
[----:B------:R-:W-:-:S06]  /*13d00*/  WARPGROUP.ARRIVE ;  /* 0x00000000000079c5 */ /* 0x000fcc0000000000 */
[----:B------:R-:W-:Y:S01]  /*13d10*/  HGMMA.64x16x16.F32.BF16 R40, gdesc[UR8], R40, gsb0 ;  /* 0x00200000082879f0 */ /* 0x000fe20008001828 */
[----:B------:R-:W-:Y:S02]  /*13d20*/  R2UR UR14, R8 ;  /* 0x00000000080e72ca */ /* 0x000fe400000e0000 */
[----:B------:R-:W-:Y:S01]  /*13d30*/  R2UR UR15, R9 ;  /* 0x00000000090f72ca */ /* 0x000fe200000e0000 */
[----:B------:R-:W-:Y:S01]  /*13d40*/  VIADD R6, R4, 0xa84 ;  /* 0x00000a8404067836 */ /* 0x000fe20000000000 */
[----:B------:R-:W-:Y:S02]  /*13d50*/  WARPGROUP.DEPBAR.LE gsb0, 0x0 ;  /* 0x00008000000079c5 */ /* 0x000fe40000010000 */
[----:B------:R-:W-:-:S09]  /*13d60*/  WARPGROUP.ARRIVE ;  /* 0x00000000000079c5 */ /* 0x000fd20000000000 */
[----:B------:R-:W-:Y:S01]  /*13d70*/  HGMMA.64x16x16.F32.BF16 R32, gdesc[UR12], R32, gsb0 ;  /* 0x002000000c2079f0 */ /* 0x000fe20008001820 */
[----:B------:R-:W-:Y:S01]  /*13d80*/  IMAD.MOV.U32 R7, RZ, RZ, 0x40000040 ;  /* 0x40000040ff077424 */ /* 0x000fe200078e00ff */
[----:B------:R-:W-:-:S04]  /*13d90*/  R2UR UR18, R6 ;  /* 0x00000000061272ca */ /* 0x000fc800000e0000 */
        /* <DEDUP_REMOVED lines=71> */
[----:B------:R-:W-:Y:S01]  /*14210*/  UMOV UR8, UR20 ;  /* 0x0000001400087c82 */ /* 0x000fe20008000000 */
[----:B------:R-:W-:Y:S01]  /*14220*/  UMOV UR9, UR21 ;  /* 0x0000001500097c82 */ /* 0x000fe20008000000 */
[----:B------:R-:W-:Y:S01]  /*14230*/  FMUL.FTZ R8, R113, UR6 ;  /* 0x0000000671087c20 */ /* 0x000fe20008410000 */
[----:B0-----:R-:W-:Y:S01]  /*14240*/  FMUL.FTZ R20, R115, UR6 ;  /* 0x0000000673147c20 */ /* 0x001fe20008410000 */
[----:B------:R-:W-:Y:S01]  /*14250*/  FMUL.FTZ R3, R112, UR6 ;  /* 0x0000000670037c20 */ /* 0x000fe20008410000 */
[----:B------:R-:W-:Y:S02]  /*14260*/  WARPGROUP.DEPBAR.LE gsb0, 0x0 ;  /* 0x00008000000079c5 */ /* 0x000fe40000010000 */
[----:B------:R-:W-:-:S06]  /*14270*/  WARPGROUP.ARRIVE ;  /* 0x00000000000079c5 */ /* 0x000fcc0000000000 */
[----:B------:R-:W-:Y:S01]  /*14280*/  HGMMA.64x16x16.F32.BF16 R32, gdesc[UR8], R32, gsb0 ;  /* 0x00200000082079f0 */ /* 0x000fe20008001820 */
[----:B------:R-:W-:Y:S01]  /*14290*/  FMUL.FTZ R12, R105, UR6 ;  /* 0x00000006690c7c20 */ /* 0x000fe20008410000 */
[----:B------:R-:W-:Y:S01]  /*142a0*/  MUFU.TANH R8, R8 ;  /* 0x0000000800087308 */ /* 0x000fe20000002400 */
[----:B------:R-:W-:Y:S01]  /*142b0*/  FMUL.FTZ R9, R116, UR6 ;  /* 0x0000000674097c20 */ /* 0x000fe20008410000 */
[----:B------:R-:W-:Y:S01]  /*142c0*/  FMUL.FTZ R112, R114, UR6 ;  /* 0x0000000672707c20 */ /* 0x000fe20008410000 */
[----:B------:R-:W-:-:S05]  /*142d0*/  FMUL.FTZ R10, R117, UR6 ;  /* 0x00000006750a7c20 */ /* 0x000fca0008410000 */
[----:B------:R-:W0:Y:S01]  /*142e0*/  MUFU.TANH R20, R20 ;  /* 0x0000001400147308 */ /* 0x000e220000002400 */
[----:B------:R-:W-:Y:S01]  /*142f0*/  FMUL.FTZ R81, R100, UR6 ;  /* 0x0000000664517c20 */ /* 0x000fe20008410000 */
[----:B------:R-:W-:Y:S01]  /*14300*/  FMUL.FTZ R100, R90, UR6 ;  /* 0x000000065a647c20 */ /* 0x000fe20008410000 */
[----:B------:R-:W-:-:S05]  /*14310*/  FMUL.FTZ R90, R72, UR6 ;  /* 0x00000006485a7c20 */ /* 0x000fca0008410000 */
[----:B------:R-:W1:Y:S01]  /*14320*/  MUFU.TANH R3, R3 ;  /* 0x0000000300037308 */ /* 0x000e620000002400 */
[----:B------:R-:W-:Y:S01]  /*14330*/  FMUL.FTZ R11, R104, UR6 ;  /* 0x00000006680b7c20 */ /* 0x000fe20008410000 */
[----:B------:R-:W-:Y:S01]  /*14340*/  FMUL.FTZ R72, R73, UR6 ;  /* 0x0000000649487c20 */ /* 0x000fe20008410000 */
[----:B------:R-:W-:Y:S02]  /*14350*/  IMAD R6, R160, -0xb0, R5 ;  /* 0xffffff50a0067824 */ /* 0x000fe400078e0205 */
[----:B------:R-:W-:-:S03]  /*14360*/  FMUL.FTZ R73, R76, UR6 ;  /* 0x000000064c497c20 */ /* 0x000fc60008410000 */
[----:B------:R-:W2:Y:S01]  /*14370*/  MUFU.TANH R12, R12 ;  /* 0x0000000c000c7308 */ /* 0x000ea20000002400 */
[----:B------:R-:W-:Y:S01]  /*14380*/  FMUL.FTZ R76, R64, UR6 ;  /* 0x00000006404c7c20 */ /* 0x000fe20008410000 */
[----:B------:R-:W-:Y:S01]  /*14390*/  FMUL.FTZ R84, R118, UR6 ;  /* 0x0000000676547c20 */ /* 0x000fe20008410000 */
[----:B------:R-:W-:-:S05]  /*143a0*/  FMUL.FTZ R64, R65, UR6 ;  /* 0x0000000641407c20 */ /* 0x000fca0008410000 */
[----:B------:R-:W3:Y:S01]  /*143b0*/  MUFU.TANH R9, R9 ;  /* 0x0000000900097308 */ /* 0x000ee20000002400 */
[----:B------:R-:W-:Y:S01]  /*143c0*/  FMUL.FTZ R65, R68, UR6 ;  /* 0x0000000644417c20 */ /* 0x000fe20008410000 */
[----:B------:R-:W-:Y:S01]  /*143d0*/  FMUL.FTZ R68, R70, UR6 ;  /* 0x0000000646447c20 */ /* 0x000fe20008410000 */
[----:B------:R-:W-:-:S05]  /*143e0*/  ISETP.GT.AND P3, PT, R6, 0x1, PT ;  /* 0x000000010600780c */ /* 0x000fca0003f64270 */
[----:B------:R-:W4:Y:S01]  /*143f0*/  MUFU.TANH R112, R112 ;  /* 0x0000007000707308 */ /* 0x000f220000002400 */
[----:B------:R-:W-:Y:S01]  /*14400*/  FMUL.FTZ R70, R59, UR6 ;  /* 0x000000063b467c20 */ /* 0x000fe20008410000 */
[----:B------:R-:W-:Y:S01]  /*14410*/  FMUL.FTZ R21, R119, UR6 ;  /* 0x0000000677157c20 */ /* 0x000fe20008410000 */
[----:B------:R-:W-:-:S05]  /*14420*/  FMUL.FTZ R59, R60, UR6 ;  /* 0x000000063c3b7c20 */ /* 0x000fca0008410000 */
[----:B------:R-:W4:Y:S01]  /*14430*/  MUFU.TANH R10, R10 ;  /* 0x0000000a000a7308 */ /* 0x000f220000002400 */
[----:B------:R-:W-:Y:S01]  /*14440*/  ISETP.GT.AND P2, PT, R6, RZ, PT ;  /* 0x000000ff0600720c */ /* 0x000fe20003f44270 */
[----:B------:R-:W-:Y:S01]  /*14450*/  FMUL.FTZ R13, R108, UR6 ;  /* 0x000000066c0d7c20 */ /* 0x000fe20008410000 */
[----:B------:R-:W-:Y:S01]  /*14460*/  FMUL.FTZ R60, R63, UR6 ;  /* 0x000000063f3c7c20 */ /* 0x000fe20008410000 */
[----:B------:R-:W-:Y:S01]  /*14470*/  FMUL.FTZ R63, R54, UR6 ;  /* 0x00000006363f7c20 */ /* 0x000fe20008410000 */
[----:B0-----:R-:W-:-:S03]  /*14480*/  FSEL R20, R20, -INF , P3 ;  /* 0xff80000014147808 */ /* 0x001fc60001800000 */
[----:B------:R-:W0:Y:S01]  /*14490*/  MUFU.TANH R11, R11 ;  /* 0x0000000b000b7308 */ /* 0x000e220000002400 */
[----:B------:R-:W-:Y:S01]  /*144a0*/  FSEL R8, R8, -INF , P3 ;  /* 0xff80000008087808 */ /* 0x000fe20001800000 */
[----:B------:R-:W-:Y:S02]  /*144b0*/  WARPGROUP.DEPBAR.LE gsb0, 0x0 ;  /* 0x00008000000079c5 */ /* 0x000fe40000010000 */
[----:B------:R-:W-:Y:S01]  /*144c0*/  FMUL.FTZ R54, R33, UR6 ;  /* 0x0000000621367c20 */ /* 0x000fe20008410000 */
[----:B------:R-:W-:Y:S01]  /*144d0*/  ISETP.GT.AND P3, PT, R6, 0x11, PT ;  /* 0x000000110600780c */ /* 0x000fe20003f64270 */
[----:B------:R-:W-:Y:S02]  /*144e0*/  FMUL.FTZ R83, R106, UR6 ;  /* 0x000000066a537c20 */ /* 0x000fe40008410000 */
[----:B------:R-:W0:Y:S01]  /*144f0*/  MUFU.TANH R84, R84 ;  /* 0x0000005400547308 */ /* 0x000e220000002400 */
[----:B------:R-:W-:Y:S01]  /*14500*/  ISETP.GT.AND P4, PT, R6, 0x8, PT ;  /* 0x000000080600780c */ /* 0x000fe20003f84270 */
[----:B------:R-:W-:Y:S01]  /*14510*/  FMUL.FTZ R14, R109, UR6 ;  /* 0x000000066d0e7c20 */ /* 0x000fe20008410000 */
[----:B-1----:R-:W-:Y:S01]  /*14520*/  FSEL R33, R3, -INF , P2 ;  /* 0xff80000003217808 */ /* 0x002fe20001000000 */
[----:B------:R-:W-:Y:S01]  /*14530*/  FMUL.FTZ R7, R52, UR6 ;  /* 0x0000000634077c20 */ /* 0x000fe20008410000 */
[----:B------:R-:W-:-:S02]  /*14540*/  IMAD.MOV.U32 R5, RZ, RZ, 0x40000040 ;  /* 0x40000040ff057424 */ /* 0x000fc400078e00ff */
[----:B------:R-:W-:Y:S01]  /*14550*/  FMUL.FTZ R163, R45, UR6 ;  /* 0x000000062da37c20 */ /* 0x000fe20008410000 */
[----:B------:R-:W-:Y:S01]  /*14560*/  FMUL.FTZ R52, R34, UR6 ;  /* 0x0000000622347c20 */ /* 0x000fe20008410000 */
[----:B------:R-:W1:Y:S01]  /*14570*/  MUFU.TANH R21, R21 ;  /* 0x0000001500157308 */ /* 0x000e620000002400 */
[----:B------:R-:W-:Y:S01]  /*14580*/  FMUL.FTZ R34, R37, UR6 ;  /* 0x0000000625227c20 */ /* 0x000fe20008410000 */
[----:B--2---:R-:W-:Y:S01]  /*14590*/  FSEL R45, R12, -INF , P3 ;  /* 0xff8000000c2d7808 */ /* 0x004fe20001800000 */
[----:B------:R-:W-:Y:S01]  /*145a0*/  FMUL.FTZ R82, R107, UR6 ;  /* 0x000000066b527c20 */ /* 0x000fe20008410000 */
[----:B------:R-:W-:Y:S01]  /*145b0*/  FMUL.FTZ R86, R101, UR6 ;  /* 0x0000000665567c20 */ /* 0x000fe20008410000 */
[----:B------:R-:W-:Y:S01]  /*145c0*/  ISETP.GT.AND P5, PT, R6, 0x9, PT ;  /* 0x000000090600780c */ /* 0x000fe20003fa4270 */
[----:B------:R-:W-:Y:S01]  /*145d0*/  FMUL.FTZ R80, R96, UR6 ;  /* 0x0000000660507c20 */ /* 0x000fe20008410000 */
[----:B---3--:R-:W-:Y:S01]  /*145e0*/  FSEL R37, R9, -INF , P4 ;  /* 0xff80000009257808 */ /* 0x008fe20002000000 */
[----:B------:R-:W2:Y:S01]  /*145f0*/  MUFU.TANH R13, R13 ;  /* 0x0000000d000d7308 */ /* 0x000ea20000002400 */
[----:B------:R-:W-:Y:S01]  /*14600*/  FMNMX.FTZ R12, R33, R8, !PT ;  /* 0x00000008210c7209 */ /* 0x000fe20007810000 */
[----:B------:R-:W-:Y:S01]  /*14610*/  FMUL.FTZ R101, R102, UR6 ;  /* 0x0000000666657c20 */ /* 0x000fe20008410000 */
[----:B------:R-:W-:Y:S01]  /*14620*/  FMUL.FTZ R102, R32, UR6 ;  /* 0x0000000620667c20 */ /* 0x000fe20008410000 */
[----:B------:R-:W-:Y:S01]  /*14630*/  R2UR UR23, R5 ;  /* 0x00000000051772ca */ /* 0x000fe200000e0000 */
[----:B------:R-:W-:Y:S01]  /*14640*/  FMUL.FTZ R85, R89, UR6 ;  /* 0x0000000659557c20 */ /* 0x000fe20008410000 */
[----:B------:R-:W-:Y:S01]  /*14650*/  FMUL.FTZ R32, R39, UR6 ;  /* 0x0000000627207c20 */ /* 0x000fe20008410000 */
[----:B----4-:R-:W-:Y:S01]  /*14660*/  FSEL R5, R112, -INF , P2 ;  /* 0xff80000070057808 */ /* 0x010fe20001000000 */
[----:B------:R-:W3:Y:S01]  /*14670*/  MUFU.TANH R83, R83 ;  /* 0x0000005300537308 */ /* 0x000ee20000002400 */
[----:B------:R-:W-:Y:S01]  /*14680*/  FMUL.FTZ R105, R110, UR6 ;  /* 0x000000066e697c20 */ /* 0x000fe20008410000 */
[----:B------:R-:W-:Y:S01]  /*14690*/  FMUL.FTZ R89, R93, UR6 ;  /* 0x000000065d597c20 */ /* 0x000fe20008410000 */
[----:B------:R-:W-:Y:S01]  /*146a0*/  ISETP.GT.AND P2, PT, R6, 0x10, PT ;  /* 0x000000100600780c */ /* 0x000fe20003f44270 */
[----:B------:R-:W-:Y:S01]  /*146b0*/  FMUL.FTZ R15, R97, UR6 ;  /* 0x00000006610f7c20 */ /* 0x000fe20008410000 */
[----:B------:R-:W-:Y:S01]  /*146c0*/  FSEL R39, R10, -INF , P5 ;  /* 0xff8000000a277808 */ /* 0x000fe20002800000 */
[----:B------:R-:W-:Y:S01]  /*146d0*/  FMUL.FTZ R93, R74, UR6 ;  /* 0x000000064a5d7c20 */ /* 0x000fe20008410000 */
[----:B------:R-:W-:Y:S01]  /*146e0*/  FMNMX.FTZ R12, R37, R12, !PT ;  /* 0x0000000c250c7209 */ /* 0x000fe20007810000 */
[----:B------:R-:W-:Y:S01]  /*146f0*/  MUFU.TANH R14, R14 ;  /* 0x0000000e000e7308 */ /* 0x000fe20000002400 */
[----:B------:R-:W-:Y:S01]  /*14700*/  FMUL.FTZ R74, R75, UR6 ;  /* 0x000000064b4a7c20 */ /* 0x000fe20008410000 */
[----:B------:R-:W-:Y:S01]  /*14710*/  FMUL.FTZ R75, R77, UR6 ;  /* 0x000000064d4b7c20 */ /* 0x000fe20008410000 */
[----:B------:R-:W-:Y:S01]  /*14720*/  FMUL.FTZ R159, R41, UR6 ;  /* 0x00000006299f7c20 */ /* 0x000fe20008410000 */
[----:B------:R-:W-:Y:S01]  /*14730*/  FMUL.FTZ R104, R111, UR6 ;  /* 0x000000066f687c20 */ /* 0x000fe20008410000 */
[----:B------:R-:W-:Y:S01]  /*14740*/  FMUL.FTZ R77, R79, UR6 ;  /* 0x000000064f4d7c20 */ /* 0x000fe20008410000 */
[----:B0-----:R-:W-:Y:S01]  /*14750*/  FSEL R41, R11, -INF , P2 ;  /* 0xff8000000b297808 */ /* 0x001fe20001000000 */
[----:B------:R-:W-:Y:S01]  /*14760*/  FMUL.FTZ R98, R98, UR6 ;  /* 0x0000000662627c20 */ /* 0x000fe20008410000 */
[----:B------:R-:W-:Y:S01]  /*14770*/  MUFU.TANH R82, R82 ;  /* 0x0000005200527308 */ /* 0x000fe20000002400 */
[----:B------:R-:W-:Y:S01]  /*14780*/  FMNMX.FTZ R12, R39, R12, !PT ;  /* 0x0000000c270c7209 */ /* 0x000fe20007810000 */
[----:B------:R-:W-:Y:S01]  /*14790*/  FMUL.FTZ R79, R66, UR6 ;  /* 0x00000006424f7c20 */ /* 0x000fe20008410000 */
[----:B------:R-:W-:Y:S01]  /*147a0*/  FMUL.FTZ R66, R69, UR6 ;  /* 0x0000000645427c20 */ /* 0x000fe20008410000 */
[----:B------:R-:W-:Y:S01]  /*147b0*/  FMUL.FTZ R69, R71, UR6 ;  /* 0x0000000647457c20 */ /* 0x000fe20008410000 */
[----:B------:R-:W-:-:S02]  /*147c0*/  VIADD R4, R4, 0xa86 ;  /* 0x00000a8604047836 */ /* 0x000fc40000000000 */
[----:B------:R-:W-:Y:S01]  /*147d0*/  FMUL.FTZ R53, R53, UR6 ;  /* 0x0000000635357c20 */ /* 0x000fe20008410000 */
[----:B------:R-:W-:Y:S01]  /*147e0*/  FMUL.FTZ R55, R55, UR6 ;  /* 0x0000000637377c20 */ /* 0x000fe20008410000 */
[----:B------:R-:W-:Y:S01]  /*147f0*/  MUFU.TANH R80, R80 ;  /* 0x0000005000507308 */ /* 0x000fe20000002400 */
[----:B------:R-:W-:Y:S01]  /*14800*/  FSEL R3, R84, -INF , P4 ;  /* 0xff80000054037808 */ /* 0x000fe20002000000 */
[----:B------:R-:W-:Y:S01]  /*14810*/  FMUL.FTZ R71, R58, UR6 ;  /* 0x000000063a477c20 */ /* 0x000fe20008410000 */
[----:B------:R-:W-:Y:S01]  /*14820*/  ISETP.GT.AND P4, PT, R6, 0x18, PT ;  /* 0x000000180600780c */ /* 0x000fe20003f84270 */
[----:B------:R-:W-:Y:S01]  /*14830*/  FMUL.FTZ R58, R61, UR6 ;  /* 0x000000063d3a7c20 */ /* 0x000fe20008410000 */
[----:B------:R-:W-:Y:S01]  /*14840*/  FMNMX.FTZ R12, R41, R12, !PT ;  /* 0x0000000c290c7209 */ /* 0x000fe20007810000 */
[----:B------:R-:W-:Y:S01]  /*14850*/  FMUL.FTZ R161, R44, UR6 ;  /* 0x000000062ca17c20 */ /* 0x000fe20008410000 */
[----:B------:R-:W-:Y:S01]  /*14860*/  FMUL.FTZ R50, R50, UR6 ;  /* 0x0000000632327c20 */ /* 0x000fe20008410000 */
[----:B------:R-:W0:Y:S01]  /*14870*/  MUFU.TANH R105, R105 ;  /* 0x0000006900697308 */ /* 0x000e220000002400 */
[----:B------:R-:W-:Y:S01]  /*14880*/  FMUL.FTZ R61, R62, UR6 ;  /* 0x000000063e3d7c20 */ /* 0x000fe20008410000 */
[----:B------:R-:W-:Y:S01]  /*14890*/  FMUL.FTZ R62, R47, UR6 ;  /* 0x000000062f3e7c20 */ /* 0x000fe20008410000 */
[----:B-1----:R-:W-:Y:S01]  /*148a0*/  FSEL R21, R21, -INF , P5 ;  /* 0xff80000015157808 */ /* 0x002fe20002800000 */
[----:B------:R-:W-:Y:S01]  /*148b0*/  FMUL.FTZ R157, R40, UR6 ;  /* 0x00000006289d7c20 */ /* 0x000fe20008410000 */
[----:B------:R-:W-:Y:S01]  /*148c0*/  FMUL.FTZ R91, R91, UR6 ;  /* 0x000000065b5b7c20 */ /* 0x000fe20008410000 */
[----:B------:R-:W-:Y:S01]  /*148d0*/  FMUL.FTZ R94, R94, UR6 ;  /* 0x000000065e5e7c20 */ /* 0x000fe20008410000 */
[----:B------:R-:W-:Y:S01]  /*148e0*/  FMUL.FTZ R78, R78, UR6 ;  /* 0x000000064e4e7c20 */ /* 0x000fe20008410000 */
[----:B------:R-:W-:Y:S01]  /*148f0*/  MUFU.TANH R15, R15 ;  /* 0x0000000f000f7308 */ /* 0x000fe20000002400 */
[----:B------:R-:W-:Y:S01]  /*14900*/  FMUL.FTZ R97, R99, UR6 ;  /* 0x0000000663617c20 */ /* 0x000fe20008410000 */
[----:B------:R-:W-:Y:S01]  /*14910*/  ISETP.GT.AND P5, PT, R6, 0x19, PT ;  /* 0x000000190600780c */ /* 0x000fe20003fa4270 */
[----:B------:R-:W-:Y:S01]  /*14920*/  FMUL.FTZ R96, R88, UR6 ;  /* 0x0000000658607c20 */ /* 0x000fe20008410000 */
[----:B--2---:R-:W-:Y:S01]  /*14930*/  FSEL R47, R13, -INF , P4 ;  /* 0xff8000000d2f7808 */ /* 0x004fe20002000000 */
[----:B------:R-:W-:Y:S01]  /*14940*/  FMUL.FTZ R67, R67, UR6 ;  /* 0x0000000643437c20 */ /* 0x000fe20008410000 */
[----:B------:R-:W-:Y:S01]  /*14950*/  FMNMX.FTZ R12, R45, R12, !PT ;  /* 0x0000000c2d0c7209 */ /* 0x000fe20007810000 */
[----:B------:R-:W-:Y:S01]  /*14960*/  FMUL.FTZ R56, R56, UR6 ;  /* 0x0000000638387c20 */ /* 0x000fe20008410000 */
[----:B------:R-:W1:Y:S01]  /*14970*/  MUFU.TANH R104, R104 ;  /* 0x0000006800687308 */ /* 0x000e620000002400 */
[----:B------:R-:W-:Y:S01]  /*14980*/  R2UR UR22, R4 ;  /* 0x00000000041672ca */ /* 0x000fe200000e0000 */
[----:B------:R-:W-:Y:S01]  /*14990*/  FMUL.FTZ R57, R57, UR6 ;  /* 0x0000000639397c20 */ /* 0x000fe20008410000 */
[----:B---3--:R-:W-:-:S05]  /*149a0*/  FSEL R83, R83, -INF , P2 ;  /* 0xff80000053537808 */ /* 0x008fca0001000000 */
[----:B------:R-:W2:Y:S01]  /*149b0*/  MUFU.TANH R81, R81 ;  /* 0x0000005100517308 */ /* 0x000ea20000002400 */
[----:B------:R-:W-:Y:S01]  /*149c0*/  ISETP.GT.AND P2, PT, R6, 0x20, PT ;  /* 0x000000200600780c */ /* 0x000fe20003f44270 */
[----:B------:R-:W-:Y:S01]  /*149d0*/  FMUL.FTZ R44, R36, UR6 ;  /* 0x00000006242c7c20 */ /* 0x000fe20008410000 */
[----:B------:R-:W-:Y:S01]  /*149e0*/  FMNMX.FTZ R12, R47, R12, !PT ;  /* 0x0000000c2f0c7209 */ /* 0x000fe20007810000 */
[----:B------:R-:W-:Y:S01]  /*149f0*/  FMUL.FTZ R51, R51, UR6 ;  /* 0x0000000633337c20 */ /* 0x000fe20008410000 */
[----:B------:R-:W-:Y:S01]  /*14a00*/  FMUL.FTZ R48, R48, UR6 ;  /* 0x0000000630307c20 */ /* 0x000fe20008410000 */
[----:B------:R-:W-:Y:S01]  /*14a10*/  FMUL.FTZ R49, R49, UR6 ;  /* 0x0000000631317c20 */ /* 0x000fe20008410000 */
[----:B------:R-:W3:Y:S01]  /*14a20*/  LDL R108, [R1+0x18] ;  /* 0x00001800016c7983 */ /* 0x000ee20000100800 */
[----:B------:R-:W4:Y:S01]  /*14a30*/  MUFU.TANH R98, R98 ;  /* 0x0000006200627308 */ /* 0x000f220000002400 */
[----:B------:R-:W-:Y:S01]  /*14a40*/  FMUL.FTZ R99, R103, UR6 ;  /* 0x0000000667637c20 */ /* 0x000fe20008410000 */
[----:B------:R-:W-:-:S06]  /*14a50*/  FMUL.FTZ R88, R92, UR6 ;  /* 0x000000065c587c20 */ /* 0x000fcc0008410000 */
[----:B------:R-:W4:Y:S08]  /*14a60*/  MUFU.TANH R86, R86 ;  /* 0x0000005600567308 */ /* 0x000f300000002400 */
[----:B------:R1:W-:Y:S01]  /*14a70*/  MUFU.TANH R4, R53 ;  /* 0x0000003500047308 */ /* 0x0003e20000002400 */
[----:B0-----:R-:W-:Y:S02]  /*14a80*/  FSEL R105, R105, -INF , P4 ;  /* 0xff80000069697808 */ /* 0x001fe40002000000 */
[----:B-1----:R-:W-:-:S05]  /*14a90*/  FSEL R53, R14, -INF , P5 ;  /* 0xff8000000e357808 */ /* 0x002fca0002800000 */
[----:B------:R-:W0:Y:S01]  /*14aa0*/  MUFU.TANH R97, R97 ;  /* 0x0000006100617308 */ /* 0x000e220000002400 */
[----:B------:R-:W-:-:S07]  /*14ab0*/  FMNMX.FTZ R12, R53, R12, !PT ;  /* 0x0000000c350c7209 */ /* 0x000fce0007810000 */
[----:B------:R1:W-:Y:S01]  /*14ac0*/  MUFU.TANH R36, R7 ;  /* 0x0000000700247308 */ /* 0x0003e20000002400 */
[----:B------:R-:W-:-:S07]  /*14ad0*/  ISETP.GT.AND P4, PT, R6, 0x28, PT ;  /* 0x000000280600780c */ /* 0x000fce0003f84270 */
[----:B------:R-:W0:Y:S01]  /*14ae0*/  MUFU.TANH R96, R96 ;  /* 0x0000006000607308 */ /* 0x000e220000002400 */
[----:B-1----:R-:W-:Y:S02]  /*14af0*/  FSEL R7, R82, -INF , P3 ;  /* 0xff80000052077808 */ /* 0x002fe40001800000 */
[----:B------:R-:W-:-:S05]  /*14b00*/  ISETP.GT.AND P3, PT, R6, 0x21, PT ;  /* 0x000000210600780c */ /* 0x000fca0003f64270 */
[----:B------:R1:W-:Y:S01]  /*14b10*/  MUFU.TANH R10, R55 ;  /* 0x00000037000a7308 */ /* 0x0003e20000002400 */
[----:B------:R-:W-:Y:S02]  /*14b20*/  FSEL R9, R104, -INF , P5 ;  /* 0xff80000068097808 */ /* 0x000fe40002800000 */
[----:B-1----:R-:W-:-:S05]  /*14b30*/  FSEL R55, R80, -INF , P2 ;  /* 0xff80000050377808 */ /* 0x002fca0001000000 */
[----:B------:R-:W1:Y:S01]  /*14b40*/  MUFU.TANH R101, R101 ;  /* 0x0000006500657308 */ /* 0x000e620000002400 */
[----:B------:R-:W-:-:S07]  /*14b50*/  FMNMX.FTZ R12, R55, R12, !PT ;  /* 0x0000000c370c7209 */ /* 0x000fce0007810000 */
[----:B------:R-:W-:Y:S01]  /*14b60*/  MUFU.TANH R40, R50 ;  /* 0x0000003200287308 */ /* 0x000fe20000002400 */
[----:B------:R-:W-:Y:S02]  /*14b70*/  ISETP.GT.AND P5, PT, R6, 0x29, PT ;  /* 0x000000290600780c */ /* 0x000fe40003fa4270 */
[----:B--2---:R-:W-:-:S05]  /*14b80*/  FSEL R81, R81, -INF , P4 ;  /* 0xff80000051517808 */ /* 0x004fca0002000000 */
[----:B------:R-:W2:Y:S08]  /*14b90*/  MUFU.TANH R85, R85 ;  /* 0x0000005500557308 */ /* 0x000eb00000002400 */
[----:B------:R0:W-:Y:S01]  /*14ba0*/  MUFU.TANH R50, R63 ;  /* 0x0000003f00327308 */ /* 0x0001e20000002400 */
[----:B------:R-:W-:Y:S01]  /*14bb0*/  FMUL.FTZ R92, R95, UR6 ;  /* 0x000000065f5c7c20 */ /* 0x000fe20008410000 */
[----:B----4-:R-:W-:-:S02]  /*14bc0*/  FSEL R11, R98, -INF , P2 ;  /* 0xff800000620b7808 */ /* 0x010fc40001000000 */
[----:B0-----:R-:W-:-:S04]  /*14bd0*/  FSEL R63, R15, -INF , P3 ;  /* 0xff8000000f3f7808 */ /* 0x001fc80001800000 */
[----:B------:R-:W0:Y:S01]  /*14be0*/  MUFU.TANH R99, R99 ;  /* 0x0000006300637308 */ /* 0x000e220000002400 */
[----:B------:R-:W-:-:S07]  /*14bf0*/  FMNMX.FTZ R12, R63, R12, !PT ;  /* 0x0000000c3f0c7209 */ /* 0x000fce0007810000 */
[----:B------:R-:W4:Y:S01]  /*14c00*/  MUFU.TANH R88, R88 ;  /* 0x0000005800587308 */ /* 0x000f220000002400 */
[----:B------:R-:W-:Y:S02]  /*14c10*/  ISETP.GT.AND P2, PT, R6, 0x30, PT ;  /* 0x000000300600780c */ /* 0x000fe40003f44270 */
[----:B------:R-:W-:Y:S02]  /*14c20*/  FSEL R95, R86, -INF , P5 ;  /* 0xff800000565f7808 */ /* 0x000fe40002800000 */
[----:B------:R-:W-:-:S03]  /*14c30*/  FMNMX.FTZ R12, R81, R12, !PT ;  /* 0x0000000c510c7209 */ /* 0x000fc60007810000 */
[----:B------:R-:W4:Y:S01]  /*14c40*/  MUFU.TANH R100, R100 ;  /* 0x0000006400647308 */ /* 0x000f220000002400 */
[----:B------:R-:W-:Y:S02]  /*14c50*/  FSEL R97, R97, -INF , P3 ;  /* 0xff80000061617808 */ /* 0x000fe40001800000 */
[----:B------:R-:W-:-:S05]  /*14c60*/  ISETP.GT.AND P3, PT, R6, 0x31, PT ;  /* 0x000000310600780c */ /* 0x000fca0003f64270 */
[----:B------:R-:W4:Y:S01]  /*14c70*/  MUFU.TANH R89, R89 ;  /* 0x0000005900597308 */ /* 0x000f220000002400 */
[----:B------:R-:W-:Y:S02]  /*14c80*/  FSEL R103, R96, -INF , P2 ;  /* 0xff80000060677808 */ /* 0x000fe40001000000 */
[----:B------:R-:W-:-:S05]  /*14c90*/  FMNMX.FTZ R12, R95, R12, !PT ;  /* 0x0000000c5f0c7209 */ /* 0x000fca0007810000 */
[----:B------:R-:W4:Y:S01]  /*14ca0*/  MUFU.TANH R91, R91 ;  /* 0x0000005b005b7308 */ /* 0x000f220000002400 */
[----:B-1----:R-:W-:Y:S02]  /*14cb0*/  FSEL R101, R101, -INF , P4 ;  /* 0xff80000065657808 */ /* 0x002fe40002000000 */
[----:B------:R-:W-:-:S05]  /*14cc0*/  ISETP.GT.AND P4, PT, R6, 0x38, PT ;  /* 0x000000380600780c */ /* 0x000fca0003f84270 */
[----:B------:R-:W1:Y:S01]  /*14cd0*/  MUFU.TANH R90, R90 ;  /* 0x0000005a005a7308 */ /* 0x000e620000002400 */
[----:B--2---:R-:W-:Y:S02]  /*14ce0*/  FSEL R119, R85, -INF , P3 ;  /* 0xff80000055777808 */ /* 0x004fe40001800000 */
[----:B------:R-:W-:-:S05]  /*14cf0*/  FMNMX.FTZ R12, R103, R12, !PT ;  /* 0x0000000c670c7209 */ /* 0x000fca0007810000 */
[----:B------:R-:W2:Y:S01]  /*14d00*/  MUFU.TANH R94, R94 ;  /* 0x0000005e005e7308 */ /* 0x000ea20000002400 */
[----:B0-----:R-:W-:Y:S02]  /*14d10*/  FSEL R99, R99, -INF , P5 ;  /* 0xff80000063637808 */ /* 0x001fe40002800000 */
[----:B------:R-:W-:-:S05]  /*14d20*/  ISETP.GT.AND P5, PT, R6, 0x39, PT ;  /* 0x000000390600780c */ /* 0x000fca0003fa4270 */
[----:B------:R-:W0:Y:S01]  /*14d30*/  MUFU.TANH R72, R72 ;  /* 0x0000004800487308 */ /* 0x000e220000002400 */
[----:B----4-:R-:W-:Y:S02]  /*14d40*/  FSEL R121, R88, -INF , P4 ;  /* 0xff80000058797808 */ /* 0x010fe40002000000 */
[----:B------:R-:W-:-:S05]  /*14d50*/  FMNMX.FTZ R12, R119, R12, !PT ;  /* 0x0000000c770c7209 */ /* 0x000fca0007810000 */
[----:B------:R-:W4:Y:S01]  /*14d60*/  MUFU.TANH R92, R92 ;  /* 0x0000005c005c7308 */ /* 0x000f220000002400 */
[----:B------:R-:W-:Y:S02]  /*14d70*/  FSEL R13, R100, -INF , P2 ;  /* 0xff800000640d7808 */ /* 0x000fe40001000000 */
[----:B------:R-:W-:-:S05]  /*14d80*/  ISETP.GT.AND P2, PT, R6, 0x40, PT ;  /* 0x000000400600780c */ /* 0x000fca0003f44270 */
[----:B------:R-:W4:Y:S01]  /*14d90*/  MUFU.TANH R73, R73 ;  /* 0x0000004900497308 */ /* 0x000f220000002400 */
[----:B------:R-:W-:Y:S02]  /*14da0*/  FSEL R123, R89, -INF , P5 ;  /* 0xff800000597b7808 */ /* 0x000fe40002800000 */
[----:B------:R-:W-:-:S05]  /*14db0*/  FMNMX.FTZ R12, R121, R12, !PT ;  /* 0x0000000c790c7209 */ /* 0x000fca0007810000 */
[----:B------:R-:W4:Y:S01]  /*14dc0*/  MUFU.TANH R93, R93 ;  /* 0x0000005d005d7308 */ /* 0x000f220000002400 */
[----:B------:R-:W-:Y:S02]  /*14dd0*/  FSEL R91, R91, -INF , P3 ;  /* 0xff8000005b5b7808 */ /* 0x000fe40001800000 */
[----:B------:R-:W-:-:S05]  /*14de0*/  ISETP.GT.AND P3, PT, R6, 0x41, PT ;  /* 0x000000410600780c */ /* 0x000fca0003f64270 */
[----:B------:R-:W4:Y:S01]  /*14df0*/  MUFU.TANH R75, R75 ;  /* 0x0000004b004b7308 */ /* 0x000f220000002400 */
[----:B-1----:R-:W-:Y:S02]  /*14e00*/  FSEL R125, R90, -INF , P2 ;  /* 0xff8000005a7d7808 */ /* 0x002fe40001000000 */
[----:B------:R-:W-:-:S05]  /*14e10*/  FMNMX.FTZ R12, R123, R12, !PT ;  /* 0x0000000c7b0c7209 */ /* 0x000fca0007810000 */
[----:B------:R-:W1:Y:S01]  /*14e20*/  MUFU.TANH R74, R74 ;  /* 0x0000004a004a7308 */ /* 0x000e620000002400 */
[----:B--2---:R-:W-:Y:S01]  /*14e30*/  FSEL R15, R94, -INF , P4 ;  /* 0xff8000005e0f7808 */ /* 0x004fe20002000000 */
[----:B------:R-:W-:Y:S01]  /*14e40*/  FMUL.FTZ R106, R46, UR6 ;  /* 0x000000062e6a7c20 */ /* 0x000fe20008410000 */
[----:B------:R-:W-:-:S05]  /*14e50*/  ISETP.GT.AND P4, PT, R6, 0x48, PT ;  /* 0x000000480600780c */ /* 0x000fca0003f84270 */
[----:B------:R-:W2:Y:S01]  /*14e60*/  MUFU.TANH R76, R76 ;  /* 0x0000004c004c7308 */ /* 0x000ea20000002400 */
[----:B0-----:R-:W-:Y:S02]  /*14e70*/  FSEL R127, R72, -INF , P3 ;  /* 0xff800000487f7808 */ /* 0x001fe40001800000 */
[----:B------:R-:W-:Y:S01]  /*14e80*/  FMNMX.FTZ R12, R125, R12, !PT ;  /* 0x0000000c7d0c7209 */ /* 0x000fe20007810000 */
[----:B------:R-:W-:-:S04]  /*14e90*/  FMUL.FTZ R46, R35, UR6 ;  /* 0x00000006232e7c20 */ /* 0x000fc80008410000 */
[----:B------:R-:W-:Y:S01]  /*14ea0*/  MUFU.TANH R78, R78 ;  /* 0x0000004e004e7308 */ /* 0x000fe20000002400 */
[----:B----4-:R-:W-:Y:S02]  /*14eb0*/  FSEL R35, R92, -INF , P5 ;  /* 0xff8000005c237808 */ /* 0x010fe40002800000 */
[----:B------:R-:W-:-:S05]  /*14ec0*/  ISETP.GT.AND P5, PT, R6, 0x49, PT ;  /* 0x000000490600780c */ /* 0x000fca0003fa4270 */
[----:B------:R-:W0:Y:S01]  /*14ed0*/  MUFU.TANH R64, R64 ;  /* 0x0000004000407308 */ /* 0x000e220000002400 */
[----:B------:R-:W-:Y:S02]  /*14ee0*/  FSEL R129, R73, -INF , P4 ;  /* 0xff80000049817808 */ /* 0x000fe40002000000 */
[----:B------:R-:W-:-:S05]  /*14ef0*/  FMNMX.FTZ R12, R127, R12, !PT ;  /* 0x0000000c7f0c7209 */ /* 0x000fca0007810000 */
[----:B------:R-:W4:Y:S01]  /*14f00*/  MUFU.TANH R77, R77 ;  /* 0x0000004d004d7308 */ /* 0x000f220000002400 */
[----:B------:R-:W-:Y:S02]  /*14f10*/  FSEL R93, R93, -INF , P2 ;  /* 0xff8000005d5d7808 */ /* 0x000fe40001000000 */
[----:B------:R-:W-:-:S05]  /*14f20*/  ISETP.GT.AND P2, PT, R6, 0x50, PT ;  /* 0x000000500600780c */ /* 0x000fca0003f44270 */
[----:B------:R-:W4:Y:S01]  /*14f30*/  MUFU.TANH R65, R65 ;  /* 0x0000004100417308 */ /* 0x000f220000002400 */
[----:B------:R-:W-:Y:S02]  /*14f40*/  FSEL R131, R75, -INF , P5 ;  /* 0xff8000004b837808 */ /* 0x000fe40002800000 */
[----:B------:R-:W-:Y:S01]  /*14f50*/  FMNMX.FTZ R12, R129, R12, !PT ;  /* 0x0000000c810c7209 */ /* 0x000fe20007810000 */
[----:B------:R-:W-:-:S04]  /*14f60*/  FMUL.FTZ R109, R43, UR6 ;  /* 0x000000062b6d7c20 */ /* 0x000fc80008410000 */
[----:B------:R-:W3:Y:S01]  /*14f70*/  MUFU.TANH R79, R79 ;  /* 0x0000004f004f7308 */ /* 0x000ee20000002400 */
[----:B------:R-:W-:Y:S01]  /*14f80*/  WARPGROUP.ARRIVE ;  /* 0x00000000000079c5 */ /* 0x000fe20000000000 */
[----:B-1----:R-:W-:-:S06]  /*14f90*/  FSEL R43, R74, -INF , P3 ;  /* 0xff8000004a2b7808 */ /* 0x002fcc0001800000 */
[----:B------:R-:W1:Y:S01]  /*14fa0*/  MUFU.TANH R66, R66 ;  /* 0x0000004200427308 */ /* 0x000e620000002400 */
[----:B------:R-:W-:Y:S01]  /*14fb0*/  ISETP.GT.AND P3, PT, R6, 0x51, PT ;  /* 0x000000510600780c */ /* 0x000fe20003f64270 */
[----:B------:R-:W-:Y:S01]  /*14fc0*/  FMUL.FTZ R107, R42, UR6 ;  /* 0x000000062a6b7c20 */ /* 0x000fe20008410000 */
[----:B--2---:R-:W-:Y:S01]  /*14fd0*/  FSEL R133, R76, -INF , P2 ;  /* 0xff8000004c857808 */ /* 0x004fe20001000000 */
[----:B------:R-:W-:Y:S01]  /*14fe0*/  HGMMA.64x16x16.F32.BF16 R24, gdesc[UR20], R24, gsb0 ;  /* 0x00200000141879f0 */ /* 0x000fe20008001818 */
[----:B------:R-:W-:-:S03]  /*14ff0*/  FMNMX.FTZ R12, R131, R12, !PT ;  /* 0x0000000c830c7209 */ /* 0x000fc60007810000 */
[----:B------:R-:W2:Y:S01]  /*15000*/  MUFU.TANH R67, R67 ;  /* 0x0000004300437308 */ /* 0x000ea20000002400 */
[----:B0-----:R-:W-:Y:S02]  /*15010*/  FSEL R135, R64, -INF , P3 ;  /* 0xff80000040877808 */ /* 0x001fe40001800000 */
[----:B------:R-:W-:-:S05]  /*15020*/  FMNMX.FTZ R12, R133, R12, !PT ;  /* 0x0000000c850c7209 */ /* 0x000fca0007810000 */
[----:B------:R-:W0:Y:S01]  /*15030*/  MUFU.TANH R56, R56 ;  /* 0x0000003800387308 */ /* 0x000e220000002400 */
[----:B----4-:R-:W-:-:S07]  /*15040*/  FSEL R77, R77, -INF , P5 ;  /* 0xff8000004d4d7808 */ /* 0x010fce0002800000 */
[----:B------:R-:W4:Y:S01]  /*15050*/  MUFU.TANH R68, R68 ;  /* 0x0000004400447308 */ /* 0x000f220000002400 */
[----:B------:R-:W-:-:S07]  /*15060*/  ISETP.GT.AND P5, PT, R6, 0x59, PT ;  /* 0x000000590600780c */ /* 0x000fce0003fa4270 */
[----:B------:R1:W-:Y:S01]  /*15070*/  MUFU.TANH R42, R51 ;  /* 0x00000033002a7308 */ /* 0x0003e20000002400 */
[----:B------:R-:W-:-:S07]  /*15080*/  FMNMX.FTZ R12, R135, R12, !PT ;  /* 0x0000000c870c7209 */ /* 0x000fce0007810000 */
[----:B------:R-:W4:Y:S01]  /*15090*/  MUFU.TANH R57, R57 ;  /* 0x0000003900397308 */ /* 0x000f220000002400 */
[----:B-1----:R-:W-:Y:S02]  /*150a0*/  FSEL R51, R78, -INF , P4 ;  /* 0xff8000004e337808 */ /* 0x002fe40002000000 */
[----:B------:R-:W-:-:S05]  /*150b0*/  ISETP.GT.AND P4, PT, R6, 0x58, PT ;  /* 0x000000580600780c */ /* 0x000fca0003f84270 */
[----:B------:R-:W1:Y:S01]  /*150c0*/  MUFU.TANH R69, R69 ;  /* 0x0000004500457308 */ /* 0x000e620000002400 */
[----:B------:R-:W-:Y:S02]  /*150d0*/  FSEL R137, R65, -INF , P4 ;  /* 0xff80000041897808 */ /* 0x000fe40002000000 */
[----:B---3--:R-:W-:-:S05]  /*150e0*/  FSEL R79, R79, -INF , P2 ;  /* 0xff8000004f4f7808 */ /* 0x008fca0001000000 */
[----:B------:R-:W3:Y:S01]  /*150f0*/  MUFU.TANH R59, R59 ;  /* 0x0000003b003b7308 */ /* 0x000ee20000002400 */
[----:B------:R-:W-:Y:S02]  /*15100*/  ISETP.GT.AND P2, PT, R6, 0x60, PT ;  /* 0x000000600600780c */ /* 0x000fe40003f44270 */
[----:B------:R-:W-:Y:S02]  /*15110*/  FSEL R139, R66, -INF , P5 ;  /* 0xff800000428b7808 */ /* 0x000fe40002800000 */
[----:B------:R-:W-:-:S03]  /*15120*/  FMNMX.FTZ R12, R137, R12, !PT ;  /* 0x0000000c890c7209 */ /* 0x000fc60007810000 */
[----:B------:R-:W3:Y:S01]  /*15130*/  MUFU.TANH R71, R71 ;  /* 0x0000004700477308 */ /* 0x000ee20000002400 */
[----:B--2---:R-:W-:Y:S02]  /*15140*/  FSEL R67, R67, -INF , P3 ;  /* 0xff80000043437808 */ /* 0x004fe40001800000 */
[----:B------:R-:W-:-:S05]  /*15150*/  ISETP.GT.AND P3, PT, R6, 0x61, PT ;  /* 0x000000610600780c */ /* 0x000fca0003f64270 */
[----:B------:R-:W2:Y:S01]  /*15160*/  MUFU.TANH R58, R58 ;  /* 0x0000003a003a7308 */ /* 0x000ea20000002400 */
[----:B0-----:R-:W-:Y:S02]  /*15170*/  FSEL R141, R56, -INF , P2 ;  /* 0xff800000388d7808 */ /* 0x001fe40001000000 */
[----:B------:R-:W-:-:S05]  /*15180*/  FMNMX.FTZ R12, R139, R12, !PT ;  /* 0x0000000c8b0c7209 */ /* 0x000fca0007810000 */
[----:B------:R-:W0:Y:S01]  /*15190*/  MUFU.TANH R70, R70 ;  /* 0x0000004600467308 */ /* 0x000e220000002400 */
[----:B----4-:R-:W-:Y:S02]  /*151a0*/  FSEL R73, R68, -INF , P4 ;  /* 0xff80000044497808 */ /* 0x010fe40002000000 */
        /* <DEDUP_REMOVED lines=8> */
[----:B---3--:R-:W-:Y:S02]  /*15230*/  FSEL R145, R59, -INF , P4 ;  /* 0xff8000003b917808 */ /* 0x008fe40002000000 */
[----:B------:R-:W-:-:S05]  /*15240*/  FMNMX.FTZ R12, R143, R12, !PT ;  /* 0x0000000c8f0c7209 */ /* 0x000fca0007810000 */
[----:B------:R-:W3:Y:S01]  /*15250*/  MUFU.TANH R60, R60 ;  /* 0x0000003c003c7308 */ /* 0x000ee20000002400 */
[----:B------:R-:W-:Y:S02]  /*15260*/  FSEL R71, R71, -INF , P2 ;  /* 0xff80000047477808 */ /* 0x000fe40001000000 */
[----:B------:R-:W-:Y:S02]  /*15270*/  ISETP.GT.AND P2, PT, R6, 0x70, PT ;  /* 0x000000700600780c */ /* 0x000fe40003f44270 */
[----:B--2--5:R-:W-:Y:S02]  /*15280*/  FSEL R147, R58, -INF , P5 ;  /* 0xff8000003a937808 */ /* 0x024fe40002800000 */
[----:B------:R-:W-:Y:S01]  /*15290*/  FMNMX.FTZ R12, R145, R12, !PT ;  /* 0x0000000c910c7209 */ /* 0x000fe20007810000 */
[----:B------:R-:W2:Y:S01]  /*152a0*/  MUFU.TANH R157, R157 ;  /* 0x0000009d009d7308 */ /* 0x000ea20000002400 */
[----:B0-----:R-:W-:Y:S02]  /*152b0*/  FSEL R65, R70, -INF , P3 ;  /* 0xff80000046417808 */ /* 0x001fe40001800000 */
[----:B------:R-:W-:-:S02]  /*152c0*/  ISETP.GT.AND P3, PT, R6, 0x71, PT ;  /* 0x000000710600780c */ /* 0x000fc40003f64270 */
[----:B----4-:R-:W-:Y:S02]  /*152d0*/  FSEL R151, R48, -INF , P2 ;  /* 0xff80000030977808 */ /* 0x010fe40001000000 */
[----:B------:R-:W-:Y:S01]  /*152e0*/  FMNMX.FTZ R12, R147, R12, !PT ;  /* 0x0000000c930c7209 */ /* 0x000fe20007810000 */
[----:B------:R-:W0:Y:S01]  /*152f0*/  MUFU.TANH R159, R159 ;  /* 0x0000009f009f7308 */ /* 0x000e220000002400 */
[----:B------:R-:W-:Y:S02]  /*15300*/  FSEL R61, R61, -INF , P4 ;  /* 0xff8000003d3d7808 */ /* 0x000fe40002000000 */
[----:B------:R-:W-:Y:S02]  /*15310*/  ISETP.GT.AND P4, PT, R6, 0x78, PT ;  /* 0x000000780600780c */ /* 0x000fe40003f84270 */
[----:B-1----:R-:W-:Y:S02]  /*15320*/  FSEL R149, R49, -INF , P3 ;  /* 0xff80000031957808 */ /* 0x002fe40001800000 */
[----:B------:R-:W-:Y:S01]  /*15330*/  FMNMX.FTZ R12, R151, R12, !PT ;  /* 0x0000000c970c7209 */ /* 0x000fe20007810000 */
[----:B------:R-:W1:Y:S01]  /*15340*/  MUFU.TANH R161, R161 ;  /* 0x000000a100a17308 */ /* 0x000e620000002400 */
[----:B---3--:R-:W-:-:S02]  /*15350*/  FSEL R57, R60, -INF , P5 ;  /* 0xff8000003c397808 */ /* 0x008fc40002800000 */
[----:B------:R-:W-:Y:S02]  /*15360*/  ISETP.GT.AND P5, PT, R6, 0x79, PT ;  /* 0x000000790600780c */ /* 0x000fe40003fa4270 */
[----:B------:R-:W-:Y:S02]  /*15370*/  FSEL R153, R36, -INF , P4 ;  /* 0xff80000024997808 */ /* 0x000fe40002000000 */
[----:B------:R-:W-:Y:S01]  /*15380*/  FMNMX.FTZ R12, R149, R12, !PT ;  /* 0x0000000c950c7209 */ /* 0x000fe20007810000 */
[----:B------:R-:W3:Y:S01]  /*15390*/  MUFU.TANH R107, R107 ;  /* 0x0000006b006b7308 */ /* 0x000ee20000002400 */
[----:B------:R-:W-:Y:S02]  /*153a0*/  FSEL R59, R40, -INF , P2 ;  /* 0xff800000283b7808 */ /* 0x000fe40001000000 */
[----:B------:R-:W-:Y:S02]  /*153b0*/  ISETP.GT.AND P2, PT, R6, 0x80, PT ;  /* 0x000000800600780c */ /* 0x000fe40003f44270 */
[----:B------:R-:W-:-:S02]  /*153c0*/  FSEL R155, R4, -INF , P5 ;  /* 0xff800000049b7808 */ /* 0x000fc40002800000 */
[----:B------:R-:W-:Y:S01]  /*153d0*/  FMNMX.FTZ R12, R153, R12, !PT ;  /* 0x0000000c990c7209 */ /* 0x000fe20007810000 */
[----:B------:R-:W4:Y:S01]  /*153e0*/  MUFU.TANH R163, R163 ;  /* 0x000000a300a37308 */ /* 0x000f220000002400 */
[----:B------:R-:W-:Y:S02]  /*153f0*/  FSEL R75, R42, -INF , P3 ;  /* 0xff8000002a4b7808 */ /* 0x000fe40001800000 */
[----:B------:R-:W-:Y:S02]  /*15400*/  ISETP.GT.AND P3, PT, R6, 0x81, PT ;  /* 0x000000810600780c */ /* 0x000fe40003f64270 */
[----:B--2---:R-:W-:-:S03]  /*15410*/  FSEL R157, R157, -INF , P2 ;  /* 0xff8000009d9d7808 */ /* 0x004fc60001000000 */
[----:B------:R-:W2:Y:S01]  /*15420*/  MUFU.TANH R109, R109 ;  /* 0x0000006d006d7308 */ /* 0x000ea20000002400 */
[----:B------:R-:W-:Y:S02]  /*15430*/  FMNMX.FTZ R12, R155, R12, !PT ;  /* 0x0000000c9b0c7209 */ /* 0x000fe40007810000 */
[----:B------:R-:W-:-:S05]  /*15440*/  FSEL R49, R50, -INF , P4 ;  /* 0xff80000032317808 */ /* 0x000fca0002000000 */
[----:B------:R-:W2:Y:S01]  /*15450*/  MUFU.TANH R102, R102 ;  /* 0x0000006600667308 */ /* 0x000ea20000002400 */
[----:B------:R-:W-:Y:S02]  /*15460*/  ISETP.GT.AND P4, PT, R6, 0x88, PT ;  /* 0x000000880600780c */ /* 0x000fe40003f84270 */
[----:B0-----:R-:W-:Y:S02]  /*15470*/  FSEL R159, R159, -INF , P3 ;  /* 0xff8000009f9f7808 */ /* 0x001fe40001800000 */
[----:B------:R-:W-:-:S03]  /*15480*/  FMNMX.FTZ R12, R157, R12, !PT ;  /* 0x0000000c9d0c7209 */ /* 0x000fc60007810000 */
[----:B------:R-:W0:Y:S01]  /*15490*/  MUFU.TANH R106, R106 ;  /* 0x0000006a006a7308 */ /* 0x000e220000002400 */
[----:B------:R-:W-:Y:S01]  /*154a0*/  FSEL R85, R10, -INF , P5 ;  /* 0xff8000000a557808 */ /* 0x000fe20002800000 */
[----:B------:R-:W-:-:S06]  /*154b0*/  WARPGROUP.DEPBAR.LE gsb0, 0x0 ;  /* 0x00008000000079c5 */ /* 0x000fcc0000010000 */
[----:B------:R-:W0:Y:S01]  /*154c0*/  MUFU.TANH R54, R54 ;  /* 0x0000003600367308 */ /* 0x000e220000002400 */
[----:B------:R-:W-:Y:S01]  /*154d0*/  ISETP.GT.AND P5, PT, R6, 0x89, PT ;  /* 0x000000890600780c */ /* 0x000fe20003fa4270 */
[----:B------:R-:W-:Y:S01]  /*154e0*/  FMUL.FTZ R24, R24, UR6 ;  /* 0x0000000618187c20 */ /* 0x000fe20008410000 */
[----:B-1----:R-:W-:Y:S02]  /*154f0*/  FSEL R161, R161, -INF , P4 ;  /* 0xff800000a1a17808 */ /* 0x002fe40002000000 */
[----:B------:R-:W-:-:S03]  /*15500*/  FMNMX.FTZ R12, R159, R12, !PT ;  /* 0x0000000c9f0c7209 */ /* 0x000fc60007810000 */
[----:B------:R-:W1:Y:S01]  /*15510*/  MUFU.TANH R62, R62 ;  /* 0x0000003e003e7308 */ /* 0x000e620000002400 */
[----:B---3--:R-:W-:Y:S01]  /*15520*/  FSEL R107, R107, -INF , P2 ;  /* 0xff8000006b6b7808 */ /* 0x008fe20001000000 */
[----:B------:R-:W-:Y:S01]  /*15530*/  FMUL.FTZ R38, R38, UR6 ;  /* 0x0000000626267c20 */ /* 0x000fe20008410000 */
[----:B------:R-:W-:-:S05]  /*15540*/  ISETP.GT.AND P2, PT, R6, 0x90, PT ;  /* 0x000000900600780c */ /* 0x000fca0003f44270 */
[----:B------:R-:W3:Y:S01]  /*15550*/  MUFU.TANH R44, R44 ;  /* 0x0000002c002c7308 */ /* 0x000ee20000002400 */
[----:B----4-:R-:W-:Y:S01]  /*15560*/  FSEL R163, R163, -INF , P5 ;  /* 0xff800000a3a37808 */ /* 0x010fe20002800000 */
[----:B------:R-:W-:Y:S01]  /*15570*/  FMUL.FTZ R4, R25, UR6 ;  /* 0x0000000619047c20 */ /* 0x000fe20008410000 */
[----:B------:R-:W-:-:S05]  /*15580*/  FMNMX.FTZ R12, R161, R12, !PT ;  /* 0x0000000ca10c7209 */ /* 0x000fca0007810000 */
[----:B------:R-:W4:Y:S01]  /*15590*/  MUFU.TANH R52, R52 ;  /* 0x0000003400347308 */ /* 0x000f220000002400 */
[----:B--2---:R-:W-:Y:S01]  /*155a0*/  FSEL R109, R109, -INF , P3 ;  /* 0xff8000006d6d7808 */ /* 0x004fe20001800000 */
[----:B------:R-:W-:Y:S01]  /*155b0*/  FMUL.FTZ R28, R28, UR6 ;  /* 0x000000061c1c7c20 */ /* 0x000fe20008410000 */
[----:B------:R-:W-:-:S05]  /*155c0*/  ISETP.GT.AND P3, PT, R6, 0x91, PT ;  /* 0x000000910600780c */ /* 0x000fca0003f64270 */
[----:B------:R-:W2:Y:S01]  /*155d0*/  MUFU.TANH R34, R34 ;  /* 0x0000002200227308 */ /* 0x000ea20000002400 */
[----:B------:R-:W-:Y:S02]  /*155e0*/  FSEL R165, R102, -INF , P2 ;  /* 0xff80000066a57808 */ /* 0x000fe40001000000 */
[----:B------:R-:W-:-:S05]  /*155f0*/  FMNMX.FTZ R12, R163, R12, !PT ;  /* 0x0000000ca30c7209 */ /* 0x000fca0007810000 */
[----:B------:R-:W2:Y:S01]  /*15600*/  MUFU.TANH R46, R46 ;  /* 0x0000002e002e7308 */ /* 0x000ea20000002400 */
[----:B0-----:R-:W-:Y:S01]  /*15610*/  FSEL R25, R106, -INF , P4 ;  /* 0xff8000006a197808 */ /* 0x001fe20002000000 */
[----:B------:R-:W-:Y:S01]  /*15620*/  FMUL.FTZ R10, R29, UR6 ;  /* 0x000000061d0a7c20 */ /* 0x000fe20008410000 */
[----:B------:R-:W-:-:S05]  /*15630*/  ISETP.GT.AND P4, PT, R6, 0x98, PT ;  /* 0x000000980600780c */ /* 0x000fca0003f84270 */
[----:B------:R-:W0:Y:S01]  /*15640*/  MUFU.TANH R24, R24 ;  /* 0x0000001800187308 */ /* 0x000e220000002400 */
[----:B------:R-:W-:Y:S02]  /*15650*/  FSEL R167, R54, -INF , P3 ;  /* 0xff80000036a77808 */ /* 0x000fe40001800000 */
[----:B------:R-:W-:-:S05]  /*15660*/  FMNMX.FTZ R12, R165, R12, !PT ;  /* 0x0000000ca50c7209 */ /* 0x000fca0007810000 */
[----:B------:R-:W0:Y:S01]  /*15670*/  MUFU.TANH R38, R38 ;  /* 0x0000002600267308 */ /* 0x000e220000002400 */
[----:B-1----:R-:W-:Y:S02]  /*15680*/  FSEL R111, R62, -INF , P5 ;  /* 0xff8000003e6f7808 */ /* 0x002fe40002800000 */
[----:B------:R-:W-:-:S05]  /*15690*/  ISETP.GT.AND P5, PT, R6, 0x99, PT ;  /* 0x000000990600780c */ /* 0x000fca0003fa4270 */
[----:B------:R-:W1:Y:S01]  /*156a0*/  MUFU.TANH R4, R4 ;  /* 0x0000000400047308 */ /* 0x000e620000002400 */
[----:B---3--:R-:W-:Y:S02]  /*156b0*/  FSEL R169, R44, -INF , P4 ;  /* 0xff8000002ca97808 */ /* 0x008fe40002000000 */
[----:B------:R-:W-:-:S05]  /*156c0*/  FMNMX.FTZ R12, R167, R12, !PT ;  /* 0x0000000ca70c7209 */ /* 0x000fca0007810000 */
[----:B------:R-:W3:Y:S01]  /*156d0*/  MUFU.TANH R32, R32 ;  /* 0x0000002000207308 */ /* 0x000ee20000002400 */
[----:B----4-:R-:W-:Y:S02]  /*156e0*/  FSEL R29, R52, -INF , P2 ;  /* 0xff800000341d7808 */ /* 0x010fe40001000000 */
[----:B------:R-:W-:-:S05]  /*156f0*/  ISETP.GT.AND P2, PT, R6, 0xa0, PT ;  /* 0x000000a00600780c */ /* 0x000fca0003f44270 */
[----:B------:R-:W4:Y:S01]  /*15700*/  MUFU.TANH R28, R28 ;  /* 0x0000001c001c7308 */ /* 0x000f220000002400 */
[----:B--2---:R-:W-:Y:S02]  /*15710*/  FSEL R171, R34, -INF , P5 ;  /* 0xff80000022ab7808 */ /* 0x004fe40002800000 */
[----:B------:R-:W-:-:S05]  /*15720*/  FMNMX.FTZ R12, R169, R12, !PT ;  /* 0x0000000ca90c7209 */ /* 0x000fca0007810000 */
[----:B------:R-:W2:Y:S01]  /*15730*/  MUFU.TANH R10, R10 ;  /* 0x0000000a000a7308 */ /* 0x000ea20000002400 */
[----:B------:R-:W-:Y:S02]  /*15740*/  FSEL R115, R46, -INF , P3 ;  /* 0xff8000002e737808 */ /* 0x000fe40001800000 */
[----:B------:R-:W-:Y:S02]  /*15750*/  ISETP.GT.AND P3, PT, R6, 0xa1, PT ;  /* 0x000000a10600780c */ /* 0x000fe40003f64270 */
[----:B0-----:R-:W-:Y:S02]  /*15760*/  FSEL R173, R24, -INF , P2 ;  /* 0xff80000018ad7808 */ /* 0x001fe40001000000 */
[----:B------:R-:W-:Y:S02]  /*15770*/  FMNMX.FTZ R12, R171, R12, !PT ;  /* 0x0000000cab0c7209 */ /* 0x000fe40007810000 */
[----:B------:R-:W-:Y:S02]  /*15780*/  FSEL R117, R38, -INF , P4 ;  /* 0xff80000026757808 */ /* 0x000fe40002000000 */
[----:B------:R-:W-:-:S02]  /*15790*/  ISETP.GT.AND P4, PT, R6, 0xa8, PT ;  /* 0x000000a80600780c */ /* 0x000fc40003f84270 */
[----:B-1----:R-:W-:Y:S02]  /*157a0*/  FSEL R175, R4, -INF , P3 ;  /* 0xff80000004af7808 */ /* 0x002fe40001800000 */
[----:B------:R-:W-:Y:S02]  /*157b0*/  FMNMX.FTZ R12, R173, R12, !PT ;  /* 0x0000000cad0c7209 */ /* 0x000fe40007810000 */
[----:B---3--:R-:W-:Y:S02]  /*157c0*/  FSEL R113, R32, -INF , P5 ;  /* 0xff80000020717808 */ /* 0x008fe40002800000 */
[----:B------:R-:W-:Y:S02]  /*157d0*/  ISETP.GT.AND P5, PT, R6, 0xa9, PT ;  /* 0x000000a90600780c */ /* 0x000fe40003fa4270 */
[----:B----4-:R-:W-:Y:S02]  /*157e0*/  FSEL R179, R28, -INF , P4 ;  /* 0xff8000001cb37808 */ /* 0x010fe40002000000 */
[----:B------:R-:W-:-:S02]  /*157f0*/  FMNMX.FTZ R12, R175, R12, !PT ;  /* 0x0000000caf0c7209 */ /* 0x000fc40007810000 */
[----:B--2---:R-:W-:Y:S02]  /*15800*/  FSEL R177, R10, -INF , P5 ;  /* 0xff8000000ab17808 */ /* 0x004fe40002800000 */
[----:B------:R-:W-:-:S04]  /*15810*/  FMNMX.FTZ R12, R179, R12, !PT ;  /* 0x0000000cb30c7209 */ /* 0x000fc80007810000 */
[----:B------:R-:W-:-:S05]  /*15820*/  FMNMX.FTZ R6, R177, R12, !PT ;  /* 0x0000000cb1067209 */ /* 0x000fca0007810000 */
[----:B------:R-:W0:Y:S02]  /*15830*/  SHFL.BFLY PT, R89, R6, 0x2, 0x1f ;  /* 0x0c401f0006597f89 */ /* 0x000e2400000e0000 */
[----:B0-----:R-:W-:-:S05]  /*15840*/  FMNMX.FTZ R10, R6, R89, !PT ;  /* 0x00000059060a7209 */ /* 0x001fca0007810000 */
[----:B------:R-:W0:Y:S01]  /*15850*/  SHFL.BFLY PT, R89, R10, 0x1, 0x1f ;  /* 0x0c201f000a597f89 */ /* 0x000e2200000e0000 */
[----:B------:R-:W-:Y:S02]  /*15860*/  IMAD.U32 R88, RZ, RZ, UR7 ;  /* 0x00000007ff587e24 */ /* 0x000fe4000f8e00ff */
[----:B------:R-:W-:Y:S01]  /*15870*/  FMUL.FTZ R14, R27, UR6 ;  /* 0x000000061b0e7c20 */ /* 0x000fe20008410000 */
[----:B0-----:R-:W-:-:S04]  /*15880*/  FMNMX.FTZ R89, R10, R89, !PT ;  /* 0x000000590a597209 */ /* 0x001fc80007810000 */
[C---:B------:R-:W-:Y:S01]  /*15890*/  FSETP.NEU.FTZ.AND P6, PT, R89.reuse, -INF , PT ;  /* 0xff8000005900780b */ /* 0x040fe20003fdd000 */
[----:B------:R-:W-:-:S05]  /*158a0*/  FMUL.FTZ R4, R89, R88 ;  /* 0x0000005859047220 */ /* 0x000fca0000410000 */
[----:B------:R-:W-:-:S05]  /*158b0*/  FSEL R4, R4, RZ, P6 ;  /* 0x000000ff04047208 */ /* 0x000fca0003000000 */
[----:B------:R-:W-:Y:S01]  /*158c0*/  FFMA.FTZ R27, R8, R88, -R4 ;  /* 0x00000058081b7223 */ /* 0x000fe20000010804 */
[----:B------:R-:W-:-:S04]  /*158d0*/  FMNMX.FTZ R8, R5, R20, !PT ;  /* 0x0000001405087209 */ /* 0x000fc80007810000 */
        /* <DEDUP_REMOVED lines=30> */
[----:B------:R-:W-:Y:S01]  /*15ac0*/  FMNMX.FTZ R8, R107, R8, !PT ;  /* 0x000000086b087209 */ /* 0x000fe20007810000 */
[----:B------:R-:W-:-:S03]  /*15ad0*/  FMUL.FTZ R12, R26, UR6 ;  /* 0x000000061a0c7c20 */ /* 0x000fc60008410000 */
[----:B------:R-:W-:-:S04]  /*15ae0*/  FMNMX.FTZ R8, R109, R8, !PT ;  /* 0x000000086d087209 */ /* 0x000fc80007810000 */
[----:B------:R-:W-:Y:S01]  /*15af0*/  FMNMX.FTZ R8, R25, R8, !PT ;  /* 0x0000000819087209 */ /* 0x000fe20007810000 */
[----:B------:R-:W0:Y:S01]  /*15b00*/  MUFU.TANH R12, R12 ;  /* 0x0000000c000c7308 */ /* 0x000e220000002400 */
[----:B------:R-:W-:Y:S02]  /*15b10*/  FMUL.FTZ R10, R30, UR6 ;  /* 0x000000061e0a7c20 */ /* 0x000fe40008410000 */
[----:B------:R-:W-:Y:S01]  /*15b20*/  FMNMX.FTZ R8, R111, R8, !PT ;  /* 0x000000086f087209 */ /* 0x000fe20007810000 */
[----:B------:R-:W-:-:S03]  /*15b30*/  FMUL.FTZ R6, R31, UR6 ;  /* 0x000000061f067c20 */ /* 0x000fc60008410000 */
[----:B------:R-:W-:Y:S01]  /*15b40*/  FMNMX.FTZ R8, R29, R8, !PT ;  /* 0x000000081d087209 */ /* 0x000fe20007810000 */
[----:B------:R-:W1:Y:S03]  /*15b50*/  MUFU.TANH R14, R14 ;  /* 0x0000000e000e7308 */ /* 0x000e660000002400 */
[----:B------:R-:W-:-:S05]  /*15b60*/  FMNMX.FTZ R8, R115, R8, !PT ;  /* 0x0000000873087209 */ /* 0x000fca0007810000 */
[----:B------:R-:W2:Y:S01]  /*15b70*/  MUFU.TANH R10, R10 ;  /* 0x0000000a000a7308 */ /* 0x000ea20000002400 */
[----:B------:R-:W-:Y:S01]  /*15b80*/  FMNMX.FTZ R8, R117, R8, !PT ;  /* 0x0000000875087209 */ /* 0x000fe20007810000 */
[----:B------:R-:W-:Y:S01]  /*15b90*/  FFMA.FTZ R192, R125, R88, -R4 ;  /* 0x000000587dc07223 */ /* 0x000fe20000010804 */
[----:B0-----:R-:W-:-:S05]  /*15ba0*/  FSEL R125, R12, -INF , P2 ;  /* 0xff8000000c7d7808 */ /* 0x001fca0001000000 */
[----:B------:R-:W0:Y:S01]  /*15bb0*/  MUFU.TANH R6, R6 ;  /* 0x0000000600067308 */ /* 0x000e220000002400 */
[----:B------:R-:W-:Y:S01]  /*15bc0*/  FMNMX.FTZ R8, R113, R8, !PT ;  /* 0x0000000871087209 */ /* 0x000fe20007810000 */
[-CC-:B------:R-:W-:Y:S01]  /*15bd0*/  FFMA.FTZ R178, R37, R88.reuse, -R4.reuse ;  /* 0x0000005825b27223 */ /* 0x180fe20000010804 */
[-CC-:B------:R-:W-:Y:S01]  /*15be0*/  FFMA.FTZ R37, R53, R88.reuse, -R4.reuse ;  /* 0x0000005835257223 */ /* 0x180fe20000010804 */
[--C-:B------:R-:W-:Y:S01]  /*15bf0*/  FFMA.FTZ R53, R127, R88, -R4.reuse ;  /* 0x000000587f357223 */ /* 0x100fe20000010804 */
[----:B-1----:R-:W-:Y:S02]  /*15c00*/  FSEL R127, R14, -INF , P3 ;  /* 0xff8000000e7f7808 */ /* 0x002fe40001800000 */
[----:B------:R-:W-:Y:S01]  /*15c10*/  FMNMX.FTZ R8, R125, R8, !PT ;  /* 0x000000087d087209 */ /* 0x000fe20007810000 */
[-CC-:B------:R-:W-:Y:S01]  /*15c20*/  FFMA.FTZ R184, R55, R88.reuse, -R4.reuse ;  /* 0x0000005837b87223 */ /* 0x180fe20000010804 */
[-CC-:B------:R-:W-:Y:S01]  /*15c30*/  FFMA.FTZ R55, R131, R88.reuse, -R4.reuse ;  /* 0x0000005883377223 */ /* 0x180fe20000010804 */
[----:B--2---:R-:W-:Y:S01]  /*15c40*/  FSEL R131, R10, -INF , P4 ;  /* 0xff8000000a837808 */ /* 0x004fe20002000000 */
[--C-:B------:R-:W-:Y:S01]  /*15c50*/  FFMA.FTZ R31, R39, R88, -R4.reuse ;  /* 0x00000058271f7223 */ /* 0x100fe20000010804 */
[----:B------:R-:W-:Y:S01]  /*15c60*/  FMNMX.FTZ R8, R127, R8, !PT ;  /* 0x000000087f087209 */ /* 0x000fe20007810000 */
[-CC-:B------:R-:W-:Y:S01]  /*15c70*/  FFMA.FTZ R39, R63, R88.reuse, -R4.reuse ;  /* 0x000000583f277223 */ /* 0x180fe20000010804 */
[----:B------:R-:W-:-:S02]  /*15c80*/  FFMA.FTZ R63, R135, R88, -R4 ;  /* 0x00000058873f7223 */ /* 0x000fc40000010804 */
[----:B------:R-:W-:Y:S02]  /*15c90*/  FMNMX.FTZ R8, R131, R8, !PT ;  /* 0x0000000883087209 */ /* 0x000fe40007810000 */
[----:B0-----:R-:W-:-:S04]  /*15ca0*/  FSEL R135, R6, -INF , P5 ;  /* 0xff80000006877808 */ /* 0x001fc80002800000 */
[----:B------:R-:W-:Y:S01]  /*15cb0*/  FMNMX.FTZ R8, R135, R8, !PT ;  /* 0x0000000887087209 */ /* 0x000fe20007810000 */
[----:B------:R-:W-:-:S04]  /*15cc0*/  FFMA.FTZ R196, R133, R88, -R4 ;  /* 0x0000005885c47223 */ /* 0x000fc80000010804 */
[----:B------:R-:W0:Y:S01]  /*15cd0*/  SHFL.BFLY PT, R133, R8, 0x2, 0x1f ;  /* 0x0c401f0008857f89 */ /* 0x000e2200000e0000 */
[-CC-:B------:R-:W-:Y:S01]  /*15ce0*/  FFMA.FTZ R186, R81, R88.reuse, -R4.reuse ;  /* 0x0000005851ba7223 */ /* 0x180fe20000010804 */
[----:B------:R-:W-:Y:S01]  /*15cf0*/  FFMA.FTZ R81, R139, R88, -R4 ;  /* 0x000000588b517223 */ /* 0x000fe20000010804 */
[----:B0-----:R-:W-:-:S05]  /*15d00*/  FMNMX.FTZ R6, R8, R133, !PT ;  /* 0x0000008508067209 */ /* 0x001fca0007810000 */
[----:B------:R-:W0:Y:S01]  /*15d10*/  SHFL.BFLY PT, R139, R6, 0x1, 0x1f ;  /* 0x0c201f00068b7f89 */ /* 0x000e2200000e0000 */
[-CC-:B------:R-:W-:Y:S01]  /*15d20*/  FFMA.FTZ R176, R33, R88.reuse, -R4.reuse ;  /* 0x0000005821b07223 */ /* 0x180fe20000010804 */
[----:B------:R-:W-:Y:S01]  /*15d30*/  MUFU.EX2 R27, R27 ;  /* 0x0000001b001b7308 */ /* 0x000fe20000000800 */
[----:B------:R-:W-:-:S07]  /*15d40*/  FFMA.FTZ R180, R41, R88, -R4 ;  /* 0x0000005829b47223 */ /* 0x000fce0000010804 */
[----:B------:R-:W1:Y:S01]  /*15d50*/  MUFU.EX2 R176, R176 ;  /* 0x000000b000b07308 */ /* 0x000e620000000800 */
[----:B------:R-:W-:-:S07]  /*15d60*/  FFMA.FTZ R33, R45, R88, -R4 ;  /* 0x000000582d217223 */ /* 0x000fce0000010804 */
[----:B------:R-:W2:Y:S01]  /*15d70*/  MUFU.EX2 R178, R178 ;  /* 0x000000b200b27308 */ /* 0x000ea20000000800 */
[----:B0-----:R-:W-:-:S07]  /*15d80*/  FMNMX.FTZ R92, R6, R139, !PT ;  /* 0x0000008b065c7209 */ /* 0x001fce0007810000 */
[----:B------:R-:W0:Y:S01]  /*15d90*/  MUFU.EX2 R31, R31 ;  /* 0x0000001f001f7308 */ /* 0x000e220000000800 */
[C---:B------:R-:W-:Y:S01]  /*15da0*/  FSETP.NEU.FTZ.AND P2, PT, R92.reuse, -INF , PT ;  /* 0xff8000005c00780b */ /* 0x040fe20003f5d000 */
[-C--:B------:R-:W-:Y:S01]  /*15db0*/  FMUL.FTZ R26, R92, R88.reuse ;  /* 0x000000585c1a7220 */ /* 0x080fe20000410000 */
[----:B------:R-:W-:-:S04]  /*15dc0*/  FFMA.FTZ R182, R47, R88, -R4 ;  /* 0x000000582fb67223 */ /* 0x000fc80000010804 */
[----:B------:R-:W-:Y:S01]  /*15dd0*/  FSEL R26, R26, RZ, P2 ;  /* 0x000000ff1a1a7208 */ /* 0x000fe20001000000 */
[----:B------:R-:W3:Y:S01]  /*15de0*/  MUFU.EX2 R180, R180 ;  /* 0x000000b400b47308 */ /* 0x000ee20000000800 */
[-CC-:B------:R-:W-:Y:S01]  /*15df0*/  FFMA.FTZ R218, R179, R88.reuse, -R4.reuse ;  /* 0x00000058b3da7223 */ /* 0x180fe20000010804 */
[-C--:B------:R-:W-:Y:S02]  /*15e00*/  FFMA.FTZ R41, R95, R88.reuse, -R4 ;  /* 0x000000585f297223 */ /* 0x080fe40000010804 */
[-C--:B------:R-:W-:Y:S01]  /*15e10*/  FFMA.FTZ R179, R3, R88.reuse, -R26 ;  /* 0x0000005803b37223 */ /* 0x080fe2000001081a */
[----:B-1----:R-:W-:Y:S01]  /*15e20*/  FADD.FTZ R3, R176, R27 ;  /* 0x0000001bb0037221 */ /* 0x002fe20000010000 */
[-CC-:B------:R-:W-:Y:S02]  /*15e30*/  FFMA.FTZ R188, R103, R88.reuse, -R4.reuse ;  /* 0x0000005867bc7223 */ /* 0x180fe40000010804 */
[----:B------:R-:W1:Y:S01]  /*15e40*/  MUFU.EX2 R33, R33 ;  /* 0x0000002100217308 */ /* 0x000e620000000800 */
[-CC-:B------:R-:W-:Y:S01]  /*15e50*/  FFMA.FTZ R45, R119, R88.reuse, -R4.reuse ;  /* 0x00000058772d7223 */ /* 0x180fe20000010804 */
        /* <DEDUP_REMOVED lines=22> */
[-C--:B------:R-:W-:Y:S01]  /*15fc0*/  FFMA.FTZ R141, R177, R88.reuse, -R4 ;  /* 0x00000058b18d7223 */ /* 0x080fe20000010804 */
[----:B------:R-:W4:Y:S01]  /*15fd0*/  MUFU.EX2 R182, R182 ;  /* 0x000000b600b67308 */ /* 0x000f220000000800 */
[-CC-:B------:R-:W-:Y:S01]  /*15fe0*/  FFMA.FTZ R4, R20, R88.reuse, -R26.reuse ;  /* 0x0000005814047223 */ /* 0x180fe2000001081a */
[----:B--2---:R-:W-:Y:S01]  /*15ff0*/  FADD.FTZ R20, R178, R3 ;  /* 0x00000003b2147221 */ /* 0x004fe20000010000 */
[----:B------:R-:W-:-:S03]  /*16000*/  FFMA.FTZ R177, R5, R88, -R26 ;  /* 0x0000005805b17223 */ /* 0x000fc6000001081a */
[----:B0-----:R-:W-:Y:S02]  /*16010*/  FADD.FTZ R3, R31, R20 ;  /* 0x000000141f037221 */ /* 0x001fe40000010000 */
[----:B------:R-:W0:Y:S02]  /*16020*/  MUFU.EX2 R37, R37 ;  /* 0x0000002500257308 */ /* 0x000e240000000800 */
[----:B---3--:R-:W-:Y:S01]  /*16030*/  FADD.FTZ R20, R180, R3 ;  /* 0x00000003b4147221 */ /* 0x008fe20000010000 */
[----:B------:R-:W-:-:S05]  /*16040*/  FFMA.FTZ R6, R21, R88, -R26 ;  /* 0x0000005815067223 */ /* 0x000fca000001081a */
[----:B------:R-:W2:Y:S01]  /*16050*/  MUFU.EX2 R184, R184 ;  /* 0x000000b800b87308 */ /* 0x000ea20000000800 */
[----:B-1----:R-:W-:Y:S01]  /*16060*/  FADD.FTZ R3, R33, R20 ;  /* 0x0000001421037221 */ /* 0x002fe20000010000 */
[----:B------:R-:W-:-:S06]  /*16070*/  FFMA.FTZ R181, R83, R88, -R26 ;  /* 0x0000005853b57223 */ /* 0x000fcc000001081a */
[----:B------:R-:W-:Y:S01]  /*16080*/  MUFU.EX2 R177, R177 ;  /* 0x000000b100b17308 */ /* 0x000fe20000000800 */
[----:B----4-:R-:W-:-:S07]  /*16090*/  FADD.FTZ R20, R182, R3 ;  /* 0x00000003b6147221 */ /* 0x010fce0000010000 */
[----:B------:R-:W1:Y:S08]  /*160a0*/  MUFU.EX2 R4, R4 ;  /* 0x0000000400047308 */ /* 0x000e700000000800 */
[----:B------:R-:W3:Y:S01]  /*160b0*/  MUFU.EX2 R39, R39 ;  /* 0x0000002700277308 */ /* 0x000ee20000000800 */
[----:B------:R-:W-:-:S07]  /*160c0*/  FFMA.FTZ R8, R7, R88, -R26 ;  /* 0x0000005807087223 */ /* 0x000fce000001081a */
[----:B------:R-:W4:Y:S01]  /*160d0*/  MUFU.EX2 R179, R179 ;  /* 0x000000b300b37308 */ /* 0x000f220000000800 */
[----:B0-----:R-:W-:-:S07]  /*160e0*/  FADD.FTZ R3, R37, R20 ;  /* 0x0000001425037221 */ /* 0x001fce0000010000 */
[----:B------:R-:W0:Y:S01]  /*160f0*/  MUFU.EX2 R186, R186 ;  /* 0x000000ba00ba7308 */ /* 0x000e220000000800 */
[----:B------:R-:W-:-:S07]  /*16100*/  FFMA.FTZ R183, R105, R88, -R26 ;  /* 0x0000005869b77223 */ /* 0x000fce000001081a */
[----:B------:R-:W0:Y:S01]  /*16110*/  MUFU.EX2 R6, R6 ;  /* 0x0000000600067308 */ /* 0x000e220000000800 */
[----:B--2---:R-:W-:-:S07]  /*16120*/  FADD.FTZ R38, R184, R3 ;  /* 0x00000003b8267221 */ /* 0x004fce0000010000 */
[----:B------:R-:W2:Y:S01]  /*16130*/  MUFU.EX2 R41, R41 ;  /* 0x0000002900297308 */ /* 0x000ea20000000800 */
[----:B-1----:R-:W-:Y:S01]  /*16140*/  FADD.FTZ R20, R177, R4 ;  /* 0x00000004b1147221 */ /* 0x002fe20000010000 */
[----:B------:R-:W-:-:S06]  /*16150*/  FFMA.FTZ R10, R9, R88, -R26 ;  /* 0x00000058090a7223 */ /* 0x000fcc000001081a */
[----:B------:R-:W1:Y:S01]  /*16160*/  MUFU.EX2 R181, R181 ;  /* 0x000000b500b57308 */ /* 0x000e620000000800 */
[----:B---3--:R-:W-:-:S07]  /*16170*/  FADD.FTZ R5, R39, R38 ;  /* 0x0000002627057221 */ /* 0x008fce0000010000 */
[----:B------:R-:W3:Y:S01]  /*16180*/  MUFU.EX2 R188, R188 ;  /* 0x000000bc00bc7308 */ /* 0x000ee20000000800 */
[----:B----4-:R-:W-:Y:S01]  /*16190*/  FADD.FTZ R3, R179, R20 ;  /* 0x00000014b3037221 */ /* 0x010fe20000010000 */
[----:B------:R-:W-:-:S06]  /*161a0*/  FFMA.FTZ R185, R11, R88, -R26 ;  /* 0x000000580bb97223 */ /* 0x000fcc000001081a */
[----:B------:R-:W4:Y:S01]  /*161b0*/  MUFU.EX2 R8, R8 ;  /* 0x0000000800087308 */ /* 0x000f220000000800 */
[----:B0-----:R-:W-:-:S07]  /*161c0*/  FADD.FTZ R40, R186, R5 ;  /* 0x00000005ba287221 */ /* 0x001fce0000010000 */
[----:B------:R-:W0:Y:S01]  /*161d0*/  MUFU.EX2 R45, R45 ;  /* 0x0000002d002d7308 */ /* 0x000e220000000800 */
[----:B------:R-:W-:Y:S01]  /*161e0*/  FADD.FTZ R20, R6, R3 ;  /* 0x0000000306147221 */ /* 0x000fe20000010000 */
[----:B------:R-:W-:-:S06]  /*161f0*/  FFMA.FTZ R12, R97, R88, -R26 ;  /* 0x00000058610c7223 */ /* 0x000fcc000001081a */
        /* <DEDUP_REMOVED lines=26> */
[----:B0-----:R-:W-:Y:S01]  /*163a0*/  FADD.FTZ R42, R192, R5 ;  /* 0x00000005c02a7221 */ /* 0x001fe20000010000 */
[----:B------:R-:W-:-:S06]  /*163b0*/  FADD.FTZ R20, R12, R3 ;  /* 0x000000030c147221 */ /* 0x000fcc0000010000 */
[----:B------:R-:W0:Y:S01]  /*163c0*/  MUFU.EX2 R189, R189 ;  /* 0x000000bd00bd7308 */ /* 0x000e220000000800 */
[----:B------:R-:W-:Y:S01]  /*163d0*/  FFMA.FTZ R28, R35, R88, -R26 ;  /* 0x00000058231c7223 */ /* 0x000fe2000001081a */
[----:B--2---:R-:W-:Y:S01]  /*163e0*/  FADD.FTZ R3, R53, R42 ;  /* 0x0000002a35037221 */ /* 0x004fe20000010000 */
[----:B------:R-:W-:-:S05]  /*163f0*/  @!P1 VIADD R0, R0, 0x34840 ;  /* 0x0003484000009836 */ /* 0x000fca0000000000 */
[----:B------:R-:W2:Y:S01]  /*16400*/  MUFU.EX2 R24, R24 ;  /* 0x0000001800187308 */ /* 0x000ea20000000800 */
[----:B-1----:R-:W-:Y:S01]  /*16410*/  FADD.FTZ R5, R187, R20 ;  /* 0x00000014bb057221 */ /* 0x002fe20000010000 */
[----:B------:R-:W-:Y:S01]  /*16420*/  FFMA.FTZ R193, R93, R88, -R26 ;  /* 0x000000585dc17223 */ /* 0x000fe2000001081a */
[----:B---3--:R-:W-:Y:S01]  /*16430*/  FADD.FTZ R42, R194, R3 ;  /* 0x00000003c22a7221 */ /* 0x008fe20000010000 */
[----:B------:R-:W-:-:S04]  /*16440*/  @!P1 PRMT R3, RZ, 0x654, R0 ;  /* 0x00000654ff039816 */ /* 0x000fc80000000000 */
[----:B------:R-:W1:Y:S01]  /*16450*/  MUFU.EX2 R191, R191 ;  /* 0x000000bf00bf7308 */ /* 0x000e620000000800 */
[----:B----4-:R-:W-:Y:S01]  /*16460*/  FADD.FTZ R20, R14, R5 ;  /* 0x000000050e147221 */ /* 0x010fe20000010000 */
[-CC-:B------:R-:W-:Y:S01]  /*16470*/  FFMA.FTZ R30, R43, R88.reuse, -R26.reuse ;  /* 0x000000582b1e7223 */ /* 0x180fe2000001081a */
[----:B------:R0:W-:Y:S05]  /*16480*/  @!P1 SYNCS.ARRIVE.TRANS64.RED.A1T0 RZ, [R3+URZ], RZ ;  /* 0x000000ff03ff99a7 */ /* 0x0001ea000810043f */
[----:B------:R-:W3:Y:S01]  /*16490*/  MUFU.EX2 R55, R55 ;  /* 0x0000003700377308 */ /* 0x000ee20000000800 */
[----:B------:R-:W-:Y:S01]  /*164a0*/  FFMA.FTZ R195, R51, R88, -R26 ;  /* 0x0000005833c37223 */ /* 0x000fe2000001081a */
[----:B0-----:R-:W-:-:S06]  /*164b0*/  FADD.FTZ R3, R189, R20 ;  /* 0x00000014bd037221 */ /* 0x001fcc0000010000 */
[----:B------:R-:W0:Y:S08]  /*164c0*/  MUFU.EX2 R28, R28 ;  /* 0x0000001c001c7308 */ /* 0x000e300000000800 */
[----:B------:R-:W4:Y:S01]  /*164d0*/  MUFU.EX2 R196, R196 ;  /* 0x000000c400c47308 */ /* 0x000f220000000800 */
[----:B--2---:R-:W-:Y:S01]  /*164e0*/  FADD.FTZ R20, R24, R3 ;  /* 0x0000000318147221 */ /* 0x004fe20000010000 */
[----:B------:R-:W-:-:S06]  /*164f0*/  FFMA.FTZ R32, R77, R88, -R26 ;  /* 0x000000584d207223 */ /* 0x000fcc000001081a */
[----:B------:R-:W2:Y:S08]  /*16500*/  MUFU.EX2 R193, R193 ;  /* 0x000000c100c17308 */ /* 0x000eb00000000800 */
[----:B------:R-:W2:Y:S01]  /*16510*/  MUFU.EX2 R63, R63 ;  /* 0x0000003f003f7308 */ /* 0x000ea20000000800 */
[----:B-1----:R-:W-:Y:S01]  /*16520*/  FADD.FTZ R3, R191, R20 ;  /* 0x00000014bf037221 */ /* 0x002fe20000010000 */
[----:B------:R-:W-:-:S06]  /*16530*/  FFMA.FTZ R197, R79, R88, -R26 ;  /* 0x000000584fc57223 */ /* 0x000fcc000001081a */
[----:B------:R-:W1:Y:S01]  /*16540*/  MUFU.EX2 R30, R30 ;  /* 0x0000001e001e7308 */ /* 0x000e620000000800 */
[----:B---3--:R-:W-:-:S07]  /*16550*/  FADD.FTZ R5, R55, R42 ;  /* 0x0000002a37057221 */ /* 0x008fce0000010000 */
[----:B------:R-:W3:Y:S01]  /*16560*/  MUFU.EX2 R198, R198 ;  /* 0x000000c600c67308 */ /* 0x000ee20000000800 */
[----:B0-----:R-:W-:Y:S01]  /*16570*/  FADD.FTZ R20, R28, R3 ;  /* 0x000000031c147221 */ /* 0x001fe20000010000 */
[----:B------:R-:W-:-:S06]  /*16580*/  FFMA.FTZ R34, R67, R88, -R26 ;  /* 0x0000005843227223 */ /* 0x000fcc000001081a */
[----:B------:R-:W0:Y:S01]  /*16590*/  MUFU.EX2 R195, R195 ;  /* 0x000000c300c37308 */ /* 0x000e220000000800 */
[----:B----4-:R-:W-:-:S07]  /*165a0*/  FADD.FTZ R44, R196, R5 ;  /* 0x00000005c42c7221 */ /* 0x010fce0000010000 */
[----:B------:R-:W4:Y:S01]  /*165b0*/  MUFU.EX2 R81, R81 ;  /* 0x0000005100517308 */ /* 0x000f220000000800 */
[----:B--2---:R-:W-:Y:S01]  /*165c0*/  FADD.FTZ R3, R193, R20 ;  /* 0x00000014c1037221 */ /* 0x004fe20000010000 */
[----:B------:R-:W-:-:S06]  /*165d0*/  FFMA.FTZ R199, R73, R88, -R26 ;  /* 0x0000005849c77223 */ /* 0x000fcc000001081a */
[----:B------:R-:W2:Y:S01]  /*165e0*/  MUFU.EX2 R32, R32 ;  /* 0x0000002000207308 */ /* 0x000ea20000000800 */
[----:B------:R-:W-:-:S07]  /*165f0*/  FADD.FTZ R5, R63, R44 ;  /* 0x0000002c3f057221 */ /* 0x000fce0000010000 */
        /* <DEDUP_REMOVED lines=32> */
[----:B---3--:R-:W-:-:S06]  /*16800*/  FADD.FTZ R48, R204, R5 ;  /* 0x00000005cc307221 */ /* 0x008fcc0000010000 */
[----:B------:R-:W1:Y:S01]  /*16810*/  MUFU.EX2 R203, R203 ;  /* 0x000000cb00cb7308 */ /* 0x000e620000000800 */
[----:B------:R-:W-:-:S07]  /*16820*/  FFMA.FTZ R75, R75, R88, -R26 ;  /* 0x000000584b4b7223 */ /* 0x000fce000001081a */
        /* <DEDUP_REMOVED lines=37> */
[----:B------:R-:W-:-:S06]  /*16a80*/  FADD.FTZ R50, R212, R5 ;  /* 0x00000005d4327221 */ /* 0x000fcc0000010000 */
[----:B------:R-:W2:Y:S01]  /*16a90*/  MUFU.EX2 R211, R211 ;  /* 0x000000d300d37308 */ /* 0x000ea20000000800 */
[----:B------:R-:W-:-:S07]  /*16aa0*/  FFMA.FTZ R115, R115, R88, -R26 ;  /* 0x0000005873737223 */ /* 0x000fce000001081a */
[----:B------:R-:W2:Y:S01]  /*16ab0*/  MUFU.EX2 R137, R137 ;  /* 0x0000008900897308 */ /* 0x000ea20000000800 */
[----:B-1----:R-:W-:Y:S01]  /*16ac0*/  FADD.FTZ R3, R209, R20 ;  /* 0x00000014d1037221 */ /* 0x002fe20000010000 */
[----:B------:R-:W-:-:S06]  /*16ad0*/  FFMA.FTZ R117, R117, R88, -R26 ;  /* 0x0000005875757223 */ /* 0x000fcc000001081a */
[----:B------:R-:W1:Y:S01]  /*16ae0*/  MUFU.EX2 R46, R46 ;  /* 0x0000002e002e7308 */ /* 0x000e620000000800 */
[----:B---3--:R-:W-:-:S07]  /*16af0*/  FADD.FTZ R5, R133, R50 ;  /* 0x0000003285057221 */ /* 0x008fce0000010000 */
[----:B------:R-:W3:Y:S01]  /*16b00*/  MUFU.EX2 R216, R216 ;  /* 0x000000d800d87308 */ /* 0x000ee20000000800 */
[----:B0-----:R-:W-:Y:S01]  /*16b10*/  FADD.FTZ R20, R44, R3 ;  /* 0x000000032c147221 */ /* 0x001fe20000010000 */
[----:B----4-:R-:W-:-:S06]  /*16b20*/  FADD.FTZ R52, R214, R5 ;  /* 0x00000005d6347221 */ /* 0x010fcc0000010000 */
[----:B------:R-:W0:Y:S01]  /*16b30*/  MUFU.EX2 R29, R29 ;  /* 0x0000001d001d7308 */ /* 0x000e220000000800 */
[----:B------:R-:W-:-:S07]  /*16b40*/  FFMA.FTZ R113, R113, R88, -R26 ;  /* 0x0000005871717223 */ /* 0x000fce000001081a */
[----:B------:R-:W4:Y:S01]  /*16b50*/  MUFU.EX2 R139, R175 ;  /* 0x000000af008b7308 */ /* 0x000f220000000800 */
[----:B--2---:R-:W-:Y:S01]  /*16b60*/  FADD.FTZ R3, R211, R20 ;  /* 0x00000014d3037221 */ /* 0x004fe20000010000 */
[----:B------:R-:W-:-:S06]  /*16b70*/  FFMA.FTZ R125, R125, R88, -R26 ;  /* 0x000000587d7d7223 */ /* 0x000fcc000001081a */
[----:B------:R-:W2:Y:S01]  /*16b80*/  MUFU.EX2 R48, R115 ;  /* 0x0000007300307308 */ /* 0x000ea20000000800 */
[----:B------:R-:W-:Y:S01]  /*16b90*/  FADD.FTZ R5, R137, R52 ;  /* 0x0000003489057221 */ /* 0x000fe20000010000 */
[----:B-1----:R-:W-:-:S06]  /*16ba0*/  FADD.FTZ R54, R46, R3 ;  /* 0x000000032e367221 */ /* 0x002fcc0000010000 */
[----:B------:R-:W1:Y:S01]  /*16bb0*/  MUFU.EX2 R117, R117 ;  /* 0x0000007500757308 */ /* 0x000e620000000800 */
[----:B---3--:R-:W-:Y:S01]  /*16bc0*/  FADD.FTZ R52, R216, R5 ;  /* 0x00000005d8347221 */ /* 0x008fe20000010000 */
[----:B------:R-:W-:Y:S01]  /*16bd0*/  FFMA.FTZ R127, R127, R88, -R26 ;  /* 0x000000587f7f7223 */ /* 0x000fe2000001081a */
[----:B0-----:R-:W-:-:S05]  /*16be0*/  FADD.FTZ R3, R29, R54 ;  /* 0x000000361d037221 */ /* 0x001fca0000010000 */
[----:B------:R-:W0:Y:S01]  /*16bf0*/  MUFU.EX2 R50, R113 ;  /* 0x0000007100327308 */ /* 0x000e220000000800 */
[----:B------:R-:W-:Y:S01]  /*16c00*/  FFMA.FTZ R131, R131, R88, -R26 ;  /* 0x0000005883837223 */ /* 0x000fe2000001081a */
[----:B----4-:R-:W-:Y:S01]  /*16c10*/  FADD.FTZ R5, R139, R52 ;  /* 0x000000348b057221 */ /* 0x010fe20000010000 */
[----:B------:R-:W-:-:S05]  /*16c20*/  F2FP.BF16.F32.PACK_AB R177, R4, R177 ;  /* 0x000000b104b1723e */ /* 0x000fca00000010ff */
[----:B------:R-:W3:Y:S01]  /*16c30*/  MUFU.EX2 R125, R125 ;  /* 0x0000007d007d7308 */ /* 0x000ee20000000800 */
[----:B--2---:R-:W-:-:S07]  /*16c40*/  FADD.FTZ R4, R48, R3 ;  /* 0x0000000330047221 */ /* 0x004fce0000010000 */
[----:B------:R-:W2:Y:S01]  /*16c50*/  MUFU.EX2 R52, R127 ;  /* 0x0000007f00347308 */ /* 0x000ea20000000800 */
[----:B-1----:R-:W-:-:S07]  /*16c60*/  FADD.FTZ R3, R117, R4 ;  /* 0x0000000475037221 */ /* 0x002fce0000010000 */
[----:B------:R-:W1:Y:S01]  /*16c70*/  MUFU.EX2 R131, R131 ;  /* 0x0000008300837308 */ /* 0x000e620000000800 */
[----:B0-----:R-:W-:Y:S01]  /*16c80*/  FADD.FTZ R4, R50, R3 ;  /* 0x0000000332047221 */ /* 0x001fe20000010000 */
[----:B------:R-:W-:-:S03]  /*16c90*/  F2FP.BF16.F32.PACK_AB R205, R0, R205 ;  /* 0x000000cd00cd723e */ /* 0x000fc600000010ff */
[----:B---3--:R-:W-:Y:S01]  /*16ca0*/  FADD.FTZ R3, R125, R4 ;  /* 0x000000047d037221 */ /* 0x008fe20000010000 */
[----:B------:R-:W-:-:S03]  /*16cb0*/  FFMA.FTZ R26, R135, R88, -R26 ;  /* 0x00000058871a7223 */ /* 0x000fc6000001081a */
[----:B--2---:R-:W-:Y:S01]  /*16cc0*/  FADD.FTZ R0, R52, R3 ;  /* 0x0000000334007221 */ /* 0x004fe20000010000 */
[----:B------:R-:W0:Y:S03]  /*16cd0*/  MUFU.EX2 R218, R218 ;  /* 0x000000da00da7308 */ /* 0x000e260000000800 */
[----:B-1----:R-:W-:Y:S01]  /*16ce0*/  FADD.FTZ R15, R131, R0 ;  /* 0x00000000830f7221 */ /* 0x002fe20000010000 */
[----:B------:R-:W-:-:S04]  /*16cf0*/  VIADD R0, R160, 0xfffffffe ;  /* 0xfffffffea0007836 */ /* 0x000fc80000000000 */
[----:B------:R-:W1:Y:S01]  /*16d00*/  MUFU.EX2 R26, R26 ;  /* 0x0000001a001a7308 */ /* 0x000e620000000800 */
[----:B------:R-:W-:-:S07]  /*16d10*/  ISETP.GE.AND P2, PT, R0, R108, PT ;  /* 0x0000006c0000720c */ /* 0x000fce0003f46270 */
[----:B------:R-:W2:Y:S01]  /*16d20*/  MUFU.EX2 R141, R141 ;  /* 0x0000008d008d7308 */ /* 0x000ea20000000800 */
[----:B0-----:R-:W-:Y:S01]  /*16d30*/  FADD.FTZ R20, R218, R5 ;  /* 0x00000005da147221 */ /* 0x001fe20000010000 */
[----:B------:R-:W-:Y:S02]  /*16d40*/  IMAD.U32 R236, RZ, RZ, UR52 ;  /* 0x00000034ffec7e24 */ /* 0x000fe4000f8e00ff */
[----:B------:R-:W-:Y:S02]  /*16d50*/  IMAD.U32 R237, RZ, RZ, UR53 ;  /* 0x00000035ffed7e24 */ /* 0x000fe4000f8e00ff */
[----:B------:R-:W-:Y:S02]  /*16d60*/  IMAD.U32 R234, RZ, RZ, UR48 ;  /* 0x00000030ffea7e24 */ /* 0x000fe4000f8e00ff */
[----:B------:R-:W-:Y:S02]  /*16d70*/  IMAD.U32 R235, RZ, RZ, UR49 ;  /* 0x00000031ffeb7e24 */ /* 0x000fe4000f8e00ff */
[----:B------:R-:W-:-:S02]  /*16d80*/  IMAD.U32 R232, RZ, RZ, UR44 ;  /* 0x0000002cffe87e24 */ /* 0x000fc4000f8e00ff */
[----:B------:R-:W-:Y:S02]  /*16d90*/  IMAD.U32 R233, RZ, RZ, UR45 ;  /* 0x0000002dffe97e24 */ /* 0x000fe4000f8e00ff */
[----:B------:R-:W-:Y:S02]  /*16da0*/  IMAD.U32 R230, RZ, RZ, UR40 ;  /* 0x00000028ffe67e24 */ /* 0x000fe4000f8e00ff */
[----:B------:R-:W-:Y:S01]  /*16db0*/  IMAD.U32 R231, RZ, RZ, UR41 ;  /* 0x00000029ffe77e24 */ /* 0x000fe2000f8e00ff */
[----:B------:R-:W-:Y:S01]  /*16dc0*/  F2FP.BF16.F32.PACK_AB R176, R27, R176 ;  /* 0x000000b01bb0723e */ /* 0x000fe200000010ff */
[----:B-1----:R-:W-:Y:S01]  /*16dd0*/  FADD.FTZ R15, R26, R15 ;  /* 0x0000000f1a0f7221 */ /* 0x002fe20000010000 */
[----:B------:R-:W-:Y:S01]  /*16de0*/  F2FP.BF16.F32.PACK_AB R178, R31, R178 ;  /* 0x000000b21fb2723e */ /* 0x000fe200000010ff */
[----:B--2---:R-:W-:Y:S01]  /*16df0*/  FADD.FTZ R20, R141, R20 ;  /* 0x000000148d147221 */ /* 0x004fe20000010000 */
[----:B------:R-:W-:Y:S01]  /*16e00*/  F2FP.BF16.F32.PACK_AB R180, R33, R180 ;  /* 0x000000b421b4723e */ /* 0x000fe200000010ff */
[--C-:B------:R-:W-:Y:S01]  /*16e10*/  IMAD.MOV.U32 R86, RZ, RZ, R87.reuse ;  /* 0x000000ffff567224 */ /* 0x100fe200078e0057 */
        /* <DEDUP_REMOVED lines=78> */
[----:B------:R-:W-:Y:S01]  /*17300*/  MOV R72, R87 ;  /* 0x0000005700487202 */ /* 0x000fe20000000f00 */
[----:B------:R-:W-:-:S02]  /*17310*/  IMAD.MOV.U32 R45, RZ, RZ, R87 ;  /* 0x000000ffff2d7224 */ /* 0x000fc400078e0057 */
[--C-:B------:R-:W-:Y:S02]  /*17320*/  IMAD.MOV.U32 R44, RZ, RZ, R87.reuse ;  /* 0x000000ffff2c7224 */ /* 0x100fe400078e0057 */
[--C-:B------:R-:W-:Y:S02]  /*17330*/  IMAD.MOV.U32 R43, RZ, RZ, R87.reuse ;  /* 0x000000ffff2b7224 */ /* 0x100fe400078e0057 */
[--C-:B------:R-:W-:Y:S02]  /*17340*/  IMAD.MOV.U32 R42, RZ, RZ, R87.reuse ;  /* 0x000000ffff2a7224 */ /* 0x100fe400078e0057 */
[--C-:B------:R-:W-:Y:S02]  /*17350*/  IMAD.MOV.U32 R41, RZ, RZ, R87.reuse ;  /* 0x000000ffff297224 */ /* 0x100fe400078e0057 */
[--C-:B------:R-:W-:Y:S02]  /*17360*/  IMAD.MOV.U32 R40, RZ, RZ, R87.reuse ;  /* 0x000000ffff287224 */ /* 0x100fe400078e0057 */
        /* <DEDUP_REMOVED lines=15> */
[----:B------:R-:W-:Y:S01]  /*17460*/  IMAD.MOV.U32 R24, RZ, RZ, R87 ;  /* 0x000000ffff187224 */ /* 0x000fe200078e0057 */
[----:B------:R-:W-:Y:S06]  /*17470*/  @!P2 BRA `(.L_x_600) ;  /* 0x00000068000ca947 */ /* 0x000fec0003800000 */
[----:B------:R0:W5:Y:S01]  /*17480*/  LDL.LU R5, [R1+0x4] ;  /* 0x0000040001057983 */ /* 0x0001620000300800 */
[----:B------:R-:W-:Y:S01]  /*17490*/  IMAD.MOV.U32 R3, RZ, RZ, R92 ;  /* 0x000000ffff037224 */ /* 0x000fe200078e005c */
[----:B------:R-:W-:Y:S01]  /*174a0*/  CS2R R86, SRZ ;  /* 0x0000000000567805 */ /* 0x000fe2000001ff00 */
[----:B------:R-:W-:Y:S01]  /*174b0*/  IMAD.MOV.U32 R4, RZ, RZ, R89 ;  /* 0x000000ffff047224 */ /* 0x000fe200078e0059 */
[----:B------:R-:W-:Y:S01]  /*174c0*/  CS2R R84, SRZ ;  /* 0x0000000000547805 */ /* 0x000fe2000001ff00 */
[----:B------:R-:W-:Y:S01]  /*174d0*/  IMAD.MOV.U32 R6, RZ, RZ, R222 ;  /* 0x000000ffff067224 */ /* 0x000fe200078e00de */
        /* <DEDUP_REMOVED lines=29> */
[----:B0-----:R-:W-:-:S07]  /*176b0*/  CS2R R24, SRZ ;  /* 0x0000000000187805 */ /* 0x001fce000001ff00 */
.L_x_610:
[----:B------:R-:W2:Y:S01]  /*176c0*/  LDL R7, [R1+0x1c] ;  /* 0x00001c0001077983 */ /* 0x000ea20000100800 */
[----:B------:R-:W-:Y:S01]  /*176d0*/  VIADD R222, R6, 0x1 ;  /* 0x0000000106de7836 */ /* 0x000fe20000000000 */
[----:B------:R-:W-:Y:S05]  /*176e0*/  YIELD ;  /* 0x0000000000007946 */ /* 0x000fea0003800000 */
[----:B------:R-:W-:-:S04]  /*176f0*/  ISETP.NE.AND P3, PT, R222, 0x2, PT ;  /* 0x00000002de00780c */ /* 0x000fc80003f65270 */
[----:B------:R-:W-:Y:S02]  /*17700*/  SEL R8, RZ, 0x1, P3 ;  /* 0x00000001ff087807 */ /* 0x000fe40001800000 */
[----:B------:R-:W-:Y:S02]  /*17710*/  SEL R222, R222, RZ, P3 ;  /* 0x000000ffdede7207 */ /* 0x000fe40001800000 */
[----:B-----5:R-:W-:-:S05]  /*17720*/  LOP3.LUT R8, R5, R8, RZ, 0x3c, !PT ;  /* 0x0000000805087212 */ /* 0x020fca00078e3cff */
[----:B------:R0:W-:Y:S01]  /*17730*/  STL [R1+0x4], R8 ;  /* 0x0000040801007387 */ /* 0x0001e20000100800 */
[----:B--2---:R-:W-:-:S13]  /*17740*/  ISETP.NE.AND P2, PT, R7, RZ, PT ;  /* 0x000000ff0700720c */ /* 0x004fda0003f45270 */
[----:B0-----:R-:W-:Y:S05]  /*17750*/  @P2 BRA `(.L_x_601) ;  /* 0x0000000000302947 */ /* 0x001fea0003800000 */
[----:B------:R-:W-:Y:S05]  /*17760*/  @!P0 BRA `(.L_x_602) ;  /* 0x0000000000048947 */ /* 0x000fea0003800000 */
[----:B------:R-:W-:Y:S01]  /*17770*/  BPT.TRAP 0x1 ;  /* 0x000000040000795c */ /* 0x000fe20000300000 */
.L_x_602:
[----:B------:R-:W-:Y:S01]  /*17780*/  IMAD R7, R222, 0x8, R2 ;  /* 0x00000008de077824 */ /* 0x000fe200078e0202 */
[----:B------:R-:W-:-:S04]  /*17790*/  SHF.L.U32 R8, R8, 0x1f, RZ ;  /* 0x0000001f08087819 */ /* 0x000fc800000006ff */
[----:B------:R0:W1:Y:S01]  /*177a0*/  SYNCS.PHASECHK.TRANS64.TRYWAIT P3, [R7+URZ+0x34830], R8 ;  /* 0x03483008070075a7 */ /* 0x000062000806017f */
[----:B------:R-:W-:Y:S05]  /*177b0*/  @!P0 BRA `(.L_x_603) ;  /* 0x0000000000048947 */ /* 0x000fea0003800000 */
[----:B------:R-:W-:Y:S01]  /*177c0*/  BPT.TRAP 0x1 ;  /* 0x000000040000795c */ /* 0x000fe20000300000 */
.L_x_603:
[----:B------:R-:W-:Y:S04]  /*177d0*/  BSSY B0, `(.L_x_601) ;  /* 0x0000004000007945 */ /* 0x000fe80003800000 */
[----:B-1----:R-:W-:Y:S05]  /*177e0*/  @P3 BRA `(.L_x_604) ;  /* 0x0000000000083947 */ /* 0x002fea0003800000 */
[----:B------:R-:W1:Y:S02]  /*177f0*/  SYNCS.PHASECHK.TRANS64.TRYWAIT P3, [R7+URZ+0x34830], R8 ;  /* 0x03483008070075a7 */ /* 0x000e64000806017f */
[----:B-1----:R-:W-:Y:S05]  /*17800*/  @!P3 BRA `(.L_x_605) ;  /* 0x000001240064b947 */ /* 0x002fea0003800000 */
.L_x_604:
[----:B------:R-:W-:Y:S05]  /*17810*/  BSYNC B0 ;  /* 0x0000000000007941 */ /* 0x000fea0003800000 */
.L_x_601:
[----:B------:R-:W2:Y:S04]  /*17820*/  LDL R10, [R1+0x20] ;  /* 0x00002000010a7983 */ /* 0x000ea80000100800 */
[----:B01----:R-:W3:Y:S01]  /*17830*/  LDL.64 R8, [R1+0x10] ;  /* 0x0000100001087983 */ /* 0x003ee20000100a00 */
[----:B------:R-:W0:Y:S01]  /*17840*/  S2R R7, SR_TID.X ;  /* 0x0000000000077919 */ /* 0x000e220000002100 */
[----:B------:R-:W-:Y:S05]  /*17850*/  WARPSYNC.ALL ;  /* 0x0000000000007948 */ /* 0x000fea0003800000 */
[----:B------:R-:W-:Y:S01]  /*17860*/  IMAD.MOV.U32 R11, RZ, RZ, 0x40000040 ;  /* 0x40000040ff0b7424 */ /* 0x000fe200078e00ff */
[----:B------:R-:W4:Y:S01]  /*17870*/  LDL.64 R92, [R1+0x8] ;  /* 0x00000800015c7983 */ /* 0x000f220000100a00 */
[----:B0-----:R-:W-:-:S05]  /*17880*/  SHF.R.U32.HI R7, RZ, 0x7, R7 ;  /* 0x00000007ff077819 */ /* 0x001fca0000011607 */
[----:B------:R-:W-:-:S05]  /*17890*/  VIADD R7, R7, 0x8 ;  /* 0x0000000807077836 */ /* 0x000fca0000000000 */
[----:B------:R0:W-:Y:S01]  /*178a0*/  BAR.SYNC.DEFER_BLOCKING R7, 0x100 ;  /* 0x000400070000751d */ /* 0x0001e20000010000 */
[----:B------:R-:W-:-:S05]  /*178b0*/  R2UR UR15, R11 ;  /* 0x000000000b0f72ca */ /* 0x000fca00000e0000 */
[----:B------:R-:W-:Y:S01]  /*178c0*/  WARPGROUP.ARRIVE ;  /* 0x00000000000079c5 */ /* 0x000fe20000000000 */
[----:B------:R-:W-:-:S05]  /*178d0*/  IMAD.MOV.U32 R89, RZ, RZ, 0x40000040 ;  /* 0x40000040ff597424 */ /* 0x000fca00078e00ff */
[----:B------:R-:W-:Y:S01]  /*178e0*/  R2UR UR19, R89 ;  /* 0x00000000591372ca */ /* 0x000fe200000e0000 */
[----:B------:R-:W-:Y:S01]  /*178f0*/  IMAD.MOV.U32 R13, RZ, RZ, 0x40000040 ;  /* 0x40000040ff0d7424 */ /* 0x000fe200078e00ff */
[----:B------:R-:W-:Y:S02]  /*17900*/  MOV R229, UR39 ;  /* 0x0000002700e57c02 */ /* 0x000fe40008000f00 */
[----:B------:R-:W-:Y:S02]  /*17910*/  MOV R228, UR38 ;  /* 0x0000002600e47c02 */ /* 0x000fe40008000f00 */
[----:B------:R-:W-:Y:S02]  /*17920*/  R2UR UR39, R13 ;  /* 0x000000000d2772ca */ /* 0x000fe400000e0000 */
[----:B------:R-:W-:Y:S02]  /*17930*/  MOV R227, UR37 ;  /* 0x0000002500e37c02 */ /* 0x000fe40008000f00 */
[----:B------:R-:W-:Y:S01]  /*17940*/  MOV R226, UR36 ;  /* 0x0000002400e27c02 */ /* 0x000fe20008000f00 */
[----:B------:R-:W-:Y:S01]  /*17950*/  IMAD.MOV.U32 R91, RZ, RZ, 0x40000040 ;  /* 0x40000040ff5b7424 */ /* 0x000fe200078e00ff */
[----:B------:R-:W-:-:S04]  /*17960*/  R2UR UR25, R89 ;  /* 0x00000000591972ca */ /* 0x000fc800000e0000 */
[----:B------:R-:W-:Y:S02]  /*17970*/  R2UR UR59, R91 ;  /* 0x000000005b3b72ca */ /* 0x000fe400000e0000 */
[----:B------:R-:W-:-:S11]  /*17980*/  R2UR UR27, R89 ;  /* 0x00000000591b72ca */ /* 0x000fd600000e0000 */
[----:B0-----:R-:W-:Y:S01]  /*17990*/  MOV R7, UR59 ;  /* 0x0000003b00077c02 */ /* 0x001fe20008000f00 */
[----:B--2---:R-:W-:Y:S01]  /*179a0*/  IMAD R10, R222, 0xb00, R10 ;  /* 0x00000b00de0a7824 */ /* 0x004fe200078e020a */
[----:B---3--:R-:W-:Y:S02]  /*179b0*/  R2UR UR8, R8 ;  /* 0x00000000080872ca */ /* 0x008fe400000e0000 */
[----:B------:R-:W-:Y:S02]  /*179c0*/  R2UR UR9, R9 ;  /* 0x00000000090972ca */ /* 0x000fe400000e0000 */
[----:B------:R-:W-:-:S09]  /*179d0*/  R2UR UR14, R10 ;  /* 0x000000000a0e72ca */ /* 0x000fd200000e0000 */
[----:B------:R-:W-:Y:S02]  /*179e0*/  UMOV UR12, UR8 ;  /* 0x00000008000c7c82 */ /* 0x000fe40008000000 */
[----:B------:R-:W-:Y:S02]  /*179f0*/  UMOV UR13, UR9 ;  /* 0x00000009000d7c82 */ /* 0x000fe40008000000 */
[----:B------:R-:W-:Y:S01]  /*17a00*/  HGMMA.64x16x16.F32.BF16 R168, gdesc[UR12], RZ, !UPT, gsb0 ;  /* 0x002000000ca879f0 */ /* 0x000fe2000c0018ff */
[----:B------:R-:W-:-:S05]  /*17a10*/  VIADD R88, R10, 0x80 ;  /* 0x000000800a587836 */ /* 0x000fca0000000000 */
[----:B------:R-:W-:Y:S01]  /*17a20*/  R2UR UR18, R88 ;  /* 0x00000000581272ca */ /* 0x000fe200000e0000 */
[----:B------:R-:W-:Y:S01]  /*17a30*/  UMOV UR16, UR8 ;  /* 0x0000000800107c82 */ /* 0x000fe20008000000 */
[----:B------:R-:W-:Y:S01]  /*17a40*/  UMOV UR17, UR9 ;  /* 0x0000000900117c82 */ /* 0x000fe20008000000 */
[----:B------:R-:W-:Y:S02]  /*17a50*/  WARPGROUP.DEPBAR.LE gsb0, 0x0 ;  /* 0x00008000000079c5 */ /* 0x000fe40000010000 */
[----:B------:R-:W-:-:S08]  /*17a60*/  WARPGROUP.ARRIVE ;  /* 0x00000000000079c5 */ /* 0x000fd00000000000 */
[----:B------:R-:W-:Y:S01]  /*17a70*/  HGMMA.64x16x16.F32.BF16 R160, gdesc[UR16], RZ, !UPT, gsb0 ;  /* 0x0020000010a079f0 */ /* 0x000fe2000c0018ff */
[----:B------:R-:W-:-:S05]  /*17a80*/  VIADD R12, R10, 0x100 ;  /* 0x000001000a0c7836 */ /* 0x000fca0000000000 */
[----:B------:R-:W-:Y:S01]  /*17a90*/  R2UR UR38, R12 ;  /* 0x000000000c2672ca */ /* 0x000fe200000e0000 */
[----:B------:R-:W-:Y:S01]  /*17aa0*/  UMOV UR36, UR8 ;  /* 0x0000000800247c82 */ /* 0x000fe20008000000 */
[----:B------:R-:W-:Y:S01]  /*17ab0*/  UMOV UR37, UR9 ;  /* 0x0000000900257c82 */ /* 0x000fe20008000000 */
[C---:B------:R-:W-:Y:S02]  /*17ac0*/  VIADD R88, R10.reuse, 0x180 ;  /* 0x000001800a587836 */ /* 0x040fe40000000000 */
[----:B------:R-:W-:-:S03]  /*17ad0*/  VIADD R90, R10, 0x280 ;  /* 0x000002800a5a7836 */ /* 0x000fc60000000000 */
[----:B------:R-:W-:Y:S01]  /*17ae0*/  R2UR UR26, R88 ;  /* 0x00000000581a72ca */ /* 0x000fe200000e0000 */
[----:B------:R-:W-:Y:S01]  /*17af0*/  VIADD R88, R10, 0x300 ;  /* 0x000003000a587836 */ /* 0x000fe20000000000 */
[----:B------:R-:W-:Y:S02]  /*17b00*/  WARPGROUP.DEPBAR.LE gsb0, 0x0 ;  /* 0x00008000000079c5 */ /* 0x000fe40000010000 */
[----:B------:R-:W-:-:S06]  /*17b10*/  WARPGROUP.ARRIVE ;  /* 0x00000000000079c5 */ /* 0x000fcc0000000000 */
[----:B------:R-:W-:Y:S01]  /*17b20*/  HGMMA.64x16x16.F32.BF16 R152, gdesc[UR36], RZ, !UPT, gsb0 ;  /* 0x00200000249879f0 */ /* 0x000fe2000c0018ff */
[----:B------:R-:W-:Y:S02]  /*17b30*/  R2UR UR34, R90 ;  /* 0x000000005a2272ca */ /* 0x000fe400000e0000 */
[----:B------:R-:W-:Y:S01]  /*17b40*/  R2UR UR42, R88 ;  /* 0x00000000582a72ca */ /* 0x000fe200000e0000 */
[C---:B------:R-:W-:Y:S01]  /*17b50*/  VIADD R88, R10.reuse, 0x400 ;  /* 0x000004000a587836 */ /* 0x040fe20000000000 */
[----:B------:R-:W-:-:S04]  /*17b60*/  IADD3 R90, R10, 0x480, RZ ;  /* 0x000004800a5a7810 */ /* 0x000fc80007ffe0ff */
[----:B------:R-:W-:Y:S01]  /*17b70*/  R2UR UR54, R90 ;  /* 0x000000005a3672ca */ /* 0x000fe200000e0000 */
[----:B------:R-:W-:Y:S01]  /*17b80*/  VIADD R90, R10, 0x82 ;  /* 0x000000820a5a7836 */ /* 0x000fe20000000000 */
[----:B------:R-:W-:Y:S01]  /*17b90*/  R2UR UR50, R88 ;  /* 0x00000000583272ca */ /* 0x000fe200000e0000 */
[----:B------:R-:W-:-:S03]  /*17ba0*/  VIADD R88, R10, 0x2 ;  /* 0x000000020a587836 */ /* 0x000fc60000000000 */
[----:B------:R-:W-:Y:S02]  /*17bb0*/  R2UR UR58, R90 ;  /* 0x000000005a3a72ca */ /* 0x000fe400000e0000 */
[----:B------:R-:W-:Y:S01]  /*17bc0*/  R2UR UR24, R88 ;  /* 0x00000000581872ca */ /* 0x000fe200000e0000 */
[----:B------:R-:W-:Y:S01]  /*17bd0*/  UMOV UR59, UR25 ;  /* 0x00000019003b7c82 */ /* 0x000fe20008000000 */
[----:B------:R-:W-:-:S09]  /*17be0*/  UMOV UR25, UR9 ;  /* 0x0000000900197c82 */ /* 0x000fd20008000000 */
[----:B------:R-:W-:Y:S02]  /*17bf0*/  MOV R8, UR58 ;  /* 0x0000003a00087c02 */ /* 0x000fe40008000f00 */
[----:B------:R-:W-:Y:S01]  /*17c00*/  UMOV UR58, UR24 ;  /* 0x00000018003a7c82 */ /* 0x000fe20008000000 */
[----:B------:R-:W-:Y:S01]  /*17c10*/  UMOV UR24, UR8 ;  /* 0x0000000800187c82 */ /* 0x000fe20008000000 */
[----:B------:R-:W-:Y:S02]  /*17c20*/  WARPGROUP.DEPBAR.LE gsb0, 0x0 ;  /* 0x00008000000079c5 */ /* 0x000fe40000010000 */
[----:B------:R-:W-:-:S06]  /*17c30*/  WARPGROUP.ARRIVE ;  /* 0x00000000000079c5 */ /* 0x000fcc0000000000 */
[----:B------:R-:W-:Y:S01]  /*17c40*/  HGMMA.64x16x16.F32.BF16 R144, gdesc[UR24], RZ, !UPT, gsb0 ;  /* 0x00200000189079f0 */ /* 0x000fe2000c0018ff */
[----:B------:R-:W-:Y:S01]  /*17c50*/  VIADD R12, R10, 0x200 ;  /* 0x000002000a0c7836 */ /* 0x000fe20000000000 */
[----:B------:R-:W-:-:S04]  /*17c60*/  R2UR UR31, R13 ;  /* 0x000000000d1f72ca */ /* 0x000fc800000e0000 */
[----:B------:R-:W-:Y:S01]  /*17c70*/  R2UR UR30, R12 ;  /* 0x000000000c1e72ca */ /* 0x000fe200000e0000 */
[----:B------:R-:W-:Y:S01]  /*17c80*/  UMOV UR28, UR8 ;  /* 0x00000008001c7c82 */ /* 0x000fe20008000000 */
[----:B------:R-:W-:Y:S01]  /*17c90*/  UMOV UR29, UR9 ;  /* 0x00000009001d7c82 */ /* 0x000fe20008000000 */
[----:B------:R-:W-:Y:S02]  /*17ca0*/  WARPGROUP.DEPBAR.LE gsb0, 0x0 ;  /* 0x00008000000079c5 */ /* 0x000fe40000010000 */
[----:B------:R-:W-:-:S08]  /*17cb0*/  WARPGROUP.ARRIVE ;  /* 0x00000000000079c5 */ /* 0x000fd00000000000 */
[----:B------:R-:W-:Y:S01]  /*17cc0*/  HGMMA.64x16x16.F32.BF16 R136, gdesc[UR28], RZ, !UPT, gsb0 ;  /* 0x002000001c8879f0 */ /* 0x000fe2000c0018ff */
        /* <DEDUP_REMOVED lines=9> */
[----:B------:R-:W-:Y:S01]  /*17d60*/  VIADD R12, R10, 0x380 ;  /* 0x000003800a0c7836 */ /* 0x000fe20000000000 */
[----:B------:R-:W-:Y:S02]  /*17d70*/  WARPGROUP.DEPBAR.LE gsb0, 0x0 ;  /* 0x00008000000079c5 */ /* 0x000fe40000010000 */
[----:B------:R-:W-:-:S07]  /*17d80*/  WARPGROUP.ARRIVE ;  /* 0x00000000000079c5 */ /* 0x000fce0000000000 */
[----:B------:R-:W-:Y:S01]  /*17d90*/  HGMMA.64x16x16.F32.BF16 R120, gdesc[UR40], RZ, !UPT, gsb0 ;  /* 0x00200000287879f0 */ /* 0x000fe2000c0018ff */
[----:B------:R-:W-:Y:S02]  /*17da0*/  R2UR UR46, R12 ;  /* 0x000000000c2e72ca */ /* 0x000fe400000e0000 */
        /* <DEDUP_REMOVED lines=16> */
[----:B------:R-:W-:Y:S01]  /*17eb0*/  R2UR UR11, R89 ;  /* 0x00000000590b72ca */ /* 0x000fe200000e0000 */
[----:B------:R-:W-:-:S03]  /*17ec0*/  IMAD.MOV.U32 R89, RZ, RZ, 0x40000040 ;  /* 0x40000040ff597424 */ /* 0x000fc600078e00ff */
[----:B------:R-:W-:Y:S01]  /*17ed0*/  R2UR UR10, R88 ;  /* 0x00000000580a72ca */ /* 0x000fe200000e0000 */
[----:B------:R-:W-:Y:S01]  /*17ee0*/  VIADD R88, R10, 0x282 ;  /* 0x000002820a587836 */ /* 0x000fe20000000000 */
[----:B------:R-:W-:Y:S01]  /*17ef0*/  R2UR UR19, R89 ;  /* 0x00000000591372ca */ /* 0x000fe200000e0000 */
[----:B------:R-:W-:Y:S02]  /*17f00*/  WARPGROUP.DEPBAR.LE gsb0, 0x0 ;  /* 0x00008000000079c5 */ /* 0x000fe40000010000 */
[----:B------:R-:W-:-:S06]  /*17f10*/  WARPGROUP.ARRIVE ;  /* 0x00000000000079c5 */ /* 0x000fcc0000000000 */
[----:B------:R-:W-:Y:S01]  /*17f20*/  HGMMA.64x16x16.F32.BF16 R96, gdesc[UR52], RZ, !UPT, gsb0 ;  /* 0x00200000346079f0 */ /* 0x000fe2000c0018ff */
[----:B------:R-:W-:Y:S01]  /*17f30*/  R2UR UR18, R88 ;  /* 0x00000000581272ca */ /* 0x000fe200000e0000 */
[C---:B------:R-:W-:Y:S02]  /*17f40*/  VIADD R88, R10.reuse, 0x382 ;  /* 0x000003820a587836 */ /* 0x040fe40000000000 */
[----:B------:R-:W-:Y:S02]  /*17f50*/  IMAD.MOV.U32 R89, RZ, RZ, 0x40000040 ;  /* 0x40000040ff597424 */ /* 0x000fe400078e00ff */
[----:B------:R-:W-:Y:S01]  /*17f60*/  VIADD R12, R10, 0x500 ;  /* 0x000005000a0c7836 */ /* 0x000fe20000000000 */
[----:B------:R-:W-:Y:S01]  /*17f70*/  R2UR UR26, R88 ;  /* 0x00000000581a72ca */ /* 0x000fe200000e0000 */
[----:B------:R-:W-:Y:S01]  /*17f80*/  VIADD R88, R10, 0x482 ;  /* 0x000004820a587836 */ /* 0x000fe20000000000 */
[----:B------:R-:W-:Y:S01]  /*17f90*/  R2UR UR27, R89 ;  /* 0x00000000591b72ca */ /* 0x000fe200000e0000 */
[----:B------:R-:W-:Y:S01]  /*17fa0*/  IMAD.MOV.U32 R89, RZ, RZ, 0x40000040 ;  /* 0x40000040ff597424 */ /* 0x000fe200078e00ff */
[----:B------:R-:W-:-:S02]  /*17fb0*/  R2UR UR22, R12 ;  /* 0x000000000c1672ca */ /* 0x000fc400000e0000 */
[----:B------:R-:W-:Y:S02]  /*17fc0*/  R2UR UR23, R13 ;  /* 0x000000000d1772ca */ /* 0x000fe400000e0000 */
[----:B------:R-:W-:Y:S01]  /*17fd0*/  R2UR UR34, R88 ;  /* 0x00000000582272ca */ /* 0x000fe200000e0000 */
[----:B------:R-:W-:Y:S01]  /*17fe0*/  VIADD R88, R10, 0x4 ;  /* 0x000000040a587836 */ /* 0x000fe20000000000 */
[----:B------:R-:W-:Y:S01]  /*17ff0*/  R2UR UR35, R89 ;  /* 0x00000000592372ca */ /* 0x000fe200000e0000 */
[----:B------:R-:W-:Y:S01]  /*18000*/  IMAD.MOV.U32 R89, RZ, RZ, 0x40000040 ;  /* 0x40000040ff597424 */ /* 0x000fe200078e00ff */
[----:B------:R-:W-:Y:S02]  /*18010*/  MOV R225, UR5 ;  /* 0x0000000500e17c02 */ /* 0x000fe40008000f00 */
[----:B------:R-:W-:Y:S02]  /*18020*/  MOV R21, UR4 ;  /* 0x0000000400157c02 */ /* 0x000fe40008000f00 */
[----:B----4-:R-:W-:-:S02]  /*18030*/  R2UR UR4, R92 ;  /* 0x000000005c0472ca */ /* 0x010fc400000e0000 */
[----:B------:R-:W-:Y:S02]  /*18040*/  R2UR UR5, R93 ;  /* 0x000000005d0572ca */ /* 0x000fe400000e0000 */
[----:B------:R-:W-:Y:S02]  /*18050*/  R2UR UR46, R88 ;  /* 0x00000000582e72ca */ /* 0x000fe400000e0000 */
[----:B------:R-:W-:Y:S02]  /*18060*/  R2UR UR47, R89 ;  /* 0x00000000592f72ca */ /* 0x000fe400000e0000 */
[----:B------:R-:W-:Y:S01]  /*18070*/  MOV R14, UR21 ;  /* 0x00000015000e7c02 */ /* 0x000fe20008000f00 */
[----:B------:R-:W-:Y:S01]  /*18080*/  UMOV UR21, UR9 ;  /* 0x0000000900157c82 */ /* 0x000fe20008000000 */
[----:B------:R-:W-:Y:S01]  /*18090*/  MOV R9, UR20 ;  /* 0x0000001400097c02 */ /* 0x000fe20008000f00 */
[----:B------:R-:W-:Y:S01]  /*180a0*/  UMOV UR20, UR8 ;  /* 0x0000000800147c82 */ /* 0x000fe20008000000 */
[----:B------:R-:W-:-:S02]  /*180b0*/  WARPGROUP.DEPBAR.LE gsb0, 0x0 ;  /* 0x00008000000079c5 */ /* 0x000fc40000010000 */
[----:B------:R-:W-:-:S06]  /*180c0*/  WARPGROUP.ARRIVE ;  /* 0x00000000000079c5 */ /* 0x000fcc0000000000 */
[----:B------:R-:W-:Y:S01]  /*180d0*/  HGMMA.64x16x16.F32.BF16 R88, gdesc[UR20], RZ, !UPT, gsb0 ;  /* 0x00200000145879f0 */ /* 0x000fe2000c0018ff */
[----:B------:R-:W-:Y:S01]  /*180e0*/  UMOV UR56, UR4 ;  /* 0x0000000400387c82 */ /* 0x000fe20008000000 */
[----:B------:R-:W-:Y:S01]  /*180f0*/  UMOV UR57, UR5 ;  /* 0x0000000500397c82 */ /* 0x000fe20008000000 */
[----:B------:R-:W-:Y:S02]  /*18100*/  WARPGROUP.DEPBAR.LE gsb0, 0x0 ;  /* 0x00008000000079c5 */ /* 0x000fe40000010000 */
[----:B------:R-:W-:-:S06]  /*18110*/  WARPGROUP.ARRIVE ;  /* 0x00000000000079c5 */ /* 0x000fcc0000000000 */
[----:B------:R-:W-:Y:S01]  /*18120*/  HGMMA.64x16x16.F32.BF16 R168, gdesc[UR56], R168, gsb0 ;  /* 0x0020000038a879f0 */ /* 0x000fe200080018a8 */
[----:B------:R-:W-:Y:S01]  /*18130*/  VIADD R12, R10, 0x102 ;  /* 0x000001020a0c7836 */ /* 0x000fe20000000000 */
[----:B------:R-:W-:Y:S02]  /*18140*/  R2UR UR59, R7 ;  /* 0x00000000073b72ca */ /* 0x000fe400000e0000 */
[----:B------:R-:W-:Y:S02]  /*18150*/  R2UR UR58, R8 ;  /* 0x00000000083a72ca */ /* 0x000fe400000e0000 */
[----:B------:R-:W-:Y:S01]  /*18160*/  R2UR UR6, R12 ;  /* 0x000000000c0672ca */ /* 0x000fe200000e0000 */
[----:B------:R-:W-:Y:S01]  /*18170*/  VIADD R12, R10, 0x202 ;  /* 0x000002020a0c7836 */ /* 0x000fe20000000000 */
[C---:B------:R-:W-:Y:S02]  /*18180*/  R2UR UR7, R13.reuse ;  /* 0x000000000d0772ca */ /* 0x040fe400000e0000 */
[----:B------:R-:W-:Y:S01]  /*18190*/  R2UR UR15, R13 ;  /* 0x000000000d0f72ca */ /* 0x000fe200000e0000 */
[----:B------:R-:W-:Y:S01]  /*181a0*/  IMAD.MOV.U32 R13, RZ, RZ, 0x40000040 ;  /* 0x40000040ff0d7424 */ /* 0x000fe200078e00ff */
[----:B------:R-:W-:Y:S01]  /*181b0*/  R2UR UR14, R12 ;  /* 0x000000000c0e72ca */ /* 0x000fe200000e0000 */
[----:B------:R-:W-:Y:S01]  /*181c0*/  VIADD R12, R10, 0x302 ;  /* 0x000003020a0c7836 */ /* 0x000fe20000000000 */
[----:B------:R-:W-:Y:S01]  /*181d0*/  UMOV UR56, UR4 ;  /* 0x0000000400387c82 */ /* 0x000fe20008000000 */
[----:B------:R-:W-:Y:S01]  /*181e0*/  UMOV UR57, UR5 ;  /* 0x0000000500397c82 */ /* 0x000fe20008000000 */
[----:B------:R-:W-:Y:S01]  /*181f0*/  R2UR UR39, R13 ;  /* 0x000000000d2772ca */ /* 0x000fe200000e0000 */
[----:B------:R-:W-:Y:S01]  /*18200*/  IMAD.MOV.U32 R13, RZ, RZ, 0x40000040 ;  /* 0x40000040ff0d7424 */ /* 0x000fe200078e00ff */
[----:B------:R-:W-:Y:S01]  /*18210*/  R2UR UR38, R12 ;  /* 0x000000000c2672ca */ /* 0x000fe200000e0000 */
[----:B------:R-:W-:-:S03]  /*18220*/  VIADD R12, R10, 0x402 ;  /* 0x000004020a0c7836 */ /* 0x000fc60000000000 */
[----:B------:R-:W-:Y:S01]  /*18230*/  R2UR UR31, R13 ;  /* 0x000000000d1f72ca */ /* 0x000fe200000e0000 */
[----:B------:R-:W-:Y:S01]  /*18240*/  IMAD.MOV.U32 R13, RZ, RZ, 0x40000040 ;  /* 0x40000040ff0d7424 */ /* 0x000fe200078e00ff */
[----:B------:R-:W-:Y:S01]  /*18250*/  R2UR UR30, R12 ;  /* 0x000000000c1e72ca */ /* 0x000fe200000e0000 */
[----:B------:R-:W-:-:S03]  /*18260*/  VIADD R12, R10, 0x502 ;  /* 0x000005020a0c7836 */ /* 0x000fc60000000000 */
[----:B------:R-:W-:Y:S01]  /*18270*/  R2UR UR43, R13 ;  /* 0x000000000d2b72ca */ /* 0x000fe200000e0000 */
[----:B------:R-:W-:Y:S01]  /*18280*/  IMAD.MOV.U32 R13, RZ, RZ, 0x40000040 ;  /* 0x40000040ff0d7424 */ /* 0x000fe200078e00ff */
[----:B------:R-:W-:Y:S01]  /*18290*/  R2UR UR42, R12 ;  /* 0x000000000c2a72ca */ /* 0x000fe200000e0000 */
[----:B------:R-:W-:Y:S01]  /*182a0*/  VIADD R12, R10, 0x84 ;  /* 0x000000840a0c7836 */ /* 0x000fe20000000000 */
[----:B------:R-:W-:Y:S02]  /*182b0*/  WARPGROUP.DEPBAR.LE gsb0, 0x0 ;  /* 0x00008000000079c5 */ /* 0x000fe40000010000 */
[----:B------:R-:W-:-:S06]  /*182c0*/  WARPGROUP.ARRIVE ;  /* 0x00000000000079c5 */ /* 0x000fcc0000000000 */
[----:B------:R-:W-:Y:S01]  /*182d0*/  HGMMA.64x16x16.F32.BF16 R160, gdesc[UR56], R160, gsb0 ;  /* 0x0020000038a079f0 */ /* 0x000fe200080018a0 */
[----:B------:R-:W-:Y:S01]  /*182e0*/  R2UR UR50, R12 ;  /* 0x000000000c3272ca */ /* 0x000fe200000e0000 */
[----:B------:R-:W-:Y:S01]  /*182f0*/  VIADD R12, R10, 0x104 ;  /* 0x000001040a0c7836 */ /* 0x000fe20000000000 */
[----:B------:R-:W-:Y:S01]  /*18300*/  R2UR UR51, R13 ;  /* 0x000000000d3372ca */ /* 0x000fe200000e0000 */
[----:B------:R-:W-:-:S03]  /*18310*/  IMAD.MOV.U32 R13, RZ, RZ, 0x40000040 ;  /* 0x40000040ff0d7424 */ /* 0x000fc600078e00ff */
        /* <DEDUP_REMOVED lines=12> */
[----:B------:R-:W-:Y:S02]  /*183e0*/  R2UR UR58, R12 ;  /* 0x000000000c3a72ca */ /* 0x000fe400000e0000 */
[----:B------:R-:W-:Y:S01]  /*183f0*/  R2UR UR59, R13 ;  /* 0x000000000d3b72ca */ /* 0x000fe200000e0000 */
[----:B------:R-:W-:Y:S01]  /*18400*/  UMOV UR56, UR4 ;  /* 0x0000000400387c82 */ /* 0x000fe20008000000 */
[----:B------:R-:W-:-:S09]  /*18410*/  UMOV UR57, UR5 ;  /* 0x0000000500397c82 */ /* 0x000fd20008000000 */
[----:B------:R-:W-:Y:S01]  /*18420*/  MOV R8, UR58 ;  /* 0x0000003a00087c02 */ /* 0x000fe20008000f00 */
[----:B------:R-:W-:Y:S01]  /*18430*/  UMOV UR58, UR6 ;  /* 0x00000006003a7c82 */ /* 0x000fe20008000000 */
[----:B------:R-:W-:Y:S01]  /*18440*/  MOV R7, UR59 ;  /* 0x0000003b00077c02 */ /* 0x000fe20008000f00 */
[----:B------:R-:W-:Y:S01]  /*18450*/  UMOV UR59, UR7 ;  /* 0x00000007003b7c82 */ /* 0x000fe20008000000 */
[----:B------:R-:W-:Y:S02]  /*18460*/  WARPGROUP.DEPBAR.LE gsb0, 0x0 ;  /* 0x00008000000079c5 */ /* 0x000fe40000010000 */
[----:B------:R-:W-:-:S06]  /*18470*/  WARPGROUP.ARRIVE ;  /* 0x00000000000079c5 */ /* 0x000fcc0000000000 */
[----:B------:R-:W-:Y:S01]  /*18480*/  HGMMA.64x16x16.F32.BF16 R152, gdesc[UR56], R152, gsb0 ;  /* 0x00200000389879f0 */ /* 0x000fe20008001898 */
[----:B------:R-:W-:Y:S01]  /*18490*/  UMOV UR8, UR4 ;  /* 0x0000000400087c82 */ /* 0x000fe20008000000 */
        /* <DEDUP_REMOVED lines=39> */
[----:B------:R-:W-:Y:S02]  /*18710*/  R2UR UR36, R236 ;  /* 0x00000000ec2472ca */ /* 0x000fe400000e0000 */
[----:B------:R-:W-:-:S11]  /*18720*/  R2UR UR37, R237 ;  /* 0x00000000ed2572ca */ /* 0x000fd600000e0000 */
[----:B------:R-:W-:Y:S02]  /*18730*/  UMOV UR44, UR36 ;  /* 0x00000024002c7c82 */ /* 0x000fe40008000000 */
        /* <DEDUP_REMOVED lines=77> */
[----:B------:R-:W-:Y:S01]  /*18c10*/  IMAD.MOV.U32 R13, RZ, RZ, 0x40000040 ;  /* 0x40000040ff0d7424 */ /* 0x000fe200078e00ff */
[----:B------:R-:W-:Y:S02]  /*18c20*/  R2UR UR4, R234 ;  /* 0x00000000ea0472ca */ /* 0x000fe400000e0000 */
[----:B------:R-:W-:Y:S02]  /*18c30*/  R2UR UR5, R235 ;  /* 0x00000000eb0572ca */ /* 0x000fe400000e0000 */
[----:B------:R-:W-:Y:S02]  /*18c40*/  R2UR UR26, R12 ;  /* 0x000000000c1a72ca */ /* 0x000fe400000e0000 */
[----:B------:R-:W-:-:S07]  /*18c50*/  R2UR UR27, R13 ;  /* 0x000000000d1b72ca */ /* 0x000fce00000e0000 */
[----:B------:R-:W-:Y:S02]  /*18c60*/  UMOV UR24, UR4 ;  /* 0x0000000400187c82 */ /* 0x000fe40008000000 */
        /* <DEDUP_REMOVED lines=55> */
[----:B------:R-:W-:Y:S02]  /*18fe0*/  VIADD R12, R10, 0x386 ;  /* 0x000003860a0c7836 */ /* 0x000fe40000000000 */
[----:B------:R-:W-:Y:S01]  /*18ff0*/  IMAD.MOV.U32 R13, RZ, RZ, 0x40000040 ;  /* 0x40000040ff0d7424 */ /* 0x000fe200078e00ff */
        /* <DEDUP_REMOVED lines=12> */
[----:B------:R-:W-:-:S11]  /*190c0*/  R2UR UR59, R13 ;  /* 0x000000000d3b72ca */ /* 0x000fd600000e0000 */
[----:B------:R-:W-:Y:S01]  /*190d0*/  MOV R8, UR58 ;  /* 0x0000003a00087c02 */ /* 0x000fe20008000f00 */
[----:B------:R-:W-:Y:S01]  /*190e0*/  UMOV UR58, UR20 ;  /* 0x00000014003a7c82 */ /* 0x000fe20008000000 */
[----:B------:R-:W-:Y:S01]  /*190f0*/  MOV R7, UR59 ;  /* 0x0000003b00077c02 */ /* 0x000fe20008000f00 */
        /* <DEDUP_REMOVED lines=97> */
[----:B------:R-:W-:Y:S01]  /*19710*/  UMOV UR24, UR20 ;  /* 0x0000001400187c82 */ /* 0x000fe20008000000 */
[----:B------:R-:W-:Y:S01]  /*19720*/  UMOV UR25, UR21 ;  /* 0x0000001500197c82 */ /* 0x000fe20008000000 */
[----:B------:R-:W-:Y:S01]  /*19730*/  R2UR UR28, R12 ;  /* 0x000000000c1c72ca */ /* 0x000fe200000e0000 */
[----:B------:R-:W-:Y:S01]  /*19740*/  VIADD R12, R10, 0x682 ;  /* 0x000006820a0c7836 */ /* 0x000fe20000000000 */
[----:B------:R-:W-:Y:S01]  /*19750*/  R2UR UR29, R13 ;  /* 0x000000000d1d72ca */ /* 0x000fe200000e0000 */
[----:B------:R-:W-:Y:S01]  /*19760*/  IMAD.MOV.U32 R13, RZ, RZ, 0x40000040 ;  /* 0x40000040ff0d7424 */ /* 0x000fe200078e00ff */
[----:B------:R-:W-:-:S02]  /*19770*/  WARPGROUP.DEPBAR.LE gsb0, 0x0 ;  /* 0x00008000000079c5 */ /* 0x000fc40000010000 */
        /* <DEDUP_REMOVED lines=28> */
[----:B------:R-:W-:Y:S02]  /*19940*/  WARPGROUP.DEPBAR.LE gsb0, 0x0 ;  /* 0x00008000000079c5 */ /* 0x000fe40000010000 */
[----:B------:R-:W-:-:S10]  /*19950*/  WARPGROUP.ARRIVE ;  /* 0x00000000000079c5 */ /* 0x000fd40000000000 */
[----:B------:R-:W-:Y:S01]  /*19960*/  MOV R7, UR27 ;  /* 0x0000001b00077c02 */ /* 0x000fe20008000f00 */
[----:B------:R-:W-:Y:S01]  /*19970*/  UMOV UR27, UR29 ;  /* 0x0000001d001b7c82 */ /* 0x000fe20008000000 */
[----:B------:R-:W-:Y:S01]  /*19980*/  MOV R11, UR26 ;  /* 0x0000001a000b7c02 */ /* 0x000fe20008000f00 */
[----:B------:R-:W-:Y:S01]  /*19990*/  UMOV UR26, UR28 ;  /* 0x0000001c001a7c82 */ /* 0x000fe20008000000 */
[----:B------:R-:W-:Y:S01]  /*199a0*/  UMOV UR28, UR20 ;  /* 0x00000014001c7c82 */ /* 0x000fe20008000000 */
[----:B------:R-:W-:Y:S02]  /*199b0*/  UMOV UR29, UR21 ;  /* 0x00000015001d7c82 */ /* 0x000fe40008000000 */
[----:B------:R-:W-:Y:S01]  /*199c0*/  HGMMA.64x16x16.F32.BF16 R128, gdesc[UR28], R128, gsb0 ;  /* 0x002000001c8079f0 */ /* 0x000fe20008001880 */
[----:B------:R-:W-:Y:S01]  /*199d0*/  UMOV UR32, UR20 ;  /* 0x0000001400207c82 */ /* 0x000fe20008000000 */
[----:B------:R-:W-:Y:S01]  /*199e0*/  UMOV UR33, UR21 ;  /* 0x0000001500217c82 */ /* 0x000fe20008000000 */
[----:B------:R-:W-:-:S02]  /*199f0*/  WARPGROUP.DEPBAR.LE gsb0, 0x0 ;  /* 0x00008000000079c5 */ /* 0x000fc40000010000 */
        /* <DEDUP_REMOVED lines=126> */
[----:B------:R-:W-:Y:S01]  /*1a1e0*/  R2UR UR20, R9 ;  /* 0x00000000091472ca */ /* 0x000fe200000e0000 */
[----:B------:R-:W-:Y:S01]  /*1a1f0*/  VIADD R8, R10, 0x784 ;  /* 0x000007840a087836 */ /* 0x000fe20000000000 */
[----:B------:R-:W-:Y:S02]  /*1a200*/  WARPGROUP.DEPBAR.LE gsb0, 0x0 ;  /* 0x00008000000079c5 */ /* 0x000fe40000010000 */
[----:B------:R-:W-:-:S06]  /*1a210*/  WARPGROUP.ARRIVE ;  /* 0x00000000000079c5 */ /* 0x000fcc0000000000 */
[----:B------:R-:W-:Y:S01]  /*1a220*/  HGMMA.64x16x16.F32.BF16 R144, gdesc[UR52], R144, gsb0 ;  /* 0x00200000349079f0 */ /* 0x000fe20008001890 */
[----:B------:R-:W-:Y:S01]  /*1a230*/  IMAD.MOV.U32 R9, RZ, RZ, 0x40000040 ;  /* 0x40000040ff097424 */ /* 0x000fe200078e00ff */
[----:B------:R-:W-:Y:S01]  /*1a240*/  R2UR UR22, R8 ;  /* 0x00000000081672ca */ /* 0x000fe200000e0000 */
[----:B------:R-:W-:-:S03]  /*1a250*/  VIADD R8, R10, 0x804 ;  /* 0x000008040a087836 */ /* 0x000fc60000000000 */
[----:B------:R-:W-:Y:S01]  /*1a260*/  R2UR UR23, R9 ;  /* 0x00000000091772ca */ /* 0x000fe200000e0000 */
[----:B------:R-:W-:Y:S01]  /*1a270*/  IMAD.MOV.U32 R9, RZ, RZ, 0x40000040 ;  /* 0x40000040ff097424 */ /* 0x000fe200078e00ff */
[----:B------:R-:W-:-:S04]  /*1a280*/  R2UR UR38, R8 ;  /* 0x00000000082672ca */ /* 0x000fc800000e0000 */
[----:B------:R-:W-:Y:S01]  /*1a290*/  R2UR UR39, R9 ;  /* 0x00000000092772ca */ /* 0x000fe200000e0000 */
[----:B------:R-:W-:Y:S01]  /*1a2a0*/  UMOV UR36, UR4 ;  /* 0x0000000400247c82 */ /* 0x000fe20008000000 */
[----:B------:R-:W-:-:S07]  /*1a2b0*/  UMOV UR37, UR5 ;  /* 0x0000000500257c82 */ /* 0x000fce0008000000 */
[----:B------:R-:W-:Y:S01]  /*1a2c0*/  MOV R12, UR38 ;  /* 0x00000026000c7c02 */ /* 0x000fe20008000f00 */
[----:B------:R-:W-:-:S03]  /*1a2d0*/  UMOV UR38, UR22 ;  /* 0x0000001600267c82 */ /* 0x000fc60008000000 */
[----:B------:R-:W-:Y:S01]  /*1a2e0*/  MOV R13, UR39 ;  /* 0x00000027000d7c02 */ /* 0x000fe20008000f00 */
        /* <DEDUP_REMOVED lines=152> */
[----:B------:R-:W-:Y:S02]  /*1ac70*/  R2UR UR39, R229 ;  /* 0x00000000e52772ca */ /* 0x000fe400000e0000 */
[----:B------:R-:W-:Y:S02]  /*1ac80*/  R2UR UR38, R228 ;  /* 0x00000000e42672ca */ /* 0x000fe400000e0000 */
[----:B------:R-:W-:Y:S02]  /*1ac90*/  R2UR UR37, R227 ;  /* 0x00000000e32572ca */ /* 0x000fe400000e0000 */
[----:B------:R-:W-:Y:S01]  /*1aca0*/  R2UR UR36, R226 ;  /* 0x00000000e22472ca */ /* 0x000fe200000e0000 */
[----:B------:R-:W-:Y:S02]  /*1acb0*/  WARPGROUP.DEPBAR.LE gsb0, 0x0 ;  /* 0x00008000000079c5 */ /* 0x000fe40000010000 */
[----:B------:R-:W-:-:S12]  /*1acc0*/  @P2 BRA `(.L_x_606) ;  /* 0x0000000000282947 */ /* 0x000fd80003800000 */
[----:B------:R-:W-:Y:S05]  /*1acd0*/  @!P0 BRA `(.L_x_607) ;  /* 0x0000000000048947 */ /* 0x000fea0003800000 */
[----:B------:R-:W-:Y:S01]  /*1ace0*/  BPT.TRAP 0x1 ;  /* 0x000000040000795c */ /* 0x000fe20000300000 */
.L_x_607:
[----:B------:R-:W-:Y:S01]  /*1acf0*/  SHF.L.U32 R5, R5, 0x1f, RZ ;  /* 0x0000001f05057819 */ /* 0x000fe200000006ff */
[----:B------:R-:W-:-:S04]  /*1ad00*/  IMAD R7, R6, 0x8, R2 ;  /* 0x0000000806077824 */ /* 0x000fc800078e0202 */
[----:B------:R0:W1:Y:S01]  /*1ad10*/  SYNCS.PHASECHK.TRANS64.TRYWAIT P2, [R7+URZ+0x34850], R5 ;  /* 0x03485005070075a7 */ /* 0x000062000804017f */
[----:B------:R-:W-:Y:S05]  /*1ad20*/  @!P0 BRA `(.L_x_608) ;  /* 0x0000000000048947 */ /* 0x000fea0003800000 */
[----:B------:R-:W-:Y:S01]  /*1ad30*/  BPT.TRAP 0x1 ;  /* 0x000000040000795c */ /* 0x000fe20000300000 */
.L_x_608:
[----:B-1----:R-:W-:Y:S05]  /*1ad40*/  @P2 BRA `(.L_x_606) ;  /* 0x0000000000082947 */ /* 0x002fea0003800000 */
[----:B------:R-:W1:Y:S02]  /*1ad50*/  SYNCS.PHASECHK.TRANS64.TRYWAIT P2, [R7+URZ+0x34850], R5 ;  /* 0x03485005070075a7 */ /* 0x000e64000804017f */
[----:B-1----:R-:W-:Y:S05]  /*1ad60*/  @!P2 BRA `(.L_x_609) ;  /* 0x000000f00020a947 */ /* 0x002fea0003800000 */
.L_x_606:
[----:B01----:R-:W-:Y:S01]  /*1ad70*/  VIADD R5, R2, 0x400 ;  /* 0x0000040002057836 */ /* 0x003fe20000000000 */
[----:B------:R-:W-:Y:S05]  /*1ad80*/  WARPSYNC.ALL ;  /* 0x0000000000007948 */ /* 0x000fea0003800000 */
[----:B------:R-:W-:Y:S01]  /*1ad90*/  SHF.R.U32.HI R5, RZ, 0x4, R5 ;  /* 0x00000004ff057819 */ /* 0x000fe20000011605 */
[----:B------:R-:W-:Y:S01]  /*1ada0*/  IMAD.MOV.U32 R9, RZ, RZ, 0x40000040 ;  /* 0x40000040ff097424 */ /* 0x000fe200078e00ff */
[----:B------:R-:W-:Y:S01]  /*1adb0*/  WARPGROUP.ARRIVE ;  /* 0x00000000000079c5 */ /* 0x000fe20000000000 */
[----:B------:R-:W-:Y:S01]  /*1adc0*/  IMAD.MOV.U32 R11, RZ, RZ, 0x40000040 ;  /* 0x40000040ff0b7424 */ /* 0x000fe200078e00ff */
[----:B------:R-:W-:Y:S01]  /*1add0*/  LOP3.LUT R5, R5, 0x3fff, RZ, 0xc0, !PT ;  /* 0x00003fff05057812 */ /* 0x000fe200078ec0ff */
[----:B------:R-:W-:Y:S01]  /*1ade0*/  ULDC UR8, c[0x0][0x9d8] ;  /* 0x0002760000087ab9 */ /* 0x000fe20000000800 */
[----:B------:R-:W-:Y:S01]  /*1adf0*/  R2UR UR7, R9 ;  /* 0x00000000090772ca */ /* 0x000fe200000e0000 */
[----:B------:R-:W-:Y:S01]  /*1ae00*/  FMUL.FTZ R7, R169, UR8 ;  /* 0x00000008a9077c20 */ /* 0x000fe20008410000 */
[----:B------:R-:W-:Y:S01]  /*1ae10*/  LOP3.LUT R5, R5, 0x5800000, RZ, 0xfc, !PT ;  /* 0x0580000005057812 */ /* 0x000fe200078efcff */
[----:B------:R-:W-:Y:S01]  /*1ae20*/  FMUL.FTZ R12, R173, UR8 ;  /* 0x00000008ad0c7c20 */ /* 0x000fe20008410000 */
[----:B------:R-:W-:Y:S01]  /*1ae30*/  FMUL.FTZ R21, R160, UR8 ;  /* 0x00000008a0157c20 */ /* 0x000fe20008410000 */
[----:B------:R-:W-:Y:S01]  /*1ae40*/  FMUL.FTZ R160, R161, UR8 ;  /* 0x00000008a1a07c20 */ /* 0x000fe20008410000 */
[----:B------:R-:W-:Y:S01]  /*1ae50*/  FMUL.FTZ R161, R162, UR8 ;  /* 0x00000008a2a17c20 */ /* 0x000fe20008410000 */
[----:B------:R-:W-:-:S02]  /*1ae60*/  IMAD R8, R6, 0xb00, R5 ;  /* 0x00000b0006087824 */ /* 0x000fc400078e0205 */
[----:B------:R-:W-:Y:S01]  /*1ae70*/  FMUL.FTZ R5, R168, UR8 ;  /* 0x00000008a8057c20 */ /* 0x000fe20008410000 */
[----:B------:R-:W-:Y:S01]  /*1ae80*/  MUFU.TANH R7, R7 ;  /* 0x0000000700077308 */ /* 0x000fe20000002400 */
[----:B------:R-:W-:Y:S01]  /*1ae90*/  FMUL.FTZ R162, R163, UR8 ;  /* 0x00000008a3a27c20 */ /* 0x000fe20008410000 */
[C---:B------:R-:W-:Y:S01]  /*1aea0*/  VIADD R10, R8.reuse, 0x80 ;  /* 0x00000080080a7836 */ /* 0x040fe20000000000 */
[----:B------:R-:W-:Y:S01]  /*1aeb0*/  R2UR UR6, R8 ;  /* 0x00000000080672ca */ /* 0x000fe200000e0000 */
[----:B------:R-:W-:Y:S01]  /*1aec0*/  FMUL.FTZ R163, R164, UR8 ;  /* 0x00000008a4a37c20 */ /* 0x000fe20008410000 */
[----:B------:R-:W-:Y:S01]  /*1aed0*/  FMUL.FTZ R164, R165, UR8 ;  /* 0x00000008a5a47c20 */ /* 0x000fe20008410000 */
[----:B------:R-:W-:Y:S01]  /*1aee0*/  FMUL.FTZ R165, R166, UR8 ;  /* 0x00000008a6a57c20 */ /* 0x000fe20008410000 */
[----:B------:R-:W-:Y:S01]  /*1aef0*/  FMUL.FTZ R166, R167, UR8 ;  /* 0x00000008a7a67c20 */ /* 0x000fe20008410000 */
[----:B------:R-:W0:Y:S01]  /*1af00*/  MUFU.TANH R5, R5 ;  /* 0x0000000500057308 */ /* 0x000e220000002400 */
[----:B------:R-:W-:Y:S01]  /*1af10*/  FMUL.FTZ R152, R152, UR8 ;  /* 0x0000000898987c20 */ /* 0x000fe20008410000 */
[----:B------:R-:W-:Y:S01]  /*1af20*/  FMUL.FTZ R153, R153, UR8 ;  /* 0x0000000899997c20 */ /* 0x000fe20008410000 */
[----:B------:R-:W-:Y:S01]  /*1af30*/  FMUL.FTZ R156, R156, UR8 ;  /* 0x000000089c9c7c20 */ /* 0x000fe20008410000 */
[----:B------:R-:W-:Y:S01]  /*1af40*/  FMUL.FTZ R157, R157, UR8 ;  /* 0x000000089d9d7c20 */ /* 0x000fe20008410000 */
[----:B------:R-:W-:Y:S01]  /*1af50*/  FMUL.FTZ R144, R144, UR8 ;  /* 0x0000000890907c20 */ /* 0x000fe20008410000 */
[----:B------:R-:W-:Y:S01]  /*1af60*/  FMUL.FTZ R145, R145, UR8 ;  /* 0x0000000891917c20 */ /* 0x000fe20008410000 */
[----:B------:R-:W-:Y:S01]  /*1af70*/  FMUL.FTZ R148, R148, UR8 ;  /* 0x0000000894947c20 */ /* 0x000fe20008410000 */
[----:B------:R-:W-:Y:S01]  /*1af80*/  HGMMA.64x128x16.F32.BF16 R24, R176, gdesc[UR4].tnspB, R24, gsb0 ;  /* 0x41e00004b0187df0 */ /* 0x000fe20008001818 */
[----:B------:R-:W-:Y:S01]  /*1af90*/  R2UR UR6, R10 ;  /* 0x000000000a0672ca */ /* 0x000fe200000e0000 */
[----:B------:R-:W-:Y:S01]  /*1afa0*/  VIADD R10, R8, 0x100 ;  /* 0x00000100080a7836 */ /* 0x000fe20000000000 */
[----:B------:R-:W-:Y:S01]  /*1afb0*/  R2UR UR7, R11 ;  /* 0x000000000b0772ca */ /* 0x000fe200000e0000 */
[----:B------:R-:W-:Y:S01]  /*1afc0*/  IMAD.MOV.U32 R11, RZ, RZ, 0x40000040 ;  /* 0x40000040ff0b7424 */ /* 0x000fe200078e00ff */
[----:B------:R-:W-:Y:S01]  /*1afd0*/  MUFU.TANH R12, R12 ;  /* 0x0000000c000c7308 */ /* 0x000fe20000002400 */
[----:B------:R-:W-:Y:S01]  /*1afe0*/  FMUL.FTZ R149, R149, UR8 ;  /* 0x0000000895957c20 */ /* 0x000fe20008410000 */
[----:B------:R-:W-:Y:S01]  /*1aff0*/  FMUL.FTZ R136, R136, UR8 ;  /* 0x0000000888887c20 */ /* 0x000fe20008410000 */
[----:B------:R-:W-:Y:S01]  /*1b000*/  FMUL.FTZ R137, R137, UR8 ;  /* 0x0000000889897c20 */ /* 0x000fe20008410000 */
[----:B0-----:R-:W-:Y:S01]  /*1b010*/  FMNMX.FTZ R167, R5, R4, !PT ;  /* 0x0000000405a77209 */ /* 0x001fe20007810000 */
[----:B------:R-:W-:Y:S01]  /*1b020*/  FMUL.FTZ R140, R140, UR8 ;  /* 0x000000088c8c7c20 */ /* 0x000fe20008410000 */
[----:B------:R-:W-:Y:S01]  /*1b030*/  FMUL.FTZ R141, R141, UR8 ;  /* 0x000000088d8d7c20 */ /* 0x000fe20008410000 */
[----:B------:R-:W-:Y:S01]  /*1b040*/  FMUL.FTZ R128, R128, UR8 ;  /* 0x0000000880807c20 */ /* 0x000fe20008410000 */
[----:B------:R-:W-:Y:S01]  /*1b050*/  MUFU.TANH R21, R21 ;  /* 0x0000001500157308 */ /* 0x000fe20000002400 */
[----:B------:R-:W-:Y:S01]  /*1b060*/  FMNMX.FTZ R167, R7, R167, !PT ;  /* 0x000000a707a77209 */ /* 0x000fe20007810000 */
[----:B------:R-:W-:Y:S01]  /*1b070*/  FMUL.FTZ R129, R129, UR8 ;  /* 0x0000000881817c20 */ /* 0x000fe20008410000 */
[----:B------:R-:W-:Y:S01]  /*1b080*/  FMUL.FTZ R132, R132, UR8 ;  /* 0x0000000884847c20 */ /* 0x000fe20008410000 */
[----:B------:R-:W-:Y:S01]  /*1b090*/  FMUL.FTZ R133, R133, UR8 ;  /* 0x0000000885857c20 */ /* 0x000fe20008410000 */
[----:B------:R-:W-:Y:S01]  /*1b0a0*/  FMUL.FTZ R120, R120, UR8 ;  /* 0x0000000878787c20 */ /* 0x000fe20008410000 */
[----:B------:R-:W-:Y:S01]  /*1b0b0*/  FMUL.FTZ R121, R121, UR8 ;  /* 0x0000000879797c20 */ /* 0x000fe20008410000 */
[----:B------:R-:W-:Y:S01]  /*1b0c0*/  FMUL.FTZ R124, R124, UR8 ;  /* 0x000000087c7c7c20 */ /* 0x000fe20008410000 */
[----:B------:R-:W-:Y:S01]  /*1b0d0*/  MUFU.TANH R160, R160 ;  /* 0x000000a000a07308 */ /* 0x000fe20000002400 */
[----:B------:R-:W-:Y:S01]  /*1b0e0*/  FMUL.FTZ R125, R125, UR8 ;  /* 0x000000087d7d7c20 */ /* 0x000fe20008410000 */
        /* <DEDUP_REMOVED lines=61> */
[----:B------:R-:W0:Y:S01]  /*1b4c0*/  S2R R225, SR_TID.X ;  /* 0x0000000000e17919 */ /* 0x000e220000002100 */
[----:B------:R-:W-:Y:S08]  /*1b4d0*/  MUFU.TANH R145, R145 ;  /* 0x0000009100917308 */ /* 0x000ff00000002400 */
[----:B------:R-:W-:Y:S08]  /*1b4e0*/  MUFU.TANH R148, R148 ;  /* 0x0000009400947308 */ /* 0x000ff00000002400 */
[----:B------:R-:W-:Y:S08]  /*1b4f0*/  MUFU.TANH R149, R149 ;  /* 0x0000009500957308 */ /* 0x000ff00000002400 */
[----:B------:R-:W-:Y:S01]  /*1b500*/  MUFU.TANH R136, R136 ;  /* 0x0000008800887308 */ /* 0x000fe20000002400 */
[----:B0-----:R-:W-:-:S07]  /*1b510*/  SHF.R.U32.HI R225, RZ, 0x7, R225 ;  /* 0x00000007ffe17819 */ /* 0x001fce00000116e1 */
[----:B------:R-:W-:Y:S08]  /*1b520*/  MUFU.TANH R137, R137 ;  /* 0x0000008900897308 */ /* 0x000ff00000002400 */
[----:B------:R-:W-:Y:S08]  /*1b530*/  MUFU.TANH R140, R140 ;  /* 0x0000008c008c7308 */ /* 0x000ff00000002400 */
[----:B------:R-:W-:Y:S08]  /*1b540*/  MUFU.TANH R141, R141 ;  /* 0x0000008d008d7308 */ /* 0x000ff00000002400 */
[----:B------:R-:W-:Y:S01]  /*1b550*/  MUFU.TANH R128, R128 ;  /* 0x0000008000807308 */ /* 0x000fe20000002400 */
[----:B------:R-:W-:-:S02]  /*1b560*/  WARPGROUP.DEPBAR.LE gsb0, 0x0 ;  /* 0x00008000000079c5 */ /* 0x000fc40000010000 */
[----:B------:R-:W-:-:S05]  /*1b570*/  WARPGROUP.ARRIVE ;  /* 0x00000000000079c5 */ /* 0x000fca0000000000 */
[----:B------:R-:W-:Y:S01]  /*1b580*/  MUFU.TANH R129, R129 ;  /* 0x0000008100817308 */ /* 0x000fe20000002400 */
[----:B------:R-:W-:Y:S01]  /*1b590*/  HGMMA.64x128x16.F32.BF16 R24, R180, gdesc[UR4].tnspB, R24, gsb0 ;  /* 0x41e00004b4187df0 */ /* 0x000fe20008001818 */
[----:B------:R-:W-:Y:S01]  /*1b5a0*/  R2UR UR6, R10 ;  /* 0x000000000a0672ca */ /* 0x000fe200000e0000 */
[----:B------:R-:W-:Y:S01]  /*1b5b0*/  VIADD R10, R8, 0x180 ;  /* 0x00000180080a7836 */ /* 0x000fe20000000000 */
[----:B------:R-:W-:Y:S01]  /*1b5c0*/  R2UR UR7, R11 ;  /* 0x000000000b0772ca */ /* 0x000fe200000e0000 */
[----:B------:R-:W-:-:S03]  /*1b5d0*/  IMAD.MOV.U32 R11, RZ, RZ, 0x40000040 ;  /* 0x40000040ff0b7424 */ /* 0x000fc600078e00ff */
        /* <DEDUP_REMOVED lines=48> */
[----:B------:R-:W-:Y:S01]  /*1b8e0*/  FMUL.FTZ R11, R172, UR8 ;  /* 0x00000008ac0b7c20 */ /* 0x000fe20008410000 */
[----:B------:R-:W-:Y:S01]  /*1b8f0*/  R2UR UR6, R10 ;  /* 0x000000000a0672ca */ /* 0x000fe200000e0000 */
[----:B------:R-:W-:-:S03]  /*1b900*/  FMUL.FTZ R10, R171, UR8 ;  /* 0x00000008ab0a7c20 */ /* 0x000fc60008410000 */
[----:B------:R-:W-:Y:S08]  /*1b910*/  MUFU.TANH R142, R142 ;  /* 0x0000008e008e7308 */ /* 0x000ff00000002400 */
[----:B------:R-:W0:Y:S08]  /*1b920*/  MUFU.TANH R11, R11 ;  /* 0x0000000b000b7308 */ /* 0x000e300000002400 */
[----:B------:R-:W-:Y:S08]  /*1b930*/  MUFU.TANH R10, R10 ;  /* 0x0000000a000a7308 */ /* 0x000ff00000002400 */
[----:B------:R-:W-:Y:S01]  /*1b940*/  MUFU.TANH R143, R143 ;  /* 0x0000008f008f7308 */ /* 0x000fe20000002400 */
[----:B0-----:R-:W-:-:S04]  /*1b950*/  FMNMX.FTZ R167, R11, R167, !PT ;  /* 0x000000a70ba77209 */ /* 0x001fc80007810000 */
[----:B------:R-:W-:-:S03]  /*1b960*/  FMNMX.FTZ R167, R12, R167, !PT ;  /* 0x000000a70ca77209 */ /* 0x000fc60007810000 */
[----:B------:R-:W-:Y:S01]  /*1b970*/  MUFU.TANH R130, R130 ;  /* 0x0000008200827308 */ /* 0x000fe20000002400 */
[----:B------:R-:W-:-:S04]  /*1b980*/  FMNMX.FTZ R167, R21, R167, !PT ;  /* 0x000000a715a77209 */ /* 0x000fc80007810000 */
        /* <DEDUP_REMOVED lines=36> */
[----:B------:R-:W-:Y:S01]  /*1bbd0*/  FMNMX.FTZ R167, R113, R167, !PT ;  /* 0x000000a771a77209 */ /* 0x000fe20007810000 */
[----:B------:R-:W-:Y:S02]  /*1bbe0*/  WARPGROUP.DEPBAR.LE gsb0, 0x0 ;  /* 0x00008000000079c5 */ /* 0x000fe40000010000 */
[----:B------:R-:W-:Y:S01]  /*1bbf0*/  WARPGROUP.ARRIVE ;  /* 0x00000000000079c5 */ /* 0x000fe20000000000 */
[----:B------:R-:W-:Y:S01]  /*1bc00*/  FMNMX.FTZ R167, R116, R167, !PT ;  /* 0x000000a774a77209 */ /* 0x000fe20007810000 */
[----:B------:R-:W-:Y:S03]  /*1bc10*/  MUFU.TANH R107, R107 ;  /* 0x0000006b006b7308 */ /* 0x000fe60000002400 */
[----:B------:R-:W-:Y:S01]  /*1bc20*/  FMNMX.FTZ R168, R117, R167, !PT ;  /* 0x000000a775a87209 */ /* 0x000fe20007810000 */
[----:B------:R-:W-:Y:S03]  /*1bc30*/  HGMMA.64x128x16.F32.BF16 R24, R192, gdesc[UR4].tnspB, R24, gsb0 ;  /* 0x41e00004c0187df0 */ /* 0x000fe60008001818 */
[----:B------:R-:W-:Y:S01]  /*1bc40*/  FMNMX.FTZ R168, R104, R168, !PT ;  /* 0x000000a868a87209 */ /* 0x000fe20007810000 */
[----:B------:R0:W1:Y:S08]  /*1bc50*/  MUFU.TANH R167, R88 ;  /* 0x0000005800a77308 */ /* 0x0000700000002400 */
[----:B------:R-:W-:Y:S01]  /*1bc60*/  MUFU.TANH R110, R110 ;  /* 0x0000006e006e7308 */ /* 0x000fe20000002400 */
[----:B0-----:R-:W-:-:S04]  /*1bc70*/  FMNMX.FTZ R88, R105, R168, !PT ;  /* 0x000000a869587209 */ /* 0x001fc80007810000 */
[----:B------:R-:W-:-:S03]  /*1bc80*/  FMNMX.FTZ R88, R108, R88, !PT ;  /* 0x000000586c587209 */ /* 0x000fc60007810000 */
[----:B------:R0:W2:Y:S01]  /*1bc90*/  MUFU.TANH R168, R89 ;  /* 0x0000005900a87308 */ /* 0x0000a20000002400 */
[----:B------:R-:W-:-:S04]  /*1bca0*/  FMNMX.FTZ R88, R109, R88, !PT ;  /* 0x000000586d587209 */ /* 0x000fc80007810000 */
[----:B------:R-:W-:-:S03]  /*1bcb0*/  FMNMX.FTZ R88, R96, R88, !PT ;  /* 0x0000005860587209 */ /* 0x000fc60007810000 */
[----:B------:R-:W-:Y:S01]  /*1bcc0*/  MUFU.TANH R111, R111 ;  /* 0x0000006f006f7308 */ /* 0x000fe20000002400 */
[----:B------:R-:W-:-:S04]  /*1bcd0*/  FMNMX.FTZ R88, R97, R88, !PT ;  /* 0x0000005861587209 */ /* 0x000fc80007810000 */
[----:B------:R-:W-:-:S03]  /*1bce0*/  FMNMX.FTZ R88, R100, R88, !PT ;  /* 0x0000005864587209 */ /* 0x000fc60007810000 */
[----:B------:R-:W-:Y:S01]  /*1bcf0*/  MUFU.TANH R98, R98 ;  /* 0x0000006200627308 */ /* 0x000fe20000002400 */
[----:B0-----:R-:W-:Y:S01]  /*1bd00*/  FMNMX.FTZ R89, R101, R88, !PT ;  /* 0x0000005865597209 */ /* 0x001fe20007810000 */
[----:B------:R-:W-:-:S03]  /*1bd10*/  VIADD R88, R8, 0x280 ;  /* 0x0000028008587836 */ /* 0x000fc60000000000 */
[----:B-1----:R-:W-:Y:S02]  /*1bd20*/  FMNMX.FTZ R89, R167, R89, !PT ;  /* 0x00000059a7597209 */ /* 0x002fe40007810000 */
[----:B------:R-:W-:Y:S01]  /*1bd30*/  R2UR UR6, R88 ;  /* 0x00000000580672ca */ /* 0x000fe200000e0000 */
[----:B------:R-:W-:Y:S01]  /*1bd40*/  MUFU.TANH R99, R99 ;  /* 0x0000006300637308 */ /* 0x000fe20000002400 */
[----:B--2---:R-:W-:Y:S01]  /*1bd50*/  FMNMX.FTZ R169, R168, R89, !PT ;  /* 0x00000059a8a97209 */ /* 0x004fe20007810000 */
[----:B------:R-:W-:-:S03]  /*1bd60*/  IMAD.MOV.U32 R89, RZ, RZ, 0x40000040 ;  /* 0x40000040ff597424 */ /* 0x000fc600078e00ff */
[----:B------:R-:W-:Y:S01]  /*1bd70*/  FMNMX.FTZ R88, R92, R169, !PT ;  /* 0x000000a95c587209 */ /* 0x000fe20007810000 */
[----:B------:R-:W-:Y:S01]  /*1bd80*/  FMUL.FTZ R169, R90, UR8 ;  /* 0x000000085aa97c20 */ /* 0x000fe20008410000 */
[----:B------:R-:W-:Y:S01]  /*1bd90*/  R2UR UR7, R89 ;  /* 0x00000000590772ca */ /* 0x000fe200000e0000 */
[----:B------:R-:W-:Y:S01]  /*1bda0*/  MUFU.TANH R102, R102 ;  /* 0x0000006600667308 */ /* 0x000fe20000002400 */
[----:B------:R-:W-:-:S05]  /*1bdb0*/  FMNMX.FTZ R88, R93, R88, !PT ;  /* 0x000000585d587209 */ /* 0x000fca0007810000 */
[----:B------:R-:W0:Y:S02]  /*1bdc0*/  SHFL.BFLY PT, R89, R88, 0x2, 0x1f ;  /* 0x0c401f0058597f89 */ /* 0x000e2400000e0000 */
[----:B------:R-:W-:Y:S08]  /*1bdd0*/  MUFU.TANH R103, R103 ;  /* 0x0000006700677308 */ /* 0x000ff00000002400 */
[----:B------:R-:W-:Y:S08]  /*1bde0*/  MUFU.TANH R169, R169 ;  /* 0x000000a900a97308 */ /* 0x000ff00000002400 */
[----:B------:R-:W-:Y:S01]  /*1bdf0*/  MUFU.TANH R91, R91 ;  /* 0x0000005b005b7308 */ /* 0x000fe20000002400 */
[----:B0-----:R-:W-:-:S07]  /*1be00*/  FMNMX.FTZ R89, R88, R89, !PT ;  /* 0x0000005958597209 */ /* 0x001fce0007810000 */
[----:B------:R-:W-:Y:S01]  /*1be10*/  MUFU.TANH R94, R94 ;  /* 0x0000005e005e7308 */ /* 0x000fe20000002400 */
[----:B------:R-:W0:Y:S07]  /*1be20*/  SHFL.BFLY PT, R88, R89, 0x1, 0x1f ;  /* 0x0c201f0059587f89 */ /* 0x000e2e00000e0000 */
[----:B------:R-:W-:Y:S01]  /*1be30*/  MUFU.TANH R95, R95 ;  /* 0x0000005f005f7308 */ /* 0x000fe20000002400 */
[----:B0-----:R-:W-:Y:S01]  /*1be40*/  FMNMX.FTZ R89, R89, R88, !PT ;  /* 0x0000005859597209 */ /* 0x001fe20007810000 */
[----:B------:R-:W-:-:S04]  /*1be50*/  IMAD.U32 R88, RZ, RZ, UR61 ;  /* 0x0000003dff587e24 */ /* 0x000fc8000f8e00ff */
[CC--:B------:R-:W-:Y:S01]  /*1be60*/  FMUL.FTZ R171, R89.reuse, R88.reuse ;  /* 0x0000005859ab7220 */ /* 0x0c0fe20000410000 */
[----:B------:R-:W-:Y:S01]  /*1be70*/  FADD.FTZ R90, -R89, R4 ;  /* 0x00000004595a7221 */ /* 0x000fe20000010100 */
[----:B------:R-:W-:Y:S02]  /*1be80*/  VIADD R4, R8, 0x300 ;  /* 0x0000030008047836 */ /* 0x000fe40000000000 */
[-CC-:B------:R-:W-:Y:S01]  /*1be90*/  FFMA.FTZ R176, R5, R88.reuse, -R171.reuse ;  /* 0x0000005805b07223 */ /* 0x180fe200000108ab */
[----:B------:R-:W-:Y:S02]  /*1bea0*/  IMAD.MOV.U32 R5, RZ, RZ, 0x40000040 ;  /* 0x40000040ff057424 */ /* 0x000fe400078e00ff */
[-CC-:B------:R-:W-:Y:S01]  /*1beb0*/  FFMA.FTZ R93, R93, R88.reuse, -R171.reuse ;  /* 0x000000585d5d7223 */ /* 0x180fe200000108ab */
[-C--:B------:R-:W-:Y:S01]  /*1bec0*/  FMUL.FTZ R90, R90, R88.reuse ;  /* 0x000000585a5a7220 */ /* 0x080fe20000410000 */
        /* <DEDUP_REMOVED lines=17> */
[----:B------:R-:W-:Y:S01]  /*1bfe0*/  FFMA.FTZ R141, R141, R88, -R171 ;  /* 0x000000588d8d7223 */ /* 0x000fe200000108ab */
[----:B------:R-:W-:-:S02]  /*1bff0*/  WARPGROUP.DEPBAR.LE gsb0, 0x0 ;  /* 0x00008000000079c5 */ /* 0x000fc40000010000 */
[----:B------:R-:W-:Y:S01]  /*1c000*/  WARPGROUP.ARRIVE ;  /* 0x00000000000079c5 */ /* 0x000fe20000000000 */
[-CC-:B------:R-:W-:Y:S01]  /*1c010*/  FFMA.FTZ R192, R136, R88.reuse, -R171.reuse ;  /* 0x0000005888c07223 */ /* 0x180fe200000108ab */
[-CC-:B------:R-:W-:Y:S01]  /*1c020*/  FFMA.FTZ R136, R137, R88.reuse, -R171.reuse ;  /* 0x0000005889887223 */ /* 0x180fe200000108ab */
[----:B------:R-:W1:Y:S01]  /*1c030*/  MUFU.EX2 R7, R7 ;  /* 0x0000000700077308 */ /* 0x000e620000000800 */
[-CC-:B------:R-:W-:Y:S01]  /*1c040*/  FFMA.FTZ R194, R140, R88.reuse, -R171.reuse ;  /* 0x000000588cc27223 */ /* 0x180fe200000108ab */
[-CC-:B------:R-:W-:Y:S01]  /*1c050*/  FFMA.FTZ R129, R129, R88.reuse, -R171.reuse ;  /* 0x0000005881817223 */ /* 0x180fe200000108ab */
[----:B------:R-:W-:Y:S01]  /*1c060*/  HGMMA.64x128x16.F32.BF16 R24, R196, gdesc[UR4].tnspB, R24, gsb0 ;  /* 0x41e00004c4187df0 */ /* 0x000fe20008001818 */
[----:B------:R-:W-:Y:S01]  /*1c070*/  R2UR UR6, R4 ;  /* 0x00000000040672ca */ /* 0x000fe200000e0000 */
[-CC-:B------:R-:W-:Y:S01]  /*1c080*/  FFMA.FTZ R96, R96, R88.reuse, -R171.reuse ;  /* 0x0000005860607223 */ /* 0x180fe200000108ab */
[----:B------:R-:W-:Y:S01]  /*1c090*/  R2UR UR7, R5 ;  /* 0x00000000050772ca */ /* 0x000fe200000e0000 */
[-CC-:B------:R-:W-:Y:S01]  /*1c0a0*/  FFMA.FTZ R97, R97, R88.reuse, -R171.reuse ;  /* 0x0000005861617223 */ /* 0x180fe200000108ab */
[----:B------:R-:W-:Y:S01]  /*1c0b0*/  FMNMX.FTZ R4, R9, R3, !PT ;  /* 0x0000000309047209 */ /* 0x000fe20007810000 */
[----:B------:R-:W-:Y:S01]  /*1c0c0*/  MUFU.EX2 R178, R178 ;  /* 0x000000b200b27308 */ /* 0x000fe20000000800 */
[-CC-:B------:R-:W-:Y:S01]  /*1c0d0*/  FFMA.FTZ R100, R100, R88.reuse, -R171.reuse ;  /* 0x0000005864647223 */ /* 0x180fe200000108ab */
[----:B------:R-:W-:Y:S01]  /*1c0e0*/  FFMA.FTZ R101, R101, R88, -R171 ;  /* 0x0000005865657223 */ /* 0x000fe200000108ab */
        /* <DEDUP_REMOVED lines=8> */
[----:B0-----:R-:W-:Y:S01]  /*1c170*/  FFMA.FTZ R20, R90, R20, R176 ;  /* 0x000000145a147223 */ /* 0x001fe200000100b0 */
        /* <DEDUP_REMOVED lines=11> */
[----:B------:R-:W-:-:S03]  /*1c230*/  VIADD R4, R8, 0x380 ;  /* 0x0000038008047836 */ /* 0x000fc60000000000 */
[----:B------:R-:W-:Y:S02]  /*1c240*/  FMNMX.FTZ R5, R150, R5, !PT ;  /* 0x0000000596057209 */ /* 0x000fe40007810000 */
[----:B------:R-:W-:Y:S02]  /*1c250*/  MUFU.EX2 R152, R152 ;  /* 0x0000009800987308 */ /* 0x000fe40000000800 */
[----:B------:R-:W-:Y:S01]  /*1c260*/  FMNMX.FTZ R137, R151, R5, !PT ;  /* 0x0000000597897209 */ /* 0x000fe20007810000 */
[----:B------:R-:W-:-:S03]  /*1c270*/  IMAD.MOV.U32 R5, RZ, RZ, 0x40000040 ;  /* 0x40000040ff057424 */ /* 0x000fc600078e00ff */
[----:B------:R-:W-:Y:S02]  /*1c280*/  FMNMX.FTZ R137, R138, R137, !PT ;  /* 0x000000898a897209 */ /* 0x000fe40007810000 */
[----:B------:R-:W-:Y:S02]  /*1c290*/  MUFU.EX2 R186, R186 ;  /* 0x000000ba00ba7308 */ /* 0x000fe40000000800 */
[----:B------:R-:W-:-:S04]  /*1c2a0*/  FMNMX.FTZ R137, R139, R137, !PT ;  /* 0x000000898b897209 */ /* 0x000fc80007810000 */
[----:B------:R-:W-:Y:S02]  /*1c2b0*/  FMNMX.FTZ R137, R142, R137, !PT ;  /* 0x000000898e897209 */ /* 0x000fe40007810000 */
        /* <DEDUP_REMOVED lines=11> */
[-CC-:B------:R-:W-:Y:S01]  /*1c370*/  FFMA.FTZ R128, R133, R88.reuse, -R171.reuse ;  /* 0x0000005885807223 */ /* 0x180fe200000108ab */
[----:B------:R-:W-:Y:S02]  /*1c380*/  FFMA.FTZ R198, R132, R88, -R171 ;  /* 0x0000005884c67223 */ /* 0x000fe400000108ab */
[----:B------:R-:W-:Y:S01]  /*1c390*/  MUFU.EX2 R129, R129 ;  /* 0x0000008100817308 */ /* 0x000fe20000000800 */
[----:B------:R-:W-:Y:S01]  /*1c3a0*/  HGMMA.64x128x16.F32.BF16 R24, R200, gdesc[UR4].tnspB, R24, gsb0 ;  /* 0x41e00004c8187df0 */ /* 0x000fe20008001818 */
[----:B------:R-:W-:Y:S02]  /*1c3b0*/  R2UR UR6, R4 ;  /* 0x00000000040672ca */ /* 0x000fe400000e0000 */
[----:B------:R-:W-:Y:S02]  /*1c3c0*/  R2UR UR7, R5 ;  /* 0x00000000050772ca */ /* 0x000fe400000e0000 */
[----:B------:R-:W-:-:S02]  /*1c3d0*/  FMNMX.FTZ R4, R143, R137, !PT ;  /* 0x000000898f047209 */ /* 0x000fc40007810000 */
        /* <DEDUP_REMOVED lines=23> */
[----:B------:R-:W-:-:S04]  /*1c550*/  FMNMX.FTZ R4, R111, R4, !PT ;  /* 0x000000046f047209 */ /* 0x000fc80007810000 */
[----:B------:R-:W-:-:S04]  /*1c560*/  FMNMX.FTZ R4, R98, R4, !PT ;  /* 0x0000000462047209 */ /* 0x000fc80007810000 */
[----:B------:R-:W-:-:S04]  /*1c570*/  FMNMX.FTZ R4, R99, R4, !PT ;  /* 0x0000000463047209 */ /* 0x000fc80007810000 */
[----:B------:R-:W-:Y:S01]  /*1c580*/  FMNMX.FTZ R5, R102, R4, !PT ;  /* 0x0000000466057209 */ /* 0x000fe20007810000 */
[----:B------:R-:W-:-:S03]  /*1c590*/  VIADD R4, R8, 0x400 ;  /* 0x0000040008047836 */ /* 0x000fc60000000000 */
[----:B------:R-:W-:Y:S01]  /*1c5a0*/  FMNMX.FTZ R5, R103, R5, !PT ;  /* 0x0000000567057209 */ /* 0x000fe20007810000 */
[----:B------:R-:W-:Y:S02]  /*1c5b0*/  WARPGROUP.DEPBAR.LE gsb0, 0x0 ;  /* 0x00008000000079c5 */ /* 0x000fe40000010000 */
[----:B------:R-:W-:Y:S01]  /*1c5c0*/  WARPGROUP.ARRIVE ;  /* 0x00000000000079c5 */ /* 0x000fe20000000000 */
[-CC-:B------:R-:W-:Y:S01]  /*1c5d0*/  FFMA.FTZ R202, R124, R88.reuse, -R171.reuse ;  /* 0x000000587cca7223 */ /* 0x180fe200000108ab */
[-CC-:B------:R-:W-:Y:S01]  /*1c5e0*/  FFMA.FTZ R200, R120, R88.reuse, -R171.reuse ;  /* 0x0000005878c87223 */ /* 0x180fe200000108ab */
[-CC-:B------:R-:W-:Y:S01]  /*1c5f0*/  FFMA.FTZ R120, R121, R88.reuse, -R171.reuse ;  /* 0x0000005879787223 */ /* 0x180fe200000108ab */
[----:B------:R-:W-:Y:S02]  /*1c600*/  FFMA.FTZ R121, R125, R88, -R171 ;  /* 0x000000587d797223 */ /* 0x000fe400000108ab */
[----:B------:R-:W-:Y:S01]  /*1c610*/  HGMMA.64x128x16.F32.BF16 R24, R204, gdesc[UR4].tnspB, R24, gsb0 ;  /* 0x41e00004cc187df0 */ /* 0x000fe20008001818 */
[----:B------:R-:W-:Y:S01]  /*1c620*/  R2UR UR6, R4 ;  /* 0x00000000040672ca */ /* 0x000fe200000e0000 */
[----:B------:R-:W-:Y:S01]  /*1c630*/  MUFU.EX2 R200, R200 ;  /* 0x000000c800c87308 */ /* 0x000fe20000000800 */
[----:B-1----:R-:W-:-:S07]  /*1c640*/  F2FP.BF16.F32.PACK_AB R176, R7, R176 ;  /* 0x000000b007b0723e */ /* 0x002fce00000010ff */
[----:B------:R-:W-:Y:S08]  /*1c650*/  MUFU.EX2 R120, R120 ;  /* 0x0000007800787308 */ /* 0x000ff00000000800 */
[----:B------:R-:W-:Y:S08]  /*1c660*/  MUFU.EX2 R202, R202 ;  /* 0x000000ca00ca7308 */ /* 0x000ff00000000800 */
[----:B------:R-:W-:Y:S01]  /*1c670*/  MUFU.EX2 R121, R121 ;  /* 0x0000007900797308 */ /* 0x000fe20000000800 */
[----:B------:R-:W-:-:S02]  /*1c680*/  WARPGROUP.DEPBAR.LE gsb0, 0x0 ;  /* 0x00008000000079c5 */ /* 0x000fc40000010000 */
[-CC-:B------:R-:W-:Y:S01]  /*1c690*/  FFMA.FTZ R204, R112, R88.reuse, -R171.reuse ;  /* 0x0000005870cc7223 */ /* 0x180fe200000108ab */
[-CC-:B------:R-:W-:Y:S01]  /*1c6a0*/  FFMA.FTZ R112, R113, R88.reuse, -R171.reuse ;  /* 0x0000005871707223 */ /* 0x180fe200000108ab */
[----:B------:R-:W-:Y:S01]  /*1c6b0*/  FMNMX.FTZ R113, R169, R5, !PT ;  /* 0x00000005a9717209 */ /* 0x000fe20007810000 */
[----:B------:R-:W-:Y:S01]  /*1c6c0*/  IMAD.MOV.U32 R5, RZ, RZ, 0x40000040 ;  /* 0x40000040ff057424 */ /* 0x000fe200078e00ff */
[----:B------:R-:W-:Y:S01]  /*1c6d0*/  WARPGROUP.ARRIVE ;  /* 0x00000000000079c5 */ /* 0x000fe20000000000 */
[-CC-:B------:R-:W-:Y:S01]  /*1c6e0*/  FFMA.FTZ R206, R116, R88.reuse, -R171.reuse ;  /* 0x0000005874ce7223 */ /* 0x180fe200000108ab */
[----:B------:R-:W-:Y:S01]  /*1c6f0*/  FMNMX.FTZ R113, R91, R113, !PT ;  /* 0x000000715b717209 */ /* 0x000fe20007810000 */
[-CC-:B------:R-:W-:Y:S01]  /*1c700*/  FFMA.FTZ R116, R92, R88.reuse, -R171.reuse ;  /* 0x000000585c747223 */ /* 0x180fe200000108ab */
[----:B------:R-:W-:Y:S01]  /*1c710*/  R2UR UR7, R5 ;  /* 0x00000000050772ca */ /* 0x000fe200000e0000 */
[----:B------:R-:W-:Y:S01]  /*1c720*/  MUFU.EX2 R204, R204 ;  /* 0x000000cc00cc7308 */ /* 0x000fe20000000800 */
[----:B------:R-:W-:Y:S01]  /*1c730*/  FMNMX.FTZ R4, R94, R113, !PT ;  /* 0x000000715e047209 */ /* 0x000fe20007810000 */
[----:B------:R-:W-:-:S03]  /*1c740*/  FFMA.FTZ R113, R117, R88, -R171 ;  /* 0x0000005875717223 */ /* 0x000fc600000108ab */
[----:B------:R-:W-:-:S03]  /*1c750*/  FMNMX.FTZ R4, R95, R4, !PT ;  /* 0x000000045f047209 */ /* 0x000fc60007810000 */
[----:B------:R-:W-:Y:S02]  /*1c760*/  MUFU.EX2 R112, R112 ;  /* 0x0000007000707308 */ /* 0x000fe40000000800 */
[----:B------:R-:W0:Y:S02]  /*1c770*/  SHFL.BFLY PT, R5, R4, 0x2, 0x1f ;  /* 0x0c401f0004057f89 */ /* 0x000e2400000e0000 */
[----:B------:R-:W-:Y:S04]  /*1c780*/  HGMMA.64x128x16.F32.BF16 R24, R208, gdesc[UR4].tnspB, R24, gsb0 ;  /* 0x41e00004d0187df0 */ /* 0x000fe80008001818 */
[----:B------:R-:W-:Y:S08]  /*1c790*/  MUFU.EX2 R206, R206 ;  /* 0x000000ce00ce7308 */ /* 0x000ff00000000800 */
[----:B------:R-:W-:Y:S08]  /*1c7a0*/  MUFU.EX2 R113, R113 ;  /* 0x0000007100717308 */ /* 0x000ff00000000800 */
[----:B------:R-:W-:Y:S01]  /*1c7b0*/  MUFU.EX2 R116, R116 ;  /* 0x0000007400747308 */ /* 0x000fe20000000800 */
[----:B0-----:R-:W-:-:S05]  /*1c7c0*/  FMNMX.FTZ R4, R4, R5, !PT ;  /* 0x0000000504047209 */ /* 0x001fca0007810000 */
[----:B------:R-:W0:Y:S02]  /*1c7d0*/  SHFL.BFLY PT, R5, R4, 0x1, 0x1f ;  /* 0x0c201f0004057f89 */ /* 0x000e2400000e0000 */
[----:B0-----:R-:W-:Y:S01]  /*1c7e0*/  FMNMX.FTZ R92, R4, R5, !PT ;  /* 0x00000005045c7209 */ /* 0x001fe20007810000 */
[----:B------:R-:W-:-:S04]  /*1c7f0*/  IMAD.MOV.U32 R5, RZ, RZ, 0x40000040 ;  /* 0x40000040ff057424 */ /* 0x000fc800078e00ff */
[C---:B------:R-:W-:Y:S01]  /*1c800*/  FADD.FTZ R4, -R92.reuse, R3 ;  /* 0x000000035c047221 */ /* 0x040fe20000010100 */
[----:B------:R-:W-:Y:S01]  /*1c810*/  R2UR UR7, R5 ;  /* 0x00000000050772ca */ /* 0x000fe200000e0000 */
[----:B------:R-:W-:Y:S01]  /*1c820*/  MUFU.EX2 R3, R93 ;  /* 0x0000005d00037308 */ /* 0x000fe20000000800 */
[-C--:B------:R-:W-:Y:S01]  /*1c830*/  FMUL.FTZ R117, R92, R88.reuse ;  /* 0x000000585c757220 */ /* 0x080fe20000410000 */
[----:B------:R-:W-:-:S03]  /*1c840*/  FMUL.FTZ R4, R4, R88 ;  /* 0x0000005804047220 */ /* 0x000fc60000410000 */
[-CC-:B------:R-:W-:Y:S01]  /*1c850*/  FFMA.FTZ R177, R9, R88.reuse, -R117.reuse ;  /* 0x0000005809b17223 */ /* 0x180fe20000010875 */
[----:B------:R-:W-:Y:S02]  /*1c860*/  IMAD.MOV.U32 R9, RZ, RZ, 0x40000040 ;  /* 0x40000040ff097424 */ /* 0x000fe400078e00ff */
[-CC-:B------:R-:W-:Y:S01]  /*1c870*/  FFMA.FTZ R10, R10, R88.reuse, -R117.reuse ;  /* 0x000000580a0a7223 */ /* 0x180fe20000010875 */
[----:B------:R0:W-:Y:S01]  /*1c880*/  MUFU.EX2 R93, R4 ;  /* 0x00000004005d7308 */ /* 0x0001e20000000800 */
[-CC-:B------:R-:W-:Y:S01]  /*1c890*/  FFMA.FTZ R179, R13, R88.reuse, -R117.reuse ;  /* 0x000000580db37223 */ /* 0x180fe20000010875 */
[-CC-:B------:R-:W-:Y:S01]  /*1c8a0*/  FFMA.FTZ R181, R161, R88.reuse, -R117.reuse ;  /* 0x00000058a1b57223 */ /* 0x180fe20000010875 */
[-CC-:B------:R-:W-:Y:S01]  /*1c8b0*/  FFMA.FTZ R197, R130, R88.reuse, -R117.reuse ;  /* 0x0000005882c57223 */ /* 0x180fe20000010875 */
[----:B------:R-:W-:Y:S01]  /*1c8c0*/  IADD3 R130, -R225, 0xb, RZ ;  /* 0x0000000be1827810 */ /* 0x000fe20007ffe1ff */
[-CC-:B------:R-:W-:Y:S01]  /*1c8d0*/  FFMA.FTZ R5, R162, R88.reuse, -R117.reuse ;  /* 0x00000058a2057223 */ /* 0x180fe20000010875 */
[----:B------:R-:W-:Y:S01]  /*1c8e0*/  FFMA.FTZ R183, R165, R88, -R117 ;  /* 0x00000058a5b77223 */ /* 0x000fe20000010875 */
[----:B------:R-:W-:-:S02]  /*1c8f0*/  WARPGROUP.DEPBAR.LE gsb0, 0x0 ;  /* 0x00008000000079c5 */ /* 0x000fc40000010000 */
[C---:B0-----:R-:W-:Y:S01]  /*1c900*/  VIADD R4, R8.reuse, 0x480 ;  /* 0x0000048008047836 */ /* 0x041fe20000000000 */
[----:B------:R-:W-:Y:S01]  /*1c910*/  WARPGROUP.ARRIVE ;  /* 0x00000000000079c5 */ /* 0x000fe20000000000 */
[----:B------:R-:W-:Y:S01]  /*1c920*/  VIADD R8, R8, 0x500 ;  /* 0x0000050008087836 */ /* 0x000fe20000000000 */
[----:B------:R-:W0:Y:S01]  /*1c930*/  MUFU.EX2 R177, R177 ;  /* 0x000000b100b17308 */ /* 0x000e220000000800 */
[-CC-:B------:R-:W-:Y:S01]  /*1c940*/  FFMA.FTZ R201, R122, R88.reuse, -R117.reuse ;  /* 0x000000587ac97223 */ /* 0x180fe20000010875 */
[----:B------:R-:W-:Y:S01]  /*1c950*/  R2UR UR6, R4 ;  /* 0x00000000040672ca */ /* 0x000fe200000e0000 */
[-CC-:B------:R-:W-:Y:S01]  /*1c960*/  FFMA.FTZ R4, R14, R88.reuse, -R117.reuse ;  /* 0x000000580e047223 */ /* 0x180fe20000010875 */
[-CC-:B------:R-:W-:Y:S01]  /*1c970*/  FFMA.FTZ R140, R166, R88.reuse, -R117.reuse ;  /* 0x00000058a68c7223 */ /* 0x180fe20000010875 */
[-CC-:B------:R-:W-:Y:S01]  /*1c980*/  FFMA.FTZ R199, R134, R88.reuse, -R117.reuse ;  /* 0x0000005886c77223 */ /* 0x180fe20000010875 */
[-CC-:B------:R-:W-:Y:S01]  /*1c990*/  FFMA.FTZ R185, R154, R88.reuse, -R117.reuse ;  /* 0x000000589ab97223 */ /* 0x180fe20000010875 */
[-CC-:B------:R-:W-:Y:S01]  /*1c9a0*/  FFMA.FTZ R13, R155, R88.reuse, -R117.reuse ;  /* 0x000000589b0d7223 */ /* 0x180fe20000010875 */
[----:B------:R-:W1:Y:S01]  /*1c9b0*/  MUFU.EX2 R10, R10 ;  /* 0x0000000a000a7308 */ /* 0x000e620000000800 */
[-CC-:B------:R-:W-:Y:S01]  /*1c9c0*/  FFMA.FTZ R187, R158, R88.reuse, -R117.reuse ;  /* 0x000000589ebb7223 */ /* 0x180fe20000010875 */
[-CC-:B------:R-:W-:Y:S01]  /*1c9d0*/  FFMA.FTZ R14, R159, R88.reuse, -R117.reuse ;  /* 0x000000589f0e7223 */ /* 0x180fe20000010875 */
[-CC-:B------:R-:W-:Y:S01]  /*1c9e0*/  FFMA.FTZ R189, R146, R88.reuse, -R117.reuse ;  /* 0x0000005892bd7223 */ /* 0x180fe20000010875 */
[-CC-:B------:R-:W-:Y:S01]  /*1c9f0*/  FFMA.FTZ R205, R114, R88.reuse, -R117.reuse ;  /* 0x0000005872cd7223 */ /* 0x180fe20000010875 */
[-CC-:B------:R-:W-:Y:S01]  /*1ca00*/  FFMA.FTZ R133, R147, R88.reuse, -R117.reuse ;  /* 0x0000005893857223 */ /* 0x180fe20000010875 */
[----:B------:R-:W-:Y:S01]  /*1ca10*/  FFMA.FTZ R191, R150, R88, -R117 ;  /* 0x0000005896bf7223 */ /* 0x000fe20000010875 */
[----:B------:R-:W-:Y:S01]  /*1ca20*/  HGMMA.64x128x16.F32.BF16 R24, R212, gdesc[UR4].tnspB, R24, gsb0 ;  /* 0x41e00004d4187df0 */ /* 0x000fe20008001818 */
[----:B------:R-:W-:Y:S01]  /*1ca30*/  R2UR UR6, R8 ;  /* 0x00000000080672ca */ /* 0x000fe200000e0000 */
[----:B------:R-:W2:Y:S01]  /*1ca40*/  MUFU.EX2 R179, R179 ;  /* 0x000000b300b37308 */ /* 0x000ea20000000800 */
[----:B------:R-:W-:Y:S01]  /*1ca50*/  R2UR UR7, R9 ;  /* 0x00000000090772ca */ /* 0x000fe200000e0000 */
[----:B------:R-:W-:-:S02]  /*1ca60*/  @!P1 IMAD R9, R222, 0x8, R2 ;  /* 0x00000008de099824 */ /* 0x000fc400078e0202 */
[-CC-:B------:R-:W-:Y:S01]  /*1ca70*/  FFMA.FTZ R8, R131, R88.reuse, -R117.reuse ;  /* 0x0000005883087223 */ /* 0x180fe20000010875 */
[-CC-:B------:R-:W-:Y:S01]  /*1ca80*/  FFMA.FTZ R124, R151, R88.reuse, -R117.reuse ;  /* 0x00000058977c7223 */ /* 0x180fe20000010875 */
[-C--:B------:R-:W-:Y:S01]  /*1ca90*/  FFMA.FTZ R193, R138, R88.reuse, -R117 ;  /* 0x000000588ac17223 */ /* 0x080fe20000010875 */
[----:B------:R-:W-:Y:S02]  /*1caa0*/  @!P1 VIADD R9, R9, 0x34840 ;  /* 0x0003484009099836 */ /* 0x000fe40000000000 */
[----:B0-----:R-:W-:Y:S01]  /*1cab0*/  FFMA.FTZ R15, R93, R15, R177 ;  /* 0x0000000f5d0f7223 */ /* 0x001fe200000100b1 */
[----:B------:R-:W0:Y:S01]  /*1cac0*/  MUFU.EX2 R4, R4 ;  /* 0x0000000400047308 */ /* 0x000e220000000800 */
[-CC-:B------:R-:W-:Y:S01]  /*1cad0*/  FFMA.FTZ R125, R139, R88.reuse, -R117.reuse ;  /* 0x000000588b7d7223 */ /* 0x180fe20000010875 */
[-C--:B------:R-:W-:Y:S01]  /*1cae0*/  FFMA.FTZ R195, R142, R88.reuse, -R117 ;  /* 0x000000588ec37223 */ /* 0x080fe20000010875 */
[----:B------:R-:W-:Y:S01]  /*1caf0*/  @!P1 PRMT R131, RZ, 0x654, R9 ;  /* 0x00000654ff839816 */ /* 0x000fe20000000009 */
[-CC-:B------:R-:W-:Y:S01]  /*1cb00*/  FFMA.FTZ R132, R143, R88.reuse, -R117.reuse ;  /* 0x000000588f847223 */ /* 0x180fe20000010875 */
[----:B------:R-:W-:-:S03]  /*1cb10*/  FFMA.FTZ R135, R135, R88, -R117 ;  /* 0x0000005887877223 */ /* 0x000fc60000010875 */
[----:B------:R-:W3:Y:S01]  /*1cb20*/  MUFU.EX2 R181, R181 ;  /* 0x000000b500b57308 */ /* 0x000ee20000000800 */
[----:B------:R-:W-:Y:S02]  /*1cb30*/  @!P1 IMAD R134, R6, 0x8, R2 ;  /* 0x0000000806869824 */ /* 0x000fe400078e0202 */
[----:B------:R-:W-:-:S05]  /*1cb40*/  FFMA.FTZ R6, R123, R88, -R117 ;  /* 0x000000587b067223 */ /* 0x000fca0000010875 */
[----:B------:R-:W4:Y:S08]  /*1cb50*/  MUFU.EX2 R5, R5 ;  /* 0x0000000500057308 */ /* 0x000f300000000800 */
[----:B------:R-:W4:Y:S01]  /*1cb60*/  MUFU.EX2 R183, R183 ;  /* 0x000000b700b77308 */ /* 0x000f220000000800 */
[-CC-:B------:R-:W-:Y:S01]  /*1cb70*/  FFMA.FTZ R211, R110, R88.reuse, -R117.reuse ;  /* 0x000000586ed37223 */ /* 0x180fe20000010875 */
[-CC-:B------:R-:W-:Y:S01]  /*1cb80*/  FFMA.FTZ R209, R106, R88.reuse, -R117.reuse ;  /* 0x000000586ad17223 */ /* 0x180fe20000010875 */
[-CC-:B------:R-:W-:Y:S01]  /*1cb90*/  FFMA.FTZ R203, R126, R88.reuse, -R117.reuse ;  /* 0x000000587ecb7223 */ /* 0x180fe20000010875 */
[-C--:B------:R-:W-:Y:S01]  /*1cba0*/  FFMA.FTZ R207, R118, R88.reuse, -R117 ;  /* 0x0000005876cf7223 */ /* 0x080fe20000010875 */
[-C--:B------:R-:W-:Y:S01]  /*1cbb0*/  FFMA.FTZ R208, R104, R88.reuse, -R171 ;  /* 0x0000005868d07223 */ /* 0x080fe200000108ab */
[-C--:B------:R-:W-:Y:S01]  /*1cbc0*/  FFMA.FTZ R119, R119, R88.reuse, -R117 ;  /* 0x0000005877777223 */ /* 0x080fe20000010875 */
[----:B------:R-:W-:Y:S01]  /*1cbd0*/  FFMA.FTZ R210, R108, R88, -R171 ;  /* 0x000000586cd27223 */ /* 0x000fe200000108ab */
[----:B------:R-:W4:Y:S08]  /*1cbe0*/  MUFU.EX2 R140, R140 ;  /* 0x0000008c008c7308 */ /* 0x000f300000000800 */
[----:B------:R-:W4:Y:S08]  /*1cbf0*/  MUFU.EX2 R185, R185 ;  /* 0x000000b900b97308 */ /* 0x000f300000000800 */
[----:B------:R-:W4:Y:S08]  /*1cc00*/  MUFU.EX2 R13, R13 ;  /* 0x0000000d000d7308 */ /* 0x000f300000000800 */
[----:B------:R-:W4:Y:S08]  /*1cc10*/  MUFU.EX2 R187, R187 ;  /* 0x000000bb00bb7308 */ /* 0x000f300000000800 */
[----:B------:R-:W4:Y:S08]  /*1cc20*/  MUFU.EX2 R14, R14 ;  /* 0x0000000e000e7308 */ /* 0x000f300000000800 */
[----:B------:R-:W4:Y:S08]  /*1cc30*/  MUFU.EX2 R189, R189 ;  /* 0x000000bd00bd7308 */ /* 0x000f300000000800 */
[----:B------:R-:W4:Y:S08]  /*1cc40*/  MUFU.EX2 R133, R133 ;  /* 0x0000008500857308 */ /* 0x000f300000000800 */
[----:B------:R-:W4:Y:S08]  /*1cc50*/  MUFU.EX2 R191, R191 ;  /* 0x000000bf00bf7308 */ /* 0x000f300000000800 */
[----:B------:R-:W-:Y:S08]  /*1cc60*/  MUFU.EX2 R197, R197 ;  /* 0x000000c500c57308 */ /* 0x000ff00000000800 */
[----:B------:R-:W-:Y:S01]  /*1cc70*/  MUFU.EX2 R199, R199 ;  /* 0x000000c700c77308 */ /* 0x000fe20000000800 */
[----:B------:R-:W-:-:S02]  /*1cc80*/  WARPGROUP.DEPBAR.LE gsb0, 0x0 ;  /* 0x00008000000079c5 */ /* 0x000fc40000010000 */
[----:B------:R-:W-:-:S05]  /*1cc90*/  WARPGROUP.ARRIVE ;  /* 0x00000000000079c5 */ /* 0x000fca0000000000 */
[----:B------:R-:W4:Y:S01]  /*1cca0*/  MUFU.EX2 R124, R124 ;  /* 0x0000007c007c7308 */ /* 0x000f220000000800 */
[-CC-:B------:R-:W-:Y:S01]  /*1ccb0*/  FFMA.FTZ R106, R98, R88.reuse, -R117.reuse ;  /* 0x00000058626a7223 */ /* 0x180fe20000010875 */
[-CC-:B------:R-:W-:Y:S01]  /*1ccc0*/  FFMA.FTZ R107, R107, R88.reuse, -R117.reuse ;  /* 0x000000586b6b7223 */ /* 0x180fe20000010875 */
[-C--:B------:R-:W-:Y:S01]  /*1ccd0*/  FFMA.FTZ R111, R111, R88.reuse, -R117 ;  /* 0x000000586f6f7223 */ /* 0x080fe20000010875 */
[----:B------:R-:W4:Y:S01]  /*1cce0*/  LDL R138, [R1+0x18] ;  /* 0x00001800018a7983 */ /* 0x000f220000100800 */
[----:B------:R-:W-:Y:S03]  /*1ccf0*/  HGMMA.64x128x16.F32.BF16 R24, R216, gdesc[UR4].tnspB, R24, gsb0 ;  /* 0x41e00004d8187df0 */ /* 0x000fe60008001818 */
[----:B------:R-:W4:Y:S01]  /*1cd00*/  MUFU.EX2 R193, R193 ;  /* 0x000000c100c17308 */ /* 0x000f220000000800 */
[----:B-1----:R-:W-:Y:S01]  /*1cd10*/  F2FP.BF16.F32.PACK_AB R177, R10, R177 ;  /* 0x000000b10ab1723e */ /* 0x002fe200000010ff */
[-CC-:B------:R-:W-:Y:S01]  /*1cd20*/  FFMA.FTZ R104, R105, R88.reuse, -R171.reuse ;  /* 0x0000005869687223 */ /* 0x180fe200000108ab */
[-CC-:B------:R-:W-:Y:S01]  /*1cd30*/  FFMA.FTZ R105, R109, R88.reuse, -R171.reuse ;  /* 0x000000586d697223 */ /* 0x180fe200000108ab */
[-CC-:B------:R-:W-:Y:S01]  /*1cd40*/  FFMA.FTZ R108, R167, R88.reuse, -R171.reuse ;  /* 0x00000058a76c7223 */ /* 0x180fe200000108ab */
[----:B------:R-:W-:-:S03]  /*1cd50*/  FFMA.FTZ R109, R168, R88, -R171 ;  /* 0x00000058a86d7223 */ /* 0x000fc600000108ab */
[----:B------:R-:W1:Y:S08]  /*1cd60*/  MUFU.EX2 R125, R125 ;  /* 0x0000007d007d7308 */ /* 0x000e700000000800 */
[----:B------:R-:W1:Y:S08]  /*1cd70*/  MUFU.EX2 R195, R195 ;  /* 0x000000c300c37308 */ /* 0x000e700000000800 */
[----:B------:R-:W1:Y:S08]  /*1cd80*/  MUFU.EX2 R132, R132 ;  /* 0x0000008400847308 */ /* 0x000e700000000800 */
[----:B------:R-:W1:Y:S08]  /*1cd90*/  MUFU.EX2 R8, R8 ;  /* 0x0000000800087308 */ /* 0x000e700000000800 */
[----:B------:R-:W1:Y:S08]  /*1cda0*/  MUFU.EX2 R9, R135 ;  /* 0x0000008700097308 */ /* 0x000e700000000800 */
[----:B------:R-:W1:Y:S08]  /*1cdb0*/  MUFU.EX2 R201, R201 ;  /* 0x000000c900c97308 */ /* 0x000e700000000800 */
[----:B------:R-:W1:Y:S08]  /*1cdc0*/  MUFU.EX2 R6, R6 ;  /* 0x0000000600067308 */ /* 0x000e700000000800 */
[----:B------:R-:W1:Y:S08]  /*1cdd0*/  MUFU.EX2 R203, R203 ;  /* 0x000000cb00cb7308 */ /* 0x000e700000000800 */
        /* <DEDUP_REMOVED lines=13> */
[----:B--2---:R-:W-:Y:S01]  /*1ceb0*/  FADD.FTZ R131, R7, R20 ;  /* 0x0000001407837221 */ /* 0x004fe20000010000 */
[----:B------:R-:W-:-:S06]  /*1cec0*/  FADD.FTZ R20, R10, R15 ;  /* 0x0000000f0a147221 */ /* 0x000fcc0000010000 */
[----:B------:R-:W-:Y:S01]  /*1ced0*/  MUFU.EX2 R109, R109 ;  /* 0x0000006d006d7308 */ /* 0x000fe20000000800 */
[----:B------:R-:W-:Y:S01]  /*1cee0*/  FADD.FTZ R122, R178, R131 ;  /* 0x00000083b27a7221 */ /* 0x000fe20000010000 */
[----:B------:R-:W-:-:S03]  /*1cef0*/  FADD.FTZ R15, R179, R20 ;  /* 0x00000014b30f7221 */ /* 0x000fc60000010000 */
[----:B------:R-:W-:Y:S01]  /*1cf00*/  FADD.FTZ R123, R11, R122 ;  /* 0x0000007a0b7b7221 */ /* 0x000fe20000010000 */
[----:B0-----:R-:W-:-:S03]  /*1cf10*/  FADD.FTZ R20, R4, R15 ;  /* 0x0000000f04147221 */ /* 0x001fc60000010000 */
[----:B------:R-:W-:Y:S01]  /*1cf20*/  FADD.FTZ R123, R180, R123 ;  /* 0x0000007bb47b7221 */ /* 0x000fe20000010000 */
[----:B---3--:R-:W-:-:S03]  /*1cf30*/  FADD.FTZ R20, R181, R20 ;  /* 0x00000014b5147221 */ /* 0x008fc60000010000 */
[----:B------:R-:W-:Y:S01]  /*1cf40*/  FADD.FTZ R123, R12, R123 ;  /* 0x0000007b0c7b7221 */ /* 0x000fe20000010000 */
[----:B----4-:R-:W-:Y:S01]  /*1cf50*/  FADD.FTZ R122, R5, R20 ;  /* 0x00000014057a7221 */ /* 0x010fe20000010000 */
[----:B------:R-:W-:Y:S02]  /*1cf60*/  FFMA.FTZ R20, R115, R88, -R117 ;  /* 0x0000005873147223 */ /* 0x000fe40000010875 */
[----:B------:R-:W-:Y:S01]  /*1cf70*/  FADD.FTZ R123, R182, R123 ;  /* 0x0000007bb67b7221 */ /* 0x000fe20000010000 */
[----:B------:R-:W-:-:S03]  /*1cf80*/  FADD.FTZ R115, R183, R122 ;  /* 0x0000007ab7737221 */ /* 0x000fc60000010000 */
        /* <DEDUP_REMOVED lines=21> */
[----:B-1----:R-:W-:-:S03]  /*1d0e0*/  FADD.FTZ R110, R125, R110 ;  /* 0x0000006e7d6e7221 */ /* 0x002fc60000010000 */
[----:B------:R-:W-:Y:S01]  /*1d0f0*/  FADD.FTZ R10, R194, R123 ;  /* 0x0000007bc20a7221 */ /* 0x000fe20000010000 */
[----:B------:R-:W-:Y:S01]  /*1d100*/  F2FP.BF16.F32.PACK_AB R178, R11, R178 ;  /* 0x000000b20bb2723e */ /* 0x000fe200000010ff */
[----:B------:R-:W-:Y:S02]  /*1d110*/  FADD.FTZ R7, R195, R110 ;  /* 0x0000006ec3077221 */ /* 0x000fe40000010000 */
[----:B------:R-:W-:Y:S01]  /*1d120*/  FADD.FTZ R11, R137, R10 ;  /* 0x0000000a890b7221 */ /* 0x000fe20000010000 */
[----:B------:R-:W-:Y:S01]  /*1d130*/  F2FP.BF16.F32.PACK_AB R180, R12, R180 ;  /* 0x000000b40cb4723e */ /* 0x000fe200000010ff */
[----:B------:R-:W-:Y:S02]  /*1d140*/  FADD.FTZ R10, R132, R7 ;  /* 0x00000007840a7221 */ /* 0x000fe40000010000 */
[----:B------:R-:W-:Y:S01]  /*1d150*/  FADD.FTZ R12, R196, R11 ;  /* 0x0000000bc40c7221 */ /* 0x000fe20000010000 */
[----:B------:R-:W-:Y:S01]  /*1d160*/  F2FP.BF16.F32.PACK_AB R181, R5, R181 ;  /* 0x000000b505b5723e */ /* 0x000fe200000010ff */
[----:B------:R-:W-:-:S02]  /*1d170*/  FADD.FTZ R5, R197, R10 ;  /* 0x0000000ac5057221 */ /* 0x000fc40000010000 */
[----:B------:R-:W-:Y:S01]  /*1d180*/  FADD.FTZ R7, R129, R12 ;  /* 0x0000000c81077221 */ /* 0x000fe20000010000 */
[----:B------:R-:W-:Y:S01]  /*1d190*/  FFMA.FTZ R15, R127, R88, -R117 ;  /* 0x000000587f0f7223 */ /* 0x000fe20000010875 */
[----:B------:R-:W-:Y:S02]  /*1d1a0*/  FADD.FTZ R10, R8, R5 ;  /* 0x00000005080a7221 */ /* 0x000fe40000010000 */
[----:B------:R-:W-:Y:S02]  /*1d1b0*/  FADD.FTZ R7, R198, R7 ;  /* 0x00000007c6077221 */ /* 0x000fe40000010000 */
[----:B------:R-:W-:Y:S02]  /*1d1c0*/  FADD.FTZ R10, R199, R10 ;  /* 0x0000000ac70a7221 */ /* 0x000fe40000010000 */
[----:B------:R-:W-:Y:S01]  /*1d1d0*/  FADD.FTZ R7, R128, R7 ;  /* 0x0000000780077221 */ /* 0x000fe20000010000 */
[----:B------:R-:W0:Y:S01]  /*1d1e0*/  MUFU.EX2 R15, R15 ;  /* 0x0000000f000f7308 */ /* 0x000e220000000800 */
[----:B------:R-:W-:-:S02]  /*1d1f0*/  FADD.FTZ R10, R9, R10 ;  /* 0x0000000a090a7221 */ /* 0x000fc40000010000 */
[----:B------:R-:W-:Y:S02]  /*1d200*/  FADD.FTZ R7, R200, R7 ;  /* 0x00000007c8077221 */ /* 0x000fe40000010000 */
[----:B------:R-:W-:Y:S02]  /*1d210*/  FADD.FTZ R5, R201, R10 ;  /* 0x0000000ac9057221 */ /* 0x000fe40000010000 */
[----:B------:R-:W-:Y:S01]  /*1d220*/  FADD.FTZ R7, R120, R7 ;  /* 0x0000000778077221 */ /* 0x000fe20000010000 */
[----:B------:R-:W1:Y:S01]  /*1d230*/  MUFU.EX2 R20, R20 ;  /* 0x0000001400147308 */ /* 0x000e620000000800 */
[----:B------:R-:W-:Y:S02]  /*1d240*/  FADD.FTZ R10, R6, R5 ;  /* 0x00000005060a7221 */ /* 0x000fe40000010000 */
[----:B------:R-:W-:Y:S02]  /*1d250*/  FADD.FTZ R12, R202, R7 ;  /* 0x00000007ca0c7221 */ /* 0x000fe40000010000 */
[----:B------:R-:W-:Y:S01]  /*1d260*/  FADD.FTZ R10, R203, R10 ;  /* 0x0000000acb0a7221 */ /* 0x000fe20000010000 */
[----:B------:R-:W-:Y:S01]  /*1d270*/  FFMA.FTZ R98, R91, R88, -R117 ;  /* 0x000000585b627223 */ /* 0x000fe20000010875 */
[----:B------:R-:W-:Y:S01]  /*1d280*/  FADD.FTZ R5, R121, R12 ;  /* 0x0000000c79057221 */ /* 0x000fe20000010000 */
[----:B------:R-:W2:Y:S01]  /*1d290*/  MUFU.EX2 R91, R119 ;  /* 0x00000077005b7308 */ /* 0x000ea20000000800 */
[----:B0-----:R-:W-:-:S02]  /*1d2a0*/  FADD.FTZ R10, R15, R10 ;  /* 0x0000000a0f0a7221 */ /* 0x001fc40000010000 */
[----:B------:R-:W-:Y:S02]  /*1d2b0*/  FADD.FTZ R5, R204, R5 ;  /* 0x00000005cc057221 */ /* 0x000fe40000010000 */
[----:B------:R-:W-:Y:S01]  /*1d2c0*/  FADD.FTZ R7, R205, R10 ;  /* 0x0000000acd077221 */ /* 0x000fe20000010000 */
[----:B------:R-:W-:Y:S01]  /*1d2d0*/  F2FP.BF16.F32.PACK_AB R179, R4, R179 ;  /* 0x000000b304b3723e */ /* 0x000fe200000010ff */
[----:B------:R-:W-:Y:S01]  /*1d2e0*/  FADD.FTZ R5, R112, R5 ;  /* 0x0000000570057221 */ /* 0x000fe20000010000 */
[----:B------:R-:W0:Y:S01]  /*1d2f0*/  MUFU.EX2 R4, R107 ;  /* 0x0000006b00047308 */ /* 0x000e220000000800 */
[----:B-1----:R-:W-:Y:S02]  /*1d300*/  FADD.FTZ R10, R20, R7 ;  /* 0x00000007140a7221 */ /* 0x002fe40000010000 */
[----:B------:R-:W-:Y:S02]  /*1d310*/  FADD.FTZ R12, R206, R5 ;  /* 0x00000005ce0c7221 */ /* 0x000fe40000010000 */
[----:B------:R-:W-:-:S02]  /*1d320*/  FADD.FTZ R10, R207, R10 ;  /* 0x0000000acf0a7221 */ /* 0x000fc40000010000 */
[----:B------:R-:W-:Y:S02]  /*1d330*/  FADD.FTZ R5, R113, R12 ;  /* 0x0000000c71057221 */ /* 0x000fe40000010000 */
[----:B--2---:R-:W-:Y:S02]  /*1d340*/  FADD.FTZ R10, R91, R10 ;  /* 0x0000000a5b0a7221 */ /* 0x004fe40000010000 */
[----:B------:R-:W-:Y:S02]  /*1d350*/  FADD.FTZ R5, R208, R5 ;  /* 0x00000005d0057221 */ /* 0x000fe40000010000 */
[----:B------:R-:W-:Y:S02]  /*1d360*/  FADD.FTZ R7, R209, R10 ;  /* 0x0000000ad1077221 */ /* 0x000fe40000010000 */
[----:B------:R-:W-:Y:S01]  /*1d370*/  FADD.FTZ R5, R104, R5 ;  /* 0x0000000568057221 */ /* 0x000fe20000010000 */
[----:B------:R-:W-:Y:S01]  /*1d380*/  F2FP.BF16.F32.PACK_AB R201, R6, R201 ;  /* 0x000000c906c9723e */ /* 0x000fe200000010ff */
[----:B0-----:R-:W-:Y:S01]  /*1d390*/  FADD.FTZ R6, R4, R7 ;  /* 0x0000000704067221 */ /* 0x001fe20000010000 */
[----:B------:R-:W-:Y:S01]  /*1d3a0*/  F2FP.BF16.F32.PACK_AB R197, R8, R197 ;  /* 0x000000c508c5723e */ /* 0x000fe200000010ff */
[----:B------:R-:W-:-:S02]  /*1d3b0*/  FADD.FTZ R8, R210, R5 ;  /* 0x00000005d2087221 */ /* 0x000fc40000010000 */
[----:B------:R-:W-:Y:S02]  /*1d3c0*/  FADD.FTZ R6, R211, R6 ;  /* 0x00000006d3067221 */ /* 0x000fe40000010000 */
[----:B------:R-:W-:Y:S02]  /*1d3d0*/  FADD.FTZ R5, R105, R8 ;  /* 0x0000000869057221 */ /* 0x000fe40000010000 */
[----:B------:R-:W-:Y:S02]  /*1d3e0*/  FADD.FTZ R7, R111, R6 ;  /* 0x000000066f077221 */ /* 0x000fe40000010000 */
[----:B------:R-:W-:-:S04]  /*1d3f0*/  FADD.FTZ R6, R96, R5 ;  /* 0x0000000560067221 */ /* 0x000fc80000010000 */
[----:B------:R-:W-:-:S04]  /*1d400*/  FADD.FTZ R5, R97, R6 ;  /* 0x0000000661057221 */ /* 0x000fc80000010000 */
[----:B------:R-:W-:-:S04]  /*1d410*/  FADD.FTZ R6, R100, R5 ;  /* 0x0000000564067221 */ /* 0x000fc80000010000 */
[----:B------:R-:W-:-:S04]  /*1d420*/  FADD.FTZ R5, R101, R6 ;  /* 0x0000000665057221 */ /* 0x000fc80000010000 */
[----:B------:R-:W-:-:S04]  /*1d430*/  FADD.FTZ R6, R108, R5 ;  /* 0x000000056c067221 */ /* 0x000fc80000010000 */
[----:B------:R-:W-:Y:S01]  /*1d440*/  FADD.FTZ R5, R109, R6 ;  /* 0x000000066d057221 */ /* 0x000fe20000010000 */
[----:B------:R-:W-:-:S03]  /*1d450*/  F2FP.BF16.F32.PACK_AB R205, R20, R205 ;  /* 0x000000cd14cd723e */ /* 0x000fc600000010ff */
[----:B------:R-:W-:Y:S02]  /*1d460*/  FADD.FTZ R20, R116, R5 ;  /* 0x0000000574147221 */ /* 0x000fe40000010000 */
[----:B------:R0:W5:Y:S01]  /*1d470*/  LDL R5, [R1+0x4] ;  /* 0x0000040001057983 */ /* 0x0001620000100800 */
[-CC-:B------:R-:W-:Y:S01]  /*1d480*/  FFMA.FTZ R99, R99, R88.reuse, -R117.reuse ;  /* 0x0000005863637223 */ /* 0x180fe20000010875 */
[----:B------:R-:W1:Y:S01]  /*1d490*/  MUFU.EX2 R106, R106 ;  /* 0x0000006a006a7308 */ /* 0x000e620000000800 */
[-CC-:B------:R-:W-:Y:S01]  /*1d4a0*/  FFMA.FTZ R102, R102, R88.reuse, -R117.reuse ;  /* 0x0000005866667223 */ /* 0x180fe20000010875 */
[----:B------:R-:W-:-:S06]  /*1d4b0*/  FFMA.FTZ R103, R103, R88, -R117 ;  /* 0x0000005867677223 */ /* 0x000fcc0000010875 */
[----:B------:R-:W2:Y:S01]  /*1d4c0*/  MUFU.EX2 R99, R99 ;  /* 0x0000006300637308 */ /* 0x000ea20000000800 */
[----:B------:R-:W-:-:S07]  /*1d4d0*/  FFMA.FTZ R169, R169, R88, -R117 ;  /* 0x00000058a9a97223 */ /* 0x000fce0000010875 */
[----:B------:R-:W3:Y:S01]  /*1d4e0*/  MUFU.EX2 R102, R102 ;  /* 0x0000006600667308 */ /* 0x000ee20000000800 */
[----:B-1----:R-:W-:-:S07]  /*1d4f0*/  FADD.FTZ R8, R106, R7 ;  /* 0x000000076a087221 */ /* 0x002fce0000010000 */
[----:B------:R-:W1:Y:S01]  /*1d500*/  MUFU.EX2 R103, R103 ;  /* 0x0000006700677308 */ /* 0x000e620000000800 */
[----:B------:R-:W-:Y:S01]  /*1d510*/  FFMA.FTZ R94, R94, R88, -R117 ;  /* 0x000000585e5e7223 */ /* 0x000fe20000010875 */
[----:B--2---:R-:W-:-:S06]  /*1d520*/  FADD.FTZ R7, R99, R8 ;  /* 0x0000000863077221 */ /* 0x004fcc0000010000 */
[----:B------:R-:W2:Y:S01]  /*1d530*/  MUFU.EX2 R169, R169 ;  /* 0x000000a900a97308 */ /* 0x000ea20000000800 */
[----:B------:R-:W-:Y:S01]  /*1d540*/  FFMA.FTZ R95, R95, R88, -R117 ;  /* 0x000000585f5f7223 */ /* 0x000fe20000010875 */
[----:B------:R-:W-:Y:S01]  /*1d550*/  F2FP.BF16.F32.PACK_AB R209, R4, R209 ;  /* 0x000000d104d1723e */ /* 0x000fe200000010ff */
[----:B---3--:R-:W-:-:S05]  /*1d560*/  FADD.FTZ R4, R102, R7 ;  /* 0x0000000766047221 */ /* 0x008fca0000010000 */
[----:B------:R-:W3:Y:S01]  /*1d570*/  MUFU.EX2 R98, R98 ;  /* 0x0000006200627308 */ /* 0x000ee20000000800 */
[----:B-1----:R-:W-:-:S07]  /*1d580*/  FADD.FTZ R4, R103, R4 ;  /* 0x0000000467047221 */ /* 0x002fce0000010000 */
[----:B------:R-:W1:Y:S01]  /*1d590*/  MUFU.EX2 R219, R94 ;  /* 0x0000005e00db7308 */ /* 0x000e620000000800 */
[----:B------:R-:W-:Y:S01]  /*1d5a0*/  ISETP.GT.AND P2, PT, R0, R138, PT ;  /* 0x0000008a0000720c */ /* 0x000fe20003f44270 */
[----:B--2---:R-:W-:-:S06]  /*1d5b0*/  FADD.FTZ R4, R169, R4 ;  /* 0x00000004a9047221 */ /* 0x004fcc0000010000 */
[----:B------:R-:W2:Y:S01]  /*1d5c0*/  MUFU.EX2 R95, R95 ;  /* 0x0000005f005f7308 */ /* 0x000ea20000000800 */
[----:B------:R-:W-:Y:S02]  /*1d5d0*/  @!P1 VIADD R134, R134, 0x34860 ;  /* 0x0003486086869836 */ /* 0x000fe40000000000 */
[----:B---3--:R-:W-:-:S03]  /*1d5e0*/  FADD.FTZ R4, R98, R4 ;  /* 0x0000000462047221 */ /* 0x008fc60000010000 */
[----:B------:R-:W-:Y:S01]  /*1d5f0*/  @!P1 PRMT R134, RZ, 0x654, R134 ;  /* 0x00000654ff869816 */ /* 0x000fe20000000086 */
[----:B-1----:R-:W-:-:S03]  /*1d600*/  FADD.FTZ R4, R219, R4 ;  /* 0x00000004db047221 */ /* 0x002fc60000010000 */
[----:B------:R0:W-:Y:S01]  /*1d610*/  @!P1 SYNCS.ARRIVE.TRANS64.RED.A1T0 RZ, [R134+URZ], RZ ;  /* 0x000000ff86ff99a7 */ /* 0x0001e2000810043f */
[----:B------:R-:W-:Y:S01]  /*1d620*/  F2FP.BF16.F32.PACK_AB R203, R15, R203 ;  /* 0x000000cb0fcb723e */ /* 0x000fe200000010ff */
[C---:B------:R-:W-:Y:S01]  /*1d630*/  FADD.FTZ R20, R3.reuse, R20 ;  /* 0x0000001403147221 */ /* 0x040fe20000010000 */
[----:B------:R-:W-:Y:S01]  /*1d640*/  F2FP.BF16.F32.PACK_AB R218, R3, R116 ;  /* 0x0000007403da723e */ /* 0x000fe200000010ff */
[----:B------:R-:W-:Y:S01]  /*1d650*/  FMUL.FTZ R24, R24, R90 ;  /* 0x0000005a18187220 */ /* 0x000fe20000410000 */
[----:B------:R-:W-:Y:S01]  /*1d660*/  F2FP.BF16.F32.PACK_AB R182, R160, R182 ;  /* 0x000000b6a0b6723e */ /* 0x000fe200000010ff */
[-C--:B------:R-:W-:Y:S01]  /*1d670*/  FMUL.FTZ R25, R25, R90.reuse ;  /* 0x0000005a19197220 */ /* 0x080fe20000410000 */
[----:B--2---:R-:W-:Y:S01]  /*1d680*/  FADD.FTZ R15, R95, R4 ;  /* 0x000000045f0f7221 */ /* 0x004fe20000010000 */
[----:B------:R-:W-:Y:S01]  /*1d690*/  F2FP.BF16.F32.PACK_AB R183, R140, R183 ;  /* 0x000000b78cb7723e */ /* 0x000fe200000010ff */
[----:B------:R-:W-:Y:S01]  /*1d6a0*/  FMUL.FTZ R28, R28, R90 ;  /* 0x0000005a1c1c7220 */ /* 0x000fe20000410000 */
[----:B------:R-:W-:Y:S01]  /*1d6b0*/  F2FP.BF16.F32.PACK_AB R184, R152, R184 ;  /* 0x000000b898b8723e */ /* 0x000fe200000010ff */
[-C--:B------:R-:W-:Y:S01]  /*1d6c0*/  FMUL.FTZ R29, R29, R90.reuse ;  /* 0x0000005a1d1d7220 */ /* 0x080fe20000410000 */
        /* <DEDUP_REMOVED lines=57> */
[----:B------:R-:W-:-:S02]  /*1da60*/  VIADD R0, R0, 0xffffffff ;  /* 0xffffffff00007836 */ /* 0x000fc40000000000 */
        /* <DEDUP_REMOVED lines=33> */
[----:B------:R-:W-:Y:S02]  /*1dc80*/  IMAD.MOV.U32 R3, RZ, RZ, R92 ;  /* 0x000000ffff037224 */ /* 0x000fe400078e005c */
[----:B------:R-:W-:Y:S01]  /*1dc90*/  IMAD.MOV.U32 R4, RZ, RZ, R89 ;  /* 0x000000ffff047224 */ /* 0x000fe200078e0059 */
[----:B0-----:R-:W-:Y:S06]  /*1dca0*/  @P2 BRA `(.L_x_610) ;  /* 0xffffff9800842947 */ /* 0x001fec000383ffff */
.L_x_600:
[----:B------:R-:W-:Y:S05]  /*1dcb0*/  WARPSYNC.ALL ;  /* 0x0000000000007948 */ /* 0x000fea0003800000 */
[----:B------:R-:W-:Y:S06]  /*1dcc0*/  BAR.ARV 0x8, 0x180 ;  /* 0x0206000000007b1d */ /* 0x000fec0000002000 */
[----:B------:R-:W-:Y:S05]  /*1dcd0*/  @!P0 BRA `(.L_x_611) ;  /* 0x0000000000048947 */ /* 0x000fea0003800000 */
[----:B------:R-:W-:Y:S01]  /*1dce0*/  BPT.TRAP 0x1 ;  /* 0x000000040000795c */ /* 0x000fe20000300000 */
.L_x_611:
[----:B------:R-:W2:Y:S01]  /*1dcf0*/  LDL R0, [R1+0x4] ;  /* 0x0000040001007983 */ /* 0x000ea20000100800 */
[----:B------:R-:W-:Y:S01]  /*1dd00*/  IMAD R9, R222, 0x8, R2 ;  /* 0x00000008de097824 */ /* 0x000fe200078e0202 */
[----:B--2---:R-:W-:-:S04]  /*1dd10*/  SHF.L.U32 R0, R0, 0x1f, RZ ;  /* 0x0000001f00007819 */ /* 0x004fc800000006ff */
[----:B------:R0:W1:Y:S01]  /*1dd20*/  SYNCS.PHASECHK.TRANS64.TRYWAIT P2, [R9+URZ+0x34850], R0 ;  /* 0x03485000090075a7 */ /* 0x000062000804017f */
[----:B------:R-:W-:Y:S05]  /*1dd30*/  @!P0 BRA `(.L_x_612) ;  /* 0x0000000000048947 */ /* 0x000fea0003800000 */
[----:B------:R-:W-:Y:S01]  /*1dd40*/  BPT.TRAP 0x1 ;  /* 0x000000040000795c */ /* 0x000fe20000300000 */
.L_x_612:
[----:B------:R-:W-:-:S05]  /*1dd50*/  VIADD R2, R2, 0x400 ;  /* 0x0000040002027836 */ /* 0x000fca0000000000 */
[----:B------:R-:W-:-:S04]  /*1dd60*/  SHF.R.U32.HI R2, RZ, 0x4, R2 ;  /* 0x00000004ff027819 */ /* 0x000fc80000011602 */
[----:B------:R-:W-:-:S04]  /*1dd70*/  LOP3.LUT R2, R2, 0x3fff, RZ, 0xc0, !PT ;  /* 0x00003fff02027812 */ /* 0x000fc800078ec0ff */
[----:B------:R-:W-:Y:S01]  /*1dd80*/  LOP3.LUT R3, R2, 0x5800000, RZ, 0xfc, !PT ;  /* 0x0580000002037812 */ /* 0x000fe200078efcff */
[----:B-1----:R-:W-:Y:S06]  /*1dd90*/  @P2 BRA `(.L_x_613) ;  /* 0x0000000000082947 */ /* 0x002fec0003800000 */
[----:B------:R-:W1:Y:S02]  /*1dda0*/  SYNCS.PHASECHK.TRANS64.TRYWAIT P0, [R9+URZ+0x34850], R0 ;  /* 0x03485000090075a7 */ /* 0x000e64000800017f */
[----:B-1----:R-:W-:Y:S05]  /*1ddb0*/  @!P0 BRA `(.L_x_614) ;  /* 0x000000c000208947 */ /* 0x002fea0003800000 */
.L_x_613:
[----:B------:R-:W-:Y:S01]  /*1ddc0*/  IMAD R2, R222, 0xb00, R3 ;  /* 0x00000b00de027824 */ /* 0x000fe200078e0203 */
[----:B------:R-:W2:Y:S01]  /*1ddd0*/  LDL.LU R6, [R1+0x4] ;  /* 0x0000040001067983 */ /* 0x000ea20000300800 */
[----:B------:R-:W-:Y:S01]  /*1dde0*/  IMAD.MOV.U32 R3, RZ, RZ, 0x40000040 ;  /* 0x40000040ff037424 */ /* 0x000fe200078e00ff */
[----:B------:R-:W-:Y:S05]  /*1ddf0*/  WARPSYNC.ALL ;  /* 0x0000000000007948 */ /* 0x000fea0003800000 */
[C---:B------:R-:W-:Y:S01]  /*1de00*/  R2UR UR6, R2.reuse ;  /* 0x00000000020672ca */ /* 0x040fe200000e0000 */
[----:B------:R-:W-:Y:S01]  /*1de10*/  WARPGROUP.ARRIVE ;  /* 0x00000000000079c5 */ /* 0x000fe20000000000 */
[----:B------:R-:W-:Y:S01]  /*1de20*/  R2UR UR7, R3 ;  /* 0x00000000030772ca */ /* 0x000fe200000e0000 */
[----:B------:R-:W-:Y:S01]  /*1de30*/  VIADD R4, R2, 0x80 ;  /* 0x0000008002047836 */ /* 0x000fe20000000000 */
[----:B01----:R-:W0:Y:S01]  /*1de40*/  SHFL.BFLY PT, R0, R15, 0x2, 0x1f ;  /* 0x0c401f000f007f89 */ /* 0x003e2200000e0000 */
[----:B-----5:R-:W-:-:S02]  /*1de50*/  IMAD.MOV.U32 R5, RZ, RZ, 0x40000040 ;  /* 0x40000040ff057424 */ /* 0x020fc400078e00ff */
[----:B------:R-:W-:Y:S02]  /*1de60*/  IMAD.MOV.U32 R3, RZ, RZ, 0x40000040 ;  /* 0x40000040ff037424 */ /* 0x000fe400078e00ff */
[----:B------:R-:W-:Y:S02]  /*1de70*/  IMAD.MOV.U32 R93, RZ, RZ, RZ ;  /* 0x000000ffff5d7224 */ /* 0x000fe400078e00ff */
[----:B------:R-:W-:-:S04]  /*1de80*/  VIADD R222, R222, 0x1 ;  /* 0x00000001dede7836 */ /* 0x000fc80000000000 */
[----:B------:R-:W-:Y:S01]  /*1de90*/  HGMMA.64x128x16.F32.BF16 R24, R176, gdesc[UR4].tnspB, R24, gsb0 ;  /* 0x41e00004b0187df0 */ /* 0x000fe20008001818 */
[----:B------:R-:W-:Y:S01]  /*1dea0*/  R2UR UR6, R4 ;  /* 0x00000000040672ca */ /* 0x000fe200000e0000 */
[----:B------:R-:W-:Y:S01]  /*1deb0*/  VIADD R4, R2, 0x100 ;  /* 0x0000010002047836 */ /* 0x000fe20000000000 */
[----:B------:R-:W-:Y:S01]  /*1dec0*/  R2UR UR7, R5 ;  /* 0x00000000050772ca */ /* 0x000fe200000e0000 */
[----:B------:R-:W-:Y:S01]  /*1ded0*/  IMAD.MOV.U32 R5, RZ, RZ, 0x40000040 ;  /* 0x40000040ff057424 */ /* 0x000fe200078e00ff */
[----:B------:R-:W-:Y:S01]  /*1dee0*/  ISETP.NE.AND P2, PT, R222, 0x2, PT ;  /* 0x00000002de00780c */ /* 0x000fe20003f45270 */
        /* <DEDUP_REMOVED lines=40> */
[----:B------:R-:W-:Y:S02]  /*1e170*/  R2UR UR7, R5 ;  /* 0x00000000050772ca */ /* 0x000fe400000e0000 */
[----:B------:R-:W-:Y:S01]  /*1e180*/  MOV R5, 0x40000040 ;  /* 0x4000004000057802 */ /* 0x000fe20000000f00 */
[----:B------:R-:W-:Y:S02]  /*1e190*/  WARPGROUP.DEPBAR.LE gsb0, 0x0 ;  /* 0x00008000000079c5 */ /* 0x000fe40000010000 */
[----:B------:R-:W-:-:S08]  /*1e1a0*/  WARPGROUP.ARRIVE ;  /* 0x00000000000079c5 */ /* 0x000fd00000000000 */
        /* <DEDUP_REMOVED lines=14> */
[----:B------:R-:W-:Y:S02]  /*1e290*/  R2UR UR7, R3 ;  /* 0x00000000030772ca */ /* 0x000fe400000e0000 */
[----:B------:R-:W1:Y:S01]  /*1e2a0*/  SHFL.BFLY PT, R3, R20, 0x2, 0x1f ;  /* 0x0c401f0014037f89 */ /* 0x000e6200000e0000 */
[----:B------:R-:W-:Y:S01]  /*1e2b0*/  R2UR UR6, R2 ;  /* 0x00000000020672ca */ /* 0x000fe200000e0000 */
[----:B0-----:R-:W-:-:S05]  /*1e2c0*/  FADD.FTZ R2, R0, R15 ;  /* 0x0000000f00027221 */ /* 0x001fca0000010000 */
[----:B------:R-:W0:Y:S01]  /*1e2d0*/  SHFL.BFLY PT, R5, R2, 0x1, 0x1f ;  /* 0x0c201f0002057f89 */ /* 0x000e2200000e0000 */
[----:B-1----:R-:W-:-:S05]  /*1e2e0*/  FADD.FTZ R3, R3, R20 ;  /* 0x0000001403037221 */ /* 0x002fca0000010000 */
[----:B------:R-:W1:Y:S01]  /*1e2f0*/  SHFL.BFLY PT, R0, R3, 0x1, 0x1f ;  /* 0x0c201f0003007f89 */ /* 0x000e6200000e0000 */
[----:B0-----:R-:W-:-:S05]  /*1e300*/  FADD.FTZ R11, R2, R5 ;  /* 0x00000005020b7221 */ /* 0x001fca0000010000 */
[----:B------:R-:W-:Y:S01]  /*1e310*/  FSETP.NE.FTZ.AND P3, PT, R11, RZ, PT ;  /* 0x000000ff0b00720b */ /* 0x000fe20003f75000 */
[----:B------:R-:W-:Y:S02]  /*1e320*/  @!P1 VIADD R8, R9, 0x34860 ;  /* 0x0003486009089836 */ /* 0x000fe40000000000 */
[----:B-1----:R-:W-:Y:S01]  /*1e330*/  FADD.FTZ R10, R3, R0 ;  /* 0x00000000030a7221 */ /* 0x002fe20000010000 */
[----:B------:R-:W-:-:S09]  /*1e340*/  SEL R0, RZ, 0x1, P2 ;  /* 0x00000001ff007807 */ /* 0x000fd20001000000 */
[----:B------:R-:W-:Y:S01]  /*1e350*/  @P3 MUFU.LG2 R7, R11 ;  /* 0x0000000b00073308 */ /* 0x000fe20000000c00 */
[----:B------:R-:W-:Y:S02]  /*1e360*/  FSETP.NE.FTZ.AND P0, PT, R10, RZ, PT ;  /* 0x000000ff0a00720b */ /* 0x000fe40003f15000 */
[----:B--2---:R-:W-:-:S11]  /*1e370*/  LOP3.LUT R6, R6, R0, RZ, 0x3c, !PT ;  /* 0x0000000006067212 */ /* 0x004fd600078e3cff */
[----:B------:R-:W0:Y:S08]  /*1e380*/  @P0 MUFU.LG2 R4, R10 ;  /* 0x0000000a00040308 */ /* 0x000e300000000c00 */
[----:B------:R1:W2:Y:S02]  /*1e390*/  @P0 MUFU.RCP R93, R10 ;  /* 0x0000000a005d0308 */ /* 0x0002a40000001000 */
[----:B-1----:R-:W3:Y:S01]  /*1e3a0*/  LDL.LU R10, [R1+0x6c] ;  /* 0x00006c00010a7983 */ /* 0x002ee20000300800 */
[----:B------:R-:W-:-:S02]  /*1e3b0*/  WARPGROUP.DEPBAR.LE gsb0, 0x0 ;  /* 0x00008000000079c5 */ /* 0x000fc40000010000 */
[----:B------:R-:W-:-:S06]  /*1e3c0*/  WARPGROUP.ARRIVE ;  /* 0x00000000000079c5 */ /* 0x000fcc0000000000 */
[----:B------:R-:W-:Y:S01]  /*1e3d0*/  HGMMA.64x128x16.F32.BF16 R24, R216, gdesc[UR4].tnspB, R24, gsb0 ;  /* 0x41e00004d8187df0 */ /* 0x000fe20008001818 */
[----:B------:R1:W-:Y:S01]  /*1e3e0*/  STL [R1+0x4], R6 ;  /* 0x0000040601007387 */ /* 0x0003e20000100800 */
[----:B------:R-:W-:Y:S01]  /*1e3f0*/  @!P1 PRMT R8, RZ, 0x654, R8 ;  /* 0x00000654ff089816 */ /* 0x000fe20000000008 */
[----:B-1----:R-:W-:-:S06]  /*1e400*/  IMAD.MOV.U32 R6, RZ, RZ, RZ ;  /* 0x000000ffff067224 */ /* 0x002fcc00078e00ff */
[----:B------:R-:W1:Y:S01]  /*1e410*/  @P3 MUFU.RCP R6, R11 ;  /* 0x0000000b00063308 */ /* 0x000e620000001000 */
[C---:B------:R-:W-:Y:S01]  /*1e420*/  @P0 FMUL.FTZ R2, R88.reuse, 0.69314718246459960938 ;  /* 0x3f31721858020820 */ /* 0x040fe20000410000 */
[----:B------:R-:W-:Y:S01]  /*1e430*/  @P3 FMUL.FTZ R88, R88, 0.69314718246459960938 ;  /* 0x3f31721858583820 */ /* 0x000fe20000410000 */
[----:B0-----:R-:W-:Y:S01]  /*1e440*/  @P0 FMUL.FTZ R5, R4, 0.69314718246459960938 ;  /* 0x3f31721804050820 */ /* 0x001fe20000410000 */
[----:B------:R-:W-:Y:S01]  /*1e450*/  @P3 FMUL.FTZ R7, R7, 0.69314718246459960938 ;  /* 0x3f31721807073820 */ /* 0x000fe20000410000 */
[----:B------:R-:W-:Y:S02]  /*1e460*/  IMAD.MOV.U32 R3, RZ, RZ, -0x800000 ;  /* 0xff800000ff037424 */ /* 0x000fe400078e00ff */
[----:B------:R-:W-:Y:S02]  /*1e470*/  IMAD.MOV.U32 R0, RZ, RZ, -0x800000 ;  /* 0xff800000ff007424 */ /* 0x000fe400078e00ff */
[----:B------:R-:W-:Y:S01]  /*1e480*/  @P0 FFMA.FTZ R3, R2, R89, R5 ;  /* 0x0000005902030223 */ /* 0x000fe20000010005 */
[----:B------:R-:W-:Y:S01]  /*1e490*/  @P3 FFMA.FTZ R0, R88, R92, R7 ;  /* 0x0000005c58003223 */ /* 0x000fe20000010007 */
[----:B------:R-:W-:-:S02]  /*1e4a0*/  PLOP3.LUT P0, PT, PT, PT, PT, 0x8, 0x0 ;  /* 0x000000000000781c */ /* 0x000fc40003f0e170 */
[----:B------:R-:W-:Y:S01]  /*1e4b0*/  SEL R222, R222, RZ, P2 ;  /* 0x000000ffdede7207 */ /* 0x000fe20001000000 */
        /* <DEDUP_REMOVED lines=34> */
[-C--:B-1----:R-:W-:Y:S01]  /*1e6e0*/  FMUL.FTZ R84, R26, R6.reuse ;  /* 0x000000061a547220 */ /* 0x082fe20000410000 */
        /* <DEDUP_REMOVED lines=31> */
[----:B---3--:R-:W-:-:S05]  /*1e8e0*/  VIADD R10, R10, 0x1 ;  /* 0x000000010a0a7836 */ /* 0x008fca0000000000 */
[----:B------:R0:W-:Y:S02]  /*1e8f0*/  STL [R1+0x6c], R10 ;  /* 0x00006c0a01007387 */ /* 0x0001e40000100800 */
.L_x_554:
[----:B------:R-:W-:Y:S05]  /*1e900*/  WARPSYNC.ALL ;  /* 0x0000000000007948 */ /* 0x000fea0003800000 */
[----:B------:R-:W1:Y:S08]  /*1e910*/  S2UR UR5, SR_CgaCtaId ;  /* 0x00000000000579c3 */ /* 0x000e700000008800 */
[----:B------:R-:W-:Y:S06]  /*1e920*/  BAR.SYNC.DEFER_BLOCKING 0x5, 0x180 ;  /* 0x0146000000007b1d */ /* 0x000fec0000010000 */
[----:B------:R-:W-:Y:S01]  /*1e930*/  UMOV UR4, 0x400 ;  /* 0x0000040000047882 */ /* 0x000fe20000000000 */
[----:B------:R-:W-:Y:S01]  /*1e940*/  BSSY B0, `(.L_x_615) ;  /* 0x0000336000007945 */ /* 0x000fe20003800000 */
[----:B-1----:R-:W-:-:S06]  /*1e950*/  ULEA UR4, UR5, UR4, 0x18 ;  /* 0x0000000405047291 */ /* 0x002fcc000f8ec03f */
[----:B------:R-:W-:-:S05]  /*1e960*/  IMAD.U32 R2, RZ, RZ, UR4 ;  /* 0x00000004ff027e24 */ /* 0x000fca000f8e00ff */
[----:B------:R1:W2:Y:S01]  /*1e970*/  LDS.128 R148, [R2+0x348d0] ;  /* 0x0348d00002947984 */ /* 0x0002a20000000c00 */
[----:B------:R-:W-:Y:S06]  /*1e980*/  BAR.ARV 0x4, 0x180 ;  /* 0x0106000000007b1d */ /* 0x000fec0000002000 */
[----:B------:R-:W-:Y:S05]  /*1e990*/  @P0 BRA `(.L_x_616) ;  /* 0x0000002400600947 */ /* 0x000fea0003800000 */
[----:B------:R-:W0:Y:S01]  /*1e9a0*/  LDL R4, [R1+0x8c] ;  /* 0x00008c0001047983 */ /* 0x000e220000100800 */
[----:B------:R-:W-:-:S03]  /*1e9b0*/  ULDC UR4, c[0x0][0xad4] ;  /* 0x0002b50000047ab9 */ /* 0x000fc60000000800 */
[----:B------:R-:W3:Y:S04]  /*1e9c0*/  LDL.LU R32, [R1+0x64] ;  /* 0x0000640001207983 */ /* 0x000ee80000300800 */
[----:B------:R-:W4:Y:S01]  /*1e9d0*/  LDL R108, [R1+0x54] ;  /* 0x00005400016c7983 */ /* 0x000f220000100800 */
[----:B------:R-:W1:Y:S01]  /*1e9e0*/  S2R R5, SR_SWINHI ;  /* 0x0000000000057919 */ /* 0x000e620000002f00 */
[----:B------:R-:W-:Y:S02]  /*1e9f0*/  MOV R98, R2 ;  /* 0x0000000200627202 */ /* 0x000fe40000000f00 */
[----:B-1----:R-:W-:-:S03]  /*1ea00*/  MOV R99, R5 ;  /* 0x0000000500637202 */ /* 0x002fc60000000f00 */
[----:B0-----:R-:W-:-:S03]  /*1ea10*/  IMAD.WIDE R8, R4, 0x2, R98 ;  /* 0x0000000204087825 */ /* 0x001fc600078e0262 */
[C---:B------:R-:W-:Y:S02]  /*1ea20*/  IADD3 R105, P5, R8.reuse, 0x4060, RZ ;  /* 0x0000406008697810 */ /* 0x040fe40007fbe0ff */
[----:B------:R-:W-:Y:S02]  /*1ea30*/  IADD3 R33, P0, R8, 0x60, RZ ;  /* 0x0000006008217810 */ /* 0x000fe40007f1e0ff */
[----:B------:R-:W-:-:S03]  /*1ea40*/  LOP3.LUT R10, R105, 0x380, RZ, 0xc0, !PT ;  /* 0x00000380690a7812 */ /* 0x000fc600078ec0ff */
[----:B------:R-:W-:Y:S01]  /*1ea50*/  IMAD.X R5, RZ, RZ, R9, P0 ;  /* 0x000000ffff057224 */ /* 0x000fe200000e0609 */
[----:B------:R-:W-:Y:S02]  /*1ea60*/  SHF.R.U64 R10, R10, 0x3, RZ ;  /* 0x000000030a0a7819 */ /* 0x000fe400000012ff */
[----:B---3--:R-:W-:Y:S02]  /*1ea70*/  ISETP.NE.AND P0, PT, R32, RZ, PT ;  /* 0x000000ff2000720c */ /* 0x008fe40003f05270 */
[----:B------:R-:W-:Y:S02]  /*1ea80*/  IADD3 R101, P3, R8, 0x4020, RZ ;  /* 0x0000402008657810 */ /* 0x000fe40007f7e0ff */
[----:B------:R-:W-:Y:S02]  /*1ea90*/  LOP3.LUT R24, R10, R105, RZ, 0x3c, !PT ;  /* 0x000000690a187212 */ /* 0x000fe400078e3cff */
[----:B------:R-:W-:Y:S02]  /*1eaa0*/  IADD3 R103, P4, R8, 0x4040, RZ ;  /* 0x0000404008677810 */ /* 0x000fe40007f9e0ff */
[----:B------:R-:W-:Y:S01]  /*1eab0*/  SEL R105, R32, UR4, P0 ;  /* 0x0000000420697c07 */ /* 0x000fe20008000000 */
[----:B------:R-:W-:Y:S05]  /*1eac0*/  WARPSYNC.ALL ;  /* 0x0000000000007948 */ /* 0x000fea0003800000 */
[----:B------:R-:W-:-:S02]  /*1ead0*/  LOP3.LUT R4, R101, 0x380, RZ, 0xc0, !PT ;  /* 0x0000038065047812 */ /* 0x000fc400078ec0ff */
[----:B------:R-:W-:Y:S02]  /*1eae0*/  LOP3.LUT R6, R103, 0x380, RZ, 0xc0, !PT ;  /* 0x0000038067067812 */ /* 0x000fe400078ec0ff */
[----:B------:R-:W-:Y:S01]  /*1eaf0*/  IADD3 R35, P2, R8, 0x4000, RZ ;  /* 0x0000400008237810 */ /* 0x000fe20007f5e0ff */
[--C-:B------:R-:W-:Y:S01]  /*1eb00*/  IMAD.X R25, RZ, RZ, R9.reuse, P5 ;  /* 0x000000ffff197224 */ /* 0x100fe200028e0609 */
[----:B------:R-:W-:Y:S02]  /*1eb10*/  SHF.R.U64 R4, R4, 0x3, RZ ;  /* 0x0000000304047819 */ /* 0x000fe400000012ff */
[C---:B------:R-:W-:Y:S02]  /*1eb20*/  IADD3 R11, P1, R8.reuse, 0x20, RZ ;  /* 0x00000020080b7810 */ /* 0x040fe40007f3e0ff */
[----:B------:R-:W-:Y:S02]  /*1eb30*/  LOP3.LUT R7, R8, 0x380, RZ, 0xc0, !PT ;  /* 0x0000038008077812 */ /* 0x000fe400078ec0ff */
[----:B------:R-:W-:Y:S01]  /*1eb40*/  LOP3.LUT R10, R33, 0x380, RZ, 0xc0, !PT ;  /* 0x00000380210a7812 */ /* 0x000fe200078ec0ff */
[--C-:B------:R-:W-:Y:S01]  /*1eb50*/  IMAD.X R27, RZ, RZ, R9.reuse, P4 ;  /* 0x000000ffff1b7224 */ /* 0x100fe200020e0609 */
[----:B------:R-:W-:Y:S01]  /*1eb60*/  SHF.R.U64 R6, R6, 0x3, RZ ;  /* 0x0000000306067819 */ /* 0x000fe200000012ff */
[----:B------:R-:W-:Y:S01]  /*1eb70*/  IMAD.X R29, RZ, RZ, R9, P3 ;  /* 0x000000ffff1d7224 */ /* 0x000fe200018e0609 */
[----:B------:R-:W-:Y:S01]  /*1eb80*/  IADD3 R31, P5, R8, 0x40, RZ ;  /* 0x00000040081f7810 */ /* 0x000fe20007fbe0ff */
[----:B------:R-:W-:Y:S01]  /*1eb90*/  ULDC.64 UR6, c[0x0][0xc08] ;  /* 0x0003020000067ab9 */ /* 0x000fe20000000a00 */
[----:B------:R-:W-:Y:S01]  /*1eba0*/  LOP3.LUT R28, R4, R101, RZ, 0x3c, !PT ;  /* 0x00000065041c7212 */ /* 0x000fe200078e3cff */
[----:B----4-:R-:W-:Y:S01]  /*1ebb0*/  IMAD.SHL.U32 R107, R108, 0x4, RZ ;  /* 0x000000046c6b7824 */ /* 0x010fe200078e00ff */
[----:B------:R-:W-:Y:S01]  /*1ebc0*/  LOP3.LUT R12, R35, 0x380, RZ, 0xc0, !PT ;  /* 0x00000380230c7812 */ /* 0x000fe200078ec0ff */
[----:B------:R-:W-:Y:S01]  /*1ebd0*/  ULDC.64 UR4, c[0x0][0xc00] ;  /* 0x0003000000047ab9 */ /* 0x000fe20000000a00 */
[----:B------:R-:W-:-:S02]  /*1ebe0*/  LOP3.LUT R4, R11, 0x380, RZ, 0xc0, !PT ;  /* 0x000003800b047812 */ /* 0x000fc400078ec0ff */
[----:B------:R-:W-:Y:S02]  /*1ebf0*/  SHF.R.U64 R7, R7, 0x3, RZ ;  /* 0x0000000307077819 */ /* 0x000fe400000012ff */
[----:B------:R-:W-:Y:S02]  /*1ec00*/  LOP3.LUT R26, R6, R103, RZ, 0x3c, !PT ;  /* 0x00000067061a7212 */ /* 0x000fe400078e3cff */
[----:B------:R-:W-:Y:S02]  /*1ec10*/  LOP3.LUT R6, R31, 0x380, RZ, 0xc0, !PT ;  /* 0x000003801f067812 */ /* 0x000fe400078ec0ff */
[----:B------:R-:W-:Y:S02]  /*1ec20*/  SHF.R.U64 R12, R12, 0x3, RZ ;  /* 0x000000030c0c7819 */ /* 0x000fe400000012ff */
[----:B------:R-:W-:Y:S02]  /*1ec30*/  SHF.R.U64 R4, R4, 0x3, RZ ;  /* 0x0000000304047819 */ /* 0x000fe400000012ff */
[----:B------:R-:W-:-:S02]  /*1ec40*/  LOP3.LUT R8, R7, R8, RZ, 0x3c, !PT ;  /* 0x0000000807087212 */ /* 0x000fc400078e3cff */
[----:B------:R-:W-:Y:S02]  /*1ec50*/  SHF.R.U64 R10, R10, 0x3, RZ ;  /* 0x000000030a0a7819 */ /* 0x000fe400000012ff */
[----:B------:R-:W-:Y:S02]  /*1ec60*/  SHF.R.U64 R6, R6, 0x3, RZ ;  /* 0x0000000306067819 */ /* 0x000fe400000012ff */
[----:B------:R-:W-:Y:S01]  /*1ec70*/  LOP3.LUT R14, R12, R35, RZ, 0x3c, !PT ;  /* 0x000000230c0e7212 */ /* 0x000fe200078e3cff */
[--C-:B------:R-:W-:Y:S01]  /*1ec80*/  IMAD.X R15, RZ, RZ, R9.reuse, P2 ;  /* 0x000000ffff0f7224 */ /* 0x100fe200010e0609 */
[----:B------:R-:W-:Y:S01]  /*1ec90*/  LOP3.LUT R12, R4, R11, RZ, 0x3c, !PT ;  /* 0x0000000b040c7212 */ /* 0x000fe200078e3cff */
[--C-:B------:R-:W-:Y:S01]  /*1eca0*/  IMAD.X R13, RZ, RZ, R9.reuse, P1 ;  /* 0x000000ffff0d7224 */ /* 0x100fe200008e0609 */
[----:B------:R-:W-:Y:S01]  /*1ecb0*/  LOP3.LUT R4, R10, R33, RZ, 0x3c, !PT ;  /* 0x000000210a047212 */ /* 0x000fe200078e3cff */
[----:B------:R-:W-:Y:S01]  /*1ecc0*/  IMAD.X R7, RZ, RZ, R9, P5 ;  /* 0x000000ffff077224 */ /* 0x000fe200028e0609 */
[----:B------:R-:W-:-:S02]  /*1ecd0*/  MOV R30, R8 ;  /* 0x00000008001e7202 */ /* 0x000fc40000000f00 */
[----:B------:R-:W-:Y:S02]  /*1ece0*/  LOP3.LUT R6, R6, R31, RZ, 0x3c, !PT ;  /* 0x0000001f06067212 */ /* 0x000fe400078e3cff */
[----:B------:R-:W-:Y:S02]  /*1ecf0*/  F2FP.BF16.F32.PACK_AB R8, R21, R20 ;  /* 0x000000141508723e */ /* 0x000fe400000010ff */
[----:B------:R-:W-:Y:S02]  /*1ed00*/  F2FP.BF16.F32.PACK_AB R9, R85, R84 ;  /* 0x000000545509723e */ /* 0x000fe400000010ff */
[----:B------:R-:W-:Y:S02]  /*1ed10*/  F2FP.BF16.F32.PACK_AB R10, R89, R88 ;  /* 0x00000058590a723e */ /* 0x000fe400000010ff */
[----:B------:R-:W-:Y:S01]  /*1ed20*/  F2FP.BF16.F32.PACK_AB R11, R95, R94 ;  /* 0x0000005e5f0b723e */ /* 0x000fe200000010ff */
[----:B------:R-:W-:Y:S01]  /*1ed30*/  BAR.SYNC.DEFER_BLOCKING 0x1, 0x100 ;  /* 0x0044000000007b1d */ /* 0x000fe20000010000 */
[----:B------:R-:W-:-:S02]  /*1ed40*/  MOV R35, R4 ;  /* 0x0000000400237202 */ /* 0x000fc40000000f00 */
[----:B------:R-:W-:Y:S02]  /*1ed50*/  MOV R33, R6 ;  /* 0x0000000600217202 */ /* 0x000fe40000000f00 */
[----:B------:R-:W-:Y:S02]  /*1ed60*/  MOV R100, R12 ;  /* 0x0000000c00647202 */ /* 0x000fe40000000f00 */
[----:B------:R-:W-:Y:S02]  /*1ed70*/  F2FP.BF16.F32.PACK_AB R4, R91, R90 ;  /* 0x0000005a5b04723e */ /* 0x000fe400000010ff */
[----:B------:R-:W-:Y:S02]  /*1ed80*/  F2FP.BF16.F32.PACK_AB R5, R97, R96 ;  /* 0x000000606105723e */ /* 0x000fe400000010ff */
[----:B------:R-:W-:Y:S02]  /*1ed90*/  F2FP.BF16.F32.PACK_AB R6, R37, R36 ;  /* 0x000000242506723e */ /* 0x000fe400000010ff */
[----:B------:R-:W-:-:S02]  /*1eda0*/  F2FP.BF16.F32.PACK_AB R7, R39, R38 ;  /* 0x000000262707723e */ /* 0x000fc400000010ff */
[----:B------:R-:W-:Y:S02]  /*1edb0*/  MOV R34, R14 ;  /* 0x0000000e00227202 */ /* 0x000fe40000000f00 */
[----:B------:R-:W-:Y:S02]  /*1edc0*/  MOV R102, R24 ;  /* 0x0000001800667202 */ /* 0x000fe40000000f00 */
[----:B------:R-:W-:Y:S02]  /*1edd0*/  MOV R103, R26 ;  /* 0x0000001a00677202 */ /* 0x000fe40000000f00 */
[----:B------:R-:W-:Y:S01]  /*1ede0*/  F2FP.BF16.F32.PACK_AB R12, R49, R48 ;  /* 0x00000030310c723e */ /* 0x000fe200000010ff */
[----:B------:R0:W-:Y:S01]  /*1edf0*/  STSM.16.M88.4 [R30], R8 ;  /* 0x000000081e007844 */ /* 0x0001e20000000200 */
[----:B------:R-:W-:Y:S02]  /*1ee00*/  F2FP.BF16.F32.PACK_AB R13, R51, R50 ;  /* 0x00000032330d723e */ /* 0x000fe400000010ff */
[----:B------:R-:W-:-:S02]  /*1ee10*/  F2FP.BF16.F32.PACK_AB R14, R53, R52 ;  /* 0x00000034350e723e */ /* 0x000fc400000010ff */
[----:B------:R-:W-:Y:S02]  /*1ee20*/  F2FP.BF16.F32.PACK_AB R15, R55, R54 ;  /* 0x00000036370f723e */ /* 0x000fe400000010ff */
[----:B------:R-:W-:Y:S02]  /*1ee30*/  F2FP.BF16.F32.PACK_AB R24, R57, R56 ;  /* 0x000000383918723e */ /* 0x000fe400000010ff */
[----:B------:R-:W-:Y:S02]  /*1ee40*/  F2FP.BF16.F32.PACK_AB R25, R59, R58 ;  /* 0x0000003a3b19723e */ /* 0x000fe400000010ff */
[----:B------:R-:W-:Y:S02]  /*1ee50*/  F2FP.BF16.F32.PACK_AB R26, R61, R60 ;  /* 0x0000003c3d1a723e */ /* 0x000fe400000010ff */
[----:B------:R-:W-:Y:S02]  /*1ee60*/  F2FP.BF16.F32.PACK_AB R27, R63, R62 ;  /* 0x0000003e3f1b723e */ /* 0x000fe400000010ff */
[----:B0-----:R-:W-:-:S02]  /*1ee70*/  F2FP.BF16.F32.PACK_AB R8, R41, R40 ;  /* 0x000000282908723e */ /* 0x001fc400000010ff */
[----:B------:R-:W-:Y:S02]  /*1ee80*/  F2FP.BF16.F32.PACK_AB R9, R43, R42 ;  /* 0x0000002a2b09723e */ /* 0x000fe400000010ff */
[----:B------:R-:W-:Y:S02]  /*1ee90*/  F2FP.BF16.F32.PACK_AB R10, R45, R44 ;  /* 0x0000002c2d0a723e */ /* 0x000fe400000010ff */
[----:B------:R-:W-:Y:S01]  /*1eea0*/  F2FP.BF16.F32.PACK_AB R11, R47, R46 ;  /* 0x0000002e2f0b723e */ /* 0x000fe200000010ff */
[----:B------:R0:W-:Y:S01]  /*1eeb0*/  STSM.16.M88.4 [R100], R4 ;  /* 0x0000000464007844 */ /* 0x0001e20000000200 */
[----:B------:R-:W-:-:S03]  /*1eec0*/  MOV R104, R28 ;  /* 0x0000001c00687202 */ /* 0x000fc60000000f00 */
[----:B------:R1:W-:Y:S01]  /*1eed0*/  STSM.16.M88.4 [R33], R8 ;  /* 0x0000000821007844 */ /* 0x0003e20000000200 */
[----:B------:R-:W-:Y:S02]  /*1eee0*/  F2FP.BF16.F32.PACK_AB R28, R65, R64 ;  /* 0x00000040411c723e */ /* 0x000fe400000010ff */
[----:B------:R-:W-:Y:S01]  /*1eef0*/  F2FP.BF16.F32.PACK_AB R29, R67, R66 ;  /* 0x00000042431d723e */ /* 0x000fe200000010ff */
[----:B------:R3:W-:Y:S01]  /*1ef00*/  STSM.16.M88.4 [R35], R12 ;  /* 0x0000000c23007844 */ /* 0x0007e20000000200 */
[----:B------:R-:W-:Y:S02]  /*1ef10*/  F2FP.BF16.F32.PACK_AB R30, R69, R68 ;  /* 0x00000044451e723e */ /* 0x000fe400000010ff */
[----:B------:R-:W-:Y:S01]  /*1ef20*/  F2FP.BF16.F32.PACK_AB R31, R71, R70 ;  /* 0x00000046471f723e */ /* 0x000fe200000010ff */
[----:B------:R4:W-:Y:S01]  /*1ef30*/  STSM.16.M88.4 [R34], R24 ;  /* 0x0000001822007844 */ /* 0x0009e20000000200 */
[----:B------:R-:W-:Y:S02]  /*1ef40*/  F2FP.BF16.F32.PACK_AB R32, R73, R72 ;  /* 0x000000484920723e */ /* 0x000fe400000010ff */
[----:B0-----:R-:W-:-:S02]  /*1ef50*/  F2FP.BF16.F32.PACK_AB R4, R81, R80 ;  /* 0x000000505104723e */ /* 0x001fc400000010ff */
[----:B------:R-:W-:Y:S02]  /*1ef60*/  F2FP.BF16.F32.PACK_AB R5, R83, R82 ;  /* 0x000000525305723e */ /* 0x000fe400000010ff */
[----:B-1----:R-:W-:Y:S02]  /*1ef70*/  F2FP.BF16.F32.PACK_AB R33, R75, R74 ;  /* 0x0000004a4b21723e */ /* 0x002fe400000010ff */
[----:B------:R-:W-:Y:S02]  /*1ef80*/  F2FP.BF16.F32.PACK_AB R6, R93, R92 ;  /* 0x0000005c5d06723e */ /* 0x000fe400000010ff */
[----:B---3--:R-:W-:Y:S02]  /*1ef90*/  F2FP.BF16.F32.PACK_AB R35, R79, R78 ;  /* 0x0000004e4f23723e */ /* 0x008fe400000010ff */
[----:B------:R-:W-:Y:S02]  /*1efa0*/  F2FP.BF16.F32.PACK_AB R7, R87, R86 ;  /* 0x000000565707723e */ /* 0x000fe400000010ff */
[----:B----4-:R-:W-:Y:S01]  /*1efb0*/  F2FP.BF16.F32.PACK_AB R34, R77, R76 ;  /* 0x0000004c4d22723e */ /* 0x010fe200000010ff */
[----:B------:R-:W-:Y:S01]  /*1efc0*/  STSM.16.M88.4 [R104], R28 ;  /* 0x0000001c68007844 */ /* 0x000fe20000000200 */
[----:B------:R-:W-:-:S03]  /*1efd0*/  ISETP.GT.AND P2, PT, R105, 0x1, PT ;  /* 0x000000016900780c */ /* 0x000fc60003f44270 */
[----:B------:R-:W-:Y:S04]  /*1efe0*/  STSM.16.M88.4 [R103], R32 ;  /* 0x0000002067007844 */ /* 0x000fe80000000200 */
[----:B------:R0:W-:Y:S01]  /*1eff0*/  STSM.16.M88.4 [R102], R4 ;  /* 0x0000000466007844 */ /* 0x0001e20000000200 */
[----:B------:R-:W-:Y:S01]  /*1f000*/  BAR.SYNC.DEFER_BLOCKING 0x1, 0x100 ;  /* 0x0044000000007b1d */ /* 0x000fe20000010000 */
[----:B------:R-:W-:Y:S01]  /*1f010*/  ISETP.NE.U32.AND P3, PT, RZ, UR6, PT ;  /* 0x00000006ff007c0c */ /* 0x000fe2000bf65070 */
[----:B0-----:R-:W-:-:S05]  /*1f020*/  IMAD.MOV.U32 R6, RZ, RZ, 0x9b8 ;  /* 0x000009b8ff067424 */ /* 0x001fca00078e00ff */
[----:B------:R-:W-:Y:S02]  /*1f030*/  SEL R6, R6, 0x978, P2 ;  /* 0x0000097806067807 */ /* 0x000fe40001000000 */
[----:B------:R-:W-:Y:S02]  /*1f040*/  ISETP.NE.AND.EX P3, PT, RZ, UR7, PT, P3 ;  /* 0x00000007ff007c0c */ /* 0x000fe4000bf65330 */
[----:B------:R0:W1:Y:S01]  /*1f050*/  LDC.64 R24, c[0x0][R6+0x220] ;  /* 0x0000880006187b82 */ /* 0x0000620000000a00 */
[----:B------:R-:W-:-:S07]  /*1f060*/  SHF.R.S32.HI R106, RZ, 0x1f, R108 ;  /* 0x0000001fff6a7819 */ /* 0x000fce000001146c */
[----:B------:R0:W3:Y:S08]  /*1f070*/  LDC.64 R12, c[0x0][R6+0x218] ;  /* 0x00008600060c7b82 */ /* 0x0000f00000000a00 */
[----:B------:R0:W4:Y:S01]  /*1f080*/  LDC.64 R14, c[0x0][R6+0x228] ;  /* 0x00008a00060e7b82 */ /* 0x0001220000000a00 */
[----:B------:R-:W-:Y:S02]  /*1f090*/  SHF.L.U64.HI R8, R108, 0x2, R106 ;  /* 0x000000026c087819 */ /* 0x000fe4000001026a */
[----:B------:R-:W-:-:S04]  /*1f0a0*/  IADD3 R100, P1, R107, UR4, RZ ;  /* 0x000000046b647c10 */ /* 0x000fc8000ff3e0ff */
[----:B------:R-:W-:Y:S02]  /*1f0b0*/  IADD3.X R101, R8, UR5, RZ, P1, !PT ;  /* 0x0000000508657c10 */ /* 0x000fe40008ffe4ff */
[----:B------:R-:W-:-:S04]  /*1f0c0*/  @P3 IADD3 R26, P1, R107, UR6, RZ ;  /* 0x000000066b1a3c10 */ /* 0x000fc8000ff3e0ff */
[----:B------:R-:W-:Y:S02]  /*1f0d0*/  @P3 IADD3.X R27, R8, UR7, RZ, P1, !PT ;  /* 0x00000007081b3c10 */ /* 0x000fe40008ffe4ff */
[----:B------:R-:W2:Y:S01]  /*1f0e0*/  LDC R8, c[0x0][0xbe8] ;  /* 0x0002fa00ff087b82 */ /* 0x000ea20000000800 */
[----:B------:R-:W-:-:S04]  /*1f0f0*/  ISETP.NE.U32.AND P0, PT, RZ, UR4, PT ;  /* 0x00000004ff007c0c */ /* 0x000fc8000bf05070 */
[----:B------:R-:W-:Y:S01]  /*1f100*/  ISETP.NE.AND.EX P0, PT, RZ, UR5, PT, P0 ;  /* 0x00000005ff007c0c */ /* 0x000fe2000bf05300 */
[----:B------:R-:W-:Y:S01]  /*1f110*/  ULDC UR6, c[0x0][0xa88] ;  /* 0x0002a20000067ab9 */ /* 0x000fe20000000800 */
[----:B------:R-:W-:Y:S02]  /*1f120*/  IMAD.MOV.U32 R11, RZ, RZ, RZ ;  /* 0x000000ffff0b7224 */ /* 0x000fe400078e00ff */
[----:B------:R-:W-:Y:S01]  /*1f130*/  IMAD.U32 R9, RZ, RZ, UR6 ;  /* 0x00000006ff097e24 */ /* 0x000fe2000f8e00ff */
[----:B------:R-:W-:-:S05]  /*1f140*/  ULDC.64 UR8, c[0x0][0x208] ;  /* 0x0000820000087ab9 */ /* 0x000fca0000000a00 */
[----:B------:R0:W5:Y:S04]  /*1f150*/  @P3 LDG.E R9, desc[UR8][R26.64] ;  /* 0x000000081a093981 */ /* 0x000168000c1e1900 */
[----:B------:R0:W5:Y:S01]  /*1f160*/  @P0 LDG.E R11, desc[UR8][R100.64] ;  /* 0x00000008640b0981 */ /* 0x000162000c1e1900 */
[----:B--2---:R-:W-:Y:S01]  /*1f170*/  ISETP.NE.AND P1, PT, R8, 0x1, PT ;  /* 0x000000010800780c */ /* 0x004fe20003f25270 */
[----:B01-34-:R-:W-:-:S12]  /*1f180*/  @P3 BRA `(.L_x_617) ;  /* 0x0000000000143947 */ /* 0x01bfd80003800000 */
[----:B------:R-:W-:Y:S05]  /*1f190*/  @!P0 BRA `(.L_x_617) ;  /* 0x0000000000108947 */ /* 0x000fea0003800000 */
[----:B------:R-:W-:Y:S02]  /*1f1a0*/  ULDC.64 UR6, c[0x0][0x208] ;  /* 0x0000820000067ab9 */ /* 0x000fe40000000a00 */
[----:B------:R-:W2:Y:S04]  /*1f1b0*/  LDG.E R4, desc[UR6][R100.64] ;  /* 0x0000000664047981 */ /* 0x000ea8000c1e1900 */
[----:B-----5:R-:W2:Y:S02]  /*1f1c0*/  LDG.E R9, desc[UR6][R100.64+0x4] ;  /* 0x0000040664097981 */ /* 0x020ea4000c1e1900 */
[----:B--2---:R-:W-:-:S07]  /*1f1d0*/  IMAD.IADD R9, R9, 0x1, -R4 ;  /* 0x0000000109097824 */ /* 0x004fce00078e0a04 */
.L_x_617:
[----:B------:R-:W2:Y:S04]  /*1f1e0*/  LDL R102, [R1+0x60] ;  /* 0x0000600001667983 */ /* 0x000ea80000100800 */
[----:B------:R-:W3:Y:S04]  /*1f1f0*/  LDL R28, [R1+0x88] ;  /* 0x00008800011c7983 */ /* 0x000ee80000100800 */
[----:B------:R-:W3:Y:S04]  /*1f200*/  LDL R103, [R1+0x70] ;  /* 0x0000700001677983 */ /* 0x000ee80000100800 */
[----:B------:R-:W4:Y:S01]  /*1f210*/  LDL R100, [R1+0x74] ;  /* 0x0000740001647983 */ /* 0x000f220000100800 */
[----:B------:R-:W0:Y:S03]  /*1f220*/  LDC.64 R6, c[0x0][R6+0x210] ;  /* 0x0000840006067b82 */ /* 0x000e260000000a00 */
[----:B------:R-:W4:Y:S01]  /*1f230*/  LDL R30, [R1+0x84] ;  /* 0x00008400011e7983 */ /* 0x000f220000100800 */
[----:B------:R-:W-:-:S04]  /*1f240*/  ISETP.NE.U32.AND P0, PT, RZ, UR4, PT ;  /* 0x00000004ff007c0c */ /* 0x000fc8000bf05070 */
[----:B------:R-:W1:Y:S01]  /*1f250*/  @P1 LDC R26, c[0x0][0xbec] ;  /* 0x0002fb00ff1a1b82 */ /* 0x000e620000000800 */
[----:B------:R-:W-:-:S04]  /*1f260*/  ISETP.NE.AND.EX P0, PT, RZ, UR5, PT, P0 ;  /* 0x00000005ff007c0c */ /* 0x000fc8000bf05300 */
[----:B------:R-:W-:-:S03]  /*1f270*/  SEL R10, R108, RZ, !P0 ;  /* 0x000000ff6c0a7207 */ /* 0x000fc60004000000 */
[----:B------:R-:W0:Y:S01]  /*1f280*/  @P1 LDC R33, c[0x0][0xbf0] ;  /* 0x0002fc00ff211b82 */ /* 0x000e220000000800 */
[----:B------:R-:W-:-:S07]  /*1f290*/  SEL R27, R106, RZ, !P0 ;  /* 0x000000ff6a1b7207 */ /* 0x000fce0004000000 */
[----:B------:R-:W1:Y:S01]  /*1f2a0*/  LDC.64 R4, c[0x0][0xba8] ;  /* 0x0002ea00ff047b82 */ /* 0x000e620000000a00 */
[-C--:B------:R-:W-:Y:S01]  /*1f2b0*/  IMAD R25, R25, R10.reuse, RZ ;  /* 0x0000000a19197224 */ /* 0x080fe200078e02ff */
[----:B------:R-:W0:Y:S03]  /*1f2c0*/  S2R R32, SR_TID.X ;  /* 0x0000000000207919 */ /* 0x000e260000002100 */
[C---:B------:R-:W-:Y:S02]  /*1f2d0*/  IMAD R31, R24.reuse, R27, R25 ;  /* 0x0000001b181f7224 */ /* 0x040fe400078e0219 */
[----:B------:R-:W-:-:S04]  /*1f2e0*/  IMAD.WIDE.U32 R24, R24, R10, RZ ;  /* 0x0000000a18187225 */ /* 0x000fc800078e00ff */
[----:B------:R-:W-:Y:S01]  /*1f2f0*/  IMAD.IADD R31, R25, 0x1, R31 ;  /* 0x00000001191f7824 */ /* 0x000fe200078e021f */
[----:B-1----:R-:W1:Y:S08]  /*1f300*/  @!P2 LDC R4, c[0x0][0xb50] ;  /* 0x0002d400ff04ab82 */ /* 0x002e700000000800 */
[----:B------:R-:W1:Y:S01]  /*1f310*/  @!P2 LDC R5, c[0x0][0xb54] ;  /* 0x0002d500ff05ab82 */ /* 0x000e620000000800 */
[----:B0-----:R-:W-:-:S02]  /*1f320*/  VIADD R32, R32, 0xffffff80 ;  /* 0xffffff8020207836 */ /* 0x001fc40000000000 */
[----:B-----5:R-:W-:Y:S01]  /*1f330*/  IMAD R9, R9, R8, RZ ;  /* 0x0000000809097224 */ /* 0x020fe200078e02ff */
[----:B------:R-:W-:Y:S01]  /*1f340*/  ULDC.64 UR6, c[0x0][0x208] ;  /* 0x0000820000067ab9 */ /* 0x000fe20000000a00 */
[-C--:B--2---:R-:W-:Y:S02]  /*1f350*/  IMAD R29, R13, R102.reuse, RZ ;  /* 0x000000660d1d7224 */ /* 0x084fe400078e02ff */
[----:B------:R-:W-:-:S04]  /*1f360*/  IMAD.WIDE.U32 R12, R12, R102, RZ ;  /* 0x000000660c0c7225 */ /* 0x000fc800078e00ff */
[----:B---3--:R-:W-:Y:S01]  /*1f370*/  IMAD R101, R103, 0x80, R28 ;  /* 0x0000008067657824 */ /* 0x008fe200078e021c */
[----:B------:R-:W-:-:S03]  /*1f380*/  IADD3 R25, P0, P3, R24, R12, R11 ;  /* 0x0000000c18197210 */ /* 0x000fc60007b1e00b */
[----:B------:R-:W-:Y:S01]  /*1f390*/  @P1 IMAD.HI.U32 R24, R101, R26, RZ ;  /* 0x0000001a65181227 */ /* 0x000fe200078e00ff */
[----:B----4-:R-:W-:-:S03]  /*1f3a0*/  SEL R27, R100, RZ, P2 ;  /* 0x000000ff641b7207 */ /* 0x010fc60001000000 */
[----:B------:R-:W-:Y:S02]  /*1f3b0*/  IMAD.IADD R35, R13, 0x1, R29 ;  /* 0x000000010d237824 */ /* 0x000fe400078e021d */
[----:B------:R-:W-:Y:S01]  /*1f3c0*/  IMAD.MOV.U32 R13, RZ, RZ, R101 ;  /* 0x000000ffff0d7224 */ /* 0x000fe200078e0065 */
[----:B------:R-:W-:Y:S01]  /*1f3d0*/  @P1 SHF.R.U32.HI R13, RZ, R33, R24 ;  /* 0x00000021ff0d1219 */ /* 0x000fe20000011618 */
[-C--:B------:R-:W-:Y:S01]  /*1f3e0*/  IMAD R29, R15, R27.reuse, RZ ;  /* 0x0000001b0f1d7224 */ /* 0x080fe200078e02ff */
[----:B------:R-:W-:Y:S01]  /*1f3f0*/  SHF.R.S32.HI R12, RZ, 0x1f, R11 ;  /* 0x0000001fff0c7819 */ /* 0x000fe2000001140b */
[----:B------:R-:W-:-:S04]  /*1f400*/  IMAD.WIDE.U32 R14, R14, R27, RZ ;  /* 0x0000001b0e0e7225 */ /* 0x000fc800078e00ff */
[----:B------:R-:W-:Y:S01]  /*1f410*/  IMAD.MOV R27, RZ, RZ, -R13 ;  /* 0x000000ffff1b7224 */ /* 0x000fe200078e0a0d */
[----:B------:R-:W-:Y:S01]  /*1f420*/  IADD3.X R24, R31, R35, R12, P0, P3 ;  /* 0x000000231f187210 */ /* 0x000fe200007e640c */
[----:B------:R-:W-:Y:S01]  /*1f430*/  IMAD.IADD R29, R15, 0x1, R29 ;  /* 0x000000010f1d7824 */ /* 0x000fe200078e021d */
[----:B------:R-:W-:Y:S02]  /*1f440*/  IADD3 R14, P0, P3, R13, R25, R14 ;  /* 0x000000190d0e7210 */ /* 0x000fe40007b1e00e */
[----:B------:R-:W-:Y:S01]  /*1f450*/  SHF.R.S32.HI R15, RZ, 0x1f, R13 ;  /* 0x0000001fff0f7819 */ /* 0x000fe2000001140d */
[----:B------:R-:W-:-:S03]  /*1f460*/  IMAD R13, R8, R27, R101 ;  /* 0x0000001b080d7224 */ /* 0x000fc600078e0265 */
[----:B------:R-:W-:Y:S01]  /*1f470*/  IADD3.X R15, R15, R24, R29, P0, P3 ;  /* 0x000000180f0f7210 */ /* 0x000fe200007e641d */
[----:B------:R-:W-:Y:S01]  /*1f480*/  IMAD R7, R7, R13, RZ ;  /* 0x0000000d07077224 */ /* 0x000fe200078e02ff */
[----:B------:R-:W-:-:S05]  /*1f490*/  SHF.R.S32.HI R25, RZ, 0x1f, R13 ;  /* 0x0000001fff197819 */ /* 0x000fca000001140d */
[C---:B------:R-:W-:Y:S02]  /*1f4a0*/  IMAD R25, R6.reuse, R25, R7 ;  /* 0x0000001906197224 */ /* 0x040fe400078e0207 */
[----:B------:R-:W-:Y:S01]  /*1f4b0*/  IMAD.WIDE.U32 R6, R6, R13, R14 ;  /* 0x0000000d06067225 */ /* 0x000fe200078e000e */
[----:B------:R-:W-:-:S03]  /*1f4c0*/  SHF.R.S32.HI R28, RZ, 0x1f, R32 ;  /* 0x0000001fff1c7819 */ /* 0x000fc60000011420 */
[----:B------:R-:W-:Y:S01]  /*1f4d0*/  IMAD.IADD R7, R7, 0x1, R25 ;  /* 0x0000000107077824 */ /* 0x000fe200078e0219 */
[----:B-1----:R-:W-:Y:S02]  /*1f4e0*/  LEA R13, P0, R6, R4, 0x2 ;  /* 0x00000004060d7211 */ /* 0x002fe400078010ff */
[----:B------:R-:W-:Y:S02]  /*1f4f0*/  LEA.HI R28, R28, R32, RZ, 0x7 ;  /* 0x000000201c1c7211 */ /* 0x000fe400078f38ff */
[----:B------:R-:W-:Y:S02]  /*1f500*/  LEA.HI.X R7, R6, R5, R7, 0x2, P0 ;  /* 0x0000000506077211 */ /* 0x000fe400000f1407 */
[----:B------:R-:W-:Y:S01]  /*1f510*/  LOP3.LUT R28, R28, 0xffffff80, RZ, 0xc0, !PT ;  /* 0xffffff801c1c7812 */ /* 0x000fe200078ec0ff */
[----:B------:R-:W-:Y:S01]  /*1f520*/  SHFL.IDX PT, R4, R13, RZ, 0x1c1f ;  /* 0x001c1fff0d047589 */ /* 0x000fe200000e0000 */
[----:B------:R-:W-:-:S03]  /*1f530*/  IMAD R24, R103, 0x80, R30 ;  /* 0x0000008067187824 */ /* 0x000fc600078e021e */
[----:B------:R-:W0:Y:S01]  /*1f540*/  SHFL.IDX PT, R5, R7, RZ, 0x1c1f ;  /* 0x001c1fff07057589 */ /* 0x000e2200000e0000 */
[----:B------:R-:W-:-:S03]  /*1f550*/  IMAD.IADD R28, R32, 0x1, -R28 ;  /* 0x00000001201c7824 */ /* 0x000fc600078e0a1c */
[----:B------:R-:W-:Y:S04]  /*1f560*/  SHFL.IDX PT, R14, R13, 0x1, 0x1c1f ;  /* 0x003c1f000d0e7f89 */ /* 0x000fe800000e0000 */
[----:B------:R-:W1:Y:S01]  /*1f570*/  SHFL.IDX PT, R15, R7, 0x1, 0x1c1f ;  /* 0x003c1f00070f7f89 */ /* 0x000e6200000e0000 */
[----:B------:R-:W-:Y:S01]  /*1f580*/  LOP3.LUT P0, RZ, R28, 0x3, RZ, 0xc0, !PT ;  /* 0x000000031cff7812 */ /* 0x000fe2000780c0ff */
[----:B------:R-:W-:-:S03]  /*1f590*/  VIADD R6, R24, 0x8 ;  /* 0x0000000818067836 */ /* 0x000fc60000000000 */
[-C--:B------:R-:W-:Y:S02]  /*1f5a0*/  ISETP.GE.OR P3, PT, R24, R9.reuse, P0 ;  /* 0x000000091800720c */ /* 0x080fe40000766670 */
[----:B------:R-:W-:-:S11]  /*1f5b0*/  ISETP.GE.OR P0, PT, R6, R9, P0 ;  /* 0x000000090600720c */ /* 0x000fd60000706670 */
[----:B0-----:R0:W-:Y:S04]  /*1f5c0*/  @!P3 ST.E desc[UR6][R4.64], R3 ;  /* 0x000000030400b985 */ /* 0x0011e8000c101906 */
[----:B-1----:R0:W-:Y:S01]  /*1f5d0*/  @!P0 ST.E desc[UR6][R14.64], R0 ;  /* 0x000000000e008985 */ /* 0x0021e2000c101906 */
[----:B------:R-:W-:Y:S05]  /*1f5e0*/  @P2 BRA `(.L_x_618) ;  /* 0x0000000800d42947 */ /* 0x000fea0003800000 */
[----:B------:R-:W-:Y:S01]  /*1f5f0*/  IMAD.SHL.U32 R28, R22, 0x40, RZ ;  /* 0x00000040161c7824 */ /* 0x000fe200078e00ff */
[----:B------:R-:W1:Y:S01]  /*1f600*/  S2R R104, SR_TID.X ;  /* 0x0000000000687919 */ /* 0x000e620000002100 */
[----:B0-----:R-:W0:Y:S01]  /*1f610*/  @P1 LDC R15, c[0x0][0xbec] ;  /* 0x0002fb00ff0f1b82 */ /* 0x001e220000000800 */
[----:B------:R-:W-:Y:S01]  /*1f620*/  ULDC.64 UR4, c[0x0][0x208] ;  /* 0x0000820000047ab9 */ /* 0x000fe20000000a00 */
[----:B------:R-:W-:-:S04]  /*1f630*/  IMAD.IADD R3, R16, 0x1, R28 ;  /* 0x0000000110037824 */ /* 0x000fc800078e021c */
[----:B------:R-:W-:Y:S02]  /*1f640*/  IMAD.WIDE R98, R3, 0x2, R98 ;  /* 0x0000000203627825 */ /* 0x000fe400078e0262 */
[----:B------:R-:W2:Y:S01]  /*1f650*/  @P1 LDC R21, c[0x0][0xbf0] ;  /* 0x0002fc00ff151b82 */ /* 0x000ea20000000800 */
[C---:B------:R-:W-:Y:S02]  /*1f660*/  IADD3 R25, P5, R98.reuse, 0x1000, RZ ;  /* 0x0000100062197810 */ /* 0x040fe40007fbe0ff */
[----:B------:R-:W-:Y:S02]  /*1f670*/  IADD3 R29, P0, R98, 0x2000, RZ ;  /* 0x00002000621d7810 */ /* 0x000fe40007f1e0ff */
[----:B------:R-:W-:Y:S02]  /*1f680*/  LOP3.LUT R24, R25, 0x380, RZ, 0xc0, !PT ;  /* 0x0000038019187812 */ /* 0x000fe400078ec0ff */
[----:B------:R-:W-:Y:S02]  /*1f690*/  LOP3.LUT R28, R29, 0x380, RZ, 0xc0, !PT ;  /* 0x000003801d1c7812 */ /* 0x000fe400078ec0ff */
[----:B------:R-:W-:-:S02]  /*1f6a0*/  SHF.R.U64 R24, R24, 0x3, RZ ;  /* 0x0000000318187819 */ /* 0x000fc400000012ff */
[----:B------:R-:W-:Y:S02]  /*1f6b0*/  SHF.R.U64 R28, R28, 0x3, RZ ;  /* 0x000000031c1c7819 */ /* 0x000fe400000012ff */
[----:B------:R-:W-:Y:S01]  /*1f6c0*/  LOP3.LUT R24, R24, R25, RZ, 0x3c, !PT ;  /* 0x0000001918187212 */ /* 0x000fe200078e3cff */
[--C-:B------:R-:W-:Y:S01]  /*1f6d0*/  IMAD.X R25, RZ, RZ, R99.reuse, P5 ;  /* 0x000000ffff197224 */ /* 0x100fe200028e0663 */
[----:B------:R-:W-:Y:S01]  /*1f6e0*/  LOP3.LUT R28, R28, R29, RZ, 0x3c, !PT ;  /* 0x0000001d1c1c7212 */ /* 0x000fe200078e3cff */
[----:B------:R-:W-:Y:S01]  /*1f6f0*/  IMAD.X R29, RZ, RZ, R99, P0 ;  /* 0x000000ffff1d7224 */ /* 0x000fe200000e0663 */
[C---:B------:R-:W-:Y:S02]  /*1f700*/  IADD3 R33, P2, R98.reuse, 0x3000, RZ ;  /* 0x0000300062217810 */ /* 0x040fe40007f5e0ff */
[C---:B------:R-:W-:Y:S01]  /*1f710*/  IADD3 R37, P3, R98.reuse, 0x4000, RZ ;  /* 0x0000400062257810 */ /* 0x040fe20007f7e0ff */
[----:B------:R-:W5:Y:S01]  /*1f720*/  LD.E.128 R24, desc[UR4][R24.64] ;  /* 0x0000000418187980 */ /* 0x000f62000c101d00 */
[----:B------:R-:W-:-:S02]  /*1f730*/  IADD3 R41, P4, R98, 0x5000, RZ ;  /* 0x0000500062297810 */ /* 0x000fc40007f9e0ff */
[----:B------:R-:W-:Y:S01]  /*1f740*/  IADD3 R45, P5, R98, 0x6000, RZ ;  /* 0x00006000622d7810 */ /* 0x000fe20007fbe0ff */
[----:B-1----:R-:W-:Y:S01]  /*1f750*/  VIADD R104, R104, 0xffffff80 ;  /* 0xffffff8068687836 */ /* 0x002fe20000000000 */
[----:B------:R-:W-:Y:S01]  /*1f760*/  IADD3 R3, P0, R98, 0x7000, RZ ;  /* 0x0000700062037810 */ /* 0x000fe20007f1e0ff */
[----:B------:R-:W5:Y:S01]  /*1f770*/  LD.E.128 R28, desc[UR4][R28.64] ;  /* 0x000000041c1c7980 */ /* 0x000f62000c101d00 */
[----:B------:R-:W-:Y:S02]  /*1f780*/  LOP3.LUT R32, R33, 0x380, RZ, 0xc0, !PT ;  /* 0x0000038021207812 */ /* 0x000fe400078ec0ff */
[----:B------:R-:W-:Y:S01]  /*1f790*/  LOP3.LUT R36, R37, 0x380, RZ, 0xc0, !PT ;  /* 0x0000038025247812 */ /* 0x000fe200078ec0ff */
[----:B------:R-:W-:Y:S01]  /*1f7a0*/  IMAD.X R49, RZ, RZ, R99, P0 ;  /* 0x000000ffff317224 */ /* 0x000fe200000e0663 */
[----:B------:R-:W-:Y:S02]  /*1f7b0*/  LOP3.LUT R40, R41, 0x380, RZ, 0xc0, !PT ;  /* 0x0000038029287812 */ /* 0x000fe400078ec0ff */
[----:B------:R-:W-:-:S02]  /*1f7c0*/  LOP3.LUT R44, R45, 0x380, RZ, 0xc0, !PT ;  /* 0x000003802d2c7812 */ /* 0x000fc400078ec0ff */
[----:B------:R-:W-:Y:S02]  /*1f7d0*/  LOP3.LUT R0, R3, 0x380, RZ, 0xc0, !PT ;  /* 0x0000038003007812 */ /* 0x000fe400078ec0ff */
[----:B------:R-:W-:Y:S02]  /*1f7e0*/  LOP3.LUT R5, R98, 0x380, RZ, 0xc0, !PT ;  /* 0x0000038062057812 */ /* 0x000fe400078ec0ff */
[----:B------:R-:W-:Y:S02]  /*1f7f0*/  SHF.R.U64 R32, R32, 0x3, RZ ;  /* 0x0000000320207819 */ /* 0x000fe400000012ff */
[----:B------:R-:W-:Y:S02]  /*1f800*/  SHF.R.U64 R36, R36, 0x3, RZ ;  /* 0x0000000324247819 */ /* 0x000fe400000012ff */
[----:B------:R-:W-:Y:S02]  /*1f810*/  SHF.R.U64 R40, R40, 0x3, RZ ;  /* 0x0000000328287819 */ /* 0x000fe400000012ff */
[----:B------:R-:W-:-:S02]  /*1f820*/  SHF.R.U64 R44, R44, 0x3, RZ ;  /* 0x000000032c2c7819 */ /* 0x000fc400000012ff */
[----:B------:R-:W-:Y:S02]  /*1f830*/  SHF.R.U64 R0, R0, 0x3, RZ ;  /* 0x0000000300007819 */ /* 0x000fe400000012ff */
[----:B------:R-:W-:Y:S02]  /*1f840*/  SHF.R.U64 R5, R5, 0x3, RZ ;  /* 0x0000000305057819 */ /* 0x000fe400000012ff */
        /* <DEDUP_REMOVED lines=8> */
[----:B------:R-:W-:Y:S01]  /*1f8d0*/  SHF.R.S32.HI R14, RZ, 0x1f, R104 ;  /* 0x0000001fff0e7819 */ /* 0x000fe20000011468 */
[----:B------:R-:W5:Y:S01]  /*1f8e0*/  LD.E.128 R32, desc[UR4][R32.64] ;  /* 0x0000000420207980 */ /* 0x000f62000c101d00 */
[----:B------:R-:W-:-:S02]  /*1f8f0*/  LOP3.LUT R48, R0, R3, RZ, 0x3c, !PT ;  /* 0x0000000300307212 */ /* 0x000fc400078e3cff */
[----:B------:R-:W-:Y:S01]  /*1f900*/  LOP3.LUT R98, R5, R98, RZ, 0x3c, !PT ;  /* 0x0000006205627212 */ /* 0x000fe200078e3cff */
[----:B------:R-:W5:Y:S01]  /*1f910*/  LD.E.128 R36, desc[UR4][R36.64] ;  /* 0x0000000424247980 */ /* 0x000f62000c101d00 */
[----:B------:R-:W-:-:S03]  /*1f920*/  LEA.HI R14, R14, R104, RZ, 0x3 ;  /* 0x000000680e0e7211 */ /* 0x000fc600078f18ff */
[----:B------:R1:W5:Y:S01]  /*1f930*/  LD.E.128 R4, desc[UR4][R98.64] ;  /* 0x0000000462047980 */ /* 0x000362000c101d00 */
[----:B------:R-:W-:-:S03]  /*1f940*/  LOP3.LUT R14, R14, 0xfffffff8, RZ, 0xc0, !PT ;  /* 0xfffffff80e0e7812 */ /* 0x000fc600078ec0ff */
[----:B------:R-:W5:Y:S04]  /*1f950*/  LD.E.128 R40, desc[UR4][R40.64] ;  /* 0x0000000428287980 */ /* 0x000f68000c101d00 */
[----:B------:R-:W5:Y:S04]  /*1f960*/  LD.E.128 R44, desc[UR4][R44.64] ;  /* 0x000000042c2c7980 */ /* 0x000f68000c101d00 */
[----:B------:R-:W5:Y:S01]  /*1f970*/  LD.E.128 R48, desc[UR4][R48.64] ;  /* 0x0000000430307980 */ /* 0x000f62000c101d00 */
[----:B------:R-:W-:Y:S02]  /*1f980*/  ULDC.64 UR4, c[0x0][0xaa0] ;  /* 0x0002a80000047ab9 */ /* 0x000fe40000000a00 */
[----:B------:R-:W-:Y:S01]  /*1f990*/  IMAD R12, R12, UR4, RZ ;  /* 0x000000040c0c7c24 */ /* 0x000fe2000f8e02ff */
[----:B------:R-:W-:Y:S01]  /*1f9a0*/  @!PT LDS RZ, [RZ] ;  /* 0x00000000fffff984 */ /* 0x000fe20000000800 */
[----:B------:R-:W-:Y:S01]  /*1f9b0*/  @!PT LDS RZ, [RZ] ;  /* 0x00000000fffff984 */ /* 0x000fe20000000800 */
[----:B------:R-:W-:Y:S01]  /*1f9c0*/  @!PT LDS RZ, [RZ] ;  /* 0x00000000fffff984 */ /* 0x000fe20000000800 */
[----:B------:R-:W-:Y:S01]  /*1f9d0*/  @!PT LDS RZ, [RZ] ;  /* 0x00000000fffff984 */ /* 0x000fe20000000800 */
[----:B------:R3:W-:Y:S06]  /*1f9e0*/  MEMBAR.ALL.CTA ;  /* 0x0000000000007992 */ /* 0x0007ec0000008000 */
[----:B---3--:R-:W3:Y:S01]  /*1f9f0*/  FENCE.VIEW.ASYNC.S ;  /* 0x00000000000073c6 */ /* 0x008ee20000000000 */
[----:B------:R-:W-:-:S02]  /*1fa00*/  IMAD.IADD R14, R104, 0x1, -R14 ;  /* 0x00000001680e7824 */ /* 0x000fc400078e0a0e */
[C---:B------:R-:W-:Y:S02]  /*1fa10*/  IMAD R3, R11.reuse, UR5, R12 ;  /* 0x000000050b037c24 */ /* 0x040fe4000f8e020c */
[----:B------:R-:W-:Y:S01]  /*1fa20*/  IMAD.WIDE.U32 R12, R11, UR4, RZ ;  /* 0x000000040b0c7c25 */ /* 0x000fe2000f8e00ff */
[----:B------:R-:W-:-:S03]  /*1fa30*/  ULDC.64 UR4, c[0x0][0xae8] ;  /* 0x0002ba0000047ab9 */ /* 0x000fc60000000a00 */
[----:B------:R-:W-:Y:S02]  /*1fa40*/  IMAD R0, R14, 0x20, R22 ;  /* 0x000000200e007824 */ /* 0x000fe400078e0216 */
[----:B------:R-:W-:Y:S02]  /*1fa50*/  IMAD.IADD R13, R13, 0x1, R3 ;  /* 0x000000010d0d7824 */ /* 0x000fe400078e0203 */
[----:B------:R-:W-:Y:S02]  /*1fa60*/  IMAD R14, R103, 0x80, R0 ;  /* 0x00000080670e7824 */ /* 0x000fe400078e0200 */
[----:B------:R-:W-:Y:S01]  /*1fa70*/  IMAD.WIDE.U32 R12, R102, UR4, R12 ;  /* 0x00000004660c7c25 */ /* 0x000fe2000f8e000c */
[----:B------:R-:W-:-:S03]  /*1fa80*/  SHF.R.S32.HI R11, RZ, 0x1f, R10 ;  /* 0x0000001fff0b7819 */ /* 0x000fc6000001140a */
[----:B0-----:R-:W-:-:S04]  /*1fa90*/  @P1 IMAD.HI.U32 R0, R14, R15, RZ ;  /* 0x0000000f0e001227 */ /* 0x001fc800078e00ff */
[----:B------:R-:W-:Y:S01]  /*1faa0*/  IMAD R13, R102, UR5, R13 ;  /* 0x00000005660d7c24 */ /* 0x000fe2000f8e020d */
[----:B------:R-:W-:Y:S01]  /*1fab0*/  ULDC.64 UR4, c[0x0][0xaf0] ;  /* 0x0002bc0000047ab9 */ /* 0x000fe20000000a00 */
[----:B------:R-:W-:Y:S01]  /*1fac0*/  IMAD.MOV.U32 R3, RZ, RZ, R14 ;  /* 0x000000ffff037224 */ /* 0x000fe200078e000e */
[----:B--2---:R-:W-:Y:S01]  /*1fad0*/  @P1 SHF.R.U32.HI R3, RZ, R21, R0 ;  /* 0x00000015ff031219 */ /* 0x004fe20000011600 */
[----:B------:R-:W-:-:S03]  /*1fae0*/  IMAD R11, R11, UR4, RZ ;  /* 0x000000040b0b7c24 */ /* 0x000fc6000f8e02ff */
[----:B------:R-:W-:Y:S01]  /*1faf0*/  SHF.R.S32.HI R0, RZ, 0x1f, R3 ;  /* 0x0000001fff007819 */ /* 0x000fe20000011403 */
[C---:B------:R-:W-:Y:S02]  /*1fb00*/  IMAD R15, R10.reuse, UR5, R11 ;  /* 0x000000050a0f7c24 */ /* 0x040fe4000f8e020b */
[----:B------:R-:W-:Y:S01]  /*1fb10*/  IMAD.WIDE.U32 R10, R10, UR4, R12 ;  /* 0x000000040a0a7c25 */ /* 0x000fe2000f8e000c */
[----:B------:R-:W-:-:S03]  /*1fb20*/  ULDC.64 UR4, c[0x0][0xae0] ;  /* 0x0002b80000047ab9 */ /* 0x000fc60000000a00 */
[----:B------:R-:W-:Y:S02]  /*1fb30*/  IMAD.MOV R13, RZ, RZ, -R3 ;  /* 0x000000ffff0d7224 */ /* 0x000fe400078e0a03 */
[----:B------:R-:W-:Y:S02]  /*1fb40*/  IMAD R12, R0, UR4, RZ ;  /* 0x00000004000c7c24 */ /* 0x000fe4000f8e02ff */
[----:B------:R-:W-:Y:S02]  /*1fb50*/  IMAD.IADD R11, R11, 0x1, R15 ;  /* 0x000000010b0b7824 */ /* 0x000fe400078e020f */
[----:B------:R-:W-:Y:S02]  /*1fb60*/  VIADD R0, R2, 0x34820 ;  /* 0x0003482002007836 */ /* 0x000fe40000000000 */
[----:B------:R-:W-:Y:S02]  /*1fb70*/  IMAD R13, R8, R13, R14 ;  /* 0x0000000d080d7224 */ /* 0x000fe400078e020e */
[C---:B------:R-:W-:Y:S01]  /*1fb80*/  IMAD R15, R3.reuse, UR5, R12 ;  /* 0x00000005030f7c24 */ /* 0x040fe2000f8e020c */
[----:B------:R-:W-:Y:S01]  /*1fb90*/  PRMT R0, RZ, 0x654, R0 ;  /* 0x00000654ff007816 */ /* 0x000fe20000000000 */
[----:B------:R-:W-:Y:S01]  /*1fba0*/  IMAD.WIDE.U32 R10, R3, UR4, R10 ;  /* 0x00000004030a7c25 */ /* 0x000fe2000f8e000a */
[----:B------:R-:W-:Y:S01]  /*1fbb0*/  SHF.R.S32.HI R3, RZ, 0x1f, R13 ;  /* 0x0000001fff037819 */ /* 0x000fe2000001140d */
[----:B------:R-:W-:Y:S01]  /*1fbc0*/  ULDC.64 UR4, c[0x0][0xad8] ;  /* 0x0002b60000047ab9 */ /* 0x000fe20000000a00 */
[----:B---3--:R0:W-:Y:S01]  /*1fbd0*/  SYNCS.ARRIVE.TRANS64.RED.A1T0 RZ, [R0+URZ], RZ ;  /* 0x000000ff00ff79a7 */ /* 0x0081e2000810043f */
[----:B------:R-:W-:-:S02]  /*1fbe0*/  IMAD.IADD R11, R11, 0x1, R15 ;  /* 0x000000010b0b7824 */ /* 0x000fc400078e020f */
[----:B------:R-:W-:-:S04]  /*1fbf0*/  IMAD.WIDE.U32 R10, R13, UR4, R10 ;  /* 0x000000040d0a7c25 */ /* 0x000fc8000f8e000a */
[----:B0-----:R-:W-:-:S04]  /*1fc00*/  IMAD R0, R3, UR4, RZ ;  /* 0x0000000403007c24 */ /* 0x001fc8000f8e02ff */
[----:B------:R-:W-:Y:S01]  /*1fc10*/  IMAD R13, R13, UR5, R0 ;  /* 0x000000050d0d7c24 */ /* 0x000fe2000f8e0200 */
[----:B------:R-:W-:Y:S02]  /*1fc20*/  ULDC.64 UR4, c[0x0][0xa80] ;  /* 0x0002a00000047ab9 */ /* 0x000fe40000000a00 */
[----:B------:R-:W-:Y:S01]  /*1fc30*/  LEA R3, P0, R10, UR4, 0x1 ;  /* 0x000000040a037c11 */ /* 0x000fe2000f8008ff */
[----:B------:R-:W-:Y:S01]  /*1fc40*/  IMAD.IADD R11, R11, 0x1, R13 ;  /* 0x000000010b0b7824 */ /* 0x000fe200078e020d */
[----:B------:R-:W-:Y:S01]  /*1fc50*/  UMOV UR4, 0xffffffff ;  /* 0xffffffff00047882 */ /* 0x000fe20000000000 */
[----:B------:R-:W-:-:S03]  /*1fc60*/  IMAD R20, R103, 0x80, R22 ;  /* 0x0000008067147824 */ /* 0x000fc600078e0216 */
[----:B------:R-:W-:Y:S02]  /*1fc70*/  LEA.HI.X R8, R10, UR5, R11, 0x1, P0 ;  /* 0x000000050a087c11 */ /* 0x000fe400080f0c0b */
[----:B------:R-:W-:Y:S01]  /*1fc80*/  SHF.R.S32.HI R21, RZ, 0x1f, R221 ;  /* 0x0000001fff157819 */ /* 0x000fe200000114dd */
[----:B-1----:R-:W-:Y:S06]  /*1fc90*/  BRA.DIV UR4, `(.L_x_619) ;  /* 0x000000a2047c7947 */ /* 0x002fec000b800000 */
[----:B------:R0:W1:Y:S04]  /*1fca0*/  SHFL.IDX PT, R0, R8, RZ, 0x181f ;  /* 0x00181fff08007589 */ /* 0x00006800000e0000 */
[----:B------:R0:W2:Y:S02]  /*1fcb0*/  SHFL.IDX PT, R14, R3, RZ, 0x181f ;  /* 0x00181fff030e7589 */ /* 0x0000a400000e0000 */
.L_x_826:
[----:B------:R-:W-:Y:S01]  /*1fcc0*/  ISETP.GE.AND P0, PT, R20, R9, PT ;  /* 0x000000091400720c */ /* 0x000fe20003f06270 */
[----:B------:R-:W-:-:S12]  /*1fcd0*/  BSSY B1, `(.L_x_620) ;  /* 0x000000c000017945 */ /* 0x000fd80003800000 */
[----:B------:R-:W-:Y:S05]  /*1fce0*/  @P0 BRA `(.L_x_621) ;  /* 0x0000000000280947 */ /* 0x000fea0003800000 */
[----:B------:R-:W-:Y:S01]  /*1fcf0*/  ULDC UR4, c[0x0][0xac8] ;  /* 0x0002b20000047ab9 */ /* 0x000fe20000000800 */
[----:B------:R-:W-:Y:S01]  /*1fd00*/  ULDC.64 UR6, c[0x0][0x208] ;  /* 0x0000820000067ab9 */ /* 0x000fe20000000a00 */
[----:B------:R-:W-:Y:S02]  /*1fd10*/  ISETP.GE.AND P0, PT, R16, UR4, PT ;  /* 0x0000000410007c0c */ /* 0x000fe4000bf06270 */
[----:B------:R-:W-:-:S11]  /*1fd20*/  ISETP.GE.AND P1, PT, R221, UR4, PT ;  /* 0x00000004dd007c0c */ /* 0x000fd6000bf26270 */
[CC--:B--2---:R-:W-:Y:S02]  /*1fd30*/  @!P0 LEA R10, P2, R16.reuse, R14.reuse, 0x1 ;  /* 0x0000000e100a8211 */ /* 0x0c4fe400078408ff */
[C---:B------:R-:W-:Y:S02]  /*1fd40*/  @!P1 LEA R14, P3, R221.reuse, R14, 0x1 ;  /* 0x0000000edd0e9211 */ /* 0x040fe400078608ff */
[-C--:B-1----:R-:W-:Y:S02]  /*1fd50*/  @!P0 LEA.HI.X R11, R16, R0.reuse, R17, 0x1, P2 ;  /* 0x00000000100b8211 */ /* 0x082fe400010f0c11 */
[----:B------:R-:W-:-:S03]  /*1fd60*/  @!P1 LEA.HI.X R15, R221, R0, R21, 0x1, P3 ;  /* 0x00000000dd0f9211 */ /* 0x000fc600018f0c15 */
[----:B-----5:R3:W-:Y:S04]  /*1fd70*/  @!P0 ST.E.128 desc[UR6][R10.64], R4 ;  /* 0x000000040a008985 */ /* 0x0207e8000c101d06 */
[----:B------:R3:W-:Y:S02]  /*1fd80*/  @!P1 ST.E.128 desc[UR6][R14.64], R36 ;  /* 0x000000240e009985 */ /* 0x0007e4000c101d06 */
.L_x_621:
[----:B------:R-:W-:Y:S05]  /*1fd90*/  BSYNC B1 ;  /* 0x0000000000017941 */ /* 0x000fea0003800000 */
.L_x_620:
[----:B------:R-:W-:-:S03]  /*1fda0*/  UMOV UR4, 0xffffffff ;  /* 0xffffffff00047882 */ /* 0x000fc60000000000 */
[----:B------:R-:W-:Y:S05]  /*1fdb0*/  BRA.DIV UR4, `(.L_x_622) ;  /* 0x000000a204687947 */ /* 0x000fea000b800000 */
[----:B-1----:R1:W4:Y:S04]  /*1fdc0*/  SHFL.IDX PT, R0, R8, 0x1, 0x181f ;  /* 0x00381f0008007f89 */ /* 0x00232800000e0000 */
[----:B--23--:R1:W2:Y:S02]  /*1fdd0*/  SHFL.IDX PT, R14, R3, 0x1, 0x181f ;  /* 0x00381f00030e7f89 */ /* 0x00c2a400000e0000 */
.L_x_830:
[----:B-----5:R-:W-:Y:S01]  /*1fde0*/  VIADD R4, R20, 0x20 ;  /* 0x0000002014047836 */ /* 0x020fe20000000000 */
[----:B------:R-:W-:Y:S04]  /*1fdf0*/  BSSY B1, `(.L_x_623) ;  /* 0x000000d000017945 */ /* 0x000fe80003800000 */
[----:B------:R-:W-:-:S13]  /*1fe00*/  ISETP.GE.AND P0, PT, R4, R9, PT ;  /* 0x000000090400720c */ /* 0x000fda0003f06270 */
[----:B------:R-:W-:Y:S05]  /*1fe10*/  @P0 BRA `(.L_x_624) ;  /* 0x0000000000280947 */ /* 0x000fea0003800000 */
[----:B------:R-:W-:Y:S01]  /*1fe20*/  ULDC UR4, c[0x0][0xac8] ;  /* 0x0002b20000047ab9 */ /* 0x000fe20000000800 */
[----:B------:R-:W-:Y:S01]  /*1fe30*/  ULDC.64 UR6, c[0x0][0x208] ;  /* 0x0000820000067ab9 */ /* 0x000fe20000000a00 */
[----:B------:R-:W-:Y:S02]  /*1fe40*/  ISETP.GE.AND P2, PT, R16, UR4, PT ;  /* 0x0000000410007c0c */ /* 0x000fe4000bf46270 */
[----:B------:R-:W-:-:S11]  /*1fe50*/  ISETP.GE.AND P3, PT, R221, UR4, PT ;  /* 0x00000004dd007c0c */ /* 0x000fd6000bf66270 */
[CC--:B--2---:R-:W-:Y:S02]  /*1fe60*/  @!P2 LEA R4, P0, R16.reuse, R14.reuse, 0x1 ;  /* 0x0000000e1004a211 */ /* 0x0c4fe400078008ff */
[C---:B------:R-:W-:Y:S02]  /*1fe70*/  @!P3 LEA R14, P1, R221.reuse, R14, 0x1 ;  /* 0x0000000edd0eb211 */ /* 0x040fe400078208ff */
[-C--:B----4-:R-:W-:Y:S02]  /*1fe80*/  @!P2 LEA.HI.X R5, R16, R0.reuse, R17, 0x1, P0 ;  /* 0x000000001005a211 */ /* 0x090fe400000f0c11 */
[----:B------:R-:W-:-:S03]  /*1fe90*/  @!P3 LEA.HI.X R15, R221, R0, R21, 0x1, P1 ;  /* 0x00000000dd0fb211 */ /* 0x000fc600008f0c15 */
[----:B------:R3:W-:Y:S04]  /*1fea0*/  @!P2 ST.E.128 desc[UR6][R4.64], R24 ;  /* 0x000000180400a985 */ /* 0x0007e8000c101d06 */
[----:B------:R3:W-:Y:S02]  /*1feb0*/  @!P3 ST.E.128 desc[UR6][R14.64], R40 ;  /* 0x000000280e00b985 */ /* 0x0007e4000c101d06 */
.L_x_624:
[----:B------:R-:W-:Y:S05]  /*1fec0*/  BSYNC B1 ;  /* 0x0000000000017941 */ /* 0x000fea0003800000 */
.L_x_623:
[----:B------:R-:W-:-:S03]  /*1fed0*/  UMOV UR4, 0xffffffff ;  /* 0xffffffff00047882 */ /* 0x000fc60000000000 */
[----:B------:R-:W-:Y:S05]  /*1fee0*/  BRA.DIV UR4, `(.L_x_625) ;  /* 0x000000a204647947 */ /* 0x000fea000b800000 */
[----:B----4-:R4:W0:Y:S04]  /*1fef0*/  SHFL.IDX PT, R0, R8, 0x2, 0x181f ;  /* 0x00581f0008007f89 */ /* 0x01082800000e0000 */
[----:B--23--:R4:W2:Y:S02]  /*1ff00*/  SHFL.IDX PT, R14, R3, 0x2, 0x181f ;  /* 0x00581f00030e7f89 */ /* 0x00c8a400000e0000 */
.L_x_834:
[----:B------:R-:W-:Y:S01]  /*1ff10*/  VIADD R4, R20, 0x40 ;  /* 0x0000004014047836 */ /* 0x000fe20000000000 */
        /* <DEDUP_REMOVED lines=9> */
[-C--:B0-----:R-:W-:Y:S02]  /*1ffb0*/  @!P2 LEA.HI.X R5, R16, R0.reuse, R17, 0x1, P0 ;  /* 0x000000001005a211 */ /* 0x081fe400000f0c11 */
[----:B------:R-:W-:-:S03]  /*1ffc0*/  @!P3 LEA.HI.X R15, R221, R0, R21, 0x1, P1 ;  /* 0x00000000dd0fb211 */ /* 0x000fc600008f0c15 */
[----:B------:R3:W-:Y:S04]  /*1ffd0*/  @!P2 ST.E.128 desc[UR6][R4.64], R28 ;  /* 0x0000001c0400a985 */ /* 0x0007e8000c101d06 */
[----:B------:R3:W-:Y:S02]  /*1ffe0*/  @!P3 ST.E.128 desc[UR6][R14.64], R44 ;  /* 0x0000002c0e00b985 */ /* 0x0007e4000c101d06 */
.L_x_627:
[----:B------:R-:W-:Y:S05]  /*1fff0*/  BSYNC B1 ;  /* 0x0000000000017941 */ /* 0x000fea0003800000 */
.L_x_626:
[----:B------:R-:W-:-:S03]  /*20000*/  UMOV UR4, 0xffffffff ;  /* 0xffffffff00047882 */ /* 0x000fc60000000000 */
[----:B------:R-:W-:Y:S05]  /*20010*/  BRA.DIV UR4, `(.L_x_628) ;  /* 0x000000a204607947 */ /* 0x000fea000b800000 */
[----:B0-----:R0:W0:Y:S04]  /*20020*/  SHFL.IDX PT, R0, R8, 0x3, 0x181f ;  /* 0x00781f0008007f89 */ /* 0x00102800000e0000 */
[----:B--23--:R2:W3:Y:S02]  /*20030*/  SHFL.IDX PT, R14, R3, 0x3, 0x181f ;  /* 0x00781f00030e7f89 */ /* 0x00c4e400000e0000 */
.L_x_838:
[----:B------:R-:W-:-:S05]  /*20040*/  VIADD R4, R20, 0x60 ;  /* 0x0000006014047836 */ /* 0x000fca0000000000 */
[----:B------:R-:W-:-:S13]  /*20050*/  ISETP.GE.AND P0, PT, R4, R9, PT ;  /* 0x000000090400720c */ /* 0x000fda0003f06270 */
[----:B------:R-:W-:Y:S05]  /*20060*/  @P0 BRA `(.L_x_629) ;  /* 0x0000001c000c0947 */ /* 0x000fea0003800000 */
[----:B------:R-:W-:Y:S01]  /*20070*/  ULDC UR4, c[0x0][0xac8] ;  /* 0x0002b20000047ab9 */ /* 0x000fe20000000800 */
[----:B------:R-:W-:Y:S01]  /*20080*/  ULDC.64 UR6, c[0x0][0x208] ;  /* 0x0000820000067ab9 */ /* 0x000fe20000000a00 */
[----:B------:R-:W-:-:S13]  /*20090*/  ISETP.GE.AND P1, PT, R16, UR4, PT ;  /* 0x0000000410007c0c */ /* 0x000fda000bf26270 */
[----:B---3--:R-:W-:-:S04]  /*200a0*/  @!P1 LEA R4, P0, R16, R14, 0x1 ;  /* 0x0000000e10049211 */ /* 0x008fc800078008ff */
[----:B0-----:R-:W-:Y:S02]  /*200b0*/  @!P1 LEA.HI.X R5, R16, R0, R17, 0x1, P0 ;  /* 0x0000000010059211 */ /* 0x001fe400000f0c11 */
[----:B------:R-:W-:-:S03]  /*200c0*/  ISETP.GE.AND P0, PT, R221, UR4, PT ;  /* 0x00000004dd007c0c */ /* 0x000fc6000bf06270 */
[----:B------:R0:W-:Y:S10]  /*200d0*/  @!P1 ST.E.128 desc[UR6][R4.64], R32 ;  /* 0x0000002004009985 */ /* 0x0001f4000c101d06 */
[----:B------:R-:W-:Y:S05]  /*200e0*/  @P0 BRA `(.L_x_629) ;  /* 0x0000001800ec0947 */ /* 0x000fea0003800000 */
[----:B------:R-:W-:Y:S01]  /*200f0*/  LEA R14, P0, R221, R14, 0x1 ;  /* 0x0000000edd0e7211 */ /* 0x000fe200078008ff */
[----:B------:R-:W-:-:S03]  /*20100*/  ULDC.64 UR4, c[0x0][0x208] ;  /* 0x0000820000047ab9 */ /* 0x000fc60000000a00 */
[----:B------:R-:W-:-:S05]  /*20110*/  LEA.HI.X R15, R221, R0, R21, 0x1, P0 ;  /* 0x00000000dd0f7211 */ /* 0x000fca00000f0c15 */
[----:B------:R3:W-:Y:S01]  /*20120*/  ST.E.128 desc[UR4][R14.64], R48 ;  /* 0x000000300e007985 */ /* 0x0007e2000c101d04 */
[----:B------:R-:W-:Y:S05]  /*20130*/  BRA `(.L_x_629) ;  /* 0x0000001800d87947 */ /* 0x000fea0003800000 */
.L_x_618:
[----:B------:R-:W2:Y:S01]  /*20140*/  LDL R119, [R1+0x38] ;  /* 0x0000380001777983 */ /* 0x000ea20000100800 */
[----:B0-----:R-:W0:Y:S01]  /*20150*/  @P1 LDC R0, c[0x0][0xbec] ;  /* 0x0002fb00ff001b82 */ /* 0x001e220000000800 */
[----:B------:R-:W-:Y:S01]  /*20160*/  ULDC.64 UR4, c[0x0][0xb08] ;  /* 0x0002c20000047ab9 */ /* 0x000fe20000000a00 */
[----:B------:R-:W-:Y:S01]  /*20170*/  SHF.R.S32.HI R3, RZ, 0x1f, R10 ;  /* 0x0000001fff037819 */ /* 0x000fe2000001140a */
[----:B------:R-:W-:Y:S01]  /*20180*/  IMAD R12, R12, UR4, RZ ;  /* 0x000000040c0c7c24 */ /* 0x000fe2000f8e02ff */
[----:B------:R-:W-:Y:S01]  /*20190*/  ULDC.64 UR6, c[0x0][0xb30] ;  /* 0x0002cc0000067ab9 */ /* 0x000fe20000000a00 */
[----:B------:R-:W-:-:S03]  /*201a0*/  IMAD.WIDE.U32 R4, R11, UR4, RZ ;  /* 0x000000040b047c25 */ /* 0x000fc6000f8e00ff */
[----:B------:R-:W1:Y:S01]  /*201b0*/  @P1 LDC R13, c[0x0][0xbf0] ;  /* 0x0002fc00ff0d1b82 */ /* 0x000e620000000800 */
[----:B------:R-:W-:Y:S01]  /*201c0*/  IMAD R11, R11, UR5, R12 ;  /* 0x000000050b0b7c24 */ /* 0x000fe2000f8e020c */
[----:B------:R-:W-:-:S03]  /*201d0*/  ULDC.64 UR4, c[0x0][0xb38] ;  /* 0x0002ce0000047ab9 */ /* 0x000fc60000000a00 */
[----:B------:R-:W-:Y:S02]  /*201e0*/  IMAD.IADD R5, R5, 0x1, R11 ;  /* 0x0000000105057824 */ /* 0x000fe400078e020b */
[----:B------:R-:W-:-:S04]  /*201f0*/  IMAD.WIDE.U32 R4, R102, UR4, R4 ;  /* 0x0000000466047c25 */ /* 0x000fc8000f8e0004 */
[----:B------:R-:W-:Y:S01]  /*20200*/  IMAD R5, R102, UR5, R5 ;  /* 0x0000000566057c24 */ /* 0x000fe2000f8e0205 */
[----:B------:R-:W-:Y:S02]  /*20210*/  ULDC.64 UR4, c[0x0][0xb40] ;  /* 0x0002d00000047ab9 */ /* 0x000fe40000000a00 */
[----:B------:R-:W-:Y:S02]  /*20220*/  IMAD R3, R3, UR4, RZ ;  /* 0x0000000403037c24 */ /* 0x000fe4000f8e02ff */
[----:B0-----:R-:W-:-:S04]  /*20230*/  @P1 IMAD.HI.U32 R0, R101, R0, RZ ;  /* 0x0000000065001227 */ /* 0x001fc800078e00ff */
[C---:B------:R-:W-:Y:S02]  /*20240*/  IMAD R7, R10.reuse, UR5, R3 ;  /* 0x000000050a077c24 */ /* 0x040fe4000f8e0203 */
[----:B------:R-:W-:Y:S01]  /*20250*/  IMAD.WIDE.U32 R10, R10, UR4, R4 ;  /* 0x000000040a0a7c25 */ /* 0x000fe2000f8e0004 */
[----:B------:R-:W-:-:S03]  /*20260*/  ULDC.64 UR4, c[0x0][0xb48] ;  /* 0x0002d20000047ab9 */ /* 0x000fc60000000a00 */
[----:B------:R-:W-:Y:S01]  /*20270*/  IMAD.MOV.U32 R3, RZ, RZ, R101 ;  /* 0x000000ffff037224 */ /* 0x000fe200078e0065 */
[----:B-1----:R-:W-:Y:S01]  /*20280*/  @P1 SHF.R.U32.HI R3, RZ, R13, R0 ;  /* 0x0000000dff031219 */ /* 0x002fe20000011600 */
[----:B------:R-:W-:-:S03]  /*20290*/  IMAD.IADD R11, R11, 0x1, R7 ;  /* 0x000000010b0b7824 */ /* 0x000fc600078e0207 */
[--C-:B------:R-:W-:Y:S01]  /*202a0*/  SHF.R.S32.HI R0, RZ, 0x1f, R3.reuse ;  /* 0x0000001fff007819 */ /* 0x100fe20000011403 */
[----:B------:R-:W-:Y:S02]  /*202b0*/  IMAD.MOV R7, RZ, RZ, -R3 ;  /* 0x000000ffff077224 */ /* 0x000fe400078e0a03 */
[----:B------:R-:W-:-:S04]  /*202c0*/  IMAD.WIDE.U32 R4, R100, UR4, R10 ;  /* 0x0000000464047c25 */ /* 0x000fc8000f8e000a */
[----:B------:R-:W-:Y:S02]  /*202d0*/  IMAD R7, R8, R7, R101 ;  /* 0x0000000708077224 */ /* 0x000fe400078e0265 */
[----:B------:R-:W-:Y:S02]  /*202e0*/  IMAD R0, R0, UR6, RZ ;  /* 0x0000000600007c24 */ /* 0x000fe4000f8e02ff */
[----:B------:R-:W-:Y:S01]  /*202f0*/  IMAD R5, R100, UR5, R5 ;  /* 0x0000000564057c24 */ /* 0x000fe2000f8e0205 */
[----:B------:R-:W-:Y:S01]  /*20300*/  ULDC.64 UR4, c[0x0][0xb28] ;  /* 0x0002ca0000047ab9 */ /* 0x000fe20000000a00 */
[C---:B------:R-:W-:Y:S01]  /*20310*/  IMAD R11, R3.reuse, UR7, R0 ;  /* 0x00000007030b7c24 */ /* 0x040fe2000f8e0200 */
[----:B------:R-:W-:Y:S01]  /*20320*/  SHF.R.S32.HI R0, RZ, 0x1f, R7 ;  /* 0x0000001fff007819 */ /* 0x000fe20000011407 */
[----:B------:R-:W-:-:S04]  /*20330*/  IMAD.WIDE.U32 R4, R3, UR6, R4 ;  /* 0x0000000603047c25 */ /* 0x000fc8000f8e0004 */
[----:B------:R-:W-:Y:S02]  /*20340*/  IMAD R0, R0, UR4, RZ ;  /* 0x0000000400007c24 */ /* 0x000fe4000f8e02ff */
[----:B------:R-:W-:Y:S02]  /*20350*/  IMAD.IADD R5, R5, 0x1, R11 ;  /* 0x0000000105057824 */ /* 0x000fe400078e020b */
[----:B------:R-:W-:Y:S02]  /*20360*/  VIADD R8, R2, 0x34820 ;  /* 0x0003482002087836 */ /* 0x000fe40000000000 */
[C---:B------:R-:W-:Y:S02]  /*20370*/  IMAD R3, R7.reuse, UR5, R0 ;  /* 0x0000000507037c24 */ /* 0x040fe4000f8e0200 */
[----:B------:R-:W-:Y:S01]  /*20380*/  IMAD.WIDE.U32 R4, R7, UR4, R4 ;  /* 0x0000000407047c25 */ /* 0x000fe2000f8e0004 */
[----:B------:R-:W-:Y:S01]  /*20390*/  ULDC.64 UR4, c[0x0][0xb00] ;  /* 0x0002c00000047ab9 */ /* 0x000fe20000000a00 */
[----:B------:R-:W-:-:S02]  /*203a0*/  PRMT R8, RZ, 0x654, R8 ;  /* 0x00000654ff087816 */ /* 0x000fc40000000008 */
[----:B------:R-:W-:Y:S01]  /*203b0*/  IMAD.IADD R3, R5, 0x1, R3 ;  /* 0x0000000105037824 */ /* 0x000fe200078e0203 */
[C---:B------:R-:W-:Y:S01]  /*203c0*/  LEA R0, P0, R4.reuse, UR4, 0x2 ;  /* 0x0000000404007c11 */ /* 0x040fe2000f8010ff */
[----:B------:R-:W-:Y:S01]  /*203d0*/  UMOV UR4, 0xffffffff ;  /* 0xffffffff00047882 */ /* 0x000fe20000000000 */
[----:B------:R0:W-:Y:S02]  /*203e0*/  SYNCS.ARRIVE.TRANS64.RED.A1T0 RZ, [R8+URZ], RZ ;  /* 0x000000ff08ff79a7 */ /* 0x0001e4000810043f */
[----:B------:R-:W-:Y:S01]  /*203f0*/  LEA.HI.X R4, R4, UR5, R3, 0x2, P0 ;  /* 0x0000000504047c11 */ /* 0x000fe200080f1403 */
[C---:B--2---:R-:W-:Y:S01]  /*20400*/  VIADD R32, R119.reuse, 0x38 ;  /* 0x0000003877207836 */ /* 0x044fe20000000000 */
[C---:B------:R-:W-:Y:S01]  /*20410*/  IADD3 R30, R119.reuse, 0x30, RZ ;  /* 0x00000030771e7810 */ /* 0x040fe20007ffe0ff */
[C---:B------:R-:W-:Y:S02]  /*20420*/  VIADD R34, R119.reuse, 0x40 ;  /* 0x0000004077227836 */ /* 0x040fe40000000000 */
[----:B------:R-:W-:-:S02]  /*20430*/  VIADD R98, R119, 0x48 ;  /* 0x0000004877627836 */ /* 0x000fc40000000000 */
[C---:B------:R-:W-:Y:S02]  /*20440*/  VIADD R100, R119.reuse, 0x50 ;  /* 0x0000005077647836 */ /* 0x040fe40000000000 */
[C---:B------:R-:W-:Y:S02]  /*20450*/  VIADD R102, R119.reuse, 0x58 ;  /* 0x0000005877667836 */ /* 0x040fe40000000000 */
[C---:B------:R-:W-:Y:S02]  /*20460*/  VIADD R104, R119.reuse, 0x60 ;  /* 0x0000006077687836 */ /* 0x040fe40000000000 */
[C---:B------:R-:W-:Y:S02]  /*20470*/  VIADD R106, R119.reuse, 0x68 ;  /* 0x00000068776a7836 */ /* 0x040fe40000000000 */
[C---:B------:R-:W-:Y:S02]  /*20480*/  VIADD R108, R119.reuse, 0x70 ;  /* 0x00000070776c7836 */ /* 0x040fe40000000000 */
[----:B------:R-:W-:-:S02]  /*20490*/  VIADD R110, R119, 0x78 ;  /* 0x00000078776e7836 */ /* 0x000fc40000000000 */
[C---:B------:R-:W-:Y:S02]  /*204a0*/  VIADD R7, R119.reuse, 0x8 ;  /* 0x0000000877077836 */ /* 0x040fe40000000000 */
[C---:B------:R-:W-:Y:S02]  /*204b0*/  VIADD R112, R119.reuse, 0x10 ;  /* 0x0000001077707836 */ /* 0x040fe40000000000 */
[C---:B------:R-:W-:Y:S02]  /*204c0*/  VIADD R114, R119.reuse, 0x28 ;  /* 0x0000002877727836 */ /* 0x040fe40000000000 */
[C---:B------:R-:W-:Y:S02]  /*204d0*/  VIADD R115, R119.reuse, 0x20 ;  /* 0x0000002077737836 */ /* 0x040fe40000000000 */
[----:B------:R-:W-:Y:S01]  /*204e0*/  VIADD R117, R119, 0x18 ;  /* 0x0000001877757836 */ /* 0x000fe20000000000 */
[----:B------:R-:W-:Y:S02]  /*204f0*/  SHF.R.S32.HI R31, RZ, 0x1f, R30 ;  /* 0x0000001fff1f7819 */ /* 0x000fe4000001141e */
[----:B------:R-:W-:-:S02]  /*20500*/  SHF.R.S32.HI R33, RZ, 0x1f, R32 ;  /* 0x0000001fff217819 */ /* 0x000fc40000011420 */
[----:B------:R-:W-:Y:S02]  /*20510*/  SHF.R.S32.HI R35, RZ, 0x1f, R34 ;  /* 0x0000001fff237819 */ /* 0x000fe40000011422 */
[----:B------:R-:W-:Y:S02]  /*20520*/  SHF.R.S32.HI R99, RZ, 0x1f, R98 ;  /* 0x0000001fff637819 */ /* 0x000fe40000011462 */
[----:B------:R-:W-:Y:S02]  /*20530*/  SHF.R.S32.HI R101, RZ, 0x1f, R100 ;  /* 0x0000001fff657819 */ /* 0x000fe40000011464 */
[----:B------:R-:W-:Y:S02]  /*20540*/  SHF.R.S32.HI R103, RZ, 0x1f, R102 ;  /* 0x0000001fff677819 */ /* 0x000fe40000011466 */
[----:B------:R-:W-:Y:S02]  /*20550*/  SHF.R.S32.HI R105, RZ, 0x1f, R104 ;  /* 0x0000001fff697819 */ /* 0x000fe40000011468 */
[----:B------:R-:W-:-:S02]  /*20560*/  SHF.R.S32.HI R107, RZ, 0x1f, R106 ;  /* 0x0000001fff6b7819 */ /* 0x000fc4000001146a */
[----:B------:R-:W-:Y:S02]  /*20570*/  SHF.R.S32.HI R109, RZ, 0x1f, R108 ;  /* 0x0000001fff6d7819 */ /* 0x000fe4000001146c */
[----:B------:R-:W-:Y:S02]  /*20580*/  SHF.R.S32.HI R111, RZ, 0x1f, R110 ;  /* 0x0000001fff6f7819 */ /* 0x000fe4000001146e */
[----:B0-----:R-:W-:Y:S02]  /*20590*/  SHF.R.S32.HI R8, RZ, 0x1f, R7 ;  /* 0x0000001fff087819 */ /* 0x001fe40000011407 */
[----:B------:R-:W-:Y:S02]  /*205a0*/  SHF.R.S32.HI R113, RZ, 0x1f, R112 ;  /* 0x0000001fff717819 */ /* 0x000fe40000011470 */
[----:B------:R-:W-:Y:S02]  /*205b0*/  SHF.R.S32.HI R116, RZ, 0x1f, R114 ;  /* 0x0000001fff747819 */ /* 0x000fe40000011472 */
[----:B------:R-:W-:-:S02]  /*205c0*/  SHF.R.S32.HI R118, RZ, 0x1f, R115 ;  /* 0x0000001fff767819 */ /* 0x000fc40000011473 */
[----:B------:R-:W-:Y:S01]  /*205d0*/  SHF.R.S32.HI R120, RZ, 0x1f, R117 ;  /* 0x0000001fff787819 */ /* 0x000fe20000011475 */
[----:B------:R-:W-:Y:S06]  /*205e0*/  BRA.DIV UR4, `(.L_x_630) ;  /* 0x0000009e04347947 */ /* 0x000fec000b800000 */
[----:B------:R0:W1:Y:S04]  /*205f0*/  SHFL.IDX PT, R3, R4, RZ, 0x1c1f ;  /* 0x001c1fff04037589 */ /* 0x00006800000e0000 */
[----:B------:R0:W2:Y:S02]  /*20600*/  SHFL.IDX PT, R14, R0, RZ, 0x1c1f ;  /* 0x001c1fff000e7589 */ /* 0x0000a400000e0000 */
.L_x_841:
[----:B------:R-:W-:Y:S01]  /*20610*/  ISETP.GE.AND P0, PT, R24, R9, PT ;  /* 0x000000091800720c */ /* 0x000fe20003f06270 */
[----:B------:R-:W-:-:S12]  /*20620*/  BSSY B1, `(.L_x_631) ;  /* 0x0000044000017945 */ /* 0x000fd80003800000 */
[----:B------:R-:W-:Y:S05]  /*20630*/  @P0 BRA `(.L_x_632) ;  /* 0x0000000400080947 */ /* 0x000fea0003800000 */
[----:B------:R-:W-:Y:S01]  /*20640*/  ULDC UR4, c[0x0][0xac8] ;  /* 0x0002b20000047ab9 */ /* 0x000fe20000000800 */
[----:B------:R-:W-:Y:S01]  /*20650*/  ULDC.64 UR6, c[0x0][0x208] ;  /* 0x0000820000067ab9 */ /* 0x000fe20000000a00 */
[----:B------:R-:W-:Y:S02]  /*20660*/  ISETP.GE.AND P0, PT, R119, UR4, PT ;  /* 0x0000000477007c0c */ /* 0x000fe4000bf06270 */
[----:B------:R-:W-:Y:S02]  /*20670*/  ISETP.GE.AND P2, PT, R7, UR4, PT ;  /* 0x0000000407007c0c */ /* 0x000fe4000bf46270 */
[----:B------:R-:W-:Y:S02]  /*20680*/  ISETP.GE.AND P3, PT, R112, UR4, PT ;  /* 0x0000000470007c0c */ /* 0x000fe4000bf66270 */
[----:B------:R-:W-:-:S07]  /*20690*/  ISETP.GE.AND P1, PT, R117, UR4, PT ;  /* 0x0000000475007c0c */ /* 0x000fce000bf26270 */
[----:B-1----:R-:W-:Y:S02]  /*206a0*/  @!P0 IMAD.MOV.U32 R15, RZ, RZ, R3 ;  /* 0x000000ffff0f8224 */ /* 0x002fe400078e0003 */
[----:B--2---:R-:W-:Y:S01]  /*206b0*/  @!P2 LEA R10, P4, R7, R14, 0x2 ;  /* 0x0000000e070aa211 */ /* 0x004fe200078810ff */
[----:B------:R-:W-:-:S03]  /*206c0*/  @!P0 IMAD.WIDE R12, R119, 0x4, R14 ;  /* 0x00000004770c8825 */ /* 0x000fc600078e020e */
[-C--:B------:R-:W-:Y:S02]  /*206d0*/  @!P2 LEA.HI.X R11, R7, R3.reuse, R8, 0x2, P4 ;  /* 0x00000003070ba211 */ /* 0x080fe400020f1408 */
[-C--:B------:R-:W-:Y:S01]  /*206e0*/  @!P3 LEA R24, P4, R112, R14.reuse, 0x2 ;  /* 0x0000000e7018b211 */ /* 0x080fe200078810ff */
[----:B------:R1:W-:Y:S01]  /*206f0*/  @!P0 ST.E.64 desc[UR6][R12.64], R20 ;  /* 0x000000140c008985 */ /* 0x0003e2000c101b06 */
[----:B------:R-:W-:Y:S02]  /*20700*/  ISETP.GE.AND P0, PT, R115, UR4, PT ;  /* 0x0000000473007c0c */ /* 0x000fe4000bf06270 */
[----:B------:R-:W-:Y:S01]  /*20710*/  @!P1 LEA R26, P5, R117, R14, 0x2 ;  /* 0x0000000e751a9211 */ /* 0x000fe200078a10ff */
[----:B------:R2:W-:Y:S01]  /*20720*/  @!P2 ST.E.64 desc[UR6][R10.64], R88 ;  /* 0x000000580a00a985 */ /* 0x0005e2000c101b06 */
[----:B------:R-:W-:Y:S02]  /*20730*/  ISETP.GE.AND P2, PT, R114, UR4, PT ;  /* 0x0000000472007c0c */ /* 0x000fe4000bf46270 */
[----:B------:R-:W-:-:S02]  /*20740*/  @!P3 LEA.HI.X R25, R112, R3, R113, 0x2, P4 ;  /* 0x000000037019b211 */ /* 0x000fc400020f1471 */
[----:B------:R-:W-:Y:S02]  /*20750*/  @!P1 LEA.HI.X R27, R117, R3, R120, 0x2, P5 ;  /* 0x00000003751b9211 */ /* 0x000fe400028f1478 */
[----:B------:R-:W-:Y:S01]  /*20760*/  ISETP.GE.AND P4, PT, R30, UR4, PT ;  /* 0x000000041e007c0c */ /* 0x000fe2000bf86270 */
[----:B------:R3:W-:Y:S02]  /*20770*/  @!P3 ST.E.64 desc[UR6][R24.64], R90 ;  /* 0x0000005a1800b985 */ /* 0x0007e4000c101b06 */
[-C--:B------:R-:W-:Y:S02]  /*20780*/  @!P0 LEA R28, P3, R115, R14.reuse, 0x2 ;  /* 0x0000000e731c8211 */ /* 0x080fe400078610ff */
[----:B------:R4:W-:Y:S01]  /*20790*/  @!P1 ST.E.64 desc[UR6][R26.64], R36 ;  /* 0x000000241a009985 */ /* 0x0009e2000c101b06 */
[----:B------:R-:W-:Y:S02]  /*207a0*/  ISETP.GE.AND P1, PT, R32, UR4, PT ;  /* 0x0000000420007c0c */ /* 0x000fe4000bf26270 */
[----:B-1----:R-:W-:-:S02]  /*207b0*/  @!P2 LEA R12, P5, R114, R14, 0x2 ;  /* 0x0000000e720ca211 */ /* 0x002fc400078a10ff */
[-C--:B------:R-:W-:Y:S02]  /*207c0*/  @!P0 LEA.HI.X R29, R115, R3.reuse, R118, 0x2, P3 ;  /* 0x00000003731d8211 */ /* 0x080fe400018f1476 */
[----:B------:R-:W-:Y:S02]  /*207d0*/  @!P2 LEA.HI.X R13, R114, R3, R116, 0x2, P5 ;  /* 0x00000003720da211 */ /* 0x000fe400028f1474 */
[----:B------:R-:W-:Y:S01]  /*207e0*/  ISETP.GE.AND P3, PT, R34, UR4, PT ;  /* 0x0000000422007c0c */ /* 0x000fe2000bf66270 */
[----:B------:R-:W-:Y:S01]  /*207f0*/  @!P0 ST.E.64 desc[UR6][R28.64], R40 ;  /* 0x000000281c008985 */ /* 0x000fe2000c101b06 */
[----:B--2---:R-:W-:-:S03]  /*20800*/  @!P4 LEA R10, P0, R30, R14, 0x2 ;  /* 0x0000000e1e0ac211 */ /* 0x004fc600078010ff */
[----:B------:R1:W-:Y:S01]  /*20810*/  @!P2 ST.E.64 desc[UR6][R12.64], R44 ;  /* 0x0000002c0c00a985 */ /* 0x0003e2000c101b06 */
[-C--:B------:R-:W-:Y:S02]  /*20820*/  @!P1 LEA R20, P5, R32, R14.reuse, 0x2 ;  /* 0x0000000e20149211 */ /* 0x080fe400078a10ff */
[----:B------:R-:W-:Y:S02]  /*20830*/  ISETP.GE.AND P2, PT, R98, UR4, PT ;  /* 0x0000000462007c0c */ /* 0x000fe4000bf46270 */
[-C--:B------:R-:W-:Y:S02]  /*20840*/  @!P4 LEA.HI.X R11, R30, R3.reuse, R31, 0x2, P0 ;  /* 0x000000031e0bc211 */ /* 0x080fe400000f141f */
[----:B------:R-:W-:Y:S02]  /*20850*/  ISETP.GE.AND P0, PT, R100, UR4, PT ;  /* 0x0000000464007c0c */ /* 0x000fe4000bf06270 */
[----:B------:R-:W-:Y:S01]  /*20860*/  @!P1 LEA.HI.X R21, R32, R3, R33, 0x2, P5 ;  /* 0x0000000320159211 */ /* 0x000fe200028f1421 */
[----:B------:R2:W-:Y:S01]  /*20870*/  @!P4 ST.E.64 desc[UR6][R10.64], R48 ;  /* 0x000000300a00c985 */ /* 0x0005e2000c101b06 */
[----:B---3--:R-:W-:-:S03]  /*20880*/  @!P3 LEA R24, P5, R34, R14, 0x2 ;  /* 0x0000000e2218b211 */ /* 0x008fc600078a10ff */
[----:B------:R3:W-:Y:S01]  /*20890*/  @!P1 ST.E.64 desc[UR6][R20.64], R52 ;  /* 0x0000003414009985 */ /* 0x0007e2000c101b06 */
[----:B------:R-:W-:Y:S02]  /*208a0*/  ISETP.GE.AND P1, PT, R102, UR4, PT ;  /* 0x0000000466007c0c */ /* 0x000fe4000bf26270 */
[-C--:B------:R-:W-:Y:S02]  /*208b0*/  @!P3 LEA.HI.X R25, R34, R3.reuse, R35, 0x2, P5 ;  /* 0x000000032219b211 */ /* 0x080fe400028f1423 */
[-C--:B----4-:R-:W-:Y:S02]  /*208c0*/  @!P2 LEA R26, P4, R98, R14.reuse, 0x2 ;  /* 0x0000000e621aa211 */ /* 0x090fe400078810ff */
[----:B-1----:R-:W-:Y:S01]  /*208d0*/  @!P0 LEA R12, P5, R100, R14, 0x2 ;  /* 0x0000000e640c8211 */ /* 0x002fe200078a10ff */
[----:B------:R1:W-:Y:S01]  /*208e0*/  @!P3 ST.E.64 desc[UR6][R24.64], R56 ;  /* 0x000000381800b985 */ /* 0x0003e2000c101b06 */
[----:B------:R-:W-:Y:S02]  /*208f0*/  @!P2 LEA.HI.X R27, R98, R3, R99, 0x2, P4 ;  /* 0x00000003621ba211 */ /* 0x000fe400020f1463 */
[----:B------:R-:W-:-:S02]  /*20900*/  ISETP.GE.AND P3, PT, R104, UR4, PT ;  /* 0x0000000468007c0c */ /* 0x000fc4000bf66270 */
[-C--:B------:R-:W-:Y:S01]  /*20910*/  @!P0 LEA.HI.X R13, R100, R3.reuse, R101, 0x2, P5 ;  /* 0x00000003640d8211 */ /* 0x080fe200028f1465 */
[----:B------:R4:W-:Y:S01]  /*20920*/  @!P2 ST.E.64 desc[UR6][R26.64], R60 ;  /* 0x0000003c1a00a985 */ /* 0x0009e2000c101b06 */
[----:B------:R-:W-:Y:S02]  /*20930*/  ISETP.GE.AND P4, PT, R106, UR4, PT ;  /* 0x000000046a007c0c */ /* 0x000fe4000bf86270 */
[----:B--2---:R-:W-:Y:S01]  /*20940*/  @!P1 LEA R10, P5, R102, R14, 0x2 ;  /* 0x0000000e660a9211 */ /* 0x004fe200078a10ff */
[----:B------:R2:W-:Y:S01]  /*20950*/  @!P0 ST.E.64 desc[UR6][R12.64], R64 ;  /* 0x000000400c008985 */ /* 0x0005e2000c101b06 */
[----:B------:R-:W-:Y:S02]  /*20960*/  ISETP.GE.AND P2, PT, R108, UR4, PT ;  /* 0x000000046c007c0c */ /* 0x000fe4000bf46270 */
[----:B------:R-:W-:Y:S02]  /*20970*/  ISETP.GE.AND P0, PT, R110, UR4, PT ;  /* 0x000000046e007c0c */ /* 0x000fe4000bf06270 */
[----:B------:R-:W-:-:S02]  /*20980*/  @!P1 LEA.HI.X R11, R102, R3, R103, 0x2, P5 ;  /* 0x00000003660b9211 */ /* 0x000fc400028f1467 */
[----:B---3--:R-:W-:-:S03]  /*20990*/  @!P3 LEA R20, P5, R104, R14, 0x2 ;  /* 0x0000000e6814b211 */ /* 0x008fc600078a10ff */
[----:B------:R2:W-:Y:S01]  /*209a0*/  @!P1 ST.E.64 desc[UR6][R10.64], R68 ;  /* 0x000000440a009985 */ /* 0x0005e2000c101b06 */
[-C--:B-1----:R-:W-:Y:S02]  /*209b0*/  @!P4 LEA R24, P1, R106, R14.reuse, 0x2 ;  /* 0x0000000e6a18c211 */ /* 0x082fe400078210ff */
[-C--:B------:R-:W-:Y:S02]  /*209c0*/  @!P3 LEA.HI.X R21, R104, R3.reuse, R105, 0x2, P5 ;  /* 0x000000036815b211 */ /* 0x080fe400028f1469 */
[-C--:B----4-:R-:W-:Y:S02]  /*209d0*/  @!P2 LEA R26, P5, R108, R14.reuse, 0x2 ;  /* 0x0000000e6c1aa211 */ /* 0x090fe400078a10ff */
[-C--:B------:R-:W-:Y:S01]  /*209e0*/  @!P4 LEA.HI.X R25, R106, R3.reuse, R107, 0x2, P1 ;  /* 0x000000036a19c211 */ /* 0x080fe200008f146b */
[----:B------:R2:W-:Y:S01]  /*209f0*/  @!P3 ST.E.64 desc[UR6][R20.64], R72 ;  /* 0x000000481400b985 */ /* 0x0005e2000c101b06 */
[----:B------:R-:W-:Y:S02]  /*20a00*/  @!P0 LEA R14, P1, R110, R14, 0x2 ;  /* 0x0000000e6e0e8211 */ /* 0x000fe400078210ff */
[-C--:B------:R-:W-:Y:S01]  /*20a10*/  @!P2 LEA.HI.X R27, R108, R3.reuse, R109, 0x2, P5 ;  /* 0x000000036c1ba211 */ /* 0x080fe200028f146d */
[----:B------:R2:W-:Y:S01]  /*20a20*/  @!P4 ST.E.64 desc[UR6][R24.64], R76 ;  /* 0x0000004c1800c985 */ /* 0x0005e2000c101b06 */
[----:B------:R-:W-:-:S03]  /*20a30*/  @!P0 LEA.HI.X R15, R110, R3, R111, 0x2, P1 ;  /* 0x000000036e0f8211 */ /* 0x000fc600008f146f */
[----:B------:R2:W-:Y:S04]  /*20a40*/  @!P2 ST.E.64 desc[UR6][R26.64], R80 ;  /* 0x000000501a00a985 */ /* 0x0005e8000c101b06 */
[----:B------:R2:W-:Y:S02]  /*20a50*/  @!P0 ST.E.64 desc[UR6][R14.64], R92 ;  /* 0x0000005c0e008985 */ /* 0x0005e4000c101b06 */
.L_x_632:
[----:B------:R-:W-:Y:S05]  /*20a60*/  BSYNC B1 ;  /* 0x0000000000017941 */ /* 0x000fea0003800000 */
.L_x_631:
[----:B------:R-:W-:-:S03]  /*20a70*/  UMOV UR4, 0xffffffff ;  /* 0xffffffff00047882 */ /* 0x000fc60000000000 */
[----:B------:R-:W-:Y:S05]  /*20a80*/  BRA.DIV UR4, `(.L_x_633) ;  /* 0x0000009a04407947 */ /* 0x000fea000b800000 */
[----:B-1----:R1:W3:Y:S04]  /*20a90*/  SHFL.IDX PT, R3, R4, 0x1, 0x1c1f ;  /* 0x003c1f0004037f89 */ /* 0x0022e800000e0000 */
[----:B--2---:R1:W2:Y:S02]  /*20aa0*/  SHFL.IDX PT, R14, R0, 0x1, 0x1c1f ;  /* 0x003c1f00000e7f89 */ /* 0x0042a400000e0000 */
.L_x_845:
[----:B------:R-:W-:-:S13]  /*20ab0*/  ISETP.GE.AND P0, PT, R6, R9, PT ;  /* 0x000000090600720c */ /* 0x000fda0003f06270 */
[----:B------:R-:W-:Y:S05]  /*20ac0*/  @P0 BRA `(.L_x_629) ;  /* 0x0000001000740947 */ /* 0x000fea0003800000 */
[----:B------:R-:W-:Y:S01]  /*20ad0*/  ULDC UR4, c[0x0][0xac8] ;  /* 0x0002b20000047ab9 */ /* 0x000fe20000000800 */
[----:B------:R-:W-:Y:S01]  /*20ae0*/  ULDC.64 UR6, c[0x0][0x208] ;  /* 0x0000820000067ab9 */ /* 0x000fe20000000a00 */
[----:B------:R-:W-:Y:S02]  /*20af0*/  ISETP.GE.AND P5, PT, R119, UR4, PT ;  /* 0x0000000477007c0c */ /* 0x000fe4000bfa6270 */
[----:B------:R-:W-:Y:S02]  /*20b00*/  ISETP.GE.AND P0, PT, R7, UR4, PT ;  /* 0x0000000407007c0c */ /* 0x000fe4000bf06270 */
[----:B------:R-:W-:Y:S02]  /*20b10*/  ISETP.GE.AND P1, PT, R112, UR4, PT ;  /* 0x0000000470007c0c */ /* 0x000fe4000bf26270 */
[----:B------:R-:W-:Y:S02]  /*20b20*/  ISETP.GE.AND P3, PT, R117, UR4, PT ;  /* 0x0000000475007c0c */ /* 0x000fe4000bf66270 */
[----:B------:R-:W-:-:S05]  /*20b30*/  ISETP.GE.AND P4, PT, R115, UR4, PT ;  /* 0x0000000473007c0c */ /* 0x000fca000bf86270 */
[----:B---3--:R-:W-:Y:S02]  /*20b40*/  @!P5 IMAD.MOV.U32 R15, RZ, RZ, R3 ;  /* 0x000000ffff0fd224 */ /* 0x008fe400078e0003 */
[----:B--2---:R-:W-:Y:S01]  /*20b50*/  @!P0 LEA R6, P2, R7, R14, 0x2 ;  /* 0x0000000e07068211 */ /* 0x004fe200078410ff */
[----:B01----:R-:W-:-:S03]  /*20b60*/  @!P5 IMAD.WIDE R4, R119, 0x4, R14 ;  /* 0x000000047704d825 */ /* 0x003fc600078e020e */
[----:B------:R-:W-:Y:S02]  /*20b70*/  @!P0 LEA.HI.X R7, R7, R3, R8, 0x2, P2 ;  /* 0x0000000307078211 */ /* 0x000fe400010f1408 */
[----:B------:R-:W-:Y:S01]  /*20b80*/  ISETP.GE.AND P2, PT, R114, UR4, PT ;  /* 0x0000000472007c0c */ /* 0x000fe2000bf46270 */
[----:B------:R0:W-:Y:S01]  /*20b90*/  @!P5 ST.E.64 desc[UR6][R4.64], R84 ;  /* 0x000000540400d985 */ /* 0x0001e2000c101b06 */
[----:B------:R-:W-:-:S03]  /*20ba0*/  @!P1 LEA R8, P5, R112, R14, 0x2 ;  /* 0x0000000e70089211 */ /* 0x000fc600078a10ff */
[----:B------:R1:W-:Y:S01]  /*20bb0*/  @!P0 ST.E.64 desc[UR6][R6.64], R94 ;  /* 0x0000005e06008985 */ /* 0x0003e2000c101b06 */
[CC--:B------:R-:W-:Y:S02]  /*20bc0*/  @!P3 LEA R10, P0, R117.reuse, R14.reuse, 0x2 ;  /* 0x0000000e750ab211 */ /* 0x0c0fe400078010ff */
[-C--:B------:R-:W-:Y:S02]  /*20bd0*/  @!P1 LEA.HI.X R9, R112, R3.reuse, R113, 0x2, P5 ;  /* 0x0000000370099211 */ /* 0x080fe400028f1471 */
[-C--:B------:R-:W-:Y:S02]  /*20be0*/  @!P3 LEA.HI.X R11, R117, R3.reuse, R120, 0x2, P0 ;  /* 0x00000003750bb211 */ /* 0x080fe400000f1478 */
[----:B------:R-:W-:Y:S01]  /*20bf0*/  ISETP.GE.AND P0, PT, R30, UR4, PT ;  /* 0x000000041e007c0c */ /* 0x000fe2000bf06270 */
[----:B------:R2:W-:Y:S01]  /*20c00*/  @!P1 ST.E.64 desc[UR6][R8.64], R96 ;  /* 0x0000006008009985 */ /* 0x0005e2000c101b06 */
[C---:B------:R-:W-:Y:S02]  /*20c10*/  @!P4 LEA R12, P5, R115.reuse, R14, 0x2 ;  /* 0x0000000e730cc211 */ /* 0x040fe400078a10ff */
[----:B------:R-:W-:Y:S01]  /*20c20*/  ISETP.GE.AND P1, PT, R32, UR4, PT ;  /* 0x0000000420007c0c */ /* 0x000fe2000bf26270 */
[----:B------:R3:W-:Y:S01]  /*20c30*/  @!P3 ST.E.64 desc[UR6][R10.64], R38 ;  /* 0x000000260a00b985 */ /* 0x0007e2000c101b06 */
[----:B------:R-:W-:-:S02]  /*20c40*/  @!P4 LEA.HI.X R13, R115, R3, R118, 0x2, P5 ;  /* 0x00000003730dc211 */ /* 0x000fc400028f1476 */
[-C--:B0-----:R-:W-:Y:S02]  /*20c50*/  @!P2 LEA R4, P5, R114, R14.reuse, 0x2 ;  /* 0x0000000e7204a211 */ /* 0x081fe400078a10ff */
[----:B------:R-:W-:Y:S01]  /*20c60*/  ISETP.GE.AND P3, PT, R34, UR4, PT ;  /* 0x0000000422007c0c */ /* 0x000fe2000bf66270 */
[----:B------:R0:W-:Y:S01]  /*20c70*/  @!P4 ST.E.64 desc[UR6][R12.64], R42 ;  /* 0x0000002a0c00c985 */ /* 0x0001e2000c101b06 */
[-C--:B------:R-:W-:Y:S02]  /*20c80*/  @!P2 LEA.HI.X R5, R114, R3.reuse, R116, 0x2, P5 ;  /* 0x000000037205a211 */ /* 0x080fe400028f1474 */
[----:B-1----:R-:W-:Y:S02]  /*20c90*/  @!P0 LEA R6, P5, R30, R14, 0x2 ;  /* 0x0000000e1e068211 */ /* 0x002fe400078a10ff */
[----:B------:R-:W-:Y:S01]  /*20ca0*/  ISETP.GE.AND P4, PT, R98, UR4, PT ;  /* 0x0000000462007c0c */ /* 0x000fe2000bf86270 */
[----:B------:R1:W-:Y:S01]  /*20cb0*/  @!P2 ST.E.64 desc[UR6][R4.64], R46 ;  /* 0x0000002e0400a985 */ /* 0x0003e2000c101b06 */
[----:B------:R-:W-:-:S02]  /*20cc0*/  @!P0 LEA.HI.X R7, R30, R3, R31, 0x2, P5 ;  /* 0x000000031e078211 */ /* 0x000fc400028f141f */
[-C--:B------:R-:W-:Y:S02]  /*20cd0*/  @!P1 LEA R20, P5, R32, R14.reuse, 0x2 ;  /* 0x0000000e20149211 */ /* 0x080fe400078a10ff */
[----:B------:R-:W-:Y:S01]  /*20ce0*/  ISETP.GE.AND P2, PT, R100, UR4, PT ;  /* 0x0000000464007c0c */ /* 0x000fe2000bf46270 */
[----:B------:R4:W-:Y:S01]  /*20cf0*/  @!P0 ST.E.64 desc[UR6][R6.64], R50 ;  /* 0x0000003206008985 */ /* 0x0009e2000c101b06 */
[-C--:B------:R-:W-:Y:S02]  /*20d00*/  @!P1 LEA.HI.X R21, R32, R3.reuse, R33, 0x2, P5 ;  /* 0x0000000320159211 */ /* 0x080fe400028f1421 */
[----:B--2---:R-:W-:Y:S02]  /*20d10*/  @!P3 LEA R8, P5, R34, R14, 0x2 ;  /* 0x0000000e2208b211 */ /* 0x004fe400078a10ff */
[----:B------:R-:W-:Y:S01]  /*20d20*/  ISETP.GE.AND P0, PT, R102, UR4, PT ;  /* 0x0000000466007c0c */ /* 0x000fe2000bf06270 */
[----:B------:R2:W-:Y:S01]  /*20d30*/  @!P1 ST.E.64 desc[UR6][R20.64], R54 ;  /* 0x0000003614009985 */ /* 0x0005e2000c101b06 */
[----:B------:R-:W-:-:S02]  /*20d40*/  @!P3 LEA.HI.X R9, R34, R3, R35, 0x2, P5 ;  /* 0x000000032209b211 */ /* 0x000fc400028f1423 */
[-C--:B---3--:R-:W-:Y:S02]  /*20d50*/  @!P4 LEA R10, P5, R98, R14.reuse, 0x2 ;  /* 0x0000000e620ac211 */ /* 0x088fe400078a10ff */
[----:B------:R-:W-:Y:S01]  /*20d60*/  ISETP.GE.AND P1, PT, R104, UR4, PT ;  /* 0x0000000468007c0c */ /* 0x000fe2000bf26270 */
[----:B------:R3:W-:Y:S01]  /*20d70*/  @!P3 ST.E.64 desc[UR6][R8.64], R58 ;  /* 0x0000003a0800b985 */ /* 0x0007e2000c101b06 */
[----:B------:R-:W-:Y:S02]  /*20d80*/  @!P4 LEA.HI.X R11, R98, R3, R99, 0x2, P5 ;  /* 0x00000003620bc211 */ /* 0x000fe400028f1463 */
[----:B------:R-:W-:Y:S02]  /*20d90*/  ISETP.GE.AND P3, PT, R106, UR4, PT ;  /* 0x000000046a007c0c */ /* 0x000fe4000bf66270 */
[-C--:B0-----:R-:W-:Y:S01]  /*20da0*/  @!P2 LEA R12, P5, R100, R14.reuse, 0x2 ;  /* 0x0000000e640ca211 */ /* 0x081fe200078a10ff */
[----:B------:R0:W-:Y:S01]  /*20db0*/  @!P4 ST.E.64 desc[UR6][R10.64], R62 ;  /* 0x0000003e0a00c985 */ /* 0x0001e2000c101b06 */
[----:B-1----:R-:W-:-:S02]  /*20dc0*/  @!P0 LEA R4, P4, R102, R14, 0x2 ;  /* 0x0000000e66048211 */ /* 0x002fc400078810ff */
[-C--:B------:R-:W-:Y:S02]  /*20dd0*/  @!P2 LEA.HI.X R13, R100, R3.reuse, R101, 0x2, P5 ;  /* 0x00000003640da211 */ /* 0x080fe400028f1465 */
[----:B------:R-:W-:Y:S02]  /*20de0*/  ISETP.GE.AND P5, PT, R108, UR4, PT ;  /* 0x000000046c007c0c */ /* 0x000fe4000bfa6270 */
[----:B------:R-:W-:Y:S01]  /*20df0*/  @!P0 LEA.HI.X R5, R102, R3, R103, 0x2, P4 ;  /* 0x0000000366058211 */ /* 0x000fe200020f1467 */
[----:B------:R0:W-:Y:S01]  /*20e00*/  @!P2 ST.E.64 desc[UR6][R12.64], R66 ;  /* 0x000000420c00a985 */ /* 0x0001e2000c101b06 */
[----:B----4-:R-:W-:-:S03]  /*20e10*/  @!P1 LEA R6, P4, R104, R14, 0x2 ;  /* 0x0000000e68069211 */ /* 0x010fc600078810ff */
[----:B------:R0:W-:Y:S01]  /*20e20*/  @!P0 ST.E.64 desc[UR6][R4.64], R70 ;  /* 0x0000004604008985 */ /* 0x0001e2000c101b06 */
[-C--:B------:R-:W-:Y:S02]  /*20e30*/  @!P1 LEA.HI.X R7, R104, R3.reuse, R105, 0x2, P4 ;  /* 0x0000000368079211 */ /* 0x080fe400020f1469 */
[-C--:B--2---:R-:W-:Y:S02]  /*20e40*/  @!P3 LEA R20, P4, R106, R14.reuse, 0x2 ;  /* 0x0000000e6a14b211 */ /* 0x084fe400078810ff */
[----:B------:R-:W-:Y:S01]  /*20e50*/  ISETP.GE.AND P0, PT, R110, UR4, PT ;  /* 0x000000046e007c0c */ /* 0x000fe2000bf06270 */
[----:B------:R0:W-:Y:S01]  /*20e60*/  @!P1 ST.E.64 desc[UR6][R6.64], R74 ;  /* 0x0000004a06009985 */ /* 0x0001e2000c101b06 */
[----:B------:R-:W-:Y:S02]  /*20e70*/  @!P3 LEA.HI.X R21, R106, R3, R107, 0x2, P4 ;  /* 0x000000036a15b211 */ /* 0x000fe400020f146b */
[----:B---3--:R-:W-:-:S03]  /*20e80*/  @!P5 LEA R8, P4, R108, R14, 0x2 ;  /* 0x0000000e6c08d211 */ /* 0x008fc600078810ff */
[----:B------:R0:W-:Y:S01]  /*20e90*/  @!P3 ST.E.64 desc[UR6][R20.64], R78 ;  /* 0x0000004e1400b985 */ /* 0x0001e2000c101b06 */
[----:B------:R-:W-:-:S05]  /*20ea0*/  @!P5 LEA.HI.X R9, R108, R3, R109, 0x2, P4 ;  /* 0x000000036c09d211 */ /* 0x000fca00020f146d */
[----:B------:R0:W-:Y:S01]  /*20eb0*/  @!P5 ST.E.64 desc[UR6][R8.64], R82 ;  /* 0x000000520800d985 */ /* 0x0001e2000c101b06 */
[----:B------:R-:W-:Y:S05]  /*20ec0*/  @P0 BRA `(.L_x_629) ;  /* 0x0000000c00740947 */ /* 0x000fea0003800000 */
[----:B------:R-:W-:Y:S01]  /*20ed0*/  LEA R14, P0, R110, R14, 0x2 ;  /* 0x0000000e6e0e7211 */ /* 0x000fe200078010ff */
[----:B------:R-:W-:-:S03]  /*20ee0*/  ULDC.64 UR4, c[0x0][0x208] ;  /* 0x0000820000047ab9 */ /* 0x000fc60000000a00 */
[----:B------:R-:W-:-:S05]  /*20ef0*/  LEA.HI.X R15, R110, R3, R111, 0x2, P0 ;  /* 0x000000036e0f7211 */ /* 0x000fca00000f146f */
[----:B------:R1:W-:Y:S01]  /*20f00*/  ST.E.64 desc[UR4][R14.64], R86 ;  /* 0x000000560e007985 */ /* 0x0003e2000c101b04 */
[----:B------:R-:W-:Y:S05]  /*20f10*/  BRA `(.L_x_629) ;  /* 0x0000000c00607947 */ /* 0x000fea0003800000 */
.L_x_616:
[----:B------:R-:W3:Y:S01]  /*20f20*/  LDL R9, [R1+0x54] ;  /* 0x0000540001097983 */ /* 0x000ee20000100800 */
[----:B------:R-:W-:Y:S01]  /*20f30*/  ULDC.64 UR6, c[0x0][0xc08] ;  /* 0x0003020000067ab9 */ /* 0x000fe20000000a00 */
[----:B------:R-:W-:Y:S02]  /*20f40*/  ULDC.64 UR4, c[0x0][0xc00] ;  /* 0x0003000000047ab9 */ /* 0x000fe40000000a00 */
[----:B0-----:R-:W4:Y:S01]  /*20f50*/  LDL R8, [R1+0x64] ;  /* 0x0000640001087983 */ /* 0x001f220000100800 */
[----:B------:R-:W-:Y:S01]  /*20f60*/  ISETP.NE.U32.AND P1, PT, RZ, UR6, PT ;  /* 0x00000006ff007c0c */ /* 0x000fe2000bf25070 */
[----:B------:R-:W-:Y:S01]  /*20f70*/  IMAD.MOV.U32 R3, RZ, RZ, RZ ;  /* 0x000000ffff037224 */ /* 0x000fe200078e00ff */
[----:B------:R-:W-:Y:S01]  /*20f80*/  ISETP.NE.U32.AND P0, PT, RZ, UR4, PT ;  /* 0x00000004ff007c0c */ /* 0x000fe2000bf05070 */
[----:B------:R-:W-:Y:S01]  /*20f90*/  ULDC.64 UR8, c[0x0][0x208] ;  /* 0x0000820000087ab9 */ /* 0x000fe20000000a00 */
[----:B------:R-:W-:Y:S01]  /*20fa0*/  ISETP.NE.AND.EX P1, PT, RZ, UR7, PT, P1 ;  /* 0x00000007ff007c0c */ /* 0x000fe2000bf25310 */
[----:B------:R-:W0:Y:S01]  /*20fb0*/  S2R R28, SR_TID.X ;  /* 0x00000000001c7919 */ /* 0x000e220000002100 */
[----:B------:R-:W-:Y:S01]  /*20fc0*/  ISETP.NE.AND.EX P0, PT, RZ, UR5, PT, P0 ;  /* 0x00000005ff007c0c */ /* 0x000fe2000bf05300 */
[----:B0-----:R-:W-:-:S05]  /*20fd0*/  VIADD R28, R28, 0xffffff80 ;  /* 0xffffff801c1c7836 */ /* 0x001fca0000000000 */
[----:B------:R-:W-:Y:S01]  /*20fe0*/  ISETP.GT.AND P3, PT, R28, 0x7f, PT ;  /* 0x0000007f1c00780c */ /* 0x000fe20003f64270 */
[----:B---3--:R-:W-:Y:S01]  /*20ff0*/  IMAD.SHL.U32 R6, R9, 0x4, RZ ;  /* 0x0000000409067824 */ /* 0x008fe200078e00ff */
[----:B------:R-:W-:-:S04]  /*21000*/  SHF.R.S32.HI R26, RZ, 0x1f, R9 ;  /* 0x0000001fff1a7819 */ /* 0x000fc80000011409 */
[----:B------:R-:W-:Y:S02]  /*21010*/  IADD3 R4, P2, R6, UR4, RZ ;  /* 0x0000000406047c10 */ /* 0x000fe4000ff5e0ff */
[----:B------:R-:W-:-:S04]  /*21020*/  SHF.L.U64.HI R0, R9, 0x2, R26 ;  /* 0x0000000209007819 */ /* 0x000fc8000001021a */
[----:B------:R-:W-:Y:S02]  /*21030*/  IADD3.X R5, R0, UR5, RZ, P2, !PT ;  /* 0x0000000500057c10 */ /* 0x000fe400097fe4ff */
[----:B------:R-:W-:Y:S01]  /*21040*/  @P1 IADD3 R6, P2, R6, UR6, RZ ;  /* 0x0000000606061c10 */ /* 0x000fe2000ff5e0ff */
[----:B------:R-:W-:Y:S02]  /*21050*/  ULDC UR4, c[0x0][0xa88] ;  /* 0x0002a20000047ab9 */ /* 0x000fe40000000800 */
[----:B------:R0:W5:Y:S01]  /*21060*/  @P0 LDG.E R3, desc[UR8][R4.64] ;  /* 0x0000000804030981 */ /* 0x000162000c1e1900 */
[----:B------:R-:W-:Y:S01]  /*21070*/  @P1 IADD3.X R7, R0, UR7, RZ, P2, !PT ;  /* 0x0000000700071c10 */ /* 0x000fe200097fe4ff */
[----:B------:R-:W-:Y:S01]  /*21080*/  IMAD.U32 R20, RZ, RZ, UR4 ;  /* 0x00000004ff147e24 */ /* 0x000fe2000f8e00ff */
[----:B----4-:R-:W-:-:S05]  /*21090*/  ISETP.NE.AND P2, PT, R8, RZ, PT ;  /* 0x000000ff0800720c */ /* 0x010fca0003f45270 */
[----:B------:R0:W5:Y:S08]  /*210a0*/  @P1 LDG.E R20, desc[UR8][R6.64] ;  /* 0x0000000806141981 */ /* 0x000170000c1e1900 */
[----:B------:R-:W3:Y:S02]  /*210b0*/  @!P2 LDC R8, c[0x0][0xad4] ;  /* 0x0002b500ff08ab82 */ /* 0x000ee40000000800 */
[----:B---3--:R0:W-:Y:S01]  /*210c0*/  @!P2 STL [R1+0x64], R8 ;  /* 0x000064080100a387 */ /* 0x0081e20000100800 */
[----:B------:R-:W-:Y:S01]  /*210d0*/  ISETP.GT.AND P2, PT, R8, 0x1, PT ;  /* 0x000000010800780c */ /* 0x000fe20003f44270 */
[----:B------:R-:W-:-:S12]  /*210e0*/  @P1 BRA `(.L_x_634) ;  /* 0x0000000000141947 */ /* 0x000fd80003800000 */
[----:B------:R-:W-:Y:S05]  /*210f0*/  @!P0 BRA `(.L_x_634) ;  /* 0x0000000000108947 */ /* 0x000fea0003800000 */
[----:B------:R-:W-:Y:S02]  /*21100*/  ULDC.64 UR4, c[0x0][0x208] ;  /* 0x0000820000047ab9 */ /* 0x000fe40000000a00 */
[----:B0-----:R-:W3:Y:S04]  /*21110*/  LDG.E R7, desc[UR4][R4.64] ;  /* 0x0000000404077981 */ /* 0x001ee8000c1e1900 */
[----:B-----5:R-:W3:Y:S02]  /*21120*/  LDG.E R20, desc[UR4][R4.64+0x4] ;  /* 0x0000040404147981 */ /* 0x020ee4000c1e1900 */
[----:B---3--:R-:W-:-:S07]  /*21130*/  IMAD.IADD R20, R20, 0x1, -R7 ;  /* 0x0000000114147824 */ /* 0x008fce00078e0a07 */
.L_x_634:
[----:B------:R-:W-:Y:S01]  /*21140*/  BSSY B1, `(.L_x_635) ;  /* 0x000003b000017945 */ /* 0x000fe20003800000 */
[----:B------:R-:W-:Y:S02]  /*21150*/  SEL R27, R9, RZ, !P0 ;  /* 0x000000ff091b7207 */ /* 0x000fe40004000000 */
[----:B------:R-:W-:Y:S02]  /*21160*/  SEL R26, R26, RZ, !P0 ;  /* 0x000000ff1a1a7207 */ /* 0x000fe40004000000 */
[----:B-----5:R-:W-:Y:S01]  /*21170*/  SHF.R.S32.HI R24, RZ, 0x1f, R3 ;  /* 0x0000001fff187819 */ /* 0x020fe20000011403 */
[----:B------:R-:W-:Y:S06]  /*21180*/  @P3 BRA `(.L_x_636) ;  /* 0x0000000000d83947 */ /* 0x000fec0003800000 */
[----:B0-----:R-:W3:Y:S01]  /*21190*/  LDL R4, [R1+0x70] ;  /* 0x0000700001047983 */ /* 0x001ee20000100800 */
[----:B------:R-:W0:Y:S01]  /*211a0*/  LDC R33, c[0x0][0xbe8] ;  /* 0x0002fa00ff217b82 */ /* 0x000e220000000800 */
[----:B------:R-:W3:Y:S02]  /*211b0*/  S2R R0, SR_TID.X ;  /* 0x0000000000007919 */ /* 0x000ee40000002100 */
[----:B---3--:R-:W-:Y:S02]  /*211c0*/  IMAD R0, R4, 0x80, R0 ;  /* 0x0000008004007824 */ /* 0x008fe400078e0200 */
[----:B0-----:R-:W-:Y:S02]  /*211d0*/  IMAD R4, R20, R33, RZ ;  /* 0x0000002114047224 */ /* 0x001fe400078e02ff */
[----:B------:R-:W-:-:S05]  /*211e0*/  VIADD R29, R0, 0xffffff80 ;  /* 0xffffff80001d7836 */ /* 0x000fca0000000000 */
[----:B------:R-:W-:-:S13]  /*211f0*/  ISETP.GE.AND P0, PT, R29, R4, PT ;  /* 0x000000041d00720c */ /* 0x000fda0003f06270 */
[----:B------:R-:W-:Y:S05]  /*21200*/  @P0 BRA `(.L_x_636) ;  /* 0x0000000000b80947 */ /* 0x000fea0003800000 */
[----:B------:R-:W3:Y:S01]  /*21210*/  LDL R12, [R1+0x60] ;  /* 0x00006000010c7983 */ /* 0x000ee20000100800 */
[----:B------:R-:W-:Y:S01]  /*21220*/  IMAD.MOV.U32 R14, RZ, RZ, 0x9b8 ;  /* 0x000009b8ff0e7424 */ /* 0x000fe200078e00ff */
[----:B------:R-:W-:Y:S01]  /*21230*/  ISETP.GT.AND P0, PT, R8, 0x1, PT ;  /* 0x000000010800780c */ /* 0x000fe20003f04270 */
[----:B------:R-:W0:Y:S01]  /*21240*/  LDC.64 R30, c[0x0][0xba8] ;  /* 0x0002ea00ff1e7b82 */ /* 0x000e220000000a00 */
[----:B------:R-:W4:Y:S01]  /*21250*/  LDL.LU R32, [R1+0x74] ;  /* 0x0000740001207983 */ /* 0x000f220000300800 */
[----:B------:R-:W-:Y:S01]  /*21260*/  ISETP.NE.AND P1, PT, R33, 0x1, PT ;  /* 0x000000012100780c */ /* 0x000fe20003f25270 */
[----:B------:R-:W-:Y:S01]  /*21270*/  IMAD.MOV.U32 R15, RZ, RZ, R29 ;  /* 0x000000ffff0f7224 */ /* 0x000fe200078e001d */
[----:B------:R-:W-:Y:S01]  /*21280*/  SEL R14, R14, 0x978, P0 ;  /* 0x000009780e0e7807 */ /* 0x000fe20000000000 */
[----:B------:R-:W-:-:S03]  /*21290*/  ULDC.64 UR4, c[0x0][0x208] ;  /* 0x0000820000047ab9 */ /* 0x000fc60000000a00 */
[----:B------:R-:W5:Y:S08]  /*212a0*/  LDC.64 R6, c[0x0][R14+0x220] ;  /* 0x000088000e067b82 */ /* 0x000f700000000a00 */
[----:B------:R-:W3:Y:S08]  /*212b0*/  LDC.64 R4, c[0x0][R14+0x218] ;  /* 0x000086000e047b82 */ /* 0x000ef00000000a00 */
[----:B------:R-:W1:Y:S08]  /*212c0*/  LDC.64 R8, c[0x0][R14+0x228] ;  /* 0x00008a000e087b82 */ /* 0x000e700000000a00 */
[----:B------:R-:W2:Y:S08]  /*212d0*/  @P1 LDC R0, c[0x0][0xbec] ;  /* 0x0002fb00ff001b82 */ /* 0x000eb00000000800 */
[----:B------:R-:W1:Y:S08]  /*212e0*/  LDC.64 R10, c[0x0][R14+0x210] ;  /* 0x000084000e0a7b82 */ /* 0x000e700000000a00 */
[----:B------:R-:W1:Y:S01]  /*212f0*/  @P1 LDC R25, c[0x0][0xbf0] ;  /* 0x0002fc00ff191b82 */ /* 0x000e620000000800 */
[----:B--2---:R-:W-:-:S07]  /*21300*/  @P1 IMAD.HI.U32 R0, R29, R0, RZ ;  /* 0x000000001d001227 */ /* 0x004fce00078e00ff */
[----:B0-----:R-:W0:Y:S01]  /*21310*/  @!P0 LDC R30, c[0x0][0xb50] ;  /* 0x0002d400ff1e8b82 */ /* 0x001e220000000800 */
[----:B-----5:R-:W-:-:S07]  /*21320*/  IMAD R7, R7, R27, RZ ;  /* 0x0000001b07077224 */ /* 0x020fce00078e02ff */
[----:B------:R-:W2:Y:S01]  /*21330*/  @!P0 LDC R31, c[0x0][0xb54] ;  /* 0x0002d500ff1f8b82 */ /* 0x000ea20000000800 */
[----:B-1----:R-:W-:Y:S01]  /*21340*/  @P1 SHF.R.U32.HI R15, RZ, R25, R0 ;  /* 0x00000019ff0f1219 */ /* 0x002fe20000011600 */
[----:B------:R-:W-:Y:S02]  /*21350*/  IMAD R25, R6, R26, R7 ;  /* 0x0000001a06197224 */ /* 0x000fe400078e0207 */
[-C--:B---3--:R-:W-:Y:S02]  /*21360*/  IMAD R21, R5, R12.reuse, RZ ;  /* 0x0000000c05157224 */ /* 0x088fe400078e02ff */
[----:B------:R-:W-:Y:S01]  /*21370*/  IMAD.WIDE.U32 R4, R4, R12, RZ ;  /* 0x0000000c04047225 */ /* 0x000fe200078e00ff */
[----:B----4-:R-:W-:-:S03]  /*21380*/  SEL R7, R32, RZ, P0 ;  /* 0x000000ff20077207 */ /* 0x010fc60000000000 */
[----:B------:R-:W-:-:S04]  /*21390*/  IMAD.WIDE.U32 R12, R6, R27, RZ ;  /* 0x0000001b060c7225 */ /* 0x000fc800078e00ff */
[----:B------:R-:W-:Y:S01]  /*213a0*/  IMAD.IADD R21, R5, 0x1, R21 ;  /* 0x0000000105157824 */ /* 0x000fe200078e0215 */
[----:B------:R-:W-:Y:S01]  /*213b0*/  IADD3 R0, P1, P3, R12, R4, R3 ;  /* 0x000000040c007210 */ /* 0x000fe20007b3e003 */
[----:B------:R-:W-:Y:S02]  /*213c0*/  IMAD.MOV R6, RZ, RZ, -R15 ;  /* 0x000000ffff067224 */ /* 0x000fe400078e0a0f */
[----:B------:R-:W-:Y:S02]  /*213d0*/  IMAD.IADD R25, R13, 0x1, R25 ;  /* 0x000000010d197824 */ /* 0x000fe400078e0219 */
[----:B------:R-:W-:-:S04]  /*213e0*/  IMAD.WIDE.U32 R4, R8, R7, RZ ;  /* 0x0000000708047225 */ /* 0x000fc800078e00ff */
[----:B------:R-:W-:Y:S02]  /*213f0*/  IMAD R9, R9, R7, RZ ;  /* 0x0000000709097224 */ /* 0x000fe400078e02ff */
[----:B------:R-:W-:Y:S01]  /*21400*/  IMAD R7, R33, R6, R29 ;  /* 0x0000000621077224 */ /* 0x000fe200078e021d */
[----:B------:R-:W-:Y:S01]  /*21410*/  IADD3.X R6, R25, R21, R24, P1, P3 ;  /* 0x0000001519067210 */ /* 0x000fe20000fe6418 */
[----:B------:R-:W-:Y:S01]  /*21420*/  IMAD.IADD R9, R5, 0x1, R9 ;  /* 0x0000000105097824 */ /* 0x000fe200078e0209 */
[----:B------:R-:W-:Y:S01]  /*21430*/  IADD3 R4, P0, P1, R15, R0, R4 ;  /* 0x000000000f047210 */ /* 0x000fe2000791e004 */
[----:B------:R-:W-:Y:S01]  /*21440*/  IMAD R0, R11, R7, RZ ;  /* 0x000000070b007224 */ /* 0x000fe200078e02ff */
[----:B------:R-:W-:-:S04]  /*21450*/  SHF.R.S32.HI R15, RZ, 0x1f, R15 ;  /* 0x0000001fff0f7819 */ /* 0x000fc8000001140f */
[----:B------:R-:W-:Y:S02]  /*21460*/  IADD3.X R5, R15, R6, R9, P0, P1 ;  /* 0x000000060f057210 */ /* 0x000fe400007e2409 */
[----:B------:R-:W-:Y:S01]  /*21470*/  SHF.R.S32.HI R9, RZ, 0x1f, R7 ;  /* 0x0000001fff097819 */ /* 0x000fe20000011407 */
[----:B------:R-:W-:-:S04]  /*21480*/  IMAD.WIDE.U32 R4, R10, R7, R4 ;  /* 0x000000070a047225 */ /* 0x000fc800078e0004 */
[----:B------:R-:W-:Y:S01]  /*21490*/  IMAD R9, R10, R9, R0 ;  /* 0x000000090a097224 */ /* 0x000fe200078e0200 */
[----:B0-----:R-:W-:-:S03]  /*214a0*/  LEA R6, P0, R4, R30, 0x2 ;  /* 0x0000001e04067211 */ /* 0x001fc600078010ff */
[----:B------:R-:W-:Y:S02]  /*214b0*/  IMAD.IADD R0, R5, 0x1, R9 ;  /* 0x0000000105007824 */ /* 0x000fe400078e0209 */
[----:B------:R-:W-:-:S03]  /*214c0*/  IMAD.MOV.U32 R5, RZ, RZ, -0x800000 ;  /* 0xff800000ff057424 */ /* 0x000fc600078e00ff */
[----:B--2---:R-:W-:-:S05]  /*214d0*/  LEA.HI.X R7, R4, R31, R0, 0x2, P0 ;  /* 0x0000001f04077211 */ /* 0x004fca00000f1400 */
[----:B------:R3:W-:Y:S02]  /*214e0*/  STG.E desc[UR4][R6.64], R5 ;  /* 0x0000000506007986 */ /* 0x0007e4000c101904 */
.L_x_636:
[----:B------:R-:W-:Y:S05]  /*214f0*/  BSYNC B1 ;  /* 0x0000000000017941 */ /* 0x000fea0003800000 */
.L_x_635:
[----:B------:R-:W-:Y:S05]  /*21500*/  @P2 BRA `(.L_x_629) ;  /* 0x0000000400e42947 */ /* 0x000fea0003800000 */
[----:B------:R-:W4:Y:S01]  /*21510*/  LDL.LU R12, [R1+0x60] ;  /* 0x00006000010c7983 */ /* 0x000f220000300800 */
[----:B------:R-:W5:Y:S01]  /*21520*/  LDC R21, c[0x0][0xbe8] ;  /* 0x0002fa00ff157b82 */ /* 0x000f620000000800 */
[----:B0--3--:R-:W-:Y:S01]  /*21530*/  SHF.R.S32.HI R6, RZ, 0x1f, R28 ;  /* 0x0000001fff067819 */ /* 0x009fe2000001141c */
[----:B------:R-:W-:Y:S01]  /*21540*/  ULDC.64 UR4, c[0x0][0xaa0] ;  /* 0x0002a80000047ab9 */ /* 0x000fe20000000a00 */
[----:B------:R-:W3:Y:S01]  /*21550*/  LDL.LU R10, [R1+0x70] ;  /* 0x00007000010a7983 */ /* 0x000ee20000300800 */
[----:B------:R-:W-:Y:S01]  /*21560*/  IMAD R0, R24, UR4, RZ ;  /* 0x0000000418007c24 */ /* 0x000fe2000f8e02ff */
[----:B------:R-:W-:Y:S01]  /*21570*/  LEA.HI R6, R6, R28, RZ, 0x3 ;  /* 0x0000001c06067211 */ /* 0x000fe200078f18ff */
[C---:B------:R-:W-:Y:S01]  /*21580*/  IMAD.WIDE.U32 R4, R3.reuse, UR4, RZ ;  /* 0x0000000403047c25 */ /* 0x040fe2000f8e00ff */
[----:B------:R-:W-:Y:S02]  /*21590*/  ULDC.64 UR6, c[0x0][0xaf0] ;  /* 0x0002bc0000067ab9 */ /* 0x000fe40000000a00 */
[----:B------:R-:W-:Y:S01]  /*215a0*/  LOP3.LUT R6, R6, 0xfffffff8, RZ, 0xc0, !PT ;  /* 0xfffffff806067812 */ /* 0x000fe200078ec0ff */
[----:B------:R-:W-:Y:S01]  /*215b0*/  IMAD R7, R3, UR5, R0 ;  /* 0x0000000503077c24 */ /* 0x000fe2000f8e0200 */
[----:B------:R-:W-:-:S03]  /*215c0*/  ULDC.64 UR4, c[0x0][0xae8] ;  /* 0x0002ba0000047ab9 */ /* 0x000fc60000000a00 */
[----:B------:R-:W-:Y:S02]  /*215d0*/  IMAD.IADD R6, R28, 0x1, -R6 ;  /* 0x000000011c067824 */ /* 0x000fe400078e0a06 */
[----:B------:R-:W-:Y:S02]  /*215e0*/  IMAD.IADD R5, R5, 0x1, R7 ;  /* 0x0000000105057824 */ /* 0x000fe400078e0207 */
[----:B------:R-:W-:Y:S02]  /*215f0*/  IMAD R0, R6, 0x20, R22 ;  /* 0x0000002006007824 */ /* 0x000fe400078e0216 */
[----:B------:R-:W-:Y:S01]  /*21600*/  IMAD R6, R26, UR6, RZ ;  /* 0x000000061a067c24 */ /* 0x000fe2000f8e02ff */
[----:B-----5:R-:W-:-:S13]  /*21610*/  ISETP.NE.AND P0, PT, R21, 0x1, PT ;  /* 0x000000011500780c */ /* 0x020fda0003f05270 */
[----:B------:R-:W0:Y:S08]  /*21620*/  @P0 LDC R9, c[0x0][0xbec] ;  /* 0x0002fb00ff090b82 */ /* 0x000e300000000800 */
[----:B------:R-:W5:Y:S01]  /*21630*/  @P0 LDC R11, c[0x0][0xbf0] ;  /* 0x0002fc00ff0b0b82 */ /* 0x000f620000000800 */
[----:B----4-:R-:W-:-:S04]  /*21640*/  IMAD.WIDE.U32 R4, R12, UR4, R4 ;  /* 0x000000040c047c25 */ /* 0x010fc8000f8e0004 */
[----:B---3--:R-:W-:Y:S02]  /*21650*/  IMAD R8, R10, 0x80, R0 ;  /* 0x000000800a087824 */ /* 0x008fe400078e0200 */
[----:B------:R-:W-:Y:S01]  /*21660*/  IMAD R5, R12, UR5, R5 ;  /* 0x000000050c057c24 */ /* 0x000fe2000f8e0205 */
[----:B------:R-:W-:Y:S01]  /*21670*/  ULDC.64 UR4, c[0x0][0xae0] ;  /* 0x0002b80000047ab9 */ /* 0x000fe20000000a00 */
[----:B0-----:R-:W-:-:S04]  /*21680*/  @P0 IMAD.HI.U32 R0, R8, R9, RZ ;  /* 0x0000000908000227 */ /* 0x001fc800078e00ff */
[----:B------:R-:W-:Y:S01]  /*21690*/  IMAD.MOV.U32 R3, RZ, RZ, R8 ;  /* 0x000000ffff037224 */ /* 0x000fe200078e0008 */
[----:B-----5:R-:W-:Y:S01]  /*216a0*/  @P0 SHF.R.U32.HI R3, RZ, R11, R0 ;  /* 0x0000000bff030219 */ /* 0x020fe20000011600 */
[C---:B------:R-:W-:Y:S02]  /*216b0*/  IMAD R9, R27.reuse, UR7, R6 ;  /* 0x000000071b097c24 */ /* 0x040fe4000f8e0206 */
[----:B------:R-:W-:Y:S01]  /*216c0*/  IMAD.WIDE.U32 R4, R27, UR6, R4 ;  /* 0x000000061b047c25 */ /* 0x000fe2000f8e0004 */
[----:B------:R-:W-:-:S03]  /*216d0*/  SHF.R.S32.HI R0, RZ, 0x1f, R3 ;  /* 0x0000001fff007819 */ /* 0x000fc60000011403 */
[----:B------:R-:W-:Y:S02]  /*216e0*/  IMAD.MOV R7, RZ, RZ, -R3 ;  /* 0x000000ffff077224 */ /* 0x000fe400078e0a03 */
[----:B------:R-:W-:Y:S02]  /*216f0*/  IMAD R0, R0, UR4, RZ ;  /* 0x0000000400007c24 */ /* 0x000fe4000f8e02ff */
[----:B------:R-:W-:Y:S02]  /*21700*/  IMAD R7, R21, R7, R8 ;  /* 0x0000000715077224 */ /* 0x000fe400078e0208 */
[----:B------:R-:W-:Y:S02]  /*21710*/  IMAD.IADD R5, R5, 0x1, R9 ;  /* 0x0000000105057824 */ /* 0x000fe400078e0209 */
[C---:B------:R-:W-:Y:S01]  /*21720*/  IMAD R9, R3.reuse, UR5, R0 ;  /* 0x0000000503097c24 */ /* 0x040fe2000f8e0200 */
[----:B------:R-:W-:Y:S01]  /*21730*/  SHF.R.S32.HI R0, RZ, 0x1f, R7 ;  /* 0x0000001fff007819 */ /* 0x000fe20000011407 */
[----:B------:R-:W-:Y:S01]  /*21740*/  IMAD.WIDE.U32 R4, R3, UR4, R4 ;  /* 0x0000000403047c25 */ /* 0x000fe2000f8e0004 */
[----:B------:R-:W-:-:S03]  /*21750*/  ULDC.64 UR4, c[0x0][0xad8] ;  /* 0x0002b60000047ab9 */ /* 0x000fc60000000a00 */
[----:B------:R-:W-:Y:S02]  /*21760*/  IMAD R0, R0, UR4, RZ ;  /* 0x0000000400007c24 */ /* 0x000fe4000f8e02ff */
[----:B------:R-:W-:Y:S02]  /*21770*/  IMAD.IADD R5, R5, 0x1, R9 ;  /* 0x0000000105057824 */ /* 0x000fe400078e0209 */
[C---:B------:R-:W-:Y:S02]  /*21780*/  IMAD R3, R7.reuse, UR5, R0 ;  /* 0x0000000507037c24 */ /* 0x040fe4000f8e0200 */
[----:B------:R-:W-:Y:S01]  /*21790*/  IMAD.WIDE.U32 R4, R7, UR4, R4 ;  /* 0x0000000407047c25 */ /* 0x000fe2000f8e0004 */
[----:B------:R-:W-:Y:S01]  /*217a0*/  ULDC.64 UR4, c[0x0][0xa80] ;  /* 0x0002a00000047ab9 */ /* 0x000fe20000000a00 */
[----:B------:R-:W-:Y:S02]  /*217b0*/  SHF.R.S32.HI R7, RZ, 0x1f, R221 ;  /* 0x0000001fff077819 */ /* 0x000fe400000114dd */
[----:B------:R-:W-:Y:S01]  /*217c0*/  IMAD.IADD R5, R5, 0x1, R3 ;  /* 0x0000000105057824 */ /* 0x000fe200078e0203 */
[----:B------:R-:W-:Y:S01]  /*217d0*/  LEA R3, P0, R4, UR4, 0x1 ;  /* 0x0000000404037c11 */ /* 0x000fe2000f8008ff */
[----:B------:R-:W-:Y:S01]  /*217e0*/  UMOV UR4, 0xffffffff ;  /* 0xffffffff00047882 */ /* 0x000fe20000000000 */
[----:B------:R-:W-:-:S02]  /*217f0*/  IMAD R6, R10, 0x80, R22 ;  /* 0x000000800a067824 */ /* 0x000fc400078e0216 */
[----:B------:R-:W-:Y:S01]  /*21800*/  LEA.HI.X R4, R4, UR5, R5, 0x1, P0 ;  /* 0x0000000504047c11 */ /* 0x000fe200080f0c05 */
[----:B------:R-:W-:Y:S08]  /*21810*/  BRA.DIV UR4, `(.L_x_637) ;  /* 0x0000008e04247947 */ /* 0x000ff0000b800000 */
[----:B------:R0:W3:Y:S04]  /*21820*/  SHFL.IDX PT, R0, R4, RZ, 0x181f ;  /* 0x00181fff04007589 */ /* 0x0000e800000e0000 */
[----:B------:R0:W4:Y:S02]  /*21830*/  SHFL.IDX PT, R14, R3, RZ, 0x181f ;  /* 0x00181fff030e7589 */ /* 0x00012400000e0000 */
.L_x_848:
[----:B------:R-:W-:Y:S01]  /*21840*/  IMAD R20, R20, R21, RZ ;  /* 0x0000001514147224 */ /* 0x000fe200078e02ff */
[----:B------:R-:W-:Y:S04]  /*21850*/  BSSY B1, `(.L_x_638) ;  /* 0x000000d000017945 */ /* 0x000fe80003800000 */
[----:B------:R-:W-:-:S13]  /*21860*/  ISETP.GE.AND P0, PT, R6, R20, PT ;  /* 0x000000140600720c */ /* 0x000fda0003f06270 */
[----:B------:R-:W-:Y:S05]  /*21870*/  @P0 BRA `(.L_x_639) ;  /* 0x0000000000280947 */ /* 0x000fea0003800000 */
[----:B------:R-:W-:Y:S01]  /*21880*/  ULDC UR4, c[0x0][0xac8] ;  /* 0x0002b20000047ab9 */ /* 0x000fe20000000800 */
[----:B------:R-:W-:Y:S01]  /*21890*/  ULDC.64 UR6, c[0x0][0x208] ;  /* 0x0000820000067ab9 */ /* 0x000fe20000000a00 */
[----:B------:R-:W-:Y:S02]  /*218a0*/  ISETP.GE.AND P2, PT, R16, UR4, PT ;  /* 0x0000000410007c0c */ /* 0x000fe4000bf46270 */
[----:B------:R-:W-:-:S11]  /*218b0*/  ISETP.GE.AND P3, PT, R221, UR4, PT ;  /* 0x00000004dd007c0c */ /* 0x000fd6000bf66270 */
[CC--:B----4-:R-:W-:Y:S02]  /*218c0*/  @!P2 LEA R8, P0, R16.reuse, R14.reuse, 0x1 ;  /* 0x0000000e1008a211 */ /* 0x0d0fe400078008ff */
[C---:B------:R-:W-:Y:S02]  /*218d0*/  @!P3 LEA R14, P1, R221.reuse, R14, 0x1 ;  /* 0x0000000edd0eb211 */ /* 0x040fe400078208ff */
[-C--:B---3--:R-:W-:Y:S02]  /*218e0*/  @!P2 LEA.HI.X R9, R16, R0.reuse, R17, 0x1, P0 ;  /* 0x000000001009a211 */ /* 0x088fe400000f0c11 */
[----:B------:R-:W-:-:S03]  /*218f0*/  @!P3 LEA.HI.X R15, R221, R0, R7, 0x1, P1 ;  /* 0x00000000dd0fb211 */ /* 0x000fc600008f0c07 */
[----:B------:R3:W-:Y:S04]  /*21900*/  @!P2 ST.E.128 desc[UR6][R8.64], RZ ;  /* 0x000000ff0800a985 */ /* 0x0007e8000c101d06 */
[----:B------:R3:W-:Y:S02]  /*21910*/  @!P3 ST.E.128 desc[UR6][R14.64], RZ ;  /* 0x000000ff0e00b985 */ /* 0x0007e4000c101d06 */
.L_x_639:
[----:B------:R-:W-:Y:S05]  /*21920*/  BSYNC B1 ;  /* 0x0000000000017941 */ /* 0x000fea0003800000 */
.L_x_638:
[----:B------:R-:W-:-:S03]  /*21930*/  UMOV UR4, 0xffffffff ;  /* 0xffffffff00047882 */ /* 0x000fc60000000000 */
[----:B------:R-:W-:Y:S05]  /*21940*/  BRA.DIV UR4, `(.L_x_640) ;  /* 0x0000008e040c7947 */ /* 0x000fea000b800000 */
[----:B---3--:R3:W0:Y:S04]  /*21950*/  SHFL.IDX PT, R0, R4, 0x1, 0x181f ;  /* 0x00381f0004007f89 */ /* 0x00862800000e0000 */
[----:B----4-:R3:W4:Y:S02]  /*21960*/  SHFL.IDX PT, R14, R3, 0x1, 0x181f ;  /* 0x00381f00030e7f89 */ /* 0x01072400000e0000 */
.L_x_852:
        /* <DEDUP_REMOVED lines=10> */
[-C--:B0-----:R-:W-:Y:S02]  /*21a10*/  @!P2 LEA.HI.X R9, R16, R0.reuse, R17, 0x1, P0 ;  /* 0x000000001009a211 */ /* 0x081fe400000f0c11 */
[----:B------:R-:W-:-:S03]  /*21a20*/  @!P3 LEA.HI.X R15, R221, R0, R7, 0x1, P1 ;  /* 0x00000000dd0fb211 */ /* 0x000fc600008f0c07 */
[----:B------:R0:W-:Y:S04]  /*21a30*/  @!P2 ST.E.128 desc[UR6][R8.64], RZ ;  /* 0x000000ff0800a985 */ /* 0x0001e8000c101d06 */
[----:B------:R0:W-:Y:S02]  /*21a40*/  @!P3 ST.E.128 desc[UR6][R14.64], RZ ;  /* 0x000000ff0e00b985 */ /* 0x0001e4000c101d06 */
.L_x_642:
[----:B------:R-:W-:Y:S05]  /*21a50*/  BSYNC B1 ;  /* 0x0000000000017941 */ /* 0x000fea0003800000 */
.L_x_641:
[----:B------:R-:W-:-:S03]  /*21a60*/  UMOV UR4, 0xffffffff ;  /* 0xffffffff00047882 */ /* 0x000fc60000000000 */
[----:B------:R-:W-:Y:S05]  /*21a70*/  BRA.DIV UR4, `(.L_x_643) ;  /* 0x0000008e04087947 */ /* 0x000fea000b800000 */
[----:B0-----:R0:W0:Y:S04]  /*21a80*/  SHFL.IDX PT, R0, R4, 0x2, 0x181f ;  /* 0x00581f0004007f89 */ /* 0x00102800000e0000 */
[----:B----4-:R4:W0:Y:S02]  /*21a90*/  SHFL.IDX PT, R14, R3, 0x2, 0x181f ;  /* 0x00581f00030e7f89 */ /* 0x01082400000e0000 */
.L_x_856:
        /* <DEDUP_REMOVED lines=8> */
[CC--:B0-----:R-:W-:Y:S02]  /*21b20*/  @!P2 LEA R8, P0, R16.reuse, R14.reuse, 0x1 ;  /* 0x0000000e1008a211 */ /* 0x0c1fe400078008ff */
[C---:B------:R-:W-:Y:S02]  /*21b30*/  @!P3 LEA R14, P1, R221.reuse, R14, 0x1 ;  /* 0x0000000edd0eb211 */ /* 0x040fe400078208ff */
[-C--:B------:R-:W-:Y:S02]  /*21b40*/  @!P2 LEA.HI.X R9, R16, R0.reuse, R17, 0x1, P0 ;  /* 0x000000001009a211 */ /* 0x080fe400000f0c11 */
[----:B------:R-:W-:-:S03]  /*21b50*/  @!P3 LEA.HI.X R15, R221, R0, R7, 0x1, P1 ;  /* 0x00000000dd0fb211 */ /* 0x000fc600008f0c07 */
[----:B------:R0:W-:Y:S04]  /*21b60*/  @!P2 ST.E.128 desc[UR6][R8.64], RZ ;  /* 0x000000ff0800a985 */ /* 0x0001e8000c101d06 */
[----:B------:R0:W-:Y:S02]  /*21b70*/  @!P3 ST.E.128 desc[UR6][R14.64], RZ ;  /* 0x000000ff0e00b985 */ /* 0x0001e4000c101d06 */
.L_x_645:
[----:B------:R-:W-:Y:S05]  /*21b80*/  BSYNC B1 ;  /* 0x0000000000017941 */ /* 0x000fea0003800000 */
.L_x_644:
[----:B------:R-:W-:-:S03]  /*21b90*/  UMOV UR4, 0xffffffff ;  /* 0xffffffff00047882 */ /* 0x000fc60000000000 */
[----:B------:R-:W-:Y:S05]  /*21ba0*/  BRA.DIV UR4, `(.L_x_646) ;  /* 0x0000008e04047947 */ /* 0x000fea000b800000 */
[----:B0-----:R0:W0:Y:S04]  /*21bb0*/  SHFL.IDX PT, R0, R4, 0x3, 0x181f ;  /* 0x00781f0004007f89 */ /* 0x00102800000e0000 */
[----:B------:R0:W0:Y:S02]  /*21bc0*/  SHFL.IDX PT, R14, R3, 0x3, 0x181f ;  /* 0x00781f00030e7f89 */ /* 0x00002400000e0000 */
.L_x_860:
[----:B0--34-:R-:W-:-:S05]  /*21bd0*/  VIADD R3, R6, 0x60 ;  /* 0x0000006006037836 */ /* 0x019fca0000000000 */
[----:B------:R-:W-:-:S13]  /*21be0*/  ISETP.GE.AND P0, PT, R3, R20, PT ;  /* 0x000000140300720c */ /* 0x000fda0003f06270 */
[----:B------:R-:W-:Y:S05]  /*21bf0*/  @P0 BRA `(.L_x_629) ;  /* 0x0000000000280947 */ /* 0x000fea0003800000 */
[----:B------:R-:W-:Y:S01]  /*21c00*/  ULDC UR4, c[0x0][0xac8] ;  /* 0x0002b20000047ab9 */ /* 0x000fe20000000800 */
[----:B------:R-:W-:Y:S01]  /*21c10*/  ULDC.64 UR6, c[0x0][0x208] ;  /* 0x0000820000067ab9 */ /* 0x000fe20000000a00 */
[----:B------:R-:W-:Y:S02]  /*21c20*/  ISETP.GE.AND P2, PT, R16, UR4, PT ;  /* 0x0000000410007c0c */ /* 0x000fe4000bf46270 */
[----:B------:R-:W-:-:S11]  /*21c30*/  ISETP.GE.AND P3, PT, R221, UR4, PT ;  /* 0x00000004dd007c0c */ /* 0x000fd6000bf66270 */
[CC--:B------:R-:W-:Y:S02]  /*21c40*/  @!P2 LEA R4, P0, R16.reuse, R14.reuse, 0x1 ;  /* 0x0000000e1004a211 */ /* 0x0c0fe400078008ff */
[C---:B------:R-:W-:Y:S02]  /*21c50*/  @!P3 LEA R14, P1, R221.reuse, R14, 0x1 ;  /* 0x0000000edd0eb211 */ /* 0x040fe400078208ff */
[-C--:B------:R-:W-:Y:S02]  /*21c60*/  @!P2 LEA.HI.X R5, R16, R0.reuse, R17, 0x1, P0 ;  /* 0x000000001005a211 */ /* 0x080fe400000f0c11 */
[----:B------:R-:W-:-:S03]  /*21c70*/  @!P3 LEA.HI.X R15, R221, R0, R7, 0x1, P1 ;  /* 0x00000000dd0fb211 */ /* 0x000fc600008f0c07 */
[----:B------:R4:W-:Y:S04]  /*21c80*/  @!P2 ST.E.128 desc[UR6][R4.64], RZ ;  /* 0x000000ff0400a985 */ /* 0x0009e8000c101d06 */
[----:B------:R4:W-:Y:S02]  /*21c90*/  @!P3 ST.E.128 desc[UR6][R14.64], RZ ;  /* 0x000000ff0e00b985 */ /* 0x0009e4000c101d06 */
.L_x_629:
[----:B------:R-:W-:Y:S05]  /*21ca0*/  BSYNC B0 ;  /* 0x0000000000007941 */ /* 0x000fea0003800000 */
.L_x_615:
[----:B------:R-:W-:Y:S02]  /*21cb0*/  ULDC UR4, c[0x0][0xc3c] ;  /* 0x00030f0000047ab9 */ /* 0x000fe40000000800 */
[----:B--2---:R-:W-:-:S13]  /*21cc0*/  ISETP.GE.AND P0, PT, R151, UR4, PT ;  /* 0x0000000497007c0c */ /* 0x004fda000bf06270 */
[----:B------:R-:W-:Y:S05]  /*21cd0*/  @!P0 BRA `(.L_x_647) ;  /* 0xfffffdf400808947 */ /* 0x000fea000383ffff */
[----:B------:R-:W-:Y:S05]  /*21ce0*/  BRA `(.L_x_416) ;  /* 0x0000007800907947 */ /* 0x000fea0003800000 */
.L_x_414:
[----:B------:R-:W-:-:S08]  /*21cf0*/  NOP ;  /* 0x0000000000007918 */ /* 0x000fd00000000000 */
[----:B--2---:R-:W0:-:S00]  /*21d00*/  USETMAXREG.DEALLOC.CTAPOOL 0x18 ;  /* 0x00000018000079c8 */ /* 0x004e0000080e0500 */
[----:B0-----:R-:W2:Y:S01]  /*21d10*/  LDL.LU R2, [R1] ;  /* 0x0000000001027983 */ /* 0x001ea20000300800 */
[----:B------:R-:W-:Y:S01]  /*21d20*/  LOP3.LUT R0, R0, 0x3, RZ, 0xc0, !PT ;  /* 0x0000000300007812 */ /* 0x000fe200078ec0ff */
[----:B------:R-:W-:-:S05]  /*21d30*/  IMAD.MOV.U32 R7, RZ, RZ, RZ ;  /* 0x000000ffff077224 */ /* 0x000fca00078e00ff */
[----:B------:R-:W0:Y:S02]  /*21d40*/  SHFL.IDX PT, R0, R0, RZ, 0x1f ;  /* 0x00001fff00007589 */ /* 0x000e2400000e0000 */
[----:B0-----:R-:W-:Y:S02]  /*21d50*/  ISETP.NE.AND P0, PT, R0, RZ, PT ;  /* 0x000000ff0000720c */ /* 0x001fe40003f05270 */
[----:B--2---:R-:W-:-:S11]  /*21d60*/  LOP3.LUT R2, R2, 0xfffffffd, RZ, 0xc0, !PT ;  /* 0xfffffffd02027812 */ /* 0x004fd600078ec0ff */
[----:B------:R-:W-:-:S05]  /*21d70*/  @P0 LOP3.LUT R2, R2, 0x2, RZ, 0xfc, !PT ;  /* 0x0000000202020812 */ /* 0x000fca00078efcff */
[----:B------:R0:W-:Y:S01]  /*21d80*/  STL [R1], R2 ;  /* 0x0000000201007387 */ /* 0x0001e20000100800 */
[----:B------:R-:W-:Y:S05]  /*21d90*/  @!P0 BRA `(.L_x_648) ;  /* 0x0000000000248947 */ /* 0x000fea0003800000 */
[----:B------:R-:W1:Y:S08]  /*21da0*/  S2UR UR5, SR_CgaCtaId ;  /* 0x00000000000579c3 */ /* 0x000e700000008800 */
[----:B------:R-:W-:Y:S06]  /*21db0*/  BAR.SYNC.DEFER_BLOCKING 0x5, 0x180 ;  /* 0x0146000000007b1d */ /* 0x000fec0000010000 */
[----:B------:R-:W-:-:S02]  /*21dc0*/  UMOV UR4, 0x400 ;  /* 0x0000040000047882 */ /* 0x000fc40000000000 */
[----:B-1----:R-:W-:-:S09]  /*21dd0*/  ULEA UR4, UR5, UR4, 0x18 ;  /* 0x0000000405047291 */ /* 0x002fd2000f8ec03f */
[----:B------:R-:W1:Y:S04]  /*21de0*/  LDS.128 R8, [UR4+0x348d0] ;  /* 0x0348d004ff087984 */ /* 0x000e680008000c00 */
[----:B-1----:R1:W-:Y:S04]  /*21df0*/  STL.64 [R1+0x10], R8 ;  /* 0x0000100801007387 */ /* 0x0023e80000100a00 */
[----:B------:R1:W-:Y:S01]  /*21e00*/  STL.64 [R1+0x18], R10 ;  /* 0x0000180a01007387 */ /* 0x0003e20000100a00 */
[----:B------:R-:W-:Y:S06]  /*21e10*/  BAR.ARV 0x4, 0x180 ;  /* 0x0106000000007b1d */ /* 0x000fec0000002000 */
[----:B------:R-:W-:Y:S05]  /*21e20*/  BRA `(.L_x_649) ;  /* 0x0000000800ac7947 */ /* 0x000fea0003800000 */
.L_x_648:
[----:B------:R-:W-:Y:S01]  /*21e30*/  LOP3.LUT R0, R6, 0x1f, RZ, 0xc0, !PT ;  /* 0x0000001f06007812 */ /* 0x000fe200078ec0ff */
[----:B------:R-:W-:Y:S01]  /*21e40*/  ULDC UR4, c[0x0][0xc3c] ;  /* 0x00030f0000047ab9 */ /* 0x000fe20000000800 */
[----:B------:R-:W-:Y:S01]  /*21e50*/  ULDC.64 UR6, c[0x0][0x208] ;  /* 0x0000820000067ab9 */ /* 0x000fe20000000a00 */
[----:B------:R-:W-:Y:S01]  /*21e60*/  IMAD.MOV.U32 R10, RZ, RZ, RZ ;  /* 0x000000ffff0a7224 */ /* 0x000fe200078e00ff */
[----:B------:R-:W-:Y:S01]  /*21e70*/  ISETP.NE.AND P0, PT, R0, 0x1f, PT ;  /* 0x0000001f0000780c */ /* 0x000fe20003f05270 */
[----:B------:R-:W-:-:S03]  /*21e80*/  ULDC UR5, c[0x0][0xc38] ;  /* 0x00030e0000057ab9 */ /* 0x000fc60000000800 */
[----:B------:R-:W-:-:S13]  /*21e90*/  ISETP.GE.OR P1, PT, R0, UR4, !P0 ;  /* 0x0000000400007c0c */ /* 0x000fda000c726670 */
[----:B0-----:R-:W0:Y:S08]  /*21ea0*/  @!P1 LDC.64 R2, c[0x0][0xc80] ;  /* 0x00032000ff029b82 */ /* 0x001e300000000a00 */
        /* <DEDUP_REMOVED lines=36> */
.L_x_652:
        /* <DEDUP_REMOVED lines=13> */
[----:B------:R-:W-:Y:S02]  /*221c0*/  IMAD.MOV.U32 R10, RZ, RZ, RZ ;  /* 0x000000ffff0a7224 */ /* 0x000fe400078e00ff */
[----:B0-----:R-:W-:-:S05]  /*221d0*/  @!P6 IMAD.WIDE R2, R9, 0x4, R2 ;  /* 0x000000040902e825 */ /* 0x001fca00078e0202 */
[----:B------:R1:W2:Y:S02]  /*221e0*/  @!P6 LDG.E R7, desc[UR8][R2.64] ;  /* 0x000000080207e981 */ /* 0x0002a4000c1e1900 */
[----:B-1----:R-:W-:-:S05]  /*221f0*/  @!P6 IMAD.WIDE R2, R9, 0x4, R4 ;  /* 0x000000040902e825 */ /* 0x002fca00078e0204 */
        /* <DEDUP_REMOVED lines=22> */
.L_x_650:
[----:B------:R-:W-:Y:S01]  /*22360*/  IMAD.IADD R11, R8, 0x1, -R11 ;  /* 0x00000001080b7824 */ /* 0x000fe200078e0a0b */
[----:B------:R-:W-:-:S03]  /*22370*/  MOV R14, RZ ;  /* 0x000000ff000e7202 */ /* 0x000fc60000000f00 */
        /* <DEDUP_REMOVED lines=18> */
.L_x_653:
[----:B-1----:R-:W-:Y:S01]  /*224a0*/  IMAD R10, R14, UR5, R11 ;  /* 0x000000050e0a7c24 */ /* 0x002fe2000f8e020b */
[----:B------:R-:W1:Y:S01]  /*224b0*/  MUFU.RCP R12, R12 ;  /* 0x0000000c000c7308 */ /* 0x000e620000001000 */
[----:B------:R-:W-:Y:S02]  /*224c0*/  IMAD R11, R16, R5, RZ ;  /* 0x00000005100b7224 */ /* 0x000fe400078e02ff */
[----:B0-----:R-:W-:Y:S01]  /*224d0*/  IMAD.MOV.U32 R2, RZ, RZ, RZ ;  /* 0x000000ffff027224 */ /* 0x001fe200078e00ff */
[----:B------:R0:W-:Y:S03]  /*224e0*/  STL [R1+0x10], R10 ;  /* 0x0000100a01007387 */ /* 0x0001e60000100800 */
[----:B------:R-:W-:Y:S01]  /*224f0*/  IMAD.HI.U32 R2, R3, R11, R2 ;  /* 0x0000000b03027227 */ /* 0x000fe200078e0002 */
[----:B------:R-:W-:-:S05]  /*22500*/  IABS R11, R7 ;  /* 0x00000007000b7213 */ /* 0x000fca0000000000 */
[----:B------:R-:W-:Y:S01]  /*22510*/  IMAD.MOV R14, RZ, RZ, -R11 ;  /* 0x000000ffff0e7224 */ /* 0x000fe200078e0a0b */
[----:B0-----:R-:W-:-:S04]  /*22520*/  IADD3 R10, -R10, UR6, RZ ;  /* 0x000000060a0a7c10 */ /* 0x001fc8000fffe1ff */
[----:B------:R-:W-:-:S05]  /*22530*/  IABS R3, R10 ;  /* 0x0000000a00037213 */ /* 0x000fca0000000000 */
[----:B------:R-:W-:-:S04]  /*22540*/  IMAD.HI.U32 R11, R2, R3, RZ ;  /* 0x00000003020b7227 */ /* 0x000fc800078e00ff */
[----:B------:R-:W-:Y:S02]  /*22550*/  IMAD R2, R11, R14, R3 ;  /* 0x0000000e0b027224 */ /* 0x000fe400078e0203 */
[----:B-1----:R-:W-:-:S03]  /*22560*/  VIADD R3, R12, 0xffffffe ;  /* 0x0ffffffe0c037836 */ /* 0x002fc60000000000 */
[----:B------:R-:W-:-:S03]  /*22570*/  ISETP.GT.U32.AND P1, PT, R5, R2, PT ;  /* 0x000000020500720c */ /* 0x000fc60003f24070 */
[----:B------:R-:W0:Y:S10]  /*22580*/  F2I.FTZ.U32.TRUNC.NTZ R3, R3 ;  /* 0x0000000300037305 */ /* 0x000e34000021f000 */
[----:B------:R-:W-:-:S02]  /*22590*/  @!P1 IMAD.IADD R2, R2, 0x1, -R5 ;  /* 0x0000000102029824 */ /* 0x000fc400078e0a05 */
[----:B------:R-:W-:Y:S01]  /*225a0*/  @!P1 VIADD R11, R11, 0x1 ;  /* 0x000000010b0b9836 */ /* 0x000fe20000000000 */
[----:B------:R-:W-:Y:S02]  /*225b0*/  ISETP.NE.AND P1, PT, R7, RZ, PT ;  /* 0x000000ff0700720c */ /* 0x000fe40003f25270 */
[----:B------:R-:W-:Y:S01]  /*225c0*/  ISETP.GE.U32.AND P0, PT, R2, R5, PT ;  /* 0x000000050200720c */ /* 0x000fe20003f06070 */
[----:B0-----:R-:W-:Y:S02]  /*225d0*/  IMAD.MOV R5, RZ, RZ, -R3 ;  /* 0x000000ffff057224 */ /* 0x001fe400078e0a03 */
[----:B------:R-:W-:Y:S02]  /*225e0*/  IMAD.MOV.U32 R2, RZ, RZ, RZ ;  /* 0x000000ffff027224 */ /* 0x000fe400078e00ff */
[----:B------:R-:W-:-:S04]  /*225f0*/  IMAD R5, R5, R8, RZ ;  /* 0x0000000805057224 */ /* 0x000fc800078e02ff */
[----:B------:R-:W-:Y:S01]  /*22600*/  IMAD.HI.U32 R5, R3, R5, R2 ;  /* 0x0000000503057227 */ /* 0x000fe200078e0002 */
[----:B------:R-:W-:Y:S02]  /*22610*/  LOP3.LUT R2, R10, R7, RZ, 0x3c, !PT ;  /* 0x000000070a027212 */ /* 0x000fe400078e3cff */
[----:B------:R-:W-:Y:S01]  /*22620*/  IABS R3, R9 ;  /* 0x0000000900037213 */ /* 0x000fe20000000000 */
[----:B------:R-:W-:Y:S01]  /*22630*/  @P0 VIADD R11, R11, 0x1 ;  /* 0x000000010b0b0836 */ /* 0x000fe20000000000 */
[----:B------:R-:W-:-:S03]  /*22640*/  ISETP.GE.AND P2, PT, R2, RZ, PT ;  /* 0x000000ff0200720c */ /* 0x000fc60003f46270 */
[----:B------:R-:W-:-:S10]  /*22650*/  IMAD.MOV R3, RZ, RZ, -R3 ;  /* 0x000000ffff037224 */ /* 0x000fd400078e0a03 */
[----:B------:R-:W-:Y:S01]  /*22660*/  @!P2 IMAD.MOV R11, RZ, RZ, -R11 ;  /* 0x000000ffff0ba224 */ /* 0x000fe200078e0a0b */
[----:B------:R-:W-:-:S04]  /*22670*/  @!P1 LOP3.LUT R11, RZ, R7, RZ, 0x33, !PT ;  /* 0x00000007ff0b9212 */ /* 0x000fc800078e33ff */
[-C--:B------:R-:W-:Y:S01]  /*22680*/  IABS R2, R11.reuse ;  /* 0x0000000b00027213 */ /* 0x080fe20000000000 */
[----:B------:R-:W-:-:S04]  /*22690*/  IMAD R7, R7, R11, RZ ;  /* 0x0000000b07077224 */ /* 0x000fc800078e02ff */
[----:B------:R-:W-:-:S04]  /*226a0*/  IMAD.HI.U32 R5, R5, R2, RZ ;  /* 0x0000000205057227 */ /* 0x000fc800078e00ff */
[----:B------:R-:W-:Y:S01]  /*226b0*/  IMAD R3, R5, R3, R2 ;  /* 0x0000000305037224 */ /* 0x000fe200078e0202 */
[----:B------:R-:W-:-:S04]  /*226c0*/  LOP3.LUT R2, R11, R9, RZ, 0x3c, !PT ;  /* 0x000000090b027212 */ /* 0x000fc800078e3cff */
[----:B------:R-:W-:Y:S02]  /*226d0*/  ISETP.GT.U32.AND P1, PT, R8, R3, PT ;  /* 0x000000030800720c */ /* 0x000fe40003f24070 */
[----:B------:R-:W-:-:S11]  /*226e0*/  ISETP.GE.AND P2, PT, R2, RZ, PT ;  /* 0x000000ff0200720c */ /* 0x000fd60003f46270 */
[----:B------:R-:W-:Y:S02]  /*226f0*/  @!P1 IMAD.IADD R3, R3, 0x1, -R8 ;  /* 0x0000000103039824 */ /* 0x000fe400078e0a08 */
[----:B------:R-:W-:Y:S01]  /*22700*/  @!P1 VIADD R5, R5, 0x1 ;  /* 0x0000000105059836 */ /* 0x000fe20000000000 */
[----:B------:R-:W-:Y:S02]  /*22710*/  ISETP.NE.AND P1, PT, R9, RZ, PT ;  /* 0x000000ff0900720c */ /* 0x000fe40003f25270 */
[----:B------:R-:W-:-:S13]  /*22720*/  ISETP.GE.U32.AND P0, PT, R3, R8, PT ;  /* 0x000000080300720c */ /* 0x000fda0003f06070 */
[----:B------:R-:W-:-:S04]  /*22730*/  @P0 VIADD R5, R5, 0x1 ;  /* 0x0000000105050836 */ /* 0x000fc80000000000 */
[----:B------:R-:W-:Y:S01]  /*22740*/  @!P2 IMAD.MOV R5, RZ, RZ, -R5 ;  /* 0x000000ffff05a224 */ /* 0x000fe200078e0a05 */
[----:B------:R-:W-:-:S05]  /*22750*/  @!P1 LOP3.LUT R5, RZ, R9, RZ, 0x33, !PT ;  /* 0x00000009ff059212 */ /* 0x000fca00078e33ff */
[----:B------:R-:W-:-:S04]  /*22760*/  IMAD.MOV R2, RZ, RZ, -R5 ;  /* 0x000000ffff027224 */ /* 0x000fc800078e0a05 */
[C---:B------:R-:W-:Y:S02]  /*22770*/  IMAD R11, R9.reuse, R2, R11 ;  /* 0x00000002090b7224 */ /* 0x040fe400078e020b */
[----:B------:R-:W-:Y:S02]  /*22780*/  IMAD R2, R9, 0x1000000, R5 ;  /* 0x0100000009027824 */ /* 0x000fe400078e0205 */
[----:B------:R-:W-:Y:S02]  /*22790*/  IMAD.IADD R5, R10, 0x1, -R7 ;  /* 0x000000010a057824 */ /* 0x000fe400078e0a07 */
[----:B------:R-:W-:Y:S02]  /*227a0*/  IMAD R3, R11, 0x10000, R2 ;  /* 0x000100000b037824 */ /* 0x000fe400078e0202 */
[----:B------:R-:W-:Y:S01]  /*227b0*/  VIADD R2, R4, UR4 ;  /* 0x0000000404027c36 */ /* 0x000fe20008000000 */
[----:B------:R1:W-:Y:S04]  /*227c0*/  STL [R1+0x14], R5 ;  /* 0x0000140501007387 */ /* 0x0003e80000100800 */
[----:B------:R1:W-:Y:S04]  /*227d0*/  STL [R1+0x1c], R2 ;  /* 0x00001c0201007387 */ /* 0x0003e80000100800 */
[----:B------:R1:W-:Y:S01]  /*227e0*/  STL [R1+0x18], R3 ;  /* 0x0000180301007387 */ /* 0x0003e20000100800 */
[----:B------:R-:W-:Y:S05]  /*227f0*/  BRA `(.L_x_654) ;  /* 0x0000000000107947 */ /* 0x000fea0003800000 */
.L_x_651:
[----:B------:R-:W-:Y:S01]  /*22800*/  IMAD.U32 R2, RZ, RZ, UR6 ;  /* 0x00000006ff027e24 */ /* 0x000fe2000f8e00ff */
[----:B------:R0:W-:Y:S04]  /*22810*/  STL [R1+0x14], RZ ;  /* 0x000014ff01007387 */ /* 0x0001e80000100800 */
[----:B------:R0:W-:Y:S04]  /*22820*/  STL [R1+0x18], RZ ;  /* 0x000018ff01007387 */ /* 0x0001e80000100800 */
[----:B------:R0:W-:Y:S02]  /*22830*/  STL [R1+0x10], R2 ;  /* 0x0000100201007387 */ /* 0x0001e40000100800 */
.L_x_654:
[----:B------:R-:W2:Y:S04]  /*22840*/  LDL R8, [R1+0x10] ;  /* 0x0000100001087983 */ /* 0x000ea80000100800 */
[----:B------:R-:W2:Y:S04]  /*22850*/  LDL R9, [R1+0x14] ;  /* 0x0000140001097983 */ /* 0x000ea80000100800 */
[----:B------:R-:W2:Y:S04]  /*22860*/  LDL R10, [R1+0x18] ;  /* 0x00001800010a7983 */ /* 0x000ea80000100800 */
[----:B------:R-:W2:Y:S01]  /*22870*/  LDL R11, [R1+0x1c] ;  /* 0x00001c00010b7983 */ /* 0x000ea20000100800 */
[----:B------:R-:W-:-:S13]  /*22880*/  ISETP.NE.AND P0, PT, R0, RZ, PT ;  /* 0x000000ff0000720c */ /* 0x000fda0003f05270 */
[----:B-1----:R-:W1:Y:S01]  /*22890*/  @!P0 S2R R3, SR_CgaCtaId ;  /* 0x0000000000038919 */ /* 0x002e620000008800 */
[----:B------:R-:W-:-:S04]  /*228a0*/  @!P0 MOV R0, 0x400 ;  /* 0x0000040000008802 */ /* 0x000fc80000000f00 */
[----:B-1----:R-:W-:-:S05]  /*228b0*/  @!P0 LEA R0, R3, R0, 0x18 ;  /* 0x0000000003008211 */ /* 0x002fca00078ec0ff */
[----:B--2---:R2:W-:Y:S01]  /*228c0*/  @!P0 STS.128 [R0+0x348d0], R8 ;  /* 0x0348d00800008388 */ /* 0x0045e20000000c00 */
[----:B------:R-:W-:Y:S06]  /*228d0*/  BAR.ARV 0x5, 0x180 ;  /* 0x0146000000007b1d */ /* 0x000fec0000002000 */
.L_x_649:
[----:B--2---:R-:W2:Y:S01]  /*228e0*/  LDL R0, [R1+0x1c] ;  /* 0x00001c0001007983 */ /* 0x004ea20000100800 */
[----:B------:R-:W-:Y:S01]  /*228f0*/  ULDC UR4, c[0x0][0xc3c] ;  /* 0x00030f0000047ab9 */ /* 0x000fe20000000800 */
[----:B------:R-:W-:Y:S01]  /*22900*/  IMAD.MOV.U32 R19, RZ, RZ, RZ ;  /* 0x000000ffff137224 */ /* 0x000fe200078e00ff */
[----:B--2---:R-:W-:Y:S01]  /*22910*/  ISETP.GE.AND P0, PT, R0, UR4, PT ;  /* 0x0000000400007c0c */ /* 0x004fe2000bf06270 */
[----:B------:R-:W-:-:S05]  /*22920*/  IMAD.MOV.U32 R0, RZ, RZ, 0x1 ;  /* 0x00000001ff007424 */ /* 0x000fca00078e00ff */
[----:B------:R2:W-:Y:S04]  /*22930*/  STL [R1+0xc], R0 ;  /* 0x00000c0001007387 */ /* 0x0005e80000100800 */
[----:B------:R2:W-:Y:S03]  /*22940*/  STL [R1+0x5c], RZ ;  /* 0x00005cff01007387 */ /* 0x0005e60000100800 */
[----:B------:R-:W-:Y:S05]  /*22950*/  @P0 BRA `(.L_x_655) ;  /* 0x0000006800940947 */ /* 0x000fea0003800000 */
[----:B------:R-:W3:Y:S01]  /*22960*/  S2UR UR5, SR_CgaCtaId ;  /* 0x00000000000579c3 */ /* 0x000ee20000008800 */
[C---:B--2---:R-:W-:Y:S01]  /*22970*/  IMAD.SHL.U32 R0, R6.reuse, 0x8, RZ ;  /* 0x0000000806007824 */ /* 0x044fe200078e00ff */
[----:B------:R-:W-:Y:S01]  /*22980*/  LOP3.LUT R4, R6, 0x7f, RZ, 0xc0, !PT ;  /* 0x0000007f06047812 */ /* 0x000fe200078ec0ff */
[----:B------:R-:W-:Y:S01]  /*22990*/  UMOV UR4, 0x400 ;  /* 0x0000040000047882 */ /* 0x000fe20000000000 */
[----:B------:R-:W-:Y:S01]  /*229a0*/  BSSY B8, `(.L_x_655) ;  /* 0x00006a0000087945 */ /* 0x000fe20003800000 */
[----:B------:R-:W-:Y:S01]  /*229b0*/  IMAD.MOV.U32 R19, RZ, RZ, RZ ;  /* 0x000000ffff137224 */ /* 0x000fe200078e00ff */
[----:B------:R-:W-:Y:S01]  /*229c0*/  LOP3.LUT R3, R0, 0x1f8, RZ, 0xc0, !PT ;  /* 0x000001f800037812 */ /* 0x000fe200078ec0ff */
[----:B0-----:R-:W-:Y:S01]  /*229d0*/  IMAD.SHL.U32 R2, R4, 0x8, RZ ;  /* 0x0000000804027824 */ /* 0x001fe200078e00ff */
[----:B------:R-:W-:Y:S01]  /*229e0*/  LOP3.LUT R0, R0, 0x38, RZ, 0xc0, !PT ;  /* 0x0000003800007812 */ /* 0x000fe200078ec0ff */
[----:B------:R-:W-:Y:S01]  /*229f0*/  ULDC.64 UR38, c[0x0][0x198] ;  /* 0x0000660000267ab9 */ /* 0x000fe20000000a00 */
[----:B------:R-:W-:Y:S01]  /*22a00*/  LOP3.LUT R3, R3, 0x38, R6, 0x78, !PT ;  /* 0x0000003803037812 */ /* 0x000fe200078e7806 */
[----:B------:R-:W-:Y:S01]  /*22a10*/  IMAD.SHL.U32 R6, R6, 0x10, RZ ;  /* 0x0000001006067824 */ /* 0x000fe200078e00ff */
[----:B------:R-:W-:Y:S01]  /*22a20*/  LOP3.LUT R0, R0, 0x40, RZ, 0xfc, !PT ;  /* 0x0000004000007812 */ /* 0x000fe200078efcff */
[----:B------:R-:W-:Y:S01]  /*22a30*/  ULDC UR36, c[0x0][0xc] ;  /* 0x0000030000247ab9 */ /* 0x000fe20000000800 */
[----:B------:R-:W-:-:S02]  /*22a40*/  LOP3.LUT R3, R3, 0x200, R2, 0xf8, !PT ;  /* 0x0000020003037812 */ /* 0x000fc400078ef802 */
[----:B------:R-:W-:-:S04]  /*22a50*/  SHF.R.U32.HI R2, RZ, 0x3, R4 ;  /* 0x00000003ff027819 */ /* 0x000fc80000011604 */
[----:B------:R-:W-:Y:S01]  /*22a60*/  LOP3.LUT R4, R2, 0x70, R6, 0xf8, !PT ;  /* 0x0000007002047812 */ /* 0x000fe200078ef806 */
[----:B------:R-:W-:Y:S01]  /*22a70*/  IMAD.MOV.U32 R2, RZ, RZ, 0x1 ;  /* 0x00000001ff027424 */ /* 0x000fe200078e00ff */
[----:B---3--:R-:W-:-:S06]  /*22a80*/  ULEA UR4, UR5, UR4, 0x18 ;  /* 0x0000000405047291 */ /* 0x008fcc000f8ec03f */
[----:B------:R-:W-:-:S04]  /*22a90*/  IMAD.U32 R18, RZ, RZ, UR4 ;  /* 0x00000004ff127e24 */ /* 0x000fc8000f8e00ff */
[----:B------:R-:W-:-:S05]  /*22aa0*/  IMAD R3, R3, 0x2, R18 ;  /* 0x0000000203037824 */ /* 0x000fca00078e0212 */
[----:B------:R0:W-:Y:S04]  /*22ab0*/  STL [R1+0x30], R3 ;  /* 0x0000300301007387 */ /* 0x0001e80000100800 */
[----:B------:R0:W-:Y:S04]  /*22ac0*/  STL [R1+0x5c], RZ ;  /* 0x00005cff01007387 */ /* 0x0001e80000100800 */
[----:B------:R0:W-:Y:S04]  /*22ad0*/  STL [R1+0x24], R2 ;  /* 0x0000240201007387 */ /* 0x0001e80000100800 */
[----:B------:R0:W-:Y:S04]  /*22ae0*/  STL [R1+0x20], RZ ;  /* 0x000020ff01007387 */ /* 0x0001e80000100800 */
[----:B------:R0:W-:Y:S02]  /*22af0*/  STL [R1+0xc], R2 ;  /* 0x00000c0201007387 */ /* 0x0001e40000100800 */
.L_x_792:
[----:B------:R-:W2:Y:S01]  /*22b00*/  LDL R0, [R1+0x1c] ;  /* 0x00001c0001007983 */ /* 0x000ea20000100800 */
        /* <DEDUP_REMOVED lines=13> */
[----:B------:R-:W-:Y:S01]  /*22be0*/  ULDC.64 UR6, c[0x0][0xa08] ;  /* 0x0002820000067ab9 */ /* 0x000fe20000000a00 */
[----:B--2---:R-:W-:Y:S01]  /*22bf0*/  SHF.R.S32.HI R4, RZ, 0x1f, R15 ;  /* 0x0000001fff047819 */ /* 0x004fe2000001140f */
[----:B------:R-:W-:-:S09]  /*22c00*/  IMAD.SHL.U32 R14, R15, 0x4, RZ ;  /* 0x000000040f0e7824 */ /* 0x000fd200078e00ff */
        /* <DEDUP_REMOVED lines=8> */
[----:B------:R-:W-:Y:S02]  /*22c90*/  ISETP.NE.AND.EX P1, PT, RZ, UR5, PT, P1 ;  /* 0x00000005ff007c0c */ /* 0x000fe4000bf25310 */
[----:B------:R-:W-:Y:S02]  /*22ca0*/  CS2R R10, SRZ ;  /* 0x00000000000a7805 */ /* 0x000fe4000001ff00 */
[----:B------:R-:W-:Y:S01]  /*22cb0*/  ISETP.NE.U32.AND P3, PT, RZ, UR10, PT ;  /* 0x0000000aff007c0c */ /* 0x000fe2000bf65070 */
[----:B------:R-:W-:Y:S01]  /*22cc0*/  STL [R1+0x4], R14 ;  /* 0x0000040e01007387 */ /* 0x000fe20000100800 */
[----:B------:R-:W-:Y:S02]  /*22cd0*/  ISETP.NE.U32.AND P0, PT, RZ, UR6, PT ;  /* 0x00000006ff007c0c */ /* 0x000fe4000bf05070 */
[----:B------:R-:W-:Y:S01]  /*22ce0*/  ISETP.NE.U32.AND P2, PT, RZ, UR8, PT ;  /* 0x00000008ff007c0c */ /* 0x000fe2000bf45070 */
[----:B------:R-:W-:Y:S01]  /*22cf0*/  STL [R1+0x28], R13 ;  /* 0x0000280d01007387 */ /* 0x000fe20000100800 */
[----:B------:R-:W-:-:S02]  /*22d00*/  IADD3 R6, P5, R14, UR6, RZ ;  /* 0x000000060e067c10 */ /* 0x000fc4000ffbe0ff */
[C---:B-1----:R-:W-:Y:S02]  /*22d10*/  IADD3 R2, P4, R14.reuse, UR4, RZ ;  /* 0x000000040e027c10 */ /* 0x042fe4000ff9e0ff */
[----:B------:R-:W-:Y:S02]  /*22d20*/  ISETP.NE.AND.EX P3, PT, RZ, UR11, PT, P3 ;  /* 0x0000000bff007c0c */ /* 0x000fe4000bf65330 */
[C---:B------:R-:W-:Y:S02]  /*22d30*/  IADD3.X R3, R13.reuse, UR5, RZ, P4, !PT ;  /* 0x000000050d037c10 */ /* 0x040fe4000a7fe4ff */
[----:B0-----:R-:W-:Y:S02]  /*22d40*/  IADD3 R4, P4, R14, UR8, RZ ;  /* 0x000000080e047c10 */ /* 0x001fe4000ff9e0ff */
[----:B------:R-:W-:Y:S01]  /*22d50*/  ISETP.NE.AND.EX P0, PT, RZ, UR7, PT, P0 ;  /* 0x00000007ff007c0c */ /* 0x000fe2000bf05300 */
[----:B------:R-:W2:Y:S01]  /*22d60*/  @P1 LDG.E R8, desc[UR12][R2.64] ;  /* 0x0000000c02081981 */ /* 0x000ea2000c1e1900 */
[C---:B------:R-:W-:Y:S01]  /*22d70*/  IADD3.X R5, R13.reuse, UR9, RZ, P4, !PT ;  /* 0x000000090d057c10 */ /* 0x040fe2000a7fe4ff */
[----:B------:R-:W-:Y:S01]  /*22d80*/  ULDC UR4, c[0x0][0x288] ;  /* 0x0000a20000047ab9 */ /* 0x000fe20000000800 */
[----:B------:R-:W-:Y:S01]  /*22d90*/  ISETP.NE.AND.EX P2, PT, RZ, UR9, PT, P2 ;  /* 0x00000009ff007c0c */ /* 0x000fe2000bf45320 */
[----:B------:R-:W-:Y:S01]  /*22da0*/  IMAD.U32 R12, RZ, RZ, UR4 ;  /* 0x00000004ff0c7e24 */ /* 0x000fe2000f8e00ff */
[----:B------:R-:W-:Y:S01]  /*22db0*/  ULDC.64 UR4, c[0x0][0x418] ;  /* 0x0001060000047ab9 */ /* 0x000fe20000000a00 */
[----:B------:R-:W-:Y:S01]  /*22dc0*/  IADD3.X R7, R13, UR7, RZ, P5, !PT ;  /* 0x000000070d077c10 */ /* 0x000fe2000affe4ff */
[----:B--2---:R0:W-:Y:S01]  /*22dd0*/  STL [R1+0x48], R8 ;  /* 0x0000480801007387 */ /* 0x0041e20000100800 */
[----:B------:R-:W-:-:S03]  /*22de0*/  UISETP.NE.U32.AND UP0, UPT, UR4, URZ, UPT ;  /* 0x0000003f0400728c */ /* 0x000fc6000bf05070 */
[----:B------:R-:W-:Y:S01]  /*22df0*/  ULDC UR4, c[0x0][0x424] ;  /* 0x0001090000047ab9 */ /* 0x000fe20000000800 */
[----:B------:R-:W5:Y:S04]  /*22e00*/  @P0 LDG.E R11, desc[UR12][R6.64] ;  /* 0x0000000c060b0981 */ /* 0x000f68000c1e1900 */
[----:B------:R-:W5:Y:S01]  /*22e10*/  @P2 LDG.E R10, desc[UR12][R4.64] ;  /* 0x0000000c040a2981 */ /* 0x000f62000c1e1900 */
[----:B0-----:R-:W-:-:S04]  /*22e20*/  @P3 IADD3 R8, P4, R14, UR10, RZ ;  /* 0x0000000a0e083c10 */ /* 0x001fc8000ff9e0ff */
[----:B------:R-:W-:-:S05]  /*22e30*/  @P3 IADD3.X R9, R13, UR11, RZ, P4, !PT ;  /* 0x0000000b0d093c10 */ /* 0x000fca000a7fe4ff */
[----:B------:R0:W2:Y:S01]  /*22e40*/  @P3 LDG.E R12, desc[UR12][R8.64] ;  /* 0x0000000c080c3981 */ /* 0x0000a2000c1e1900 */
[----:B------:R-:W-:-:S03]  /*22e50*/  UISETP.NE.AND.EX UP0, UPT, UR5, URZ, UPT, UP0 ;  /* 0x0000003f0500728c */ /* 0x000fc6000bf05300 */
[----:B------:R-:W-:Y:S01]  /*22e60*/  ULDC UR5, c[0x0][0x2f0] ;  /* 0x0000bc0000057ab9 */ /* 0x000fe20000000800 */
[----:B------:R-:W-:-:S04]  /*22e70*/  USEL UR4, UR4, 0x1, UP0 ;  /* 0x0000000104047887 */ /* 0x000fc80008000000 */
[----:B------:R-:W-:-:S03]  /*22e80*/  UIMAD UR4, UR4, UR5, URZ ;  /* 0x00000005040472a4 */ /* 0x000fc6000f8e023f */
[----:B------:R-:W-:Y:S02]  /*22e90*/  ULDC UR5, c[0x0][0x348] ;  /* 0x0000d20000057ab9 */ /* 0x000fe40000000800 */
[----:B0-----:R-:W-:Y:S02]  /*22ea0*/  IMAD.U32 R9, RZ, RZ, UR5 ;  /* 0x00000005ff097e24 */ /* 0x001fe4000f8e00ff */
[----:B------:R-:W-:Y:S01]  /*22eb0*/  IMAD.U32 R8, RZ, RZ, UR4 ;  /* 0x00000004ff087e24 */ /* 0x000fe2000f8e00ff */
[----:B--2---:R0:W-:Y:S01]  /*22ec0*/  STL [R1+0x54], R12 ;  /* 0x0000540c01007387 */ /* 0x0041e20000100800 */
[----:B------:R-:W-:Y:S05]  /*22ed0*/  @P3 BRA `(.L_x_656) ;  /* 0x0000000000183947 */ /* 0x000fea0003800000 */
[----:B------:R-:W-:Y:S05]  /*22ee0*/  @!P1 BRA `(.L_x_656) ;  /* 0x0000000000149947 */ /* 0x000fea0003800000 */
[----:B------:R-:W-:Y:S02]  /*22ef0*/  ULDC.64 UR4, c[0x0][0x208] ;  /* 0x0000820000047ab9 */ /* 0x000fe40000000a00 */
[----:B0-----:R-:W2:Y:S04]  /*22f00*/  LDG.E R12, desc[UR4][R2.64] ;  /* 0x00000004020c7981 */ /* 0x001ea8000c1e1900 */
[----:B------:R-:W2:Y:S02]  /*22f10*/  LDG.E R2, desc[UR4][R2.64+0x4] ;  /* 0x0000040402027981 */ /* 0x000ea4000c1e1900 */
[----:B--2---:R-:W-:-:S05]  /*22f20*/  IMAD.IADD R2, R2, 0x1, -R12 ;  /* 0x0000000102027824 */ /* 0x004fca00078e0a0c */
[----:B------:R1:W-:Y:S02]  /*22f30*/  STL [R1+0x54], R2 ;  /* 0x0000540201007387 */ /* 0x0003e40000100800 */
.L_x_656:
[----:B------:R-:W2:Y:S01]  /*22f40*/  LDL.LU R3, [R1+0x18] ;  /* 0x0000180001037983 */ /* 0x000ea20000300800 */
[----:B0-----:R-:W-:Y:S01]  /*22f50*/  IMAD.MOV.U32 R12, RZ, RZ, R15 ;  /* 0x000000ffff0c7224 */ /* 0x001fe200078e000f */
[----:B------:R-:W-:Y:S02]  /*22f60*/  ULDC.64 UR4, c[0x0][0xa20] ;  /* 0x0002880000047ab9 */ /* 0x000fe40000000a00 */
[----:B------:R-:W-:Y:S02]  /*22f70*/  ISETP.NE.U32.AND P1, PT, RZ, UR4, PT ;  /* 0x00000004ff007c0c */ /* 0x000fe4000bf25070 */
[----:B------:R0:W-:Y:S02]  /*22f80*/  STL [R1+0x8], R12 ;  /* 0x0000080c01007387 */ /* 0x0001e40000100800 */
[----:B------:R-:W-:Y:S02]  /*22f90*/  ISETP.NE.AND.EX P1, PT, RZ, UR5, PT, P1 ;  /* 0x00000005ff007c0c */ /* 0x000fe4000bf25310 */
[----:B--2---:R-:W-:-:S02]  /*22fa0*/  LOP3.LUT R17, R3, 0xff000000, RZ, 0xc0, !PT ;  /* 0xff00000003117812 */ /* 0x004fc400078ec0ff */
[C---:B-1----:R-:W-:Y:S02]  /*22fb0*/  LOP3.LUT R2, R3.reuse, 0xff0000, RZ, 0xc0, !PT ;  /* 0x00ff000003027812 */ /* 0x042fe400078ec0ff */
[----:B------:R-:W-:Y:S02]  /*22fc0*/  SHF.R.U32.HI R17, RZ, 0x8, R17 ;  /* 0x00000008ff117819 */ /* 0x000fe40000011611 */
[----:B------:R-:W-:Y:S02]  /*22fd0*/  LOP3.LUT R16, R3, 0xffff, RZ, 0xc0, !PT ;  /* 0x0000ffff03107812 */ /* 0x000fe400078ec0ff */
[----:B------:R-:W-:Y:S01]  /*22fe0*/  LEA.HI R17, R2, R17, RZ, 0x10 ;  /* 0x0000001102117211 */ /* 0x000fe200078f80ff */
[----:B-----5:R-:W-:-:S05]  /*22ff0*/  IMAD.IADD R2, R11, 0x1, R0 ;  /* 0x000000010b027824 */ /* 0x020fca00078e0200 */
[----:B------:R0:W-:Y:S01]  /*23000*/  STL [R1+0x18], R2 ;  /* 0x0000180201007387 */ /* 0x0001e20000100800 */
[----:B------:R-:W-:Y:S05]  /*23010*/  @!P1 BRA `(.L_x_657) ;  /* 0x0000000000149947 */ /* 0x000fea0003800000 */
[----:B0-----:R-:W-:Y:S01]  /*23020*/  IADD3 R2, P0, R14, UR4, RZ ;  /* 0x000000040e027c10 */ /* 0x001fe2000ff1e0ff */
[----:B------:R-:W-:-:S03]  /*23030*/  ULDC.64 UR6, c[0x0][0x208] ;  /* 0x0000820000067ab9 */ /* 0x000fc60000000a00 */
[----:B------:R-:W-:-:S05]  /*23040*/  IADD3.X R3, R13, UR5, RZ, P0, !PT ;  /* 0x000000050d037c10 */ /* 0x000fca00087fe4ff */
[----:B------:R0:W5:Y:S01]  /*23050*/  LDG.E R8, desc[UR6][R2.64] ;  /* 0x0000000602087981 */ /* 0x000162000c1e1900 */
[----:B------:R-:W-:Y:S05]  /*23060*/  BRA `(.L_x_658) ;  /* 0x0000000000147947 */ /* 0x000fea0003800000 */
.L_x_657:
[----:B------:R-:W-:Y:S05]  /*23070*/  @!P0 BRA `(.L_x_658) ;  /* 0x0000000000108947 */ /* 0x000fea0003800000 */
[----:B------:R-:W-:Y:S02]  /*23080*/  ULDC.64 UR4, c[0x0][0x208] ;  /* 0x0000820000047ab9 */ /* 0x000fe40000000a00 */
[----:B------:R-:W2:Y:S04]  /*23090*/  LDG.E R8, desc[UR4][R6.64] ;  /* 0x0000000406087981 */ /* 0x000ea8000c1e1900 */
[----:B------:R-:W2:Y:S02]  /*230a0*/  LDG.E R6, desc[UR4][R6.64+0x4] ;  /* 0x0000040406067981 */ /* 0x000ea4000c1e1900 */
[----:B--2---:R-:W-:-:S07]  /*230b0*/  IMAD.IADD R8, R6, 0x1, -R8 ;  /* 0x0000000106087824 */ /* 0x004fce00078e0a08 */
.L_x_658:
[----:B------:R-:W-:Y:S01]  /*230c0*/  ULDC.64 UR4, c[0x0][0x208] ;  /* 0x0000820000047ab9 */ /* 0x000fe20000000a00 */
[----:B-----5:R-:W-:Y:S02]  /*230d0*/  IMAD.IADD R6, R8, 0x1, -R0 ;  /* 0x0000000108067824 */ /* 0x020fe400078e0a00 */
[----:B------:R-:W2:Y:S04]  /*230e0*/  @P2 LDG.E R0, desc[UR4][R4.64] ;  /* 0x0000000404002981 */ /* 0x000ea8000c1e1900 */
[----:B------:R-:W2:Y:S01]  /*230f0*/  @P2 LDG.E R4, desc[UR4][R4.64+0x4] ;  /* 0x0000040404042981 */ /* 0x000ea2000c1e1900 */
[----:B------:R-:W-:Y:S01]  /*23100*/  LOP3.LUT R13, R17, 0xff, RZ, 0xc0, !PT ;  /* 0x000000ff110d7812 */ /* 0x000fe200078ec0ff */
[----:B------:R-:W-:Y:S01]  /*23110*/  BSSY B0, `(.L_x_659) ;  /* 0x000002a000007945 */ /* 0x000fe20003800000 */
[----:B------:R-:W-:Y:S01]  /*23120*/  SHF.R.U32.HI R17, RZ, 0x10, R17 ;  /* 0x00000010ff117819 */ /* 0x000fe20000011611 */
[----:B--2---:R-:W-:-:S04]  /*23130*/  @P2 IMAD.IADD R9, R4, 0x1, -R0 ;  /* 0x0000000104092824 */ /* 0x004fc800078e0a00 */
[----:B0-----:R-:W-:-:S04]  /*23140*/  IMAD.IADD R2, R6, 0x1, R9 ;  /* 0x0000000106027824 */ /* 0x001fc800078e0209 */
[C---:B------:R-:W-:Y:S01]  /*23150*/  VIADD R0, R2.reuse, 0xaf ;  /* 0x000000af02007836 */ /* 0x040fe20000000000 */
[----:B------:R-:W-:-:S03]  /*23160*/  ISETP.GE.AND P1, PT, R2, 0x1, PT ;  /* 0x000000010200780c */ /* 0x000fc60003f26270 */
[----:B------:R-:W-:-:S05]  /*23170*/  IMAD.HI R0, R0, 0x2e8ba2e9, RZ ;  /* 0x2e8ba2e900007827 */ /* 0x000fca00078e02ff */
[----:B------:R-:W-:-:S04]  /*23180*/  SHF.R.U32.HI R2, RZ, 0x1f, R0 ;  /* 0x0000001fff027819 */ /* 0x000fc80000011600 */
[----:B------:R-:W-:Y:S01]  /*23190*/  LEA.HI.SX32 R11, R0, R2, 0x1b ;  /* 0x00000002000b7211 */ /* 0x000fe200078fdaff */
[----:B------:R-:W-:-:S04]  /*231a0*/  IMAD.MOV.U32 R0, RZ, RZ, RZ ;  /* 0x000000ffff007224 */ /* 0x000fc800078e00ff */
[----:B------:R0:W-:Y:S04]  /*231b0*/  STL [R1+0x3c], R11 ;  /* 0x00003c0b01007387 */ /* 0x0001e80000100800 */
[----:B------:R0:W-:Y:S01]  /*231c0*/  STL [R1+0x58], R13 ;  /* 0x0000580d01007387 */ /* 0x0001e20000100800 */
[----:B------:R-:W-:Y:S05]  /*231d0*/  @!P1 BRA `(.L_x_660) ;  /* 0x0000000000749947 */ /* 0x000fea0003800000 */
[----:B------:R-:W-:Y:S01]  /*231e0*/  ISETP.NE.AND P0, PT, R17, RZ, PT ;  /* 0x000000ff1100720c */ /* 0x000fe20003f05270 */
[----:B------:R-:W-:-:S03]  /*231f0*/  ULDC UR4, c[0x0][0x9f0] ;  /* 0x00027c0000047ab9 */ /* 0x000fc60000000800 */
[----:B------:R-:W-:-:S04]  /*23200*/  SEL R2, R17, UR4, P0 ;  /* 0x0000000411027c07 */ /* 0x000fc80008000000 */
[----:B------:R-:W-:Y:S02]  /*23210*/  IABS R3, R2 ;  /* 0x0000000200037213 */ /* 0x000fe40000000000 */
[----:B------:R-:W-:Y:S02]  /*23220*/  IADD3 R0, R2, -0x1, R11 ;  /* 0xffffffff02007810 */ /* 0x000fe40007ffe00b */
[----:B------:R-:W1:Y:S08]  /*23230*/  I2F.RP R4, R3 ;  /* 0x0000000300047306 */ /* 0x000e700000209400 */
[----:B-1----:R-:W1:Y:S02]  /*23240*/  MUFU.RCP R4, R4 ;  /* 0x0000000400047308 */ /* 0x002e640000001000 */
[----:B-1----:R-:W-:-:S06]  /*23250*/  VIADD R4, R4, 0xffffffe ;  /* 0x0ffffffe04047836 */ /* 0x002fcc0000000000 */
[----:B------:R1:W2:Y:S02]  /*23260*/  F2I.FTZ.U32.TRUNC.NTZ R5, R4 ;  /* 0x0000000400057305 */ /* 0x0002a4000021f000 */
[----:B-1----:R-:W-:-:S04]  /*23270*/  LOP3.LUT R4, R0, R2, RZ, 0x3c, !PT ;  /* 0x0000000200047212 */ /* 0x002fc800078e3cff */
[----:B------:R-:W-:Y:S01]  /*23280*/  ISETP.GE.AND P4, PT, R4, RZ, PT ;  /* 0x000000ff0400720c */ /* 0x000fe20003f86270 */
[----:B--2---:R-:W-:-:S04]  /*23290*/  IMAD.MOV R4, RZ, RZ, -R5 ;  /* 0x000000ffff047224 */ /* 0x004fc800078e0a05 */
[----:B------:R-:W-:Y:S02]  /*232a0*/  IMAD R7, R4, R3, RZ ;  /* 0x0000000304077224 */ /* 0x000fe400078e02ff */
[----:B------:R-:W-:-:S04]  /*232b0*/  IMAD.MOV.U32 R4, RZ, RZ, RZ ;  /* 0x000000ffff047224 */ /* 0x000fc800078e00ff */
[----:B------:R-:W-:Y:S01]  /*232c0*/  IMAD.HI.U32 R7, R5, R7, R4 ;  /* 0x0000000705077227 */ /* 0x000fe200078e0004 */
[----:B------:R-:W-:Y:S02]  /*232d0*/  IABS R4, R0 ;  /* 0x0000000000047213 */ /* 0x000fe40000000000 */
[----:B------:R-:W-:-:S05]  /*232e0*/  IABS R0, R2 ;  /* 0x0000000200007213 */ /* 0x000fca0000000000 */
[----:B------:R-:W-:-:S04]  /*232f0*/  IMAD.MOV R0, RZ, RZ, -R0 ;  /* 0x000000ffff007224 */ /* 0x000fc800078e0a00 */
[----:B------:R-:W-:Y:S02]  /*23300*/  IMAD.MOV.U32 R5, RZ, RZ, R0 ;  /* 0x000000ffff057224 */ /* 0x000fe400078e0000 */
        /* <DEDUP_REMOVED lines=9> */
[----:B------:R-:W-:-:S07]  /*233a0*/  @!P3 LOP3.LUT R0, RZ, R2, RZ, 0x33, !PT ;  /* 0x00000002ff00b212 */ /* 0x000fce00078e33ff */
.L_x_660:
[----:B------:R-:W-:Y:S05]  /*233b0*/  BSYNC B0 ;  /* 0x0000000000007941 */ /* 0x000fea0003800000 */
.L_x_659:
[-C--:B------:R-:W-:Y:S01]  /*233c0*/  IMAD R2, R13, R0.reuse, RZ ;  /* 0x000000000d027224 */ /* 0x080fe200078e02ff */
[----:B------:R-:W-:Y:S04]  /*233d0*/  BSSY B0, `(.L_x_661) ;  /* 0x0000121000007945 */ /* 0x000fe80003800000 */
[C---:B------:R-:W-:Y:S01]  /*233e0*/  VIADDMNMX R0, R2.reuse, R0, R11, PT ;  /* 0x0000000002007246 */ /* 0x040fe2000380010b */
[----:B------:R-:W-:-:S04]  /*233f0*/  IMAD R2, R2, 0xb0, -R6 ;  /* 0x000000b002027824 */ /* 0x000fc800078e0a06 */
[----:B------:R-:W-:Y:S01]  /*23400*/  IMAD R6, R0, 0xb0, -R6 ;  /* 0x000000b000067824 */ /* 0x000fe200078e0a06 */
[----:B------:R-:W-:-:S04]  /*23410*/  VIMNMX R0, RZ, R2, !PT ;  /* 0x00000002ff007248 */ /* 0x000fc80007fe0100 */
[----:B------:R-:W-:Y:S01]  /*23420*/  VIMNMX R9, R6, R9, PT ;  /* 0x0000000906097248 */ /* 0x000fe20003fe0100 */
[----:B------:R-:W-:-:S03]  /*23430*/  IMAD.WIDE.U32 R2, R0, -0x45d1745d, RZ ;  /* 0xba2e8ba300027825 */ /* 0x000fc600078e00ff */
[----:B------:R-:W-:Y:S02]  /*23440*/  ISETP.GT.AND P0, PT, R9, R0, PT ;  /* 0x000000000900720c */ /* 0x000fe40003f04270 */
[----:B------:R-:W-:-:S05]  /*23450*/  SHF.R.U32.HI R2, RZ, 0x7, R3 ;  /* 0x00000007ff027819 */ /* 0x000fca0000011603 */
[----:B------:R-:W-:-:S06]  /*23460*/  IMAD.MOV.U32 R7, RZ, RZ, R2 ;  /* 0x000000ffff077224 */ /* 0x000fcc00078e0002 */
[----:B------:R-:W-:-:S04]  /*23470*/  @P0 VIADD R9, R9, 0xaf ;  /* 0x000000af09090836 */ /* 0x000fc80000000000 */
[----:B------:R-:W-:-:S05]  /*23480*/  @P0 IMAD.HI R0, R9, 0x2e8ba2e9, RZ ;  /* 0x2e8ba2e909000827 */ /* 0x000fca00078e02ff */
[----:B------:R-:W-:-:S04]  /*23490*/  @P0 SHF.R.U32.HI R3, RZ, 0x1f, R0 ;  /* 0x0000001fff030819 */ /* 0x000fc80000011600 */
[----:B------:R-:W-:Y:S02]  /*234a0*/  @P0 LEA.HI.SX32 R7, R0, R3, 0x1b ;  /* 0x0000000300070211 */ /* 0x000fe400078fdaff */
[----:B------:R-:W-:Y:S02]  /*234b0*/  PLOP3.LUT P0, PT, PT, PT, PT, 0x80, 0x0 ;  /* 0x000000000000781c */ /* 0x000fe40003f0f070 */
[----:B------:R-:W-:-:S13]  /*234c0*/  ISETP.GT.AND P3, PT, R7, R2, PT ;  /* 0x000000020700720c */ /* 0x000fda0003f64270 */
[----:B------:R-:W-:Y:S05]  /*234d0*/  @!P3 BRA `(.L_x_662) ;  /* 0x000000100040b947 */ /* 0x000fea0003800000 */
[----:B------:R-:W-:Y:S01]  /*234e0*/  UMOV UR4, 0xffffffff ;  /* 0xffffffff00047882 */ /* 0x000fe20000000000 */
[----:B------:R-:W-:Y:S02]  /*234f0*/  SEL R0, R12, RZ, !P2 ;  /* 0x000000ff0c007207 */ /* 0x000fe40005000000 */
[----:B------:R-:W-:Y:S05]  /*23500*/  BRA.DIV UR4, `(.L_x_663) ;  /* 0x0000007204f47947 */ /* 0x000fea000b800000 */
[----:B------:R-:W1:Y:S02]  /*23510*/  S2R R3, SR_TID.X ;  /* 0x0000000000037919 */ /* 0x000e640000002100 */
[----:B-1----:R-:W-:-:S04]  /*23520*/  SHF.R.U32.HI R3, RZ, 0x5, R3 ;  /* 0x00000005ff037819 */ /* 0x002fc80000011603 */
[----:B------:R-:W-:-:S05]  /*23530*/  LOP3.LUT R3, R3, 0x3, RZ, 0xc0, !PT ;  /* 0x0000000303037812 */ /* 0x000fca00078ec0ff */
[----:B------:R1:W2:Y:S02]  /*23540*/  SHFL.IDX PT, R14, R3, RZ, 0x1f ;  /* 0x00001fff030e7589 */ /* 0x0002a400000e0000 */
.L_x_863:
[----:B--2---:R-:W-:Y:S02]  /*23550*/  ISETP.NE.AND P0, PT, R14, RZ, PT ;  /* 0x000000ff0e00720c */ /* 0x004fe40003f05270 */
[----:B------:R-:W-:-:S11]  /*23560*/  PLOP3.LUT P6, PT, PT, PT, PT, 0x8, 0x0 ;  /* 0x000000000000781c */ /* 0x000fd60003fce170 */
[----:B------:R-:W-:Y:S05]  /*23570*/  @P0 BRA `(.L_x_664) ;  /* 0x00000000000c0947 */ /* 0x000fea0003800000 */
[----:B------:R-:W-:-:S03]  /*23580*/  UMOV UR4, 0xffffffff ;  /* 0xffffffff00047882 */ /* 0x000fc60000000000 */
[----:B------:R-:W-:Y:S05]  /*23590*/  BRA.DIV UR4, `(.L_x_665) ;  /* 0x0000007604047947 */ /* 0x000fea000b800000 */
[----:B------:R-:W-:-:S13]  /*235a0*/  ELECT P6, URZ, PT ;  /* 0x00000000003f782f */ /* 0x000fda00038c0000 */
.L_x_664:
[----:B-1----:R-:W2:Y:S01]  /*235b0*/  LDL R3, [R1+0x5c] ;  /* 0x00005c0001037983 */ /* 0x002ea20000100800 */
[----:B------:R-:W-:Y:S01]  /*235c0*/  BSSY B1, `(.L_x_666) ;  /* 0x0000008000017945 */ /* 0x000fe20003800000 */
[----:B--2---:R-:W-:-:S05]  /*235d0*/  VIADD R3, R3, 0x1 ;  /* 0x0000000103037836 */ /* 0x004fca0000000000 */
[----:B------:R-:W-:-:S04]  /*235e0*/  LEA.HI R4, R3, R3, RZ, 0x1 ;  /* 0x0000000303047211 */ /* 0x000fc800078f08ff */
[----:B------:R-:W-:-:S05]  /*235f0*/  LOP3.LUT R4, R4, 0xfffffffe, RZ, 0xc0, !PT ;  /* 0xfffffffe04047812 */ /* 0x000fca00078ec0ff */
[----:B------:R-:W-:-:S05]  /*23600*/  IMAD.IADD R3, R3, 0x1, -R4 ;  /* 0x0000000103037824 */ /* 0x000fca00078e0a04 */
[----:B------:R-:W-:-:S04]  /*23610*/  SHF.L.U32 R3, R3, 0x1f, RZ ;  /* 0x0000001f03037819 */ /* 0x000fc800000006ff */
[----:B------:R-:W1:Y:S02]  /*23620*/  SYNCS.PHASECHK.TRANS64.TRYWAIT P0, [R18+URZ+0x34820], R3 ;  /* 0x03482003120075a7 */ /* 0x000e64000800017f */
[----:B-1----:R-:W-:Y:S05]  /*23630*/  @!P0 BRA `(.L_x_667) ;  /* 0x0000007000fc8947 */ /* 0x002fea0003800000 */
.L_x_866:
[----:B------:R-:W-:Y:S05]  /*23640*/  BSYNC B1 ;  /* 0x0000000000017941 */ /* 0x000fea0003800000 */
.L_x_666:
[----:B------:R-:W-:Y:S04]  /*23650*/  BSSY B1, `(.L_x_668) ;  /* 0x000006f000017945 */ /* 0x000fe80003800000 */
[----:B------:R-:W-:Y:S05]  /*23660*/  @!P6 BRA `(.L_x_669) ;  /* 0x0000000400b4e947 */ /* 0x000fea0003800000 */
[----:B------:R-:W2:Y:S04]  /*23670*/  LDL R5, [R1+0x20] ;  /* 0x0000200001057983 */ /* 0x000ea80000100800 */
[----:B------:R-:W3:Y:S01]  /*23680*/  LDL R6, [R1+0x24] ;  /* 0x0000240001067983 */ /* 0x000ee20000100800 */
[----:B------:R-:W-:Y:S01]  /*23690*/  BSSY B2, `(.L_x_670) ;  /* 0x0000008000027945 */ /* 0x000fe20003800000 */
[----:B------:R-:W4:Y:S02]  /*236a0*/  S2R R4, SR_TID.X ;  /* 0x0000000000047919 */ /* 0x000f240000002100 */
[----:B----4-:R-:W-:-:S04]  /*236b0*/  LOP3.LUT R4, R4, 0x7f, RZ, 0xc0, !PT ;  /* 0x0000007f04047812 */ /* 0x010fc800078ec0ff */
[----:B------:R-:W-:Y:S01]  /*236c0*/  ISETP.NE.AND P2, PT, R4, RZ, PT ;  /* 0x000000ff0400720c */ /* 0x000fe20003f45270 */
[----:B--2---:R-:W-:Y:S01]  /*236d0*/  IMAD R5, R5, 0x8, R18 ;  /* 0x0000000805057824 */ /* 0x004fe200078e0212 */
[----:B---3--:R-:W-:-:S04]  /*236e0*/  SHF.L.U32 R9, R6, 0x1f, RZ ;  /* 0x0000001f06097819 */ /* 0x008fc800000006ff */
[----:B------:R-:W2:Y:S02]  /*236f0*/  SYNCS.PHASECHK.TRANS64.TRYWAIT P0, [R5+URZ+0x348a0], R9 ;  /* 0x0348a009050075a7 */ /* 0x000ea4000800017f */
[----:B--2---:R-:W-:Y:S05]  /*23700*/  @!P0 BRA `(.L_x_671) ;  /* 0x0000007000dc8947 */ /* 0x004fea0003800000 */
.L_x_867:
[----:B------:R-:W-:Y:S05]  /*23710*/  BSYNC B2 ;  /* 0x0000000000027941 */ /* 0x000fea0003800000 */
.L_x_670:
[----:B------:R-:W-:Y:S04]  /*23720*/  BSSY B2, `(.L_x_672) ;  /* 0x0000009000027945 */ /* 0x000fe80003800000 */
[----:B------:R-:W-:Y:S05]  /*23730*/  @P2 BRA `(.L_x_673) ;  /* 0x00000000001c2947 */ /* 0x000fea0003800000 */
[----:B------:R-:W3:Y:S01]  /*23740*/  S2R R4, SR_TID.X ;  /* 0x0000000000047919 */ /* 0x000ee20000002100 */
[----:B-1----:R-:W-:-:S04]  /*23750*/  IMAD.MOV.U32 R3, RZ, RZ, 0xb000 ;  /* 0x0000b000ff037424 */ /* 0x002fc800078e00ff */
[----:B------:R4:W-:Y:S01]  /*23760*/  SYNCS.ARRIVE.TRANS64 RZ, [R5+URZ+0x34890], R3 ;  /* 0x0348900305ff79a7 */ /* 0x0009e2000800003f */
[----:B---3--:R-:W-:-:S04]  /*23770*/  LOP3.LUT R4, R4, 0x1f, RZ, 0xc0, !PT ;  /* 0x0000001f04047812 */ /* 0x008fc800078ec0ff */
[----:B------:R-:W-:-:S13]  /*23780*/  ISETP.NE.AND P0, PT, R4, RZ, PT ;  /* 0x000000ff0400720c */ /* 0x000fda0003f05270 */
[----:B----4-:R-:W-:Y:S05]  /*23790*/  @!P0 BRA `(.L_x_673) ;  /* 0x0000000000048947 */ /* 0x010fea0003800000 */
[----:B------:R-:W-:Y:S01]  /*237a0*/  BPT.TRAP 0x1 ;  /* 0x000000040000795c */ /* 0x000fe20000300000 */
.L_x_673:
[----:B------:R-:W-:Y:S05]  /*237b0*/  BSYNC B2 ;  /* 0x0000000000027941 */ /* 0x000fea0003800000 */
.L_x_672:
[----:B-1----:R-:W3:Y:S01]  /*237c0*/  LDL R3, [R1+0x20] ;  /* 0x0000200001037983 */ /* 0x002ee20000100800 */
[----:B------:R-:W-:Y:S01]  /*237d0*/  IMAD.MOV.U32 R14, RZ, RZ, RZ ;  /* 0x000000ffff0e7224 */ /* 0x000fe200078e00ff */
[----:B------:R-:W-:Y:S01]  /*237e0*/  UIADD3 UR4, UP0, UR38, 0x570, URZ ;  /* 0x0000057026047890 */ /* 0x000fe2000ff1e03f */
[----:B------:R-:W-:Y:S01]  /*237f0*/  IMAD R4, R7, 0xb0, R10 ;  /* 0x000000b007047824 */ /* 0x000fe200078e020a */
[----:B------:R-:W-:Y:S01]  /*23800*/  PLOP3.LUT P0, PT, PT, PT, PT, 0x80, 0x0 ;  /* 0x000000000000781c */ /* 0x000fe20003f0f070 */
[----:B------:R-:W-:Y:S01]  /*23810*/  UMOV UR6, 0x0 ;  /* 0x0000000000067882 */ /* 0x000fe20000000000 */
[----:B------:R-:W-:Y:S01]  /*23820*/  R2UR UR10, R14 ;  /* 0x000000000e0a72ca */ /* 0x000fe200000e0000 */
[----:B------:R-:W-:Y:S01]  /*23830*/  VIADD R4, R4, 0xffffff50 ;  /* 0xffffff5004047836 */ /* 0x000fe20000000000 */
[----:B------:R-:W-:Y:S01]  /*23840*/  UIADD3.X UR5, URZ, UR39, URZ, UP0, !UPT ;  /* 0x000000273f057290 */ /* 0x000fe200087fe43f */
[----:B------:R-:W-:Y:S01]  /*23850*/  UMOV UR7, 0x12f00000 ;  /* 0x12f0000000077882 */ /* 0x000fe20000000000 */
[----:B---3--:R-:W-:-:S02]  /*23860*/  IMAD R8, R3, 0xb000, R18 ;  /* 0x0000b00003087824 */ /* 0x008fc400078e0212 */
[----:B------:R-:W-:Y:S02]  /*23870*/  VIADD R3, R5, 0x34890 ;  /* 0x0003489005037836 */ /* 0x000fe40000000000 */
[----:B------:R-:W-:-:S07]  /*23880*/  VIADD R6, R8, 0x1e400 ;  /* 0x0001e40008067836 */ /* 0x000fce0000000000 */
.L_x_674:
        /* <DEDUP_REMOVED lines=9> */
[----:B-1----:R-:W-:Y:S05]  /*23920*/  @P0 BRA.U.ANY `(.L_x_674) ;  /* 0xfffffffd00d80947 */ /* 0x002fea000393ffff */
[----:B0-----:R-:W-:Y:S01]  /*23930*/  IMAD.MOV.U32 R11, RZ, RZ, 0x40 ;  /* 0x00000040ff0b7424 */ /* 0x001fe200078e00ff */
[----:B------:R-:W-:Y:S01]  /*23940*/  PLOP3.LUT P0, PT, PT, PT, PT, 0x80, 0x0 ;  /* 0x000000000000781c */ /* 0x000fe20003f0f070 */
[----:B------:R-:W-:Y:S01]  /*23950*/  VIADD R6, R8, 0x23c00 ;  /* 0x00023c0008067836 */ /* 0x000fe20000000000 */
[----:B------:R-:W-:Y:S01]  /*23960*/  UMOV UR6, 0x0 ;  /* 0x0000000000067882 */ /* 0x000fe20000000000 */
[----:B------:R-:W-:Y:S01]  /*23970*/  UMOV UR7, 0x12f00000 ;  /* 0x12f0000000077882 */ /* 0x000fe20000000000 */
[----:B------:R-:W-:-:S15]  /*23980*/  R2UR UR10, R11 ;  /* 0x000000000b0a72ca */ /* 0x000fde00000e0000 */
.L_x_675:
        /* <DEDUP_REMOVED lines=10> */
[----:B------:R-:W0:Y:S01]  /*23a30*/  SYNCS.PHASECHK.TRANS64.TRYWAIT P0, [R5+URZ+0x348c0], R9 ;  /* 0x0348c009050075a7 */ /* 0x000e22000800017f */
[----:B------:R-:W-:Y:S04]  /*23a40*/  BSSY B2, `(.L_x_676) ;  /* 0x0000002000027945 */ /* 0x000fe80003800000 */
[----:B0-----:R-:W-:Y:S05]  /*23a50*/  @!P0 BRA `(.L_x_677) ;  /* 0x00000070001c8947 */ /* 0x001fea0003800000 */
.L_x_868:
[----:B------:R-:W-:Y:S05]  /*23a60*/  BSYNC B2 ;  /* 0x0000000000027941 */ /* 0x000fea0003800000 */
.L_x_676:
[----:B------:R-:W-:Y:S01]  /*23a70*/  BSSY B2, `(.L_x_678) ;  /* 0x000000b000027945 */ /* 0x000fe20003800000 */
[----:B------:R-:W-:Y:S01]  /*23a80*/  MOV R12, 0x0 ;  /* 0x00000000000c7802 */ /* 0x000fe20000000f00 */
[----:B------:R-:W-:Y:S02]  /*23a90*/  IMAD.MOV.U32 R13, RZ, RZ, 0x12f00000 ;  /* 0x12f00000ff0d7424 */ /* 0x000fe400078e00ff */
[----:B------:R-:W-:Y:S05]  /*23aa0*/  @P2 BRA `(.L_x_679) ;  /* 0x00000000001c2947 */ /* 0x000fea0003800000 */
[----:B------:R-:W1:Y:S01]  /*23ab0*/  S2R R6, SR_TID.X ;  /* 0x0000000000067919 */ /* 0x000e620000002100 */
[----:B------:R-:W-:-:S04]  /*23ac0*/  IMAD.MOV.U32 R3, RZ, RZ, 0xb000 ;  /* 0x0000b000ff037424 */ /* 0x000fc800078e00ff */
[----:B------:R3:W-:Y:S01]  /*23ad0*/  SYNCS.ARRIVE.TRANS64 RZ, [R5+URZ+0x348b0], R3 ;  /* 0x0348b00305ff79a7 */ /* 0x0007e2000800003f */
[----:B-1----:R-:W-:-:S04]  /*23ae0*/  LOP3.LUT R6, R6, 0x1f, RZ, 0xc0, !PT ;  /* 0x0000001f06067812 */ /* 0x002fc800078ec0ff */
[----:B------:R-:W-:-:S13]  /*23af0*/  ISETP.NE.AND P0, PT, R6, RZ, PT ;  /* 0x000000ff0600720c */ /* 0x000fda0003f05270 */
[----:B---3--:R-:W-:Y:S05]  /*23b00*/  @!P0 BRA `(.L_x_679) ;  /* 0x0000000000048947 */ /* 0x008fea0003800000 */
[----:B------:R-:W-:Y:S01]  /*23b10*/  BPT.TRAP 0x1 ;  /* 0x000000040000795c */ /* 0x000fe20000300000 */
.L_x_679:
[----:B------:R-:W-:Y:S05]  /*23b20*/  BSYNC B2 ;  /* 0x0000000000027941 */ /* 0x000fea0003800000 */
.L_x_678:
[----:B------:R-:W-:Y:S01]  /*23b30*/  R2UR UR10, R14 ;  /* 0x000000000e0a72ca */ /* 0x000fe200000e0000 */
[----:B------:R-:W-:Y:S01]  /*23b40*/  UIADD3 UR4, UP0, UR38, 0x670, URZ ;  /* 0x0000067026047890 */ /* 0x000fe2000ff1e03f */
[----:B------:R-:W-:Y:S01]  /*23b50*/  R2UR UR6, R12 ;  /* 0x000000000c0672ca */ /* 0x000fe200000e0000 */
[----:B0-2---:R-:W-:Y:S01]  /*23b60*/  VIADD R5, R5, 0x348b0 ;  /* 0x000348b005057836 */ /* 0x005fe20000000000 */
[----:B------:R-:W-:Y:S01]  /*23b70*/  R2UR UR7, R13 ;  /* 0x000000000d0772ca */ /* 0x000fe200000e0000 */
[----:B------:R-:W-:Y:S01]  /*23b80*/  VIADD R3, R8, 0x400 ;  /* 0x0000040008037836 */ /* 0x000fe20000000000 */
[----:B------:R-:W-:Y:S01]  /*23b90*/  PLOP3.LUT P0, PT, PT, PT, PT, 0x80, 0x0 ;  /* 0x000000000000781c */ /* 0x000fe20003f0f070 */
[----:B------:R-:W-:-:S12]  /*23ba0*/  UIADD3.X UR5, URZ, UR39, URZ, UP0, !UPT ;  /* 0x000000273f057290 */ /* 0x000fd800087fe43f */
.L_x_680:
        /* <DEDUP_REMOVED lines=15> */
.L_x_681:
        /* <DEDUP_REMOVED lines=10> */
.L_x_669:
[----:B------:R-:W-:Y:S05]  /*23d40*/  BSYNC B1 ;  /* 0x0000000000017941 */ /* 0x000fea0003800000 */
.L_x_668:
[----:B------:R-:W1:Y:S04]  /*23d50*/  LDL.LU R8, [R1+0x20] ;  /* 0x0000200001087983 */ /* 0x000e680000300800 */
[----:B------:R-:W2:Y:S01]  /*23d60*/  LDL.LU R6, [R1+0x24] ;  /* 0x0000240001067983 */ /* 0x000ea20000300800 */
[----:B------:R-:W-:Y:S01]  /*23d70*/  PLOP3.LUT P0, PT, PT, PT, PT, 0x8, 0x0 ;  /* 0x000000000000781c */ /* 0x000fe20003f0e170 */
[----:B-1----:R-:W-:Y:S02]  /*23d80*/  VIADD R3, R8, 0x1 ;  /* 0x0000000108037836 */ /* 0x002fe40000000000 */
[----:B------:R-:W-:-:S03]  /*23d90*/  VIADD R8, R7, 0xfffffffe ;  /* 0xfffffffe07087836 */ /* 0x000fc60000000000 */
[C---:B------:R-:W-:Y:S02]  /*23da0*/  ISETP.NE.AND P2, PT, R3.reuse, 0x2, PT ;  /* 0x000000020300780c */ /* 0x040fe40003f45270 */
[----:B------:R-:W-:Y:S02]  /*23db0*/  ISETP.GE.AND P3, PT, R8, R2, PT ;  /* 0x000000020800720c */ /* 0x000fe40003f66270 */
[----:B------:R-:W-:Y:S02]  /*23dc0*/  SEL R4, RZ, 0x1, P2 ;  /* 0x00000001ff047807 */ /* 0x000fe40001000000 */
[----:B------:R-:W-:Y:S02]  /*23dd0*/  SEL R3, R3, RZ, P2 ;  /* 0x000000ff03037207 */ /* 0x000fe40001000000 */
[----:B--2---:R-:W-:-:S03]  /*23de0*/  LOP3.LUT R6, R6, R4, RZ, 0x3c, !PT ;  /* 0x0000000406067212 */ /* 0x004fc600078e3cff */
[----:B------:R1:W-:Y:S04]  /*23df0*/  STL [R1+0x20], R3 ;  /* 0x0000200301007387 */ /* 0x0003e80000100800 */
[----:B------:R1:W-:Y:S01]  /*23e00*/  STL [R1+0x24], R6 ;  /* 0x0000240601007387 */ /* 0x0003e20000100800 */
[----:B------:R-:W-:Y:S05]  /*23e10*/  @!P3 BRA `(.L_x_662) ;  /* 0x0000000400f0b947 */ /* 0x000fea0003800000 */
.L_x_696:
[----:B------:R-:W-:Y:S05]  /*23e20*/  YIELD ;  /* 0x0000000000007946 */ /* 0x000fea0003800000 */
[----:B------:R-:W-:Y:S04]  /*23e30*/  BSSY B1, `(.L_x_682) ;  /* 0x000006e000017945 */ /* 0x000fe80003800000 */
[----:B--2---:R-:W-:Y:S05]  /*23e40*/  @!P6 BRA `(.L_x_683) ;  /* 0x0000000400b0e947 */ /* 0x004fea0003800000 */
[----:B------:R-:W2:Y:S04]  /*23e50*/  LDL R5, [R1+0x20] ;  /* 0x0000200001057983 */ /* 0x000ea80000100800 */
[----:B------:R-:W3:Y:S01]  /*23e60*/  LDL R4, [R1+0x24] ;  /* 0x0000240001047983 */ /* 0x000ee20000100800 */
[----:B------:R-:W-:Y:S01]  /*23e70*/  BSSY B2, `(.L_x_684) ;  /* 0x0000008000027945 */ /* 0x000fe20003800000 */
[----:B-1----:R-:W1:Y:S02]  /*23e80*/  S2R R3, SR_TID.X ;  /* 0x0000000000037919 */ /* 0x002e640000002100 */
[----:B-1----:R-:W-:-:S04]  /*23e90*/  LOP3.LUT R3, R3, 0x7f, RZ, 0xc0, !PT ;  /* 0x0000007f03037812 */ /* 0x002fc800078ec0ff */
[----:B------:R-:W-:Y:S01]  /*23ea0*/  ISETP.NE.AND P3, PT, R3, RZ, PT ;  /* 0x000000ff0300720c */ /* 0x000fe20003f65270 */
[----:B--2---:R-:W-:Y:S01]  /*23eb0*/  IMAD R7, R5, 0x8, R18 ;  /* 0x0000000805077824 */ /* 0x004fe200078e0212 */
[----:B---3--:R-:W-:-:S04]  /*23ec0*/  SHF.L.U32 R6, R4, 0x1f, RZ ;  /* 0x0000001f04067819 */ /* 0x008fc800000006ff */
[----:B------:R-:W1:Y:S02]  /*23ed0*/  SYNCS.PHASECHK.TRANS64.TRYWAIT P2, [R7+URZ+0x348a0], R6 ;  /* 0x0348a006070075a7 */ /* 0x000e64000804017f */
[----:B-1----:R-:W-:Y:S05]  /*23ee0*/  @!P2 BRA `(.L_x_685) ;  /* 0x0000006c000ca947 */ /* 0x002fea0003800000 */
.L_x_869:
[----:B------:R-:W-:Y:S05]  /*23ef0*/  BSYNC B2 ;  /* 0x0000000000027941 */ /* 0x000fea0003800000 */
.L_x_684:
[----:B------:R-:W-:Y:S04]  /*23f00*/  BSSY B2, `(.L_x_686) ;  /* 0x0000009000027945 */ /* 0x000fe80003800000 */
[----:B------:R-:W-:Y:S05]  /*23f10*/  @P3 BRA `(.L_x_687) ;  /* 0x00000000001c3947 */ /* 0x000fea0003800000 */
[----:B------:R-:W2:Y:S01]  /*23f20*/  S2R R4, SR_TID.X ;  /* 0x0000000000047919 */ /* 0x000ea20000002100 */
[----:B------:R-:W-:-:S04]  /*23f30*/  IMAD.MOV.U32 R3, RZ, RZ, 0xb000 ;  /* 0x0000b000ff037424 */ /* 0x000fc800078e00ff */
[----:B------:R3:W-:Y:S01]  /*23f40*/  SYNCS.ARRIVE.TRANS64 RZ, [R7+URZ+0x34890], R3 ;  /* 0x0348900307ff79a7 */ /* 0x0007e2000800003f */
[----:B--2---:R-:W-:-:S04]  /*23f50*/  LOP3.LUT R4, R4, 0x1f, RZ, 0xc0, !PT ;  /* 0x0000001f04047812 */ /* 0x004fc800078ec0ff */
[----:B------:R-:W-:-:S13]  /*23f60*/  ISETP.NE.AND P2, PT, R4, RZ, PT ;  /* 0x000000ff0400720c */ /* 0x000fda0003f45270 */
[----:B---3--:R-:W-:Y:S05]  /*23f70*/  @!P2 BRA `(.L_x_687) ;  /* 0x000000000004a947 */ /* 0x008fea0003800000 */
[----:B------:R-:W-:Y:S01]  /*23f80*/  BPT.TRAP 0x1 ;  /* 0x000000040000795c */ /* 0x000fe20000300000 */
.L_x_687:
[----:B------:R-:W-:Y:S05]  /*23f90*/  BSYNC B2 ;  /* 0x0000000000027941 */ /* 0x000fea0003800000 */
.L_x_686:
[----:B------:R-:W2:Y:S01]  /*23fa0*/  LDL R3, [R1+0x20] ;  /* 0x0000200001037983 */ /* 0x000ea20000100800 */
[----:B0-----:R-:W-:Y:S01]  /*23fb0*/  IMAD.MOV.U32 R11, RZ, RZ, RZ ;  /* 0x000000ffff0b7224 */ /* 0x001fe200078e00ff */
[----:B------:R-:W-:Y:S01]  /*23fc0*/  UIADD3 UR4, UP0, UR38, 0x570, URZ ;  /* 0x0000057026047890 */ /* 0x000fe2000ff1e03f */
[----:B------:R-:W-:Y:S01]  /*23fd0*/  PLOP3.LUT P2, PT, PT, PT, PT, 0x80, 0x0 ;  /* 0x000000000000781c */ /* 0x000fe20003f4f070 */
[----:B------:R-:W-:Y:S01]  /*23fe0*/  IMAD R4, R8, 0xb0, R10 ;  /* 0x000000b008047824 */ /* 0x000fe200078e020a */
[----:B------:R-:W-:Y:S01]  /*23ff0*/  UMOV UR6, 0x0 ;  /* 0x0000000000067882 */ /* 0x000fe20000000000 */
[----:B------:R-:W-:Y:S01]  /*24000*/  R2UR UR10, R11 ;  /* 0x000000000b0a72ca */ /* 0x000fe200000e0000 */
[----:B------:R-:W-:Y:S01]  /*24010*/  UIADD3.X UR5, URZ, UR39, URZ, UP0, !UPT ;  /* 0x000000273f057290 */ /* 0x000fe200087fe43f */
[----:B------:R-:W-:Y:S01]  /*24020*/  UMOV UR7, 0x12f00000 ;  /* 0x12f0000000077882 */ /* 0x000fe20000000000 */
[----:B--2---:R-:W-:Y:S02]  /*24030*/  IMAD R5, R3, 0xb000, R18 ;  /* 0x0000b00003057824 */ /* 0x004fe400078e0212 */
[----:B------:R-:W-:-:S02]  /*24040*/  VIADD R3, R7, 0x34890 ;  /* 0x0003489007037836 */ /* 0x000fc40000000000 */
[----:B------:R-:W-:-:S08]  /*24050*/  VIADD R9, R5, 0x1e400 ;  /* 0x0001e40005097836 */ /* 0x000fd00000000000 */
.L_x_688:
        /* <DEDUP_REMOVED lines=16> */
.L_x_689:
        /* <DEDUP_REMOVED lines=13> */
.L_x_870:
[----:B------:R-:W-:Y:S05]  /*24230*/  BSYNC B2 ;  /* 0x0000000000027941 */ /* 0x000fea0003800000 */
.L_x_690:
[----:B------:R-:W-:Y:S01]  /*24240*/  BSSY B2, `(.L_x_692) ;  /* 0x000000b000027945 */ /* 0x000fe20003800000 */
[----:B------:R-:W-:Y:S02]  /*24250*/  IMAD.MOV.U32 R12, RZ, RZ, 0x0 ;  /* 0x00000000ff0c7424 */ /* 0x000fe400078e00ff */
[----:B------:R-:W-:Y:S01]  /*24260*/  IMAD.MOV.U32 R13, RZ, RZ, 0x12f00000 ;  /* 0x12f00000ff0d7424 */ /* 0x000fe200078e00ff */
[----:B------:R-:W-:Y:S06]  /*24270*/  @P3 BRA `(.L_x_693) ;  /* 0x00000000001c3947 */ /* 0x000fec0003800000 */
[----:B------:R-:W2:Y:S01]  /*24280*/  S2R R9, SR_TID.X ;  /* 0x0000000000097919 */ /* 0x000ea20000002100 */
[----:B------:R-:W-:-:S04]  /*24290*/  IMAD.MOV.U32 R3, RZ, RZ, 0xb000 ;  /* 0x0000b000ff037424 */ /* 0x000fc800078e00ff */
[----:B------:R3:W-:Y:S01]  /*242a0*/  SYNCS.ARRIVE.TRANS64 RZ, [R7+URZ+0x348b0], R3 ;  /* 0x0348b00307ff79a7 */ /* 0x0007e2000800003f */
[----:B--2---:R-:W-:-:S04]  /*242b0*/  LOP3.LUT R9, R9, 0x1f, RZ, 0xc0, !PT ;  /* 0x0000001f09097812 */ /* 0x004fc800078ec0ff */
[----:B------:R-:W-:-:S13]  /*242c0*/  ISETP.NE.AND P2, PT, R9, RZ, PT ;  /* 0x000000ff0900720c */ /* 0x000fda0003f45270 */
[----:B---3--:R-:W-:Y:S05]  /*242d0*/  @!P2 BRA `(.L_x_693) ;  /* 0x000000000004a947 */ /* 0x008fea0003800000 */
[----:B------:R-:W-:Y:S01]  /*242e0*/  BPT.TRAP 0x1 ;  /* 0x000000040000795c */ /* 0x000fe20000300000 */
.L_x_693:
[----:B------:R-:W-:Y:S05]  /*242f0*/  BSYNC B2 ;  /* 0x0000000000027941 */ /* 0x000fea0003800000 */
.L_x_692:
[----:B------:R-:W-:Y:S01]  /*24300*/  R2UR UR10, R11 ;  /* 0x000000000b0a72ca */ /* 0x000fe200000e0000 */
[----:B------:R-:W-:Y:S01]  /*24310*/  UIADD3 UR4, UP0, UR38, 0x670, URZ ;  /* 0x0000067026047890 */ /* 0x000fe2000ff1e03f */
[----:B------:R-:W-:Y:S01]  /*24320*/  R2UR UR6, R12 ;  /* 0x000000000c0672ca */ /* 0x000fe200000e0000 */
[----:B01----:R-:W-:Y:S01]  /*24330*/  VIADD R7, R7, 0x348b0 ;  /* 0x000348b007077836 */ /* 0x003fe20000000000 */
[----:B------:R-:W-:Y:S01]  /*24340*/  R2UR UR7, R13 ;  /* 0x000000000d0772ca */ /* 0x000fe200000e0000 */
[----:B------:R-:W-:Y:S01]  /*24350*/  VIADD R3, R5, 0x400 ;  /* 0x0000040005037836 */ /* 0x000fe20000000000 */
[----:B------:R-:W-:Y:S01]  /*24360*/  PLOP3.LUT P2, PT, PT, PT, PT, 0x80, 0x0 ;  /* 0x000000000000781c */ /* 0x000fe20003f4f070 */
[----:B------:R-:W-:-:S12]  /*24370*/  UIADD3.X UR5, URZ, UR39, URZ, UP0, !UPT ;  /* 0x000000273f057290 */ /* 0x000fd800087fe43f */
.L_x_694:
        /* <DEDUP_REMOVED lines=15> */
.L_x_695:
        /* <DEDUP_REMOVED lines=10> */
.L_x_683:
[----:B------:R-:W-:Y:S05]  /*24510*/  BSYNC B1 ;  /* 0x0000000000017941 */ /* 0x000fea0003800000 */
.L_x_682:
[----:B-1----:R-:W2:Y:S04]  /*24520*/  LDL.LU R3, [R1+0x20] ;  /* 0x0000200001037983 */ /* 0x002ea80000300800 */
[----:B------:R-:W3:Y:S01]  /*24530*/  LDL.LU R6, [R1+0x24] ;  /* 0x0000240001067983 */ /* 0x000ee20000300800 */
[C---:B------:R-:W-:Y:S01]  /*24540*/  ISETP.GT.AND P3, PT, R8.reuse, R2, PT ;  /* 0x000000020800720c */ /* 0x040fe20003f64270 */
[----:B------:R-:W-:Y:S02]  /*24550*/  VIADD R8, R8, 0xffffffff ;  /* 0xffffffff08087836 */ /* 0x000fe40000000000 */
[----:B--2---:R-:W-:-:S05]  /*24560*/  VIADD R3, R3, 0x1 ;  /* 0x0000000103037836 */ /* 0x004fca0000000000 */
[----:B------:R-:W-:-:S04]  /*24570*/  ISETP.NE.AND P2, PT, R3, 0x2, PT ;  /* 0x000000020300780c */ /* 0x000fc80003f45270 */
[----:B------:R-:W-:Y:S02]  /*24580*/  SEL R4, RZ, 0x1, P2 ;  /* 0x00000001ff047807 */ /* 0x000fe40001000000 */
[----:B------:R-:W-:Y:S02]  /*24590*/  SEL R3, R3, RZ, P2 ;  /* 0x000000ff03037207 */ /* 0x000fe40001000000 */
[----:B---3--:R-:W-:-:S05]  /*245a0*/  LOP3.LUT R6, R6, R4, RZ, 0x3c, !PT ;  /* 0x0000000406067212 */ /* 0x008fca00078e3cff */
[----:B------:R2:W-:Y:S04]  /*245b0*/  STL [R1+0x24], R6 ;  /* 0x0000240601007387 */ /* 0x0005e80000100800 */
[----:B------:R2:W-:Y:S01]  /*245c0*/  STL [R1+0x20], R3 ;  /* 0x0000200301007387 */ /* 0x0005e20000100800 */
[----:B------:R-:W-:Y:S05]  /*245d0*/  @P3 BRA `(.L_x_696) ;  /* 0xfffffff800103947 */ /* 0x000fea000383ffff */
.L_x_662:
[----:B------:R-:W-:Y:S05]  /*245e0*/  BSYNC B0 ;  /* 0x0000000000007941 */ /* 0x000fea0003800000 */
.L_x_661:
[----:B------:R3:W5:Y:S01]  /*245f0*/  LDL R7, [R1+0x3c] ;  /* 0x00003c0001077983 */ /* 0x0007620000100800 */
[----:B------:R-:W-:Y:S05]  /*24600*/  @!P0 WARPSYNC.ALL ;  /* 0x0000000000008948 */ /* 0x000fea0003800000 */
[----:B------:R3:W-:Y:S01]  /*24610*/  STL [R1+0x44], RZ ;  /* 0x000044ff01007387 */ /* 0x0007e20000100800 */
[----:B------:R-:W-:Y:S01]  /*24620*/  BSSY B0, `(.L_x_697) ;  /* 0x0000020000007945 */ /* 0x000fe20003800000 */
[----:B------:R-:W-:Y:S06]  /*24630*/  @!P0 BAR.SYNC.DEFER_BLOCKING 0xc, 0x180 ;  /* 0x0306000000008b1d */ /* 0x000fec0000010000 */
[----:B---3--:R-:W-:Y:S05]  /*24640*/  @!P1 BRA `(.L_x_698) ;  /* 0x0000000000749947 */ /* 0x008fea0003800000 */
[----:B------:R-:W-:-:S13]  /*24650*/  ISETP.NE.AND P0, PT, R17, RZ, PT ;  /* 0x000000ff1100720c */ /* 0x000fda0003f05270 */
[----:B------:R-:W3:Y:S02]  /*24660*/  @!P0 LDC R17, c[0x0][0x9f0] ;  /* 0x00027c00ff118b82 */ /* 0x000ee40000000800 */
[----:B---3--:R-:W-:-:S04]  /*24670*/  IABS R0, R17 ;  /* 0x0000001100007213 */ /* 0x008fc80000000000 */
[----:B------:R-:W3:Y:S08]  /*24680*/  I2F.RP R2, R0 ;  /* 0x0000000000027306 */ /* 0x000ef00000209400 */
[----:B---3--:R-:W3:Y:S02]  /*24690*/  MUFU.RCP R2, R2 ;  /* 0x0000000200027308 */ /* 0x008ee40000001000 */
[----:B---3--:R-:W-:-:S06]  /*246a0*/  VIADD R2, R2, 0xffffffe ;  /* 0x0ffffffe02027836 */ /* 0x008fcc0000000000 */
[----:B-12---:R-:W1:Y:S02]  /*246b0*/  F2I.FTZ.U32.TRUNC.NTZ R3, R2 ;  /* 0x0000000200037305 */ /* 0x006e64000021f000 */
[----:B-1----:R-:W-:-:S04]  /*246c0*/  IMAD.MOV R2, RZ, RZ, -R3 ;  /* 0x000000ffff027224 */ /* 0x002fc800078e0a03 */
[----:B------:R-:W-:Y:S02]  /*246d0*/  IMAD R4, R2, R0, RZ ;  /* 0x0000000002047224 */ /* 0x000fe400078e02ff */
[----:B------:R-:W-:-:S04]  /*246e0*/  IMAD.MOV.U32 R2, RZ, RZ, RZ ;  /* 0x000000ffff027224 */ /* 0x000fc800078e00ff */
[----:B------:R-:W-:Y:S01]  /*246f0*/  IMAD.HI.U32 R6, R3, R4, R2 ;  /* 0x0000000403067227 */ /* 0x000fe200078e0002 */
[----:B------:R-:W-:Y:S02]  /*24700*/  IABS R2, R17 ;  /* 0x0000001100027213 */ /* 0x000fe40000000000 */
[----:B-----5:R-:W-:-:S03]  /*24710*/  IADD3 R4, R7, -0x1, R17 ;  /* 0xffffffff07047810 */ /* 0x020fc60007ffe011 */
[----:B------:R-:W-:Y:S01]  /*24720*/  IMAD.MOV R2, RZ, RZ, -R2 ;  /* 0x000000ffff027224 */ /* 0x000fe200078e0a02 */
[----:B------:R-:W-:Y:S02]  /*24730*/  IABS R3, R4 ;  /* 0x0000000400037213 */ /* 0x000fe40000000000 */
[----:B------:R-:W-:Y:S01]  /*24740*/  LOP3.LUT R4, R4, R17, RZ, 0x3c, !PT ;  /* 0x0000001104047212 */ /* 0x000fe200078e3cff */
[----:B------:R-:W-:Y:S02]  /*24750*/  IMAD.MOV.U32 R5, RZ, RZ, R2 ;  /* 0x000000ffff057224 */ /* 0x000fe400078e0002 */
        /* <DEDUP_REMOVED lines=11> */
[----:B------:R3:W-:Y:S02]  /*24810*/  STL [R1+0x44], R2 ;  /* 0x0000440201007387 */ /* 0x0007e40000100800 */
.L_x_698:
[----:B------:R-:W-:Y:S05]  /*24820*/  BSYNC B0 ;  /* 0x0000000000007941 */ /* 0x000fea0003800000 */
.L_x_697:
[----:B------:R-:W4:Y:S04]  /*24830*/  LDL R0, [R1+0x44] ;  /* 0x0000440001007983 */ /* 0x000f280000100800 */
[----:B---3--:R-:W4:Y:S01]  /*24840*/  LDL R2, [R1+0x58] ;  /* 0x0000580001027983 */ /* 0x008f220000100800 */
[----:B------:R-:W-:Y:S01]  /*24850*/  BSSY B7, `(.L_x_699) ;  /* 0x00003d8000077945 */ /* 0x000fe20003800000 */
[----:B----4-:R-:W-:-:S05]  /*24860*/  IMAD R2, R2, R0, RZ ;  /* 0x0000000002027224 */ /* 0x010fca00078e02ff */
[----:B-----5:R-:W-:Y:S01]  /*24870*/  VIADDMNMX R0, R2, R0, R7, PT ;  /* 0x0000000002007246 */ /* 0x020fe20003800107 */
[----:B------:R3:W-:Y:S03]  /*24880*/  STL [R1+0x2c], R2 ;  /* 0x00002c0201007387 */ /* 0x0007e60000100800 */
[----:B------:R-:W-:Y:S01]  /*24890*/  ISETP.GT.AND P0, PT, R0, R2, PT ;  /* 0x000000020000720c */ /* 0x000fe20003f04270 */
[----:B------:R3:W-:-:S12]  /*248a0*/  STL [R1+0x40], R0 ;  /* 0x0000400001007387 */ /* 0x0007d80000100800 */
[----:B---3--:R-:W-:Y:S05]  /*248b0*/  @P0 BRA `(.L_x_700) ;  /* 0x00000000004c0947 */ /* 0x008fea0003800000 */
[----:B------:R-:W3:Y:S02]  /*248c0*/  S2R R0, SR_TID.X ;  /* 0x0000000000007919 */ /* 0x000ee40000002100 */
[----:B---3--:R-:W-:-:S04]  /*248d0*/  LOP3.LUT R0, R0, 0x7f, RZ, 0xc0, !PT ;  /* 0x0000007f00007812 */ /* 0x008fc800078ec0ff */
[----:B------:R-:W-:-:S13]  /*248e0*/  ISETP.NE.AND P0, PT, R0, RZ, PT ;  /* 0x000000ff0000720c */ /* 0x000fda0003f05270 */
[----:B------:R-:W-:Y:S05]  /*248f0*/  @P0 BRA `(.L_x_701) ;  /* 0x0000003c00340947 */ /* 0x000fea0003800000 */
[----:B-12---:R-:W1:Y:S01]  /*24900*/  S2R R3, SR_LANEID ;  /* 0x0000000000037919 */ /* 0x006e620000000000 */
[----:B------:R-:W-:Y:S01]  /*24910*/  VOTEU.ANY UR4, UPT, PT ;  /* 0x0000000000047886 */ /* 0x000fe200038e0100 */
[----:B------:R-:W-:Y:S01]  /*24920*/  ULDC.64 UR6, c[0x0][0x208] ;  /* 0x0000820000067ab9 */ /* 0x000fe20000000a00 */
[----:B------:R-:W1:Y:S08]  /*24930*/  FLO.U32 R0, UR4 ;  /* 0x0000000400007d00 */ /* 0x000e7000080e0000 */
[----:B------:R-:W2:Y:S01]  /*24940*/  POPC R5, UR4 ;  /* 0x0000000400057d09 */ /* 0x000ea20008000000 */
[----:B-1----:R-:W-:-:S02]  /*24950*/  ISETP.EQ.U32.AND P0, PT, R0, R3, PT ;  /* 0x000000030000720c */ /* 0x002fc40003f02070 */
[----:B------:R-:W2:Y:S11]  /*24960*/  LDC.64 R2, c[0x0][0xc60] ;  /* 0x00031800ff027b82 */ /* 0x000eb60000000a00 */
[----:B--2---:R-:W2:Y:S01]  /*24970*/  @P0 ATOMG.E.ADD.STRONG.GPU PT, R3, desc[UR6][R2.64], R5 ;  /* 0x00000005020309a8 */ /* 0x004ea200081ee1c6 */
[----:B------:R-:W1:Y:S02]  /*24980*/  S2R R4, SR_LTMASK ;  /* 0x0000000000047919 */ /* 0x000e640000003900 */
[----:B-1----:R-:W-:-:S04]  /*24990*/  LOP3.LUT R4, R4, UR4, RZ, 0xc0, !PT ;  /* 0x0000000404047c12 */ /* 0x002fc8000f8ec0ff */
[----:B------:R-:W1:Y:S01]  /*249a0*/  POPC R7, R4 ;  /* 0x0000000400077309 */ /* 0x000e620000000000 */
[----:B--2---:R-:W1:Y:S02]  /*249b0*/  SHFL.IDX PT, R0, R3, R0, 0x1f ;  /* 0x00001f0003007589 */ /* 0x004e6400000e0000 */
[----:B-1----:R-:W-:-:S05]  /*249c0*/  IADD3 R0, R0, UR36, R7 ;  /* 0x0000002400007c10 */ /* 0x002fca000fffe007 */
[----:B------:R3:W-:Y:S01]  /*249d0*/  STL [R1+0x10], R0 ;  /* 0x0000100001007387 */ /* 0x0007e20000100800 */
[----:B------:R-:W-:Y:S05]  /*249e0*/  BRA `(.L_x_701) ;  /* 0x0000003800f87947 */ /* 0x000fea0003800000 */
.L_x_700:
        /* <DEDUP_REMOVED lines=8> */
[----:B------:R-:W-:Y:S02]  /*24a70*/  IMAD.U32 R4, RZ, RZ, UR6 ;  /* 0x00000006ff047e24 */ /* 0x000fe4000f8e00ff */
[----:B-12---:R-:W1:Y:S01]  /*24a80*/  LDC.64 R2, c[0x4][R2] ;  /* 0x0100000002027b82 */ /* 0x006e620000000a00 */
[----:B------:R-:W-:Y:S02]  /*24a90*/  IMAD.U32 R5, RZ, RZ, UR7 ;  /* 0x00000007ff057e24 */ /* 0x000fe4000f8e00ff */
[----:B------:R-:W-:Y:S02]  /*24aa0*/  IMAD.U32 R6, RZ, RZ, UR8 ;  /* 0x00000008ff067e24 */ /* 0x000fe4000f8e00ff */
[----:B------:R-:W-:-:S02]  /*24ab0*/  IMAD.U32 R7, RZ, RZ, UR9 ;  /* 0x00000009ff077e24 */ /* 0x000fc4000f8e00ff */
[----:B------:R-:W-:Y:S02]  /*24ac0*/  IMAD.U32 R10, RZ, RZ, UR4 ;  /* 0x00000004ff0a7e24 */ /* 0x000fe4000f8e00ff */
[----:B0-----:R-:W-:Y:S02]  /*24ad0*/  IMAD.U32 R11, RZ, RZ, UR5 ;  /* 0x00000005ff0b7e24 */ /* 0x001fe4000f8e00ff */
[----:B------:R-:W-:Y:S02]  /*24ae0*/  IMAD.MOV.U32 R8, RZ, RZ, 0x70 ;  /* 0x00000070ff087424 */ /* 0x000fe400078e00ff */
[----:B------:R-:W-:Y:S02]  /*24af0*/  IMAD.MOV.U32 R12, RZ, RZ, 0x1 ;  /* 0x00000001ff0c7424 */ /* 0x000fe400078e00ff */
[----:B------:R-:W-:-:S07]  /*24b00*/  IMAD.MOV.U32 R13, RZ, RZ, RZ ;  /* 0x000000ffff0d7224 */ /* 0x000fce00078e00ff */
[----:B------:R-:W-:-:S07]  /*24b10*/  LEPC R20, `(.L_x_703) ;  /* 0x000000001014794e */ /* 0x000fce0000000000 */
[----:B-1----:R-:W-:Y:S05]  /*24b20*/  CALL.ABS.NOINC R2 ;  /* 0x0000000002007343 */ /* 0x002fea0003c00000 */
.L_x_703:
[----:B------:R-:W-:Y:S05]  /*24b30*/  BSYNC B6 ;  /* 0x0000000000067941 */ /* 0x000fea0003800000 */
.L_x_702:
        /* <DEDUP_REMOVED lines=8> */
[----:B-12---:R1:W2:Y:S01]  /*24bc0*/  LDC.64 R2, c[0x4][R17] ;  /* 0x0100000011027b82 */ /* 0x0062a20000000a00 */
[----:B------:R-:W-:Y:S02]  /*24bd0*/  IMAD.U32 R4, RZ, RZ, UR6 ;  /* 0x00000006ff047e24 */ /* 0x000fe4000f8e00ff */
[----:B------:R-:W-:Y:S02]  /*24be0*/  IMAD.U32 R5, RZ, RZ, UR7 ;  /* 0x00000007ff057e24 */ /* 0x000fe4000f8e00ff */
[----:B------:R-:W-:Y:S02]  /*24bf0*/  IMAD.U32 R6, RZ, RZ, UR8 ;  /* 0x00000008ff067e24 */ /* 0x000fe4000f8e00ff */
[----:B------:R-:W-:-:S02]  /*24c00*/  IMAD.U32 R7, RZ, RZ, UR9 ;  /* 0x00000009ff077e24 */ /* 0x000fc4000f8e00ff */
[----:B------:R-:W-:Y:S02]  /*24c10*/  IMAD.U32 R10, RZ, RZ, UR4 ;  /* 0x00000004ff0a7e24 */ /* 0x000fe4000f8e00ff */
[----:B0-----:R-:W-:Y:S02]  /*24c20*/  IMAD.U32 R11, RZ, RZ, UR5 ;  /* 0x00000005ff0b7e24 */ /* 0x001fe4000f8e00ff */
[----:B------:R-:W-:Y:S02]  /*24c30*/  IMAD.MOV.U32 R8, RZ, RZ, 0x70 ;  /* 0x00000070ff087424 */ /* 0x000fe400078e00ff */
[----:B------:R-:W-:Y:S02]  /*24c40*/  IMAD.MOV.U32 R12, RZ, RZ, 0x1 ;  /* 0x00000001ff0c7424 */ /* 0x000fe400078e00ff */
[----:B-1----:R-:W-:-:S07]  /*24c50*/  IMAD.MOV.U32 R13, RZ, RZ, RZ ;  /* 0x000000ffff0d7224 */ /* 0x002fce00078e00ff */
[----:B------:R-:W-:-:S07]  /*24c60*/  LEPC R20, `(.L_x_706) ;  /* 0x000000001014794e */ /* 0x000fce0000000000 */
[----:B--2---:R-:W-:Y:S05]  /*24c70*/  CALL.ABS.NOINC R2 ;  /* 0x0000000002007343 */ /* 0x004fea0003c00000 */
.L_x_706:
[----:B------:R0:W1:Y:S01]  /*24c80*/  LDC.64 R2, c[0x4][R17] ;  /* 0x0100000011027b82 */ /* 0x0000620000000a00 */
[----:B------:R-:W-:Y:S01]  /*24c90*/  ULDC.64 UR4, c[0x4][0xa0] ;  /* 0x0100280000047ab9 */ /* 0x000fe20000000a00 */
[----:B------:R-:W-:Y:S01]  /*24ca0*/  ULDC.64 UR6, c[0x4][0xa8] ;  /* 0x01002a0000067ab9 */ /* 0x000fe20000000a00 */
[----:B------:R-:W-:Y:S01]  /*24cb0*/  ULDC.64 UR8, c[0x4][0x38] ;  /* 0x01000e0000087ab9 */ /* 0x000fe20000000a00 */
[----:B------:R-:W-:Y:S02]  /*24cc0*/  IMAD.U32 R4, RZ, RZ, UR4 ;  /* 0x00000004ff047e24 */ /* 0x000fe4000f8e00ff */
[----:B------:R-:W-:Y:S02]  /*24cd0*/  IMAD.U32 R5, RZ, RZ, UR5 ;  /* 0x00000005ff057e24 */ /* 0x000fe4000f8e00ff */
[----:B------:R-:W-:Y:S02]  /*24ce0*/  IMAD.U32 R6, RZ, RZ, UR6 ;  /* 0x00000006ff067e24 */ /* 0x000fe4000f8e00ff */
[----:B------:R-:W-:-:S02]  /*24cf0*/  IMAD.U32 R7, RZ, RZ, UR7 ;  /* 0x00000007ff077e24 */ /* 0x000fc4000f8e00ff */
[----:B------:R-:W-:Y:S02]  /*24d00*/  IMAD.U32 R10, RZ, RZ, UR8 ;  /* 0x00000008ff0a7e24 */ /* 0x000fe4000f8e00ff */
[----:B------:R-:W-:Y:S02]  /*24d10*/  IMAD.U32 R11, RZ, RZ, UR9 ;  /* 0x00000009ff0b7e24 */ /* 0x000fe4000f8e00ff */
[----:B------:R-:W-:Y:S02]  /*24d20*/  IMAD.MOV.U32 R8, RZ, RZ, 0x70 ;  /* 0x00000070ff087424 */ /* 0x000fe400078e00ff */
[----:B------:R-:W-:Y:S02]  /*24d30*/  IMAD.MOV.U32 R12, RZ, RZ, 0x1 ;  /* 0x00000001ff0c7424 */ /* 0x000fe400078e00ff */
[----:B0-----:R-:W-:-:S07]  /*24d40*/  IMAD.MOV.U32 R13, RZ, RZ, RZ ;  /* 0x000000ffff0d7224 */ /* 0x001fce00078e00ff */
[----:B------:R-:W-:-:S07]  /*24d50*/  LEPC R20, `(.L_x_705) ;  /* 0x000000001014794e */ /* 0x000fce0000000000 */
[----:B-1----:R-:W-:Y:S05]  /*24d60*/  CALL.ABS.NOINC R2 ;  /* 0x0000000002007343 */ /* 0x002fea0003c00000 */
.L_x_705:
[----:B------:R-:W-:Y:S05]  /*24d70*/  BSYNC B6 ;  /* 0x0000000000067941 */ /* 0x000fea0003800000 */
.L_x_704:
[----:B------:R-:W3:Y:S01]  /*24d80*/  LDL.LU R2, [R1+0x4] ;  /* 0x0000040001027983 */ /* 0x000ee20000300800 */
[----:B------:R-:W-:-:S03]  /*24d90*/  ULDC.64 UR4, c[0x0][0x9f8] ;  /* 0x00027e0000047ab9 */ /* 0x000fc60000000a00 */
[----:B------:R-:W1:Y:S04]  /*24da0*/  LDL.LU R0, [R1+0x28] ;  /* 0x0000280001007983 */ /* 0x000e680000300800 */
[----:B------:R-:W4:Y:S01]  /*24db0*/  LDL R7, [R1+0x8] ;  /* 0x0000080001077983 */ /* 0x000f220000100800 */
[----:B------:R-:W-:Y:S01]  /*24dc0*/  ISETP.NE.U32.AND P0, PT, RZ, UR4, PT ;  /* 0x00000004ff007c0c */ /* 0x000fe2000bf05070 */
[----:B------:R-:W-:Y:S02]  /*24dd0*/  ULDC.64 UR6, c[0x0][0x208] ;  /* 0x0000820000067ab9 */ /* 0x000fe40000000a00 */
[----:B------:R-:W5:Y:S01]  /*24de0*/  LDL R17, [R1+0x40] ;  /* 0x0000400001117983 */ /* 0x000f620000100800 */
[----:B------:R-:W-:-:S13]  /*24df0*/  ISETP.NE.AND.EX P0, PT, RZ, UR5, PT, P0 ;  /* 0x00000005ff007c0c */ /* 0x000fda000bf05300 */
[----:B---3--:R-:W-:-:S04]  /*24e00*/  @P0 IADD3 R2, P1, R2, UR4, RZ ;  /* 0x0000000402020c10 */ /* 0x008fc8000ff3e0ff */
[----:B-12---:R-:W-:Y:S01]  /*24e10*/  @P0 IADD3.X R3, R0, UR5, RZ, P1, !PT ;  /* 0x0000000500030c10 */ /* 0x006fe20008ffe4ff */
[----:B------:R-:W-:-:S04]  /*24e20*/  ULDC.64 UR4, c[0x0][0xa08] ;  /* 0x0002820000047ab9 */ /* 0x000fc80000000a00 */
[----:B----4-:R1:W2:Y:S02]  /*24e30*/  @P0 LDG.E R7, desc[UR6][R2.64] ;  /* 0x0000000602070981 */ /* 0x0102a4000c1e1900 */
[----:B-1----:R-:W1:Y:S01]  /*24e40*/  LDC.64 R2, c[0x0][0x418] ;  /* 0x00010600ff027b82 */ /* 0x002e620000000a00 */
[----:B-----5:R-:W-:Y:S01]  /*24e50*/  VIADD R0, R17, 0xffffffff ;  /* 0xffffffff11007836 */ /* 0x020fe20000000000 */
[----:B--2---:R-:W-:Y:S01]  /*24e60*/  SHF.R.S32.HI R8, RZ, 0x1f, R7 ;  /* 0x0000001fff087819 */ /* 0x004fe20000011407 */
[----:B------:R2:W-:Y:S04]  /*24e70*/  @P0 STL [R1+0x8], R7 ;  /* 0x0000080701000387 */ /* 0x0005e80000100800 */
[----:B------:R2:W-:Y:S01]  /*24e80*/  STL [R1+0x28], R8 ;  /* 0x0000280801007387 */ /* 0x0005e20000100800 */
[----:B-1----:R-:W-:Y:S01]  /*24e90*/  LOP3.LUT P0, RZ, R2, UR4, RZ, 0xfc, !PT ;  /* 0x0000000402ff7c12 */ /* 0x002fe2000f80fcff */
[----:B------:R-:W-:-:S03]  /*24ea0*/  UMOV UR4, 0xffffffff ;  /* 0xffffffff00047882 */ /* 0x000fc60000000000 */
[----:B------:R-:W-:-:S04]  /*24eb0*/  LOP3.LUT P0, RZ, R3, UR5, RZ, 0xfc, P0 ;  /* 0x0000000503ff7c12 */ /* 0x000fc8000800fcff */
[----:B------:R-:W-:Y:S01]  /*24ec0*/  SEL R17, R7, RZ, !P0 ;  /* 0x000000ff07117207 */ /* 0x000fe20004000000 */
[----:B--2---:R-:W-:Y:S08]  /*24ed0*/  BRA.DIV UR4, `(.L_x_707) ;  /* 0x0000005e04387947 */ /* 0x004ff0000b800000 */
[----:B------:R-:W1:Y:S02]  /*24ee0*/  S2R R4, SR_TID.X ;  /* 0x0000000000047919 */ /* 0x000e640000002100 */
[----:B-1----:R-:W-:-:S04]  /*24ef0*/  SHF.R.U32.HI R4, RZ, 0x5, R4 ;  /* 0x00000005ff047819 */ /* 0x002fc80000011604 */
[----:B------:R-:W-:-:S05]  /*24f00*/  LOP3.LUT R4, R4, 0x3, RZ, 0xc0, !PT ;  /* 0x0000000304047812 */ /* 0x000fca00078ec0ff */
[----:B------:R1:W2:Y:S02]  /*24f10*/  SHFL.IDX PT, R14, R4, RZ, 0x1f ;  /* 0x00001fff040e7589 */ /* 0x0002a400000e0000 */
.L_x_873:
[----:B-1----:R-:W3:Y:S01]  /*24f20*/  LDL.LU R4, [R1] ;  /* 0x0000000001047983 */ /* 0x002ee20000300800 */
[----:B------:R-:W-:Y:S02]  /*24f30*/  PLOP3.LUT P1, PT, PT, PT, PT, 0x8, 0x0 ;  /* 0x000000000000781c */ /* 0x000fe40003f2e170 */
[----:B--2---:R-:W-:Y:S01]  /*24f40*/  ISETP.NE.AND P0, PT, R14, RZ, PT ;  /* 0x000000ff0e00720c */ /* 0x004fe20003f05270 */
[----:B------:R1:W-:Y:S01]  /*24f50*/  STL [R1+0x4], R0 ;  /* 0x0000040001007387 */ /* 0x0003e20000100800 */
[----:B---3--:R-:W-:-:S09]  /*24f60*/  LOP3.LUT R4, R4, 0xfffffffe, RZ, 0xc0, !PT ;  /* 0xfffffffe04047812 */ /* 0x008fd200078ec0ff */
[----:B------:R-:W-:-:S05]  /*24f70*/  @P1 LOP3.LUT R4, R4, 0x1, RZ, 0xfc, !PT ;  /* 0x0000000104041812 */ /* 0x000fca00078efcff */
[----:B------:R1:W-:Y:S01]  /*24f80*/  STL [R1], R4 ;  /* 0x0000000401007387 */ /* 0x0003e20000100800 */
[----:B------:R-:W-:Y:S05]  /*24f90*/  @P0 BRA `(.L_x_708) ;  /* 0x0000000400240947 */ /* 0x000fea0003800000 */
[----:B------:R-:W-:-:S03]  /*24fa0*/  UMOV UR4, 0xffffffff ;  /* 0xffffffff00047882 */ /* 0x000fc60000000000 */
[----:B------:R-:W-:Y:S05]  /*24fb0*/  BRA.DIV UR4, `(.L_x_709) ;  /* 0x0000005e04347947 */ /* 0x000fea000b800000 */
[----:B------:R-:W-:-:S13]  /*24fc0*/  ELECT P6, URZ, PT ;  /* 0x00000000003f782f */ /* 0x000fda00038c0000 */
.L_x_876:
        /* <DEDUP_REMOVED lines=8> */
[----:B-1----:R-:W-:Y:S01]  /*25050*/  IMAD.MOV.U32 R0, RZ, RZ, R9 ;  /* 0x000000ffff007224 */ /* 0x002fe200078e0009 */
[----:B--2---:R-:W-:-:S13]  /*25060*/  ISETP.NE.AND P0, PT, R6, 0x1, PT ;  /* 0x000000010600780c */ /* 0x004fda0003f05270 */
[----:B------:R-:W1:Y:S02]  /*25070*/  @P0 LDC.64 R4, c[0x0][0x440] ;  /* 0x00011000ff040b82 */ /* 0x000e640000000a00 */
[----:B-1----:R-:W-:-:S05]  /*25080*/  @P0 IMAD.HI.U32 R4, R9, R4, RZ ;  /* 0x0000000409040227 */ /* 0x002fca00078e00ff */
        /* <DEDUP_REMOVED lines=13> */
.L_x_710:
[----:B--2---:R-:W2:Y:S01]  /*25160*/  LDL R2, [R1+0xc] ;  /* 0x00000c0001027983 */ /* 0x004ea20000100800 */
[----:B-1----:R-:W-:Y:S02]  /*25170*/  LEA R0, R19, R18, 0x3 ;  /* 0x0000001213007211 */ /* 0x002fe400078e18ff */
[----:B--2---:R-:W-:-:S04]  /*25180*/  SHF.L.U32 R2, R2, 0x1f, RZ ;  /* 0x0000001f02027819 */ /* 0x004fc800000006ff */
[----:B------:R-:W1:Y:S02]  /*25190*/  SYNCS.PHASECHK.TRANS64.TRYWAIT P0, [R0+URZ+0x34840], R2 ;  /* 0x03484002000075a7 */ /* 0x000e64000800017f */
[----:B-1----:R-:W-:Y:S05]  /*251a0*/  @!P0 BRA `(.L_x_711) ;  /* 0x0000005800d88947 */ /* 0x002fea0003800000 */
.L_x_877:
[----:B------:R-:W2:Y:S02]  /*251b0*/  S2R R3, SR_TID.X ;  /* 0x0000000000037919 */ /* 0x000ea40000002100 */
[----:B--2---:R-:W-:-:S04]  /*251c0*/  LOP3.LUT R3, R3, 0x7f, RZ, 0xc0, !PT ;  /* 0x0000007f03037812 */ /* 0x004fc800078ec0ff */
[----:B------:R-:W-:-:S13]  /*251d0*/  ISETP.NE.AND P0, PT, R3, RZ, PT ;  /* 0x000000ff0300720c */ /* 0x000fda0003f05270 */
[----:B------:R-:W-:Y:S05]  /*251e0*/  @P0 BRA `(.L_x_712) ;  /* 0x00000000001c0947 */ /* 0x000fea0003800000 */
[----:B------:R-:W2:Y:S01]  /*251f0*/  S2R R3, SR_TID.X ;  /* 0x0000000000037919 */ /* 0x000ea20000002100 */
[----:B-1----:R-:W-:-:S04]  /*25200*/  IMAD.MOV.U32 R2, RZ, RZ, 0xb000 ;  /* 0x0000b000ff027424 */ /* 0x002fc800078e00ff */
[----:B------:R3:W-:Y:S01]  /*25210*/  SYNCS.ARRIVE.TRANS64 RZ, [R0+URZ+0x34830], R2 ;  /* 0x0348300200ff79a7 */ /* 0x0007e2000800003f */
[----:B--2---:R-:W-:-:S04]  /*25220*/  LOP3.LUT R3, R3, 0x1f, RZ, 0xc0, !PT ;  /* 0x0000001f03037812 */ /* 0x004fc800078ec0ff */
[----:B------:R-:W-:-:S13]  /*25230*/  ISETP.NE.AND P0, PT, R3, RZ, PT ;  /* 0x000000ff0300720c */ /* 0x000fda0003f05270 */
[----:B---3--:R-:W-:Y:S05]  /*25240*/  @!P0 BRA `(.L_x_712) ;  /* 0x0000000000048947 */ /* 0x008fea0003800000 */
[----:B------:R-:W-:Y:S01]  /*25250*/  BPT.TRAP 0x1 ;  /* 0x000000040000795c */ /* 0x000fe20000300000 */
.L_x_712:
[----:B------:R-:W2:Y:S04]  /*25260*/  LDL R4, [R1+0x4] ;  /* 0x0000040001047983 */ /* 0x000ea80000100800 */
[----:B------:R-:W3:Y:S04]  /*25270*/  LDL R3, [R1+0x18] ;  /* 0x0000180001037983 */ /* 0x000ee80000100800 */
[----:B-1----:R-:W4:Y:S01]  /*25280*/  LDL.LU R2, [R1] ;  /* 0x0000000001027983 */ /* 0x002f220000300800 */
[----:B------:R-:W-:Y:S01]  /*25290*/  R2UR UR9, R0 ;  /* 0x00000000000972ca */ /* 0x000fe200000e0000 */
[----:B------:R-:W-:Y:S01]  /*252a0*/  IMAD R0, R19, 0xb000, R18 ;  /* 0x0000b00013007824 */ /* 0x000fe200078e0212 */
[----:B------:R-:W-:Y:S01]  /*252b0*/  PLOP3.LUT P0, PT, PT, PT, PT, 0x80, 0x0 ;  /* 0x000000000000781c */ /* 0x000fe20003f0f070 */
[----:B------:R-:W-:Y:S01]  /*252c0*/  UIADD3 UR4, UP0, UR38, 0x370, URZ ;  /* 0x0000037026047890 */ /* 0x000fe2000ff1e03f */
[----:B------:R-:W-:Y:S01]  /*252d0*/  R2UR UR12, R16 ;  /* 0x00000000100c72ca */ /* 0x000fe200000e0000 */
[----:B------:R-:W-:Y:S01]  /*252e0*/  UMOV UR10, URZ ;  /* 0x0000003f000a7c82 */ /* 0x000fe20008000000 */
[----:B------:R-:W-:Y:S01]  /*252f0*/  R2UR UR6, R0 ;  /* 0x00000000000672ca */ /* 0x000fe200000e0000 */
[----:B------:R-:W-:Y:S01]  /*25300*/  UMOV UR7, 0x14f00000 ;  /* 0x14f0000000077882 */ /* 0x000fe20000000000 */
[----:B-----5:R-:W-:Y:S01]  /*25310*/  R2UR UR13, R17 ;  /* 0x00000000110d72ca */ /* 0x020fe200000e0000 */
[----:B------:R-:W-:-:S04]  /*25320*/  UMOV UR15, 0x40 ;  /* 0x00000040000f7882 */ /* 0x000fc80000000000 */
[----:B------:R-:W-:-:S06]  /*25330*/  UIADD3 UR9, UR9, 0x34830, URZ ;  /* 0x0003483009097890 */ /* 0x000fcc000fffe03f */
[----:B------:R-:W-:Y:S02]  /*25340*/  UIADD3 UR8, UR6, 0x1e400, URZ ;  /* 0x0001e40006087890 */ /* 0x000fe4000fffe03f */
[----:B------:R-:W-:-:S03]  /*25350*/  UIADD3 UR14, UR6, 0x23c00, URZ ;  /* 0x00023c00060e7890 */ /* 0x000fc6000fffe03f */
[----:B------:R-:W-:Y:S01]  /*25360*/  UMOV UR6, 0x0 ;  /* 0x0000000000067882 */ /* 0x000fe20000000000 */
[----:B--2---:R-:W-:Y:S02]  /*25370*/  R2UR UR11, R4 ;  /* 0x00000000040b72ca */ /* 0x004fe400000e0000 */
[----:B---3--:R-:W-:Y:S02]  /*25380*/  R2UR UR5, R3 ;  /* 0x00000000030572ca */ /* 0x008fe400000e0000 */
[----:B----4-:R-:W-:-:S04]  /*25390*/  LOP3.LUT R2, R2, 0xfffffffe, RZ, 0xc0, !PT ;  /* 0xfffffffe02027812 */ /* 0x010fc800078ec0ff */
[----:B------:R-:W-:-:S07]  /*253a0*/  @P0 LOP3.LUT R2, R2, 0x1, RZ, 0xfc, !PT ;  /* 0x0000000102020812 */ /* 0x000fce00078efcff */
[----:B------:R-:W-:Y:S01]  /*253b0*/  UIMAD UR11, UR11, 0xb0, UR5 ;  /* 0x000000b00b0b78a4 */ /* 0x000fe2000f8e0205 */
[----:B------:R2:W-:Y:S01]  /*253c0*/  STL [R1], R2 ;  /* 0x0000000201007387 */ /* 0x0005e20000100800 */
[----:B------:R-:W-:-:S09]  /*253d0*/  UIADD3.X UR5, URZ, UR39, URZ, UP0, !UPT ;  /* 0x000000273f057290 */ /* 0x000fd200087fe43f */
[----:B------:R1:W-:Y:S02]  /*253e0*/  UTMALDG.4D [UR8], [UR4], desc[UR6] ;  /* 0x00000608040075b4 */ /* 0x0003e40008019000 */
[----:B-1----:R-:W-:Y:S01]  /*253f0*/  UMOV UR8, UR14 ;  /* 0x0000000e00087c82 */ /* 0x002fe20008000000 */
[----:B------:R-:W-:Y:S02]  /*25400*/  UMOV UR10, UR15 ;  /* 0x0000000f000a7c82 */ /* 0x000fe40008000000 */
[----:B------:R2:W-:Y:S02]  /*25410*/  UTMALDG.4D [UR8], [UR4], desc[UR6] ;  /* 0x00000608040075b4 */ /* 0x0005e40008019000 */
[----:B--2---:R-:W-:Y:S01]  /*25420*/  NOP ;  /* 0x0000000000007918 */ /* 0x004fe20000000000 */
.L_x_708:
[----:B------:R-:W2:Y:S04]  /*25430*/  LDL.LU R3, [R1+0x48] ;  /* 0x0000480001037983 */ /* 0x000ea80000300800 */
[----:B------:R-:W3:Y:S04]  /*25440*/  LDL.LU R5, [R1+0x34] ;  /* 0x0000340001057983 */ /* 0x000ee80000300800 */
[----:B-1----:R-:W4:Y:S01]  /*25450*/  LDL.LU R4, [R1+0x50] ;  /* 0x0000500001047983 */ /* 0x002f220000300800 */
[----:B------:R-:W-:Y:S05]  /*25460*/  WARPSYNC.ALL ;  /* 0x0000000000007948 */ /* 0x000fea0003800000 */
[----:B------:R-:W-:Y:S01]  /*25470*/  ULDC.64 UR6, c[0x0][0xa00] ;  /* 0x0002800000067ab9 */ /* 0x000fe20000000a00 */
[----:B------:R-:W-:Y:S01]  /*25480*/  ULDC.64 UR4, c[0x0][0x298] ;  /* 0x0000a60000047ab9 */ /* 0x000fe20000000a00 */
[----:B------:R-:W-:Y:S01]  /*25490*/  BAR.SYNC.DEFER_BLOCKING 0x8, 0x180 ;  /* 0x0206000000007b1d */ /* 0x000fe20000010000 */
[----:B------:R-:W-:Y:S01]  /*254a0*/  ISETP.NE.U32.AND P0, PT, RZ, UR6, PT ;  /* 0x00000006ff007c0c */ /* 0x000fe2000bf05070 */
[----:B------:R-:W-:-:S03]  /*254b0*/  VIADD R2, R18, 0x16400 ;  /* 0x0001640012027836 */ /* 0x000fc60000000000 */
[----:B------:R-:W-:Y:S01]  /*254c0*/  ISETP.NE.AND.EX P0, PT, RZ, UR7, PT, P0 ;  /* 0x00000007ff007c0c */ /* 0x000fe2000bf05300 */
[----:B------:R-:W-:Y:S01]  /*254d0*/  BSSY B6, `(.L_x_713) ;  /* 0x000001e000067945 */ /* 0x000fe20003800000 */
[----:B------:R-:W-:Y:S02]  /*254e0*/  LOP3.LUT P1, RZ, R2, 0x3ff, RZ, 0xc0, !PT ;  /* 0x000003ff02ff7812 */ /* 0x000fe4000782c0ff */
[----:B--2---:R-:W-:Y:S02]  /*254f0*/  SHF.R.S32.HI R0, RZ, 0x1f, R3 ;  /* 0x0000001fff007819 */ /* 0x004fe40000011403 */
[----:B---3--:R-:W-:-:S03]  /*25500*/  SEL R5, R5, RZ, !P0 ;  /* 0x000000ff05057207 */ /* 0x008fc60004000000 */
[----:B------:R-:W-:Y:S01]  /*25510*/  IMAD R0, R0, UR4, RZ ;  /* 0x0000000400007c24 */ /* 0x000fe2000f8e02ff */
[----:B----4-:R-:W-:-:S03]  /*25520*/  SEL R4, R4, RZ, !P0 ;  /* 0x000000ff04047207 */ /* 0x010fc60004000000 */
[C---:B------:R-:W-:Y:S02]  /*25530*/  IMAD R0, R3.reuse, UR5, R0 ;  /* 0x0000000503007c24 */ /* 0x040fe4000f8e0200 */
[----:B------:R-:W-:-:S04]  /*25540*/  IMAD.WIDE.U32 R2, R3, UR4, RZ ;  /* 0x0000000403027c25 */ /* 0x000fc8000f8e00ff */
[----:B------:R-:W-:Y:S01]  /*25550*/  IMAD.IADD R0, R3, 0x1, R0 ;  /* 0x0000000103007824 */ /* 0x000fe200078e0200 */
[----:B------:R1:W-:Y:S04]  /*25560*/  STL.64 [R1+0x48], R2 ;  /* 0x0000480201007387 */ /* 0x0003e80000100a00 */
[----:B------:R1:W-:Y:S04]  /*25570*/  STL [R1+0x34], R5 ;  /* 0x0000340501007387 */ /* 0x0003e80000100800 */
[----:B------:R1:W-:Y:S04]  /*25580*/  STL [R1+0x60], R4 ;  /* 0x0000600401007387 */ /* 0x0003e80000100800 */
[----:B------:R1:W-:Y:S01]  /*25590*/  STL [R1+0x50], R0 ;  /* 0x0000500001007387 */ /* 0x0003e20000100800 */
[----:B------:R-:W-:Y:S05]  /*255a0*/  @!P1 BRA `(.L_x_714) ;  /* 0x0000000000409947 */ /* 0x000fea0003800000 */
[----:B-1----:R-:W-:Y:S01]  /*255b0*/  MOV R2, 0x0 ;  /* 0x0000000000027802 */ /* 0x002fe20000000f00 */
[----:B------:R-:W-:Y:S01]  /*255c0*/  ULDC.64 UR4, c[0x4][0xa0] ;  /* 0x0100280000047ab9 */ /* 0x000fe20000000a00 */
[----:B------:R-:W-:Y:S01]  /*255d0*/  ULDC.64 UR6, c[0x4][0xa8] ;  /* 0x01002a0000067ab9 */ /* 0x000fe20000000a00 */
[----:B------:R-:W-:Y:S01]  /*255e0*/  ULDC.64 UR8, c[0x4][0x20] ;  /* 0x0100080000087ab9 */ /* 0x000fe20000000a00 */
[----:B------:R-:W-:Y:S02]  /*255f0*/  IMAD.U32 R4, RZ, RZ, UR4 ;  /* 0x00000004ff047e24 */ /* 0x000fe4000f8e00ff */
[----:B------:R-:W1:Y:S01]  /*25600*/  LDC.64 R2, c[0x4][R2] ;  /* 0x0100000002027b82 */ /* 0x000e620000000a00 */
        /* <DEDUP_REMOVED lines=10> */
.L_x_714:
[----:B------:R-:W-:Y:S05]  /*256b0*/  BSYNC B6 ;  /* 0x0000000000067941 */ /* 0x000fea0003800000 */
.L_x_713:
[----:B-1----:R-:W2:Y:S01]  /*256c0*/  LDL.LU R0, [R1+0x60] ;  /* 0x0000600001007983 */ /* 0x002ea20000300800 */
[----:B------:R-:W-:Y:S01]  /*256d0*/  ULDC.64 UR4, c[0x0][0x2d8] ;  /* 0x0000b60000047ab9 */ /* 0x000fe20000000a00 */
[----:B------:R-:W1:Y:S01]  /*256e0*/  LDC R8, c[0x0][0x448] ;  /* 0x00011200ff087b82 */ /* 0x000e620000000800 */
[----:B------:R-:W-:Y:S01]  /*256f0*/  ULDC.64 UR6, c[0x0][0x280] ;  /* 0x0000a00000067ab9 */ /* 0x000fe20000000a00 */
[----:B------:R-:W3:Y:S04]  /*25700*/  LDL.LU R5, [R1+0x50] ;  /* 0x0000500001057983 */ /* 0x000ee80000300800 */
[----:B------:R-:W3:Y:S04]  /*25710*/  LDL.LU.64 R2, [R1+0x48] ;  /* 0x0000480001027983 */ /* 0x000ee80000300a00 */
[----:B------:R-:W4:Y:S01]  /*25720*/  LDL.LU R4, [R1+0x34] ;  /* 0x0000340001047983 */ /* 0x000f220000300800 */
[----:B-1----:R-:W-:Y:S01]  /*25730*/  ISETP.NE.AND P0, PT, R8, 0x1, PT ;  /* 0x000000010800780c */ /* 0x002fe20003f05270 */
[----:B------:R-:W1:-:S12]  /*25740*/  S2R R9, SR_TID.X ;  /* 0x0000000000097919 */ /* 0x000e580000002100 */
[----:B------:R-:W0:Y:S01]  /*25750*/  @P0 LDC R7, c[0x0][0x450] ;  /* 0x00011400ff070b82 */ /* 0x000e220000000800 */
[----:B---3--:R-:W-:Y:S02]  /*25760*/  IMAD.MOV.U32 R3, RZ, RZ, R5 ;  /* 0x000000ffff037224 */ /* 0x008fe400078e0005 */
[----:B------:R-:W3:Y:S01]  /*25770*/  LDL.LU R5, [R1+0x14] ;  /* 0x0000140001057983 */ /* 0x000ee20000300800 */
[----:B-1----:R-:W-:Y:S02]  /*25780*/  IMAD.SHL.U32 R9, R9, 0x8, RZ ;  /* 0x0000000809097824 */ /* 0x002fe400078e00ff */
[C---:B------:R-:W-:Y:S01]  /*25790*/  IMAD.WIDE.U32 R2, R16.reuse, UR4, R2 ;  /* 0x0000000410027c25 */ /* 0x040fe2000f8e0002 */
[----:B------:R-:W1:Y:S02]  /*257a0*/  S2R R10, SR_TID.X ;  /* 0x00000000000a7919 */ /* 0x000e640000002100 */
[----:B------:R-:W-:Y:S01]  /*257b0*/  LOP3.LUT R9, R9, 0x38, RZ, 0xc0, !PT ;  /* 0x0000003809097812 */ /* 0x000fe200078ec0ff */
[----:B------:R-:W-:Y:S01]  /*257c0*/  IMAD R3, R16, UR5, R3 ;  /* 0x0000000510037c24 */ /* 0x000fe2000f8e0203 */
[----:B------:R-:W-:-:S02]  /*257d0*/  ULDC.64 UR4, c[0x0][0x2e0] ;  /* 0x0000b80000047ab9 */ /* 0x000fc40000000a00 */
[----:B--2---:R-:W-:Y:S01]  /*257e0*/  IMAD R0, R0, UR4, RZ ;  /* 0x0000000400007c24 */ /* 0x004fe2000f8e02ff */
[----:B------:R-:W-:Y:S01]  /*257f0*/  LOP3.LUT R9, R9, 0x40, RZ, 0xfc, !PT ;  /* 0x0000004009097812 */ /* 0x000fe200078efcff */
[----:B----4-:R-:W-:-:S04]  /*25800*/  IMAD.WIDE.U32 R2, R4, UR4, R2 ;  /* 0x0000000404027c25 */ /* 0x010fc8000f8e0002 */
[----:B------:R-:W-:Y:S01]  /*25810*/  IMAD R0, R4, UR5, R0 ;  /* 0x0000000504007c24 */ /* 0x000fe2000f8e0200 */
[----:B------:R-:W-:Y:S01]  /*25820*/  ULDC.64 UR4, c[0x0][0x2d0] ;  /* 0x0000b40000047ab9 */ /* 0x000fe20000000a00 */
[----:B------:R-:W2:Y:S02]  /*25830*/  S2R R4, SR_TID.X ;  /* 0x0000000000047919 */ /* 0x000ea40000002100 */
[----:B------:R-:W-:Y:S02]  /*25840*/  IMAD.IADD R3, R3, 0x1, R0 ;  /* 0x0000000103037824 */ /* 0x000fe400078e0200 */
[----:B-1----:R-:W-:-:S05]  /*25850*/  IMAD.SHL.U32 R10, R10, 0x8, RZ ;  /* 0x000000080a0a7824 */ /* 0x002fca00078e00ff */
[----:B------:R-:W-:Y:S02]  /*25860*/  LOP3.LUT R10, R10, 0x38, RZ, 0xc0, !PT ;  /* 0x000000380a0a7812 */ /* 0x000fe400078ec0ff */
[----:B--2---:R-:W-:-:S04]  /*25870*/  LOP3.LUT R4, R4, 0x7f, RZ, 0xc0, !PT ;  /* 0x0000007f04047812 */ /* 0x004fc800078ec0ff */
[----:B------:R-:W-:Y:S02]  /*25880*/  SHF.R.U32.HI R6, RZ, 0x3, R4 ;  /* 0x00000003ff067819 */ /* 0x000fe40000011604 */
[----:B------:R-:W1:Y:S02]  /*25890*/  S2R R4, SR_TID.X ;  /* 0x0000000000047919 */ /* 0x000e640000002100 */
[----:B-1----:R-:W-:-:S05]  /*258a0*/  IMAD.SHL.U32 R4, R4, 0x10, RZ ;  /* 0x0000001004047824 */ /* 0x002fca00078e00ff */
[----:B------:R-:W-:Y:S02]  /*258b0*/  LOP3.LUT R4, R6, 0x70, R4, 0xf8, !PT ;  /* 0x0000007006047812 */ /* 0x000fe400078ef804 */
[----:B------:R-:W1:Y:S01]  /*258c0*/  @P0 LDC R6, c[0x0][0x44c] ;  /* 0x00011300ff060b82 */ /* 0x000e620000000800 */
[----:B---3--:R-:W-:-:S05]  /*258d0*/  IMAD.SHL.U32 R5, R5, 0x80, RZ ;  /* 0x0000008005057824 */ /* 0x008fca00078e00ff */
[----:B------:R-:W-:-:S05]  /*258e0*/  LOP3.LUT R4, R4, R5, RZ, 0xfc, !PT ;  /* 0x0000000504047212 */ /* 0x000fca00078efcff */
[----:B-1----:R-:W-:-:S04]  /*258f0*/  @P0 IMAD.HI.U32 R6, R4, R6, RZ ;  /* 0x0000000604060227 */ /* 0x002fc800078e00ff */
[----:B------:R-:W-:Y:S01]  /*25900*/  IMAD.MOV.U32 R0, RZ, RZ, R4 ;  /* 0x000000ffff007224 */ /* 0x000fe200078e0004 */
[----:B0-----:R-:W-:-:S05]  /*25910*/  @P0 SHF.R.U32.HI R0, RZ, R7, R6 ;  /* 0x00000007ff000219 */ /* 0x001fca0000011606 */
[----:B------:R-:W-:Y:S02]  /*25920*/  IMAD.MOV R6, RZ, RZ, -R0 ;  /* 0x000000ffff067224 */ /* 0x000fe400078e0a00 */
[----:B------:R-:W-:-:S04]  /*25930*/  IMAD.WIDE.U32 R2, R0, UR4, R2 ;  /* 0x0000000400027c25 */ /* 0x000fc8000f8e0002 */
[----:B------:R-:W-:Y:S01]  /*25940*/  IMAD R4, R8, R6, R4 ;  /* 0x0000000608047224 */ /* 0x000fe200078e0204 */
[----:B------:R-:W-:-:S05]  /*25950*/  SHF.R.S32.HI R6, RZ, 0x1f, R0 ;  /* 0x0000001fff067819 */ /* 0x000fca0000011400 */
        /* <DEDUP_REMOVED lines=8> */
[----:B------:R-:W-:Y:S01]  /*259e0*/  ISETP.GE.AND P1, PT, R9, UR4, PT ;  /* 0x0000000409007c0c */ /* 0x000fe2000bf26270 */
[----:B------:R-:W-:Y:S01]  /*259f0*/  IMAD R0, R4, UR5, R0 ;  /* 0x0000000504007c24 */ /* 0x000fe2000f8e0200 */
[----:B------:R0:W5:Y:S01]  /*25a00*/  LDL R9, [R1+0x30] ;  /* 0x0000300001097983 */ /* 0x0001620000100800 */
[----:B------:R-:W-:Y:S02]  /*25a10*/  LEA R4, P2, R2, UR6, 0x1 ;  /* 0x0000000602047c11 */ /* 0x000fe4000f8408ff */
[----:B------:R-:W-:Y:S01]  /*25a20*/  IMAD.IADD R0, R3, 0x1, R0 ;  /* 0x0000000103007824 */ /* 0x000fe200078e0200 */
[----:B------:R-:W-:Y:S01]  /*25a30*/  ISETP.GE.AND P0, PT, R10, UR4, PT ;  /* 0x000000040a007c0c */ /* 0x000fe2000bf06270 */
[----:B------:R-:W-:-:S03]  /*25a40*/  UMOV UR4, 0xffffffff ;  /* 0xffffffff00047882 */ /* 0x000fc60000000000 */
[----:B------:R-:W-:Y:S01]  /*25a50*/  LEA.HI.X R3, R2, UR7, R0, 0x1, P2 ;  /* 0x0000000702037c11 */ /* 0x000fe200090f0c00 */
[----:B0-----:R-:W-:Y:S08]  /*25a60*/  BRA.DIV UR4, `(.L_x_715) ;  /* 0x0000005204bc7947 */ /* 0x001ff0000b800000 */
        /* <DEDUP_REMOVED lines=80> */
.L_x_894:
[----:B------:R-:W-:Y:S01]  /*25f70*/  VIADD R0, R0, 0x70 ;  /* 0x0000007000007836 */ /* 0x000fe20000000000 */
[----:B------:R-:W-:Y:S04]  /*25f80*/  BSSY B0, `(.L_x_716) ;  /* 0x000000b000007945 */ /* 0x000fe80003800000 */
[----:B------:R-:W-:-:S13]  /*25f90*/  ISETP.GE.AND P2, PT, R0, R2, PT ;  /* 0x000000020000720c */ /* 0x000fda0003f46270 */
[----:B------:R-:W-:Y:S05]  /*25fa0*/  @P2 BRA `(.L_x_717) ;  /* 0x0000000000202947 */ /* 0x000fea0003800000 */
[----:B--2---:R-:W-:Y:S01]  /*25fb0*/  LEA R2, P2, R10, R3, 0x1 ;  /* 0x000000030a027211 */ /* 0x004fe200078408ff */
[----:B------:R-:W-:-:S04]  /*25fc0*/  ULDC.64 UR4, c[0x0][0x208] ;  /* 0x0000820000047ab9 */ /* 0x000fc80000000a00 */
[----:B01----:R-:W-:-:S05]  /*25fd0*/  IMAD.X R3, RZ, RZ, R5, P2 ;  /* 0x000000ffff037224 */ /* 0x003fca00010e0605 */
[----:B------:R-:W-:Y:S01]  /*25fe0*/  @!PT LDS RZ, [RZ] ;  /* 0x00000000fffff984 */ /* 0x000fe20000000800 */
[----:B------:R-:W-:Y:S01]  /*25ff0*/  @!PT LDS RZ, [RZ] ;  /* 0x00000000fffff984 */ /* 0x000fe20000000800 */
[----:B------:R-:W-:Y:S01]  /*26000*/  @!PT LDS RZ, [RZ] ;  /* 0x00000000fffff984 */ /* 0x000fe20000000800 */
[----:B------:R3:W-:Y:S04]  /*26010*/  LDGSTS.E.BYPASS.LTC128B.128 [R9+0x19c00], desc[UR4][R2.64], !P0 ;  /* 0x19c0000002097fae */ /* 0x0007e8000c101d44 */
[----:B------:R3:W-:Y:S02]  /*26020*/  LDGSTS.E.BYPASS.LTC128B.128 [R9+0x1dc00], desc[UR4][R2.64+0x80], !P1 ;  /* 0x1dc0008002097fae */ /* 0x0007e4000c901d44 */
.L_x_717:
[----:B------:R-:W-:Y:S05]  /*26030*/  BSYNC B0 ;  /* 0x0000000000007941 */ /* 0x000fea0003800000 */
.L_x_716:
[----:B------:R-:W-:Y:S01]  /*26040*/  NOP ;  /* 0x0000000000007918 */ /* 0x000fe20000000000 */
[----:B------:R-:W-:Y:S01]  /*26050*/  PLOP3.LUT P0, PT, PT, PT, PT, 0x80, 0x0 ;  /* 0x000000000000781c */ /* 0x000fe20003f0f070 */
[----:B------:R-:W-:-:S12]  /*26060*/  VIADD R11, R18, 0x34800 ;  /* 0x00034800120b7836 */ /* 0x000fd80000000000 */
.L_x_718:
        /* <DEDUP_REMOVED lines=16> */
[----:B------:R-:W4:Y:S03]  /*26170*/  SYNCS.PHASECHK.TRANS64.TRYWAIT P0, [R18+URZ+0x34820], R0 ;  /* 0x03482000120075a7 */ /* 0x000f26000800017f */
[----:B---34-:R-:W-:Y:S05]  /*26180*/  @!P0 BRA `(.L_x_720) ;  /* 0x0000005400cc8947 */ /* 0x018fea0003800000 */
.L_x_895:
[----:B------:R-:W-:Y:S05]  /*26190*/  BSYNC B0 ;  /* 0x0000000000007941 */ /* 0x000fea0003800000 */
.L_x_719:
[----:B0-2---:R-:W3:Y:S04]  /*261a0*/  LDL R3, [R1+0x40] ;  /* 0x0000400001037983 */ /* 0x005ee80000100800 */
[----:B------:R-:W2:Y:S01]  /*261b0*/  LDL R2, [R1+0x2c] ;  /* 0x00002c0001027983 */ /* 0x000ea20000100800 */
[----:B------:R-:W-:Y:S01]  /*261c0*/  BSSY B0, `(.L_x_721) ;  /* 0x00001e9000007945 */ /* 0x000fe20003800000 */
[----:B---3--:R-:W-:-:S05]  /*261d0*/  VIADD R0, R3, 0xfffffffe ;  /* 0xfffffffe03007836 */ /* 0x008fca0000000000 */
[----:B--2---:R-:W-:-:S13]  /*261e0*/  ISETP.GE.AND P0, PT, R0, R2, PT ;  /* 0x000000020000720c */ /* 0x004fda0003f06270 */
[----:B------:R-:W-:Y:S05]  /*261f0*/  @!P0 BRA `(.L_x_722) ;  /* 0x0000001c00948947 */ /* 0x000fea0003800000 */
[----:B-1----:R-:W2:Y:S04]  /*26200*/  LDL.LU R5, [R1+0x58] ;  /* 0x0000580001057983 */ /* 0x002ea80000300800 */
[----:B------:R-:W3:Y:S04]  /*26210*/  LDL.LU R4, [R1+0x44] ;  /* 0x0000440001047983 */ /* 0x000ee80000300800 */
        /* <DEDUP_REMOVED lines=12> */
[----:B------:R-:W2:Y:S04]  /*262e0*/  LDL R4, [R1] ;  /* 0x0000000001047983 */ /* 0x000ea80000100800 */
[----:B------:R-:W3:Y:S01]  /*262f0*/  LDL R3, [R1+0xc] ;  /* 0x00000c0001037983 */ /* 0x000ee20000100800 */
[----:B------:R-:W-:Y:S01]  /*26300*/  VIADD R7, R19, 0x1 ;  /* 0x0000000113077836 */ /* 0x000fe20000000000 */
[----:B------:R-:W-:Y:S04]  /*26310*/  BSSY B1, `(.L_x_725) ;  /* 0x0000095000017945 */ /* 0x000fe80003800000 */
[----:B------:R-:W-:-:S04]  /*26320*/  ISETP.NE.AND P0, PT, R7, 0x2, PT ;  /* 0x000000020700780c */ /* 0x000fc80003f05270 */
[----:B------:R-:W-:Y:S02]  /*26330*/  SEL R10, RZ, 0x1, P0 ;  /* 0x00000001ff0a7807 */ /* 0x000fe40000000000 */
[----:B------:R-:W-:Y:S02]  /*26340*/  SEL R7, R7, RZ, P0 ;  /* 0x000000ff07077207 */ /* 0x000fe40000000000 */
[----:B--2---:R-:W-:Y:S02]  /*26350*/  LOP3.LUT P1, RZ, R4, 0x1, RZ, 0xc0, !PT ;  /* 0x0000000104ff7812 */ /* 0x004fe4000782c0ff */
        /* <DEDUP_REMOVED lines=27> */
.L_x_727:
[----:B------:R-:W-:Y:S01]  /*26510*/  IMAD R3, R7, 0x8, R18 ;  /* 0x0000000807037824 */ /* 0x000fe200078e0212 */
[----:B------:R-:W-:Y:S01]  /*26520*/  SHF.L.U32 R2, R10, 0x1f, RZ ;  /* 0x0000001f0a027819 */ /* 0x000fe200000006ff */
[----:B------:R-:W-:Y:S03]  /*26530*/  BSSY B3, `(.L_x_728) ;  /* 0x0000003000037945 */ /* 0x000fe60003800000 */
[----:B------:R-:W1:Y:S02]  /*26540*/  SYNCS.PHASECHK.TRANS64.TRYWAIT P0, [R3+URZ+0x34840], R2 ;  /* 0x03484002030075a7 */ /* 0x000e64000800017f */
[----:B-1----:R-:W-:Y:S05]  /*26550*/  @!P0 BRA `(.L_x_729) ;  /* 0x0000005000ec8947 */ /* 0x002fea0003800000 */
.L_x_896:
[----:B------:R-:W-:Y:S05]  /*26560*/  BSYNC B3 ;  /* 0x0000000000037941 */ /* 0x000fea0003800000 */
.L_x_728:
        /* <DEDUP_REMOVED lines=12> */
.L_x_731:
[----:B------:R-:W-:Y:S05]  /*26630*/  BSYNC B3 ;  /* 0x0000000000037941 */ /* 0x000fea0003800000 */
.L_x_730:
        /* <DEDUP_REMOVED lines=12> */
.L_x_732:
        /* <DEDUP_REMOVED lines=12> */
[----:B------:R-:W-:Y:S01]  /*267c0*/  UMOV UR6, 0x0 ;  /* 0x0000000000067882 */ /* 0x000fe20000000000 */
[----:B------:R-:W-:Y:S01]  /*267d0*/  IADD3 R5, R8, 0x23c00, RZ ;  /* 0x00023c0008057810 */ /* 0x000fe20007ffe0ff */
[----:B------:R-:W-:Y:S01]  /*267e0*/  UMOV UR7, 0x14f00000 ;  /* 0x14f0000000077882 */ /* 0x000fe20000000000 */
[----:B------:R-:W-:-:S15]  /*267f0*/  R2UR UR10, R15 ;  /* 0x000000000f0a72ca */ /* 0x000fde00000e0000 */
.L_x_733:
        /* <DEDUP_REMOVED lines=16> */
.L_x_897:
[----:B------:R-:W-:Y:S05]  /*26900*/  BSYNC B3 ;  /* 0x0000000000037941 */ /* 0x000fea0003800000 */
.L_x_734:
        /* <DEDUP_REMOVED lines=12> */
.L_x_737:
[----:B------:R-:W-:Y:S05]  /*269d0*/  BSYNC B3 ;  /* 0x0000000000037941 */ /* 0x000fea0003800000 */
.L_x_736:
        /* <DEDUP_REMOVED lines=13> */
.L_x_738:
        /* <DEDUP_REMOVED lines=15> */
.L_x_739:
        /* <DEDUP_REMOVED lines=12> */
.L_x_726:
[----:B------:R-:W-:Y:S05]  /*26c60*/  BSYNC B1 ;  /* 0x0000000000017941 */ /* 0x000fea0003800000 */
.L_x_725:
[----:B0-----:R-:W2:Y:S01]  /*26c70*/  LDL.LU R0, [R1+0x40] ;  /* 0x0000400001007983 */ /* 0x001ea20000300800 */
[----:B------:R-:W-:-:S03]  /*26c80*/  IMAD.MOV.U32 R19, RZ, RZ, R7 ;  /* 0x000000ffff137224 */ /* 0x000fc600078e0007 */
[----:B------:R0:W-:Y:S02]  /*26c90*/  STL [R1+0xc], R10 ;  /* 0x00000c0a01007387 */ /* 0x0001e40000100800 */
[----:B0-2---:R-:W-:-:S07]  /*26ca0*/  VIADD R0, R0, 0xfffffffd ;  /* 0xfffffffd00007836 */ /* 0x005fce0000000000 */
.L_x_724:
[----:B------:R-:W-:Y:S05]  /*26cb0*/  BSYNC B2 ;  /* 0x0000000000027941 */ /* 0x000fea0003800000 */
.L_x_723:
[----:B------:R-:W-:Y:S01]  /*26cc0*/  VIADD R9, R9, 0xfffffffe ;  /* 0xfffffffe09097836 */ /* 0x000fe20000000000 */
[----:B------:R-:W-:-:S04]  /*26cd0*/  LOP3.LUT R6, RZ, R6, RZ, 0x33, !PT ;  /* 0x00000006ff067212 */ /* 0x000fc800078e33ff */
[----:B------:R-:W-:-:S13]  /*26ce0*/  ISETP.NE.AND P0, PT, R9, R6, PT ;  /* 0x000000060900720c */ /* 0x000fda0003f05270 */
[----:B------:R-:W-:Y:S05]  /*26cf0*/  @!P0 BRA `(.L_x_722) ;  /* 0x0000001000d48947 */ /* 0x000fea0003800000 */
[----:B------:R-:W-:-:S07]  /*26d00*/  IMAD.MOV.U32 R8, RZ, RZ, R17 ;  /* 0x000000ffff087224 */ /* 0x000fce00078e0011 */
.L_x_770:
[----:B------:R-:W2:Y:S04]  /*26d10*/  LDL R3, [R1] ;  /* 0x0000000001037983 */ /* 0x000ea80000100800 */
[----:B------:R-:W3:Y:S01]  /*26d20*/  LDL R2, [R1+0xc] ;  /* 0x00000c0001027983 */ /* 0x000ee20000100800 */
[----:B------:R-:W-:Y:S01]  /*26d30*/  VIADD R4, R19, 0x1 ;  /* 0x0000000113047836 */ /* 0x000fe20000000000 */
[----:B------:R-:W-:Y:S05]  /*26d40*/  YIELD ;  /* 0x0000000000007946 */ /* 0x000fea0003800000 */
[----:B------:R-:W-:Y:S01]  /*26d50*/  ISETP.NE.AND P0, PT, R4, 0x2, PT ;  /* 0x000000020400780c */ /* 0x000fe20003f05270 */
[----:B------:R-:W-:Y:S03]  /*26d60*/  BSSY B1, `(.L_x_740) ;  /* 0x0000092000017945 */ /* 0x000fe60003800000 */
[----:B------:R-:W-:-:S02]  /*26d70*/  SEL R5, RZ, 0x1, P0 ;  /* 0x00000001ff057807 */ /* 0x000fc40000000000 */
[----:B------:R-:W-:Y:S02]  /*26d80*/  SEL R4, R4, RZ, P0 ;  /* 0x000000ff04047207 */ /* 0x000fe40000000000 */
[----:B--2---:R-:W-:Y:S02]  /*26d90*/  LOP3.LUT P1, RZ, R3, 0x1, RZ, 0xc0, !PT ;  /* 0x0000000103ff7812 */ /* 0x004fe4000782c0ff */
        /* <DEDUP_REMOVED lines=27> */
.L_x_742:
[----:B------:R-:W-:Y:S01]  /*26f50*/  IMAD R3, R4, 0x8, R18 ;  /* 0x0000000804037824 */ /* 0x000fe200078e0212 */
[----:B------:R-:W-:Y:S01]  /*26f60*/  SHF.L.U32 R2, R5, 0x1f, RZ ;  /* 0x0000001f05027819 */ /* 0x000fe200000006ff */
[----:B------:R-:W-:Y:S03]  /*26f70*/  BSSY B2, `(.L_x_743) ;  /* 0x0000003000027945 */ /* 0x000fe60003800000 */
[----:B------:R-:W1:Y:S02]  /*26f80*/  SYNCS.PHASECHK.TRANS64.TRYWAIT P0, [R3+URZ+0x34840], R2 ;  /* 0x03484002030075a7 */ /* 0x000e64000800017f */
[----:B-1----:R-:W-:Y:S05]  /*26f90*/  @!P0 BRA `(.L_x_744) ;  /* 0x0000004800848947 */ /* 0x002fea0003800000 */
.L_x_898:
[----:B------:R-:W-:Y:S05]  /*26fa0*/  BSYNC B2 ;  /* 0x0000000000027941 */ /* 0x000fea0003800000 */
.L_x_743:
[----:B------:R-:W2:Y:S01]  /*26fb0*/  S2R R7, SR_TID.X ;  /* 0x0000000000077919 */ /* 0x000ea20000002100 */
[----:B------:R-:W-:Y:S01]  /*26fc0*/  BSSY B2, `(.L_x_745) ;  /* 0x000000b000027945 */ /* 0x000fe20003800000 */
        /* <DEDUP_REMOVED lines=10> */
.L_x_746:
[----:B------:R-:W-:Y:S05]  /*27070*/  BSYNC B2 ;  /* 0x0000000000027941 */ /* 0x000fea0003800000 */
.L_x_745:
[----:B------:R-:W2:Y:S01]  /*27080*/  LDL R7, [R1+0x18] ;  /* 0x0000180001077983 */ /* 0x000ea20000100800 */
[----:B------:R-:W-:Y:S01]  /*27090*/  IMAD.MOV.U32 R10, RZ, RZ, RZ ;  /* 0x000000ffff0a7224 */ /* 0x000fe200078e00ff */
[----:B------:R-:W-:Y:S01]  /*270a0*/  UIADD3 UR4, UP0, UR38, 0x370, URZ ;  /* 0x0000037026047890 */ /* 0x000fe2000ff1e03f */
[----:B-1----:R-:W-:Y:S01]  /*270b0*/  IMAD R2, R4, 0xb000, R18 ;  /* 0x0000b00004027824 */ /* 0x002fe200078e0212 */
[----:B------:R-:W-:Y:S01]  /*270c0*/  PLOP3.LUT P0, PT, PT, PT, PT, 0x80, 0x0 ;  /* 0x000000000000781c */ /* 0x000fe20003f0f070 */
[----:B------:R-:W-:Y:S01]  /*270d0*/  VIADD R3, R3, 0x34830 ;  /* 0x0003483003037836 */ /* 0x000fe20000000000 */
[----:B------:R-:W-:Y:S01]  /*270e0*/  R2UR UR10, R10 ;  /* 0x000000000a0a72ca */ /* 0x000fe200000e0000 */
[----:B0-----:R-:W-:Y:S01]  /*270f0*/  VIADD R9, R2, 0x1e400 ;  /* 0x0001e40002097836 */ /* 0x001fe20000000000 */
[----:B------:R-:W-:Y:S01]  /*27100*/  UIADD3.X UR5, URZ, UR39, URZ, UP0, !UPT ;  /* 0x000000273f057290 */ /* 0x000fe200087fe43f */
[----:B------:R-:W-:Y:S01]  /*27110*/  UMOV UR6, 0x0 ;  /* 0x0000000000067882 */ /* 0x000fe20000000000 */
[----:B------:R-:W-:Y:S01]  /*27120*/  UMOV UR7, 0x14f00000 ;  /* 0x14f0000000077882 */ /* 0x000fe20000000000 */
[----:B--2---:R-:W-:-:S10]  /*27130*/  IMAD R7, R6, 0xb0, R7 ;  /* 0x000000b006077824 */ /* 0x004fd400078e0207 */
.L_x_747:
        /* <DEDUP_REMOVED lines=16> */
.L_x_748:
        /* <DEDUP_REMOVED lines=16> */
.L_x_899:
[----:B------:R-:W-:Y:S05]  /*27340*/  BSYNC B2 ;  /* 0x0000000000027941 */ /* 0x000fea0003800000 */
.L_x_749:
        /* <DEDUP_REMOVED lines=11> */
.L_x_752:
[----:B------:R-:W-:Y:S05]  /*27400*/  BSYNC B2 ;  /* 0x0000000000027941 */ /* 0x000fea0003800000 */
.L_x_751:
        /* <DEDUP_REMOVED lines=12> */
.L_x_753:
        /* <DEDUP_REMOVED lines=15> */
.L_x_754:
        /* <DEDUP_REMOVED lines=12> */
.L_x_741:
[----:B------:R-:W-:Y:S05]  /*27680*/  BSYNC B1 ;  /* 0x0000000000017941 */ /* 0x000fea0003800000 */
.L_x_740:
[----:B------:R-:W2:Y:S01]  /*27690*/  LDL R2, [R1] ;  /* 0x0000000001027983 */ /* 0x000ea20000100800 */
[----:B------:R-:W-:Y:S01]  /*276a0*/  VIADD R19, R4, 0x1 ;  /* 0x0000000104137836 */ /* 0x000fe20000000000 */
[----:B------:R-:W-:Y:S01]  /*276b0*/  BSSY B1, `(.L_x_755) ;  /* 0x0000095000017945 */ /* 0x000fe20003800000 */
[----:B0-----:R-:W-:-:S03]  /*276c0*/  VIADD R6, R0, 0xffffffff ;  /* 0xffffffff00067836 */ /* 0x001fc60000000000 */
[----:B------:R-:W-:-:S04]  /*276d0*/  ISETP.NE.AND P0, PT, R19, 0x2, PT ;  /* 0x000000021300780c */ /* 0x000fc80003f05270 */
[----:B------:R-:W-:Y:S02]  /*276e0*/  SEL R19, R19, RZ, P0 ;  /* 0x000000ff13137207 */ /* 0x000fe40000000000 */
[----:B--2---:R-:W-:Y:S02]  /*276f0*/  LOP3.LUT P1, RZ, R2, 0x1, RZ, 0xc0, !PT ;  /* 0x0000000102ff7812 */ /* 0x004fe4000782c0ff */
        /* <DEDUP_REMOVED lines=29> */
.L_x_757:
[----:B------:R-:W-:Y:S01]  /*278d0*/  IMAD R2, R19, 0x8, R18 ;  /* 0x0000000813027824 */ /* 0x000fe200078e0212 */
[----:B------:R-:W-:Y:S01]  /*278e0*/  SHF.L.U32 R3, R10, 0x1f, RZ ;  /* 0x0000001f0a037819 */ /* 0x000fe200000006ff */
[----:B------:R-:W-:Y:S03]  /*278f0*/  BSSY B2, `(.L_x_758) ;  /* 0x0000003000027945 */ /* 0x000fe60003800000 */
[----:B------:R-:W2:Y:S02]  /*27900*/  SYNCS.PHASECHK.TRANS64.TRYWAIT P0, [R2+URZ+0x34840], R3 ;  /* 0x03484003020075a7 */ /* 0x000ea4000800017f */
[----:B--2---:R-:W-:Y:S05]  /*27910*/  @!P0 BRA `(.L_x_759) ;  /* 0x00000040004c8947 */ /* 0x004fea0003800000 */
.L_x_900:
[----:B------:R-:W-:Y:S05]  /*27920*/  BSYNC B2 ;  /* 0x0000000000027941 */ /* 0x000fea0003800000 */
.L_x_758:
        /* <DEDUP_REMOVED lines=12> */
.L_x_761:
[----:B------:R-:W-:Y:S05]  /*279f0*/  BSYNC B2 ;  /* 0x0000000000027941 */ /* 0x000fea0003800000 */
.L_x_760:
[----:B--2---:R-:W2:Y:S01]  /*27a00*/  LDL R3, [R1+0x18] ;  /* 0x0000180001037983 */ /* 0x004ea20000100800 */
[----:B------:R-:W-:Y:S01]  /*27a10*/  IMAD.MOV.U32 R14, RZ, RZ, RZ ;  /* 0x000000ffff0e7224 */ /* 0x000fe200078e00ff */
[----:B------:R-:W-:Y:S01]  /*27a20*/  UIADD3 UR4, UP0, UR38, 0x370, URZ ;  /* 0x0000037026047890 */ /* 0x000fe2000ff1e03f */
[C---:B------:R-:W-:Y:S01]  /*27a30*/  IMAD R2, R19.reuse, 0x8, R11 ;  /* 0x0000000813027824 */ /* 0x040fe200078e020b */
[----:B------:R-:W-:Y:S01]  /*27a40*/  PLOP3.LUT P0, PT, PT, PT, PT, 0x80, 0x0 ;  /* 0x000000000000781c */ /* 0x000fe20003f0f070 */
[----:B0-----:R-:W-:Y:S01]  /*27a50*/  IMAD R10, R19, 0xb000, R18 ;  /* 0x0000b000130a7824 */ /* 0x001fe200078e0212 */
[----:B------:R-:W-:Y:S01]  /*27a60*/  R2UR UR10, R14 ;  /* 0x000000000e0a72ca */ /* 0x000fe200000e0000 */
[----:B------:R-:W-:Y:S01]  /*27a70*/  VIADD R2, R2, 0x30 ;  /* 0x0000003002027836 */ /* 0x000fe20000000000 */
[----:B------:R-:W-:Y:S01]  /*27a80*/  UIADD3.X UR5, URZ, UR39, URZ, UP0, !UPT ;  /* 0x000000273f057290 */ /* 0x000fe200087fe43f */
[----:B------:R-:W-:Y:S01]  /*27a90*/  VIADD R9, R10, 0x1e400 ;  /* 0x0001e4000a097836 */ /* 0x000fe20000000000 */
[----:B------:R-:W-:Y:S01]  /*27aa0*/  UMOV UR6, 0x0 ;  /* 0x0000000000067882 */ /* 0x000fe20000000000 */
[----:B------:R-:W-:Y:S01]  /*27ab0*/  UMOV UR7, 0x14f00000 ;  /* 0x14f0000000077882 */ /* 0x000fe20000000000 */
[----:B--2---:R-:W-:-:S09]  /*27ac0*/  IMAD R3, R7, 0xb0, R3 ;  /* 0x000000b007037824 */ /* 0x004fd200078e0203 */
.L_x_762:
        /* <DEDUP_REMOVED lines=16> */
.L_x_763:
        /* <DEDUP_REMOVED lines=15> */
.L_x_901:
[----:B------:R-:W-:Y:S05]  /*27cc0*/  BSYNC B2 ;  /* 0x0000000000027941 */ /* 0x000fea0003800000 */
.L_x_764:
[----:B------:R-:W-:Y:S01]  /*27cd0*/  BSSY B2, `(.L_x_766) ;  /* 0x000000b000027945 */ /* 0x000fe20003800000 */
[----:B------:R-:W-:Y:S02]  /*27ce0*/  IMAD.MOV.U32 R12, RZ, RZ, 0x0 ;  /* 0x00000000ff0c7424 */ /* 0x000fe400078e00ff */
[----:B------:R-:W-:Y:S01]  /*27cf0*/  IMAD.MOV.U32 R13, RZ, RZ, 0x14f00000 ;  /* 0x14f00000ff0d7424 */ /* 0x000fe200078e00ff */
[----:B------:R-:W-:Y:S06]  /*27d00*/  @P1 BRA `(.L_x_767) ;  /* 0x00000000001c1947 */ /* 0x000fec0003800000 */
[----:B------:R-:W1:Y:S01]  /*27d10*/  S2R R10, SR_TID.X ;  /* 0x00000000000a7919 */ /* 0x000e620000002100 */
[----:B------:R-:W-:-:S04]  /*27d20*/  IMAD.MOV.U32 R3, RZ, RZ, 0xb000 ;  /* 0x0000b000ff037424 */ /* 0x000fc800078e00ff */
[----:B------:R2:W-:Y:S01]  /*27d30*/  SYNCS.ARRIVE.TRANS64 RZ, [R2+URZ+0x50], R3 ;  /* 0x0000500302ff79a7 */ /* 0x0005e2000800003f */
[----:B-1----:R-:W-:-:S04]  /*27d40*/  LOP3.LUT R10, R10, 0x1f, RZ, 0xc0, !PT ;  /* 0x0000001f0a0a7812 */ /* 0x002fc800078ec0ff */
[----:B------:R-:W-:-:S13]  /*27d50*/  ISETP.NE.AND P0, PT, R10, RZ, PT ;  /* 0x000000ff0a00720c */ /* 0x000fda0003f05270 */
[----:B--2---:R-:W-:Y:S05]  /*27d60*/  @!P0 BRA `(.L_x_767) ;  /* 0x0000000000048947 */ /* 0x004fea0003800000 */
[----:B------:R-:W-:Y:S01]  /*27d70*/  BPT.TRAP 0x1 ;  /* 0x000000040000795c */ /* 0x000fe20000300000 */
.L_x_767:
[----:B------:R-:W-:Y:S05]  /*27d80*/  BSYNC B2 ;  /* 0x0000000000027941 */ /* 0x000fea0003800000 */
.L_x_766:
        /* <DEDUP_REMOVED lines=12> */
.L_x_768:
        /* <DEDUP_REMOVED lines=15> */
.L_x_769:
        /* <DEDUP_REMOVED lines=12> */
.L_x_756:
[----:B------:R-:W-:Y:S05]  /*28000*/  BSYNC B1 ;  /* 0x0000000000017941 */ /* 0x000fea0003800000 */
.L_x_755:
[----:B------:R-:W2:Y:S01]  /*28010*/  LDL R2, [R1+0x2c] ;  /* 0x00002c0001027983 */ /* 0x000ea20000100800 */
[----:B------:R-:W-:Y:S01]  /*28020*/  VIADD R0, R0, 0xfffffffe ;  /* 0xfffffffe00007836 */ /* 0x000fe20000000000 */
[----:B--2---:R-:W-:-:S13]  /*28030*/  ISETP.GT.AND P0, PT, R6, R2, PT ;  /* 0x000000020600720c */ /* 0x004fda0003f04270 */
[----:B------:R-:W-:Y:S05]  /*28040*/  @P0 BRA `(.L_x_770) ;  /* 0xffffffec00300947 */ /* 0x000fea000383ffff */
.L_x_722:
[----:B------:R-:W-:Y:S05]  /*28050*/  BSYNC B0 ;  /* 0x0000000000007941 */ /* 0x000fea0003800000 */
.L_x_721:
        /* <DEDUP_REMOVED lines=18> */
[----:B------:R2:W-:Y:S02]  /*28180*/  STL [R1+0x10], R0 ;  /* 0x0000100001007387 */ /* 0x0005e40000100800 */
.L_x_772:
[----:B------:R-:W-:Y:S05]  /*28190*/  BSYNC B0 ;  /* 0x0000000000007941 */ /* 0x000fea0003800000 */
.L_x_771:
[----:B--2---:R-:W2:Y:S01]  /*281a0*/  LDL R0, [R1] ;  /* 0x0000000001007983 */ /* 0x004ea20000100800 */
[----:B------:R-:W-:Y:S01]  /*281b0*/  BSSY B0, `(.L_x_773) ;  /* 0x000003a000007945 */ /* 0x000fe20003800000 */
[----:B--2---:R-:W-:-:S13]  /*281c0*/  LOP3.LUT P0, RZ, R0, 0x1, RZ, 0xc0, !PT ;  /* 0x0000000100ff7812 */ /* 0x004fda000780c0ff */
        /* <DEDUP_REMOVED lines=8> */
.L_x_902:
[----:B------:R-:W-:Y:S05]  /*28250*/  BSYNC B1 ;  /* 0x0000000000017941 */ /* 0x000fea0003800000 */
.L_x_775:
        /* <DEDUP_REMOVED lines=9> */
.L_x_778:
[----:B------:R-:W-:Y:S05]  /*282f0*/  BSYNC B1 ;  /* 0x0000000000017941 */ /* 0x000fea0003800000 */
.L_x_777:
        /* <DEDUP_REMOVED lines=12> */
.L_x_779:
        /* <DEDUP_REMOVED lines=15> */
.L_x_780:
        /* <DEDUP_REMOVED lines=10> */
.L_x_774:
[----:B------:R-:W-:Y:S05]  /*28550*/  BSYNC B0 ;  /* 0x0000000000007941 */ /* 0x000fea0003800000 */
.L_x_773:
[----:B------:R-:W2:Y:S01]  /*28560*/  LDL.LU R4, [R1+0xc] ;  /* 0x00000c0001047983 */ /* 0x000ea20000300800 */
[----:B------:R-:W-:-:S05]  /*28570*/  VIADD R19, R19, 0x1 ;  /* 0x0000000113137836 */ /* 0x000fca0000000000 */
[----:B------:R-:W-:-:S04]  /*28580*/  ISETP.NE.AND P0, PT, R19, 0x2, PT ;  /* 0x000000021300780c */ /* 0x000fc80003f05270 */
[----:B------:R-:W-:Y:S02]  /*28590*/  SEL R0, RZ, 0x1, P0 ;  /* 0x00000001ff007807 */ /* 0x000fe40000000000 */
[----:B------:R-:W-:Y:S02]  /*285a0*/  SEL R19, R19, RZ, P0 ;  /* 0x000000ff13137207 */ /* 0x000fe40000000000 */
[----:B--2---:R-:W-:-:S05]  /*285b0*/  LOP3.LUT R4, R4, R0, RZ, 0x3c, !PT ;  /* 0x0000000004047212 */ /* 0x004fca00078e3cff */
[----:B------:R2:W-:Y:S02]  /*285c0*/  STL [R1+0xc], R4 ;  /* 0x00000c0401007387 */ /* 0x0005e40000100800 */
.L_x_701:
[----:B------:R-:W-:Y:S05]  /*285d0*/  BSYNC B7 ;  /* 0x0000000000077941 */ /* 0x000fea0003800000 */
.L_x_699:
[----:B---3--:R-:W3:Y:S02]  /*285e0*/  LDL R0, [R1] ;  /* 0x0000000001007983 */ /* 0x008ee40000100800 */
[----:B---3--:R-:W-:-:S13]  /*285f0*/  LOP3.LUT P0, RZ, R0, 0x2, RZ, 0xc0, !PT ;  /* 0x0000000200ff7812 */ /* 0x008fda000780c0ff */
[----:B------:R-:W-:Y:S05]  /*28600*/  @!P0 BRA `(.L_x_781) ;  /* 0x00000000002c8947 */ /* 0x000fea0003800000 */
[----:B------:R-:W-:Y:S05]  /*28610*/  WARPSYNC.ALL ;  /* 0x0000000000007948 */ /* 0x000fea0003800000 */
[----:B------:R-:W3:Y:S08]  /*28620*/  S2UR UR5, SR_CgaCtaId ;  /* 0x00000000000579c3 */ /* 0x000ef00000008800 */
[----:B------:R-:W-:Y:S06]  /*28630*/  BAR.SYNC.DEFER_BLOCKING 0x5, 0x180 ;  /* 0x0146000000007b1d */ /* 0x000fec0000010000 */
[----:B------:R-:W-:-:S02]  /*28640*/  UMOV UR4, 0x400 ;  /* 0x0000040000047882 */ /* 0x000fc40000000000 */
[----:B---3--:R-:W-:-:S06]  /*28650*/  ULEA UR4, UR5, UR4, 0x18 ;  /* 0x0000000405047291 */ /* 0x008fcc000f8ec03f */
[----:B------:R-:W-:-:S05]  /*28660*/  IMAD.U32 R18, RZ, RZ, UR4 ;  /* 0x00000004ff127e24 */ /* 0x000fca000f8e00ff */
[----:B-12---:R-:W1:Y:S04]  /*28670*/  LDS.128 R4, [R18+0x348d0] ;  /* 0x0348d00012047984 */ /* 0x006e680000000c00 */
[----:B-1----:R1:W-:Y:S04]  /*28680*/  STL.64 [R1+0x10], R4 ;  /* 0x0000100401007387 */ /* 0x0023e80000100a00 */
[----:B------:R1:W-:Y:S01]  /*28690*/  STL.64 [R1+0x18], R6 ;  /* 0x0000180601007387 */ /* 0x0003e20000100a00 */
[----:B------:R-:W-:Y:S06]  /*286a0*/  BAR.ARV 0x4, 0x180 ;  /* 0x0106000000007b1d */ /* 0x000fec0000002000 */
[----:B------:R-:W-:Y:S05]  /*286b0*/  BRA `(.L_x_782) ;  /* 0x0000000c00287947 */ /* 0x000fea0003800000 */
.L_x_781:
[----:B------:R-:W3:Y:S01]  /*286c0*/  S2R R16, SR_TID.X ;  /* 0x0000000000107919 */ /* 0x000ee20000002100 */
[----:B------:R-:W-:Y:S01]  /*286d0*/  UMOV UR4, 0xffffffff ;  /* 0xffffffff00047882 */ /* 0x000fe20000000000 */
[----:B---3--:R-:W-:-:S04]  /*286e0*/  LOP3.LUT R16, R16, 0x1f, RZ, 0xc0, !PT ;  /* 0x0000001f10107812 */ /* 0x008fc800078ec0ff */
[----:B------:R-:W-:Y:S01]  /*286f0*/  ISETP.NE.AND P0, PT, R16, 0x1f, PT ;  /* 0x0000001f1000780c */ /* 0x000fe20003f05270 */
[----:B------:R-:W-:-:S12]  /*28700*/  BRA.DIV UR4, `(.L_x_783) ;  /* 0x00000036040c7947 */ /* 0x000fd8000b800000 */
[----:B------:R-:W0:Y:S01]  /*28710*/  LDL.LU R2, [R1+0x10] ;  /* 0x0000100001027983 */ /* 0x000e220000300800 */
[----:B------:R-:W-:-:S03]  /*28720*/  ULDC UR4, c[0x0][0xc3c] ;  /* 0x00030f0000047ab9 */ /* 0x000fc60000000800 */
[----:B-12---:R-:W2:Y:S01]  /*28730*/  LDL R3, [R1+0x1c] ;  /* 0x00001c0001037983 */ /* 0x006ea20000100800 */
[----:B------:R-:W-:Y:S01]  /*28740*/  ULDC.64 UR6, c[0x0][0x208] ;  /* 0x0000820000067ab9 */ /* 0x000fe20000000a00 */
[----:B0-----:R-:W-:Y:S02]  /*28750*/  IMAD.MOV.U32 R10, RZ, RZ, R2 ;  /* 0x000000ffff0a7224 */ /* 0x001fe400078e0002 */
[----:B--2---:R-:W-:-:S05]  /*28760*/  IMAD.IADD R0, R3, 0x1, R16 ;  /* 0x0000000103007824 */ /* 0x004fca00078e0210 */
[----:B------:R-:W-:-:S13]  /*28770*/  ISETP.GE.OR P1, PT, R0, UR4, !P0 ;  /* 0x0000000400007c0c */ /* 0x000fda000c726670 */
[----:B------:R-:W0:Y:S08]  /*28780*/  @!P1 LDC.64 R2, c[0x0][0xc80] ;  /* 0x00032000ff029b82 */ /* 0x000e300000000a00 */
[----:B------:R-:W1:Y:S01]  /*28790*/  @!P1 LDC.64 R6, c[0x0][0xc78] ;  /* 0x00031e00ff069b82 */ /* 0x000e620000000a00 */
[----:B0-----:R-:W-:-:S05]  /*287a0*/  @!P1 IMAD.WIDE R2, R0, 0x4, R2 ;  /* 0x0000000400029825 */ /* 0x001fca00078e0202 */
[----:B------:R1:W2:Y:S02]  /*287b0*/  @!P1 LDG.E R8, desc[UR6][R2.64] ;  /* 0x0000000602089981 */ /* 0x0002a4000c1e1900 */
[----:B-1----:R-:W-:-:S06]  /*287c0*/  @!P1 IMAD.WIDE R2, R0, 0x4, R6 ;  /* 0x0000000400029825 */ /* 0x002fcc00078e0206 */
[----:B------:R-:W3:Y:S01]  /*287d0*/  @!P1 LDG.E R2, desc[UR6][R2.64] ;  /* 0x0000000602029981 */ /* 0x000ee2000c1e1900 */
[----:B------:R-:W-:Y:S01]  /*287e0*/  MOV R4, RZ ;  /* 0x000000ff00047202 */ /* 0x000fe20000000f00 */
[----:B------:R-:W-:Y:S01]  /*287f0*/  IMAD.MOV.U32 R6, RZ, RZ, RZ ;  /* 0x000000ffff067224 */ /* 0x000fe200078e00ff */
[C---:B------:R-:W-:Y:S01]  /*28800*/  ISETP.GE.U32.AND P2, PT, R16.reuse, 0x2, PT ;  /* 0x000000021000780c */ /* 0x040fe20003f46070 */
[----:B------:R-:W-:Y:S01]  /*28810*/  SHFL.IDX PT, R5, R10, RZ, 0x1f ;  /* 0x00001fff0a057589 */ /* 0x000fe200000e0000 */
[C---:B------:R-:W-:Y:S02]  /*28820*/  ISETP.GE.U32.AND P3, PT, R16.reuse, 0x4, PT ;  /* 0x000000041000780c */ /* 0x040fe40003f66070 */
[C---:B------:R-:W-:Y:S01]  /*28830*/  ISETP.GE.U32.AND P4, PT, R16.reuse, 0x8, PT ;  /* 0x000000081000780c */ /* 0x040fe20003f86070 */
[----:B------:R-:W-:Y:S01]  /*28840*/  SHFL.IDX PT, R0, R10, 0x1, 0x1f ;  /* 0x00201f000a007f89 */ /* 0x000fe200000e0000 */
[----:B------:R-:W-:Y:S01]  /*28850*/  ISETP.GE.U32.AND P5, PT, R16, 0x10, PT ;  /* 0x000000101000780c */ /* 0x000fe20003fa6070 */
[----:B--2---:R-:W-:-:S02]  /*28860*/  @!P1 IMAD.MOV.U32 R4, RZ, RZ, R8 ;  /* 0x000000ffff049224 */ /* 0x004fc400078e0008 */
[----:B------:R-:W-:Y:S02]  /*28870*/  IMAD.MOV.U32 R8, RZ, RZ, RZ ;  /* 0x000000ffff087224 */ /* 0x000fe400078e00ff */
[----:B---3--:R-:W-:Y:S01]  /*28880*/  @!P1 IMAD.MOV.U32 R6, RZ, RZ, R2 ;  /* 0x000000ffff069224 */ /* 0x008fe200078e0002 */
[----:B------:R-:W-:-:S03]  /*28890*/  ISETP.NE.AND P1, PT, R16, RZ, PT ;  /* 0x000000ff1000720c */ /* 0x000fc60003f25270 */
[----:B------:R-:W-:-:S05]  /*288a0*/  IMAD R2, R6, R4, RZ ;  /* 0x0000000406027224 */ /* 0x000fca00078e02ff */
        /* <DEDUP_REMOVED lines=15> */
[----:B------:R0:W1:Y:S02]  /*289a0*/  SHFL.IDX PT, R9, R7, 0x1f, 0x1f ;  /* 0x03e01f0007097f89 */ /* 0x00006400000e0000 */
.L_x_912:
[----:B------:R-:W-:Y:S02]  /*289b0*/  ULDC UR4, c[0x0][0xc38] ;  /* 0x00030e0000047ab9 */ /* 0x000fe40000000800 */
[----:B------:R-:W-:-:S04]  /*289c0*/  IMAD.U32 R2, RZ, RZ, UR4 ;  /* 0x00000004ff027e24 */ /* 0x000fc8000f8e00ff */
[----:B-1----:R-:W-:-:S04]  /*289d0*/  IMAD R9, R9, R2, RZ ;  /* 0x0000000209097224 */ /* 0x002fc800078e02ff */
[----:B------:R-:W-:-:S05]  /*289e0*/  IMAD.IADD R0, R0, 0x1, R9 ;  /* 0x0000000100007824 */ /* 0x000fca00078e0209 */
[----:B------:R-:W-:-:S13]  /*289f0*/  ISETP.GT.AND P6, PT, R0, R5, PT ;  /* 0x000000050000720c */ /* 0x000fda0003fc4270 */
[----:B------:R-:W-:Y:S05]  /*28a00*/  @P6 BRA `(.L_x_784) ;  /* 0x0000000000b06947 */ /* 0x000fea0003800000 */
.L_x_787:
[----:B------:R-:W2:Y:S01]  /*28a10*/  LDL.LU R3, [R1+0x1c] ;  /* 0x00001c0001037983 */ /* 0x000ea20000300800 */
        /* <DEDUP_REMOVED lines=35> */
[----:B0-----:R-:W-:-:S05]  /*28c50*/  IMAD.IADD R7, R2, 0x1, R3 ;  /* 0x0000000102077824 */ /* 0x001fca00078e0203 */
[----:B------:R0:W1:Y:S02]  /*28c60*/  SHFL.IDX PT, R9, R7, 0x1f, 0x1f ;  /* 0x03e01f0007097f89 */ /* 0x00006400000e0000 */
.L_x_920:
[----:B------:R-:W-:Y:S02]  /*28c70*/  ULDC UR4, c[0x0][0xc38] ;  /* 0x00030e0000047ab9 */ /* 0x000fe40000000800 */
[----:B------:R-:W-:-:S04]  /*28c80*/  IMAD.U32 R2, RZ, RZ, UR4 ;  /* 0x00000004ff027e24 */ /* 0x000fc8000f8e00ff */
[----:B-1----:R-:W-:-:S04]  /*28c90*/  IMAD R9, R9, R2, RZ ;  /* 0x0000000209097224 */ /* 0x002fc800078e02ff */
[----:B------:R-:W-:-:S05]  /*28ca0*/  IMAD.IADD R0, R9, 0x1, R0 ;  /* 0x0000000109007824 */ /* 0x000fca00078e0200 */
[----:B------:R-:W-:-:S13]  /*28cb0*/  ISETP.GT.AND P6, PT, R0, R5, PT ;  /* 0x000000050000720c */ /* 0x000fda0003fc4270 */
[----:B------:R-:W-:Y:S05]  /*28cc0*/  @!P6 BRA `(.L_x_787) ;  /* 0xfffffffc0050e947 */ /* 0x000fea000383ffff */
.L_x_784:
[----:B------:R-:W-:Y:S01]  /*28cd0*/  IMAD.IADD R9, R0, 0x1, -R9 ;  /* 0x0000000100097824 */ /* 0x000fe200078e0a09 */
[----:B------:R-:W-:-:S03]  /*28ce0*/  UMOV UR4, 0xffffffff ;  /* 0xffffffff00047882 */ /* 0x000fc60000000000 */
[----:B------:R-:W-:-:S05]  /*28cf0*/  IMAD R0, R7, R2, R9 ;  /* 0x0000000207007224 */ /* 0x000fca00078e0209 */
[----:B------:R-:W-:Y:S01]  /*28d00*/  ISETP.GT.AND P6, PT, R0, R5, PT ;  /* 0x000000050000720c */ /* 0x000fe20003fc4270 */
[----:B------:R-:W-:-:S12]  /*28d10*/  BRA.DIV UR4, `(.L_x_788) ;  /* 0x0000003604c47947 */ /* 0x000fd8000b800000 */
[----:B------:R-:W-:-:S04]  /*28d20*/  VOTE.ANY R3, PT, !P6 ;  /* 0x0000000000037806 */ /* 0x000fc800070e0100 */
[----:B------:R-:W1:Y:S02]  /*28d30*/  POPC R0, R3 ;  /* 0x0000000300007309 */ /* 0x000e640000000000 */
[----:B-1----:R1:W2:Y:S04]  /*28d40*/  SHFL.IDX PT, R4, R4, R0, 0x1f ;  /* 0x00001f0004047589 */ /* 0x0022a800000e0000 */
[----:B------:R1:W3:Y:S02]  /*28d50*/  SHFL.IDX PT, R6, R6, R0, 0x1f ;  /* 0x00001f0006067589 */ /* 0x0002e400000e0000 */
.L_x_925:
[----:B------:R-:W-:-:S13]  /*28d60*/  ISETP.NE.AND P0, PT, R3, RZ, PT ;  /* 0x000000ff0300720c */ /* 0x000fda0003f05270 */
[----:B------:R-:W-:Y:S05]  /*28d70*/  @!P0 BRA `(.L_x_789) ;  /* 0x0000000000148947 */ /* 0x000fea0003800000 */
[----:B------:R-:W-:Y:S01]  /*28d80*/  UMOV UR4, 0xffffffff ;  /* 0xffffffff00047882 */ /* 0x000fe20000000000 */
[----:B------:R-:W-:Y:S02]  /*28d90*/  VIADD R12, R0, 0xffffffff ;  /* 0xffffffff000c7836 */ /* 0x000fe40000000000 */
[----:B------:R-:W-:Y:S05]  /*28da0*/  BRA.DIV UR4, `(.L_x_790) ;  /* 0x0000003604fc7947 */ /* 0x000fea000b800000 */
[----:B0-----:R0:W4:Y:S02]  /*28db0*/  SHFL.IDX PT, R7, R7, R12, 0x1f ;  /* 0x00001f0c07077589 */ /* 0x00112400000e0000 */
.L_x_928:
[----:B----4-:R-:W-:-:S07]  /*28dc0*/  IMAD.MOV.U32 R8, RZ, RZ, R7 ;  /* 0x000000ffff087224 */ /* 0x010fce00078e0007 */
.L_x_789:
[----:B------:R-:W4:Y:S01]  /*28dd0*/  LDL.LU R10, [R1+0x1c] ;  /* 0x00001c00010a7983 */ /* 0x000f220000300800 */
[----:B0-2---:R-:W-:Y:S01]  /*28de0*/  IABS R7, R4 ;  /* 0x0000000400077213 */ /* 0x005fe20000000000 */
[----:B------:R-:W-:-:S03]  /*28df0*/  IMAD R9, R8, R2, R9 ;  /* 0x0000000208097224 */ /* 0x000fc600078e0209 */
[----:B------:R-:W0:Y:S01]  /*28e00*/  I2F.RP R2, R7 ;  /* 0x0000000700027306 */ /* 0x000e220000209400 */
[----:B------:R-:W-:Y:S01]  /*28e10*/  IMAD.IADD R5, R5, 0x1, -R9 ;  /* 0x0000000105057824 */ /* 0x000fe200078e0a09 */
[----:B------:R2:W-:Y:S02]  /*28e20*/  STL [R1+0x10], R9 ;  /* 0x0000100901007387 */ /* 0x0005e40000100800 */
[----:B--2---:R-:W-:-:S04]  /*28e30*/  IABS R9, R4 ;  /* 0x0000000400097213 */ /* 0x004fc80000000000 */
[----:B0-----:R-:W0:Y:S01]  /*28e40*/  MUFU.RCP R2, R2 ;  /* 0x0000000200027308 */ /* 0x001e220000001000 */
[----:B------:R-:W-:Y:S02]  /*28e50*/  IMAD.MOV R9, RZ, RZ, -R9 ;  /* 0x000000ffff097224 */ /* 0x000fe400078e0a09 */
[----:B0-----:R-:W-:-:S05]  /*28e60*/  VIADD R2, R2, 0xffffffe ;  /* 0x0ffffffe02027836 */ /* 0x001fca0000000000 */
[----:B------:R-:W0:Y:S02]  /*28e70*/  F2I.FTZ.U32.TRUNC.NTZ R3, R2 ;  /* 0x0000000200037305 */ /* 0x000e24000021f000 */
[----:B0-----:R-:W-:-:S04]  /*28e80*/  IMAD.MOV R2, RZ, RZ, -R3 ;  /* 0x000000ffff027224 */ /* 0x001fc800078e0a03 */
        /* <DEDUP_REMOVED lines=11> */
[----:B---3--:R-:W-:-:S04]  /*28f40*/  IABS R7, R6 ;  /* 0x0000000600077213 */ /* 0x008fc80000000000 */
[----:B------:R-:W0:Y:S07]  /*28f50*/  I2F.RP R2, R7 ;  /* 0x0000000700027306 */ /* 0x000e2e0000209400 */
[----:B------:R-:W-:Y:S01]  /*28f60*/  @P0 VIADD R8, R8, 0x1 ;  /* 0x0000000108080836 */ /* 0x000fe20000000000 */
[----:B0-----:R-:W0:Y:S02]  /*28f70*/  MUFU.RCP R2, R2 ;  /* 0x0000000200027308 */ /* 0x001e240000001000 */
[----:B0-----:R-:W-:-:S06]  /*28f80*/  VIADD R2, R2, 0xffffffe ;  /* 0x0ffffffe02027836 */ /* 0x001fcc0000000000 */
[----:B------:R-:W0:Y:S02]  /*28f90*/  F2I.FTZ.U32.TRUNC.NTZ R3, R2 ;  /* 0x0000000200037305 */ /* 0x000e24000021f000 */
[----:B0-----:R-:W-:-:S04]  /*28fa0*/  IMAD.MOV R2, RZ, RZ, -R3 ;  /* 0x000000ffff027224 */ /* 0x001fc800078e0a03 */
        /* <DEDUP_REMOVED lines=12> */
[----:B------:R-:W-:Y:S02]  /*29070*/  IMAD R3, R2, R9, R3 ;  /* 0x0000000902037224 */ /* 0x000fe400078e0203 */
[----:B------:R-:W-:-:S03]  /*29080*/  IMAD.IADD R4, R5, 0x1, -R4 ;  /* 0x0000000105047824 */ /* 0x000fc600078e0a04 */
[----:B------:R-:W-:-:S13]  /*29090*/  ISETP.GT.U32.AND P1, PT, R7, R3, PT ;  /* 0x000000030700720c */ /* 0x000fda0003f24070 */
[----:B------:R-:W-:Y:S02]  /*290a0*/  @!P1 IMAD.IADD R3, R3, 0x1, -R7 ;  /* 0x0000000103039824 */ /* 0x000fe400078e0a07 */
        /* <DEDUP_REMOVED lines=11> */
[----:B----4-:R-:W-:Y:S02]  /*29160*/  IMAD.IADD R10, R0, 0x1, R10 ;  /* 0x00000001000a7824 */ /* 0x010fe400078e020a */
[----:B-1----:R-:W-:-:S05]  /*29170*/  IMAD R0, R3, 0x10000, R2 ;  /* 0x0001000003007824 */ /* 0x002fca00078e0202 */
[----:B------:R2:W-:Y:S04]  /*29180*/  STL [R1+0x18], R0 ;  /* 0x0000180001007387 */ /* 0x0005e80000100800 */
[----:B------:R2:W-:Y:S04]  /*29190*/  STL [R1+0x1c], R10 ;  /* 0x00001c0a01007387 */ /* 0x0005e80000100800 */
[----:B------:R2:W-:Y:S01]  /*291a0*/  STL [R1+0x14], R4 ;  /* 0x0000140401007387 */ /* 0x0005e20000100800 */
[----:B------:R-:W-:Y:S05]  /*291b0*/  BRA `(.L_x_791) ;  /* 0x0000000000287947 */ /* 0x000fea0003800000 */
.L_x_785:
[----:B------:R-:W-:Y:S01]  /*291c0*/  UMOV UR4, URZ ;  /* 0x0000003f00047c82 */ /* 0x000fe20008000000 */
[----:B------:R-:W-:Y:S01]  /*291d0*/  ULDC UR6, c[0x0][0xc3c] ;  /* 0x00030f0000067ab9 */ /* 0x000fe20000000800 */
[----:B------:R-:W-:Y:S01]  /*291e0*/  UMOV UR5, URZ ;  /* 0x0000003f00057c82 */ /* 0x000fe20008000000 */
[----:B------:R-:W-:Y:S01]  /*291f0*/  IMAD.U32 R3, RZ, RZ, UR4 ;  /* 0x00000004ff037e24 */ /* 0x000fe2000f8e00ff */
[----:B------:R1:W-:Y:S01]  /*29200*/  STL [R1+0x10], R5 ;  /* 0x0000100501007387 */ /* 0x0003e20000100800 */
[----:B------:R-:W-:Y:S02]  /*29210*/  IMAD.U32 R0, RZ, RZ, UR6 ;  /* 0x00000006ff007e24 */ /* 0x000fe4000f8e00ff */
[----:B------:R-:W-:Y:S01]  /*29220*/  IMAD.U32 R2, RZ, RZ, UR5 ;  /* 0x00000005ff027e24 */ /* 0x000fe2000f8e00ff */
[----:B------:R1:W-:Y:S04]  /*29230*/  STL [R1+0x14], R3 ;  /* 0x0000140301007387 */ /* 0x0003e80000100800 */
[----:B------:R1:W-:Y:S04]  /*29240*/  STL [R1+0x1c], R0 ;  /* 0x00001c0001007387 */ /* 0x0003e80000100800 */
[----:B------:R1:W-:Y:S02]  /*29250*/  STL [R1+0x18], R2 ;  /* 0x0000180201007387 */ /* 0x0003e40000100800 */
.L_x_791:
[----:B-1----:R-:W0:Y:S04]  /*29260*/  LDL R2, [R1+0x1c] ;  /* 0x00001c0001027983 */ /* 0x002e280000100800 */
[----:B------:R-:W3:Y:S04]  /*29270*/  LDL R3, [R1+0x18] ;  /* 0x0000180001037983 */ /* 0x000ee80000100800 */
[----:B------:R-:W4:Y:S04]  /*29280*/  LDL R5, [R1+0x14] ;  /* 0x0000140001057983 */ /* 0x000f280000100800 */
[----:B--2---:R-:W4:Y:S01]  /*29290*/  LDL R4, [R1+0x10] ;  /* 0x0000100001047983 */ /* 0x004f220000100800 */
[----:B------:R-:W1:Y:S01]  /*292a0*/  S2R R0, SR_TID.X ;  /* 0x0000000000007919 */ /* 0x000e620000002100 */
[----:B------:R-:W-:Y:S05]  /*292b0*/  WARPSYNC.ALL ;  /* 0x0000000000007948 */ /* 0x000fea0003800000 */
[----:B-1----:R-:W-:Y:S01]  /*292c0*/  LOP3.LUT R0, R0, 0x1f, RZ, 0xc0, !PT ;  /* 0x0000001f00007812 */ /* 0x002fe200078ec0ff */
[----:B------:R-:W-:Y:S03]  /*292d0*/  BAR.SYNC.DEFER_BLOCKING 0x4, 0x180 ;  /* 0x0106000000007b1d */ /* 0x000fe60000010000 */
[----:B------:R-:W-:-:S13]  /*292e0*/  ISETP.NE.AND P0, PT, R0, RZ, PT ;  /* 0x000000ff0000720c */ /* 0x000fda0003f05270 */
[----:B------:R-:W1:Y:S01]  /*292f0*/  @!P0 S2R R0, SR_CgaCtaId ;  /* 0x0000000000008919 */ /* 0x000e620000008800 */
[----:B0-----:R-:W-:Y:S01]  /*29300*/  IMAD.MOV.U32 R7, RZ, RZ, R2 ;  /* 0x000000ffff077224 */ /* 0x001fe200078e0002 */
[----:B------:R-:W-:Y:S01]  /*29310*/  @!P0 MOV R2, 0x400 ;  /* 0x0000040000028802 */ /* 0x000fe20000000f00 */
[----:B---3--:R-:W-:-:S03]  /*29320*/  IMAD.MOV.U32 R6, RZ, RZ, R3 ;  /* 0x000000ffff067224 */ /* 0x008fc600078e0003 */
[----:B-1----:R-:W-:-:S05]  /*29330*/  @!P0 LEA R18, R0, R2, 0x18 ;  /* 0x0000000200128211 */ /* 0x002fca00078ec0ff */
[----:B----4-:R0:W-:Y:S01]  /*29340*/  @!P0 STS.128 [R18+0x348d0], R4 ;  /* 0x0348d00412008388 */ /* 0x0101e20000000c00 */
[----:B------:R-:W-:Y:S06]  /*29350*/  BAR.ARV 0x5, 0x180 ;  /* 0x0146000000007b1d */ /* 0x000fec0000002000 */
.L_x_782:
[----:B------:R-:W2:Y:S01]  /*29360*/  LDL R0, [R1+0x1c] ;  /* 0x00001c0001007983 */ /* 0x000ea20000100800 */
[----:B------:R-:W-:Y:S02]  /*29370*/  ULDC UR4, c[0x0][0xc3c] ;  /* 0x00030f0000047ab9 */ /* 0x000fe40000000800 */
[----:B--2---:R-:W-:-:S13]  /*29380*/  ISETP.GE.AND P0, PT, R0, UR4, PT ;  /* 0x0000000400007c0c */ /* 0x004fda000bf06270 */
[----:B------:R-:W-:Y:S05]  /*29390*/  @!P0 BRA `(.L_x_792) ;  /* 0xffffff9400d88947 */ /* 0x000fea000383ffff */
[----:B------:R-:W-:Y:S05]  /*293a0*/  BSYNC B8 ;  /* 0x0000000000087941 */ /* 0x000fea0003800000 */
.L_x_655:
[----:B--2---:R-:W2:Y:S01]  /*293b0*/  LDL.LU R0, [R1+0x5c] ;  /* 0x00005c0001007983 */ /* 0x004ea20000300800 */
[----:B------:R-:W-:Y:S01]  /*293c0*/  BSSY B0, `(.L_x_793) ;  /* 0x000000b000007945 */ /* 0x000fe20003800000 */
[----:B01----:R-:W0:Y:S01]  /*293d0*/  S2R R5, SR_CgaCtaId ;  /* 0x0000000000057919 */ /* 0x003e220000008800 */
[----:B--2---:R-:W-:-:S05]  /*293e0*/  VIADD R0, R0, 0x1 ;  /* 0x0000000100007836 */ /* 0x004fca0000000000 */
        /* <DEDUP_REMOVED lines=8> */
.L_x_929:
[----:B------:R-:W-:Y:S05]  /*29470*/  BSYNC B0 ;  /* 0x0000000000007941 */ /* 0x000fea0003800000 */
.L_x_793:
[----:B------:R-:W-:-:S03]  /*29480*/  UMOV UR4, 0xffffffff ;  /* 0xffffffff00047882 */ /* 0x000fc60000000000 */
[----:B------:R-:W-:Y:S05]  /*29490*/  BRA.DIV UR4, `(.L_x_795) ;  /* 0x00000032047c7947 */ /* 0x000fea000b800000 */
[----:B------:R-:W1:Y:S02]  /*294a0*/  S2R R2, SR_TID.X ;  /* 0x0000000000027919 */ /* 0x000e640000002100 */
[----:B-1----:R-:W-:-:S04]  /*294b0*/  SHF.R.U32.HI R2, RZ, 0x5, R2 ;  /* 0x00000005ff027819 */ /* 0x002fc80000011602 */
[----:B------:R-:W-:-:S05]  /*294c0*/  LOP3.LUT R2, R2, 0x3, RZ, 0xc0, !PT ;  /* 0x0000000302027812 */ /* 0x000fca00078ec0ff */
[----:B------:R1:W2:Y:S02]  /*294d0*/  SHFL.IDX PT, R14, R2, RZ, 0x1f ;  /* 0x00001fff020e7589 */ /* 0x0002a400000e0000 */
.L_x_932:
[----:B--2---:R-:W-:-:S13]  /*294e0*/  ISETP.NE.AND P0, PT, R14, RZ, PT ;  /* 0x000000ff0e00720c */ /* 0x004fda0003f05270 */
[----:B------:R-:W-:Y:S05]  /*294f0*/  @P0 BRA `(.L_x_416) ;  /* 0x00000000008c0947 */ /* 0x000fea0003800000 */
[----:B------:R-:W-:-:S03]  /*29500*/  UMOV UR4, 0xffffffff ;  /* 0xffffffff00047882 */ /* 0x000fc60000000000 */
[----:B------:R-:W-:Y:S05]  /*29510*/  BRA.DIV UR4, `(.L_x_796) ;  /* 0x0000003204907947 */ /* 0x000fea000b800000 */
[----:B------:R-:W-:-:S13]  /*29520*/  ELECT P6, URZ, PT ;  /* 0x00000000003f782f */ /* 0x000fda00038c0000 */
.L_x_935:
[----:B------:R-:W-:Y:S05]  /*29530*/  @!P6 BRA `(.L_x_416) ;  /* 0x00000000007ce947 */ /* 0x000fea0003800000 */
[----:B-1----:R-:W2:Y:S02]  /*29540*/  LDL.LU R2, [R1+0x68] ;  /* 0x0000680001027983 */ /* 0x002ea40000300800 */
[----:B--2---:R-:W-:-:S04]  /*29550*/  LOP3.LUT R2, R2, 0x2, RZ, 0xfc, !PT ;  /* 0x0000000202027812 */ /* 0x004fc800078efcff */
[----:B------:R-:W-:-:S13]  /*29560*/  ISETP.NE.AND P2, PT, R2, 0x3, PT ;  /* 0x000000030200780c */ /* 0x000fda0003f45270 */
[----:B------:R-:W-:Y:S05]  /*29570*/  @!P2 BRA `(.L_x_797) ;  /* 0x000000000004a947 */ /* 0x000fea0003800000 */
[----:B------:R-:W-:Y:S01]  /*29580*/  BPT.TRAP 0x1 ;  /* 0x000000040000795c */ /* 0x000fe20000300000 */
.L_x_797:
        /* <DEDUP_REMOVED lines=13> */
.L_x_936:
[----:B------:R-:W1:Y:S02]  /*29660*/  SYNCS.PHASECHK.TRANS64.TRYWAIT P0, [R7+URZ], R2 ;  /* 0x00000002070075a7 */ /* 0x000e64000800017f */
[----:B-1----:R-:W-:Y:S05]  /*29670*/  @!P0 BRA `(.L_x_799) ;  /* 0x00000030006c8947 */ /* 0x002fea0003800000 */
.L_x_937:
[----:B------:R-:W-:Y:S05]  /*29680*/  @!P2 BRA `(.L_x_800) ;  /* 0x000000000004a947 */ /* 0x000fea0003800000 */
[----:B------:R-:W-:Y:S01]  /*29690*/  BPT.TRAP 0x1 ;  /* 0x000000040000795c */ /* 0x000fe20000300000 */
.L_x_800:
[----:B------:R-:W-:-:S04]  /*296a0*/  VIADD R0, R0, 0x34860 ;  /* 0x0003486000007836 */ /* 0x000fc80000000000 */
[----:B------:R-:W-:-:S04]  /*296b0*/  IMAD R4, R19, 0x8, R0 ;  /* 0x0000000813047824 */ /* 0x000fc800078e0200 */
[----:B------:R-:W2:Y:S02]  /*296c0*/  SYNCS.PHASECHK.TRANS64.TRYWAIT P0, [R4+URZ], R5 ;  /* 0x00000005040075a7 */ /* 0x000ea4000800017f */
[----:B--2---:R-:W-:Y:S05]  /*296d0*/  @!P0 BRA `(.L_x_801) ;  /* 0x0000003000688947 */ /* 0x004fea0003800000 */
.L_x_938:
[----:B------:R-:W-:-:S07]  /*296e0*/  IMAD R3, R3, 0x8, R0 ;  /* 0x0000000803037824 */ /* 0x000fce00078e0200 */
.L_x_802:
[----:B---3--:R3:W4:Y:S02]  /*296f0*/  SYNCS.PHASECHK.TRANS64.TRYWAIT P0, [R3+URZ], R2 ;  /* 0x00000002030075a7 */ /* 0x008724000800017f */
[----:B----4-:R-:W-:Y:S05]  /*29700*/  @!P0 NANOSLEEP.SYNCS 0x989680 ;  /* 0x009896800000895d */ /* 0x010fea0003900000 */
[----:B------:R-:W4:Y:S02]  /*29710*/  @!P0 SYNCS.PHASECHK.TRANS64 P0, [R3+URZ], R2 ;  /* 0x00000002030085a7 */ /* 0x000f24000800007f */
[----:B----4-:R-:W-:Y:S05]  /*29720*/  @!P0 BRA `(.L_x_802) ;  /* 0xfffffffc00f08947 */ /* 0x010fea000383ffff */
.L_x_416:
[----:B------:R-:W-:Y:S05]  /*29730*/  BSYNC B9 ;  /* 0x0000000000097941 */ /* 0x000fea0003800000 */
.L_x_413:
[----:B------:R-:W-:Y:S05]  /*29740*/  EXIT ;  /* 0x000000000000794d */ /* 0x000fea0003800000 */
.L_x_444:
[----:B-1----:R1:W2:Y:S02]  /*29750*/  SYNCS.PHASECHK.TRANS64.TRYWAIT P6, [R3+URZ+0x34890], R0 ;  /* 0x03489000030075a7 */ /* 0x0022a400080c017f */
[----:B--2---:R-:W-:Y:S05]  /*29760*/  @!P6 NANOSLEEP.SYNCS 0x989680 ;  /* 0x009896800000e95d */ /* 0x004fea0003900000 */
[----:B------:R-:W2:Y:S02]  /*29770*/  @!P6 SYNCS.PHASECHK.TRANS64 P6, [R3+URZ+0x34890], R0 ;  /* 0x034890000300e5a7 */ /* 0x000ea400080c007f */
[----:B--2---:R-:W-:Y:S05]  /*29780*/  @!P6 BRA `(.L_x_444) ;  /* 0xfffffffc00f0e947 */ /* 0x004fea000383ffff */
[----:B------:R-:W-:Y:S05]  /*29790*/  BRA `(.L_x_803) ;  /* 0xfffffda800a47947 */ /* 0x000fea000383ffff */
.L_x_498:
[----:B-1----:R1:W3:Y:S02]  /*297a0*/  SYNCS.PHASECHK.TRANS64.TRYWAIT P4, [R3+URZ+0x34890], R0 ;  /* 0x03489000030075a7 */ /* 0x0022e4000808017f */
[----:B---3--:R-:W-:Y:S05]  /*297b0*/  @!P4 NANOSLEEP.SYNCS 0x989680 ;  /* 0x009896800000c95d */ /* 0x008fea0003900000 */
[----:B------:R-:W3:Y:S02]  /*297c0*/  @!P4 SYNCS.PHASECHK.TRANS64 P4, [R3+URZ+0x34890], R0 ;  /* 0x034890000300c5a7 */ /* 0x000ee4000808007f */
[----:B---3--:R-:W-:Y:S05]  /*297d0*/  @!P4 BRA `(.L_x_498) ;  /* 0xfffffffc00f0c947 */ /* 0x008fea000383ffff */
[----:B------:R-:W-:Y:S05]  /*297e0*/  BRA `(.L_x_804) ;  /* 0xfffffde400dc7947 */ /* 0x000fea000383ffff */
.L_x_523:
[----:B-1----:R1:W2:Y:S02]  /*297f0*/  SYNCS.PHASECHK.TRANS64.TRYWAIT P3, [R3+URZ+0x34890], R0 ;  /* 0x03489000030075a7 */ /* 0x0022a4000806017f */
[----:B--2---:R-:W-:Y:S05]  /*29800*/  @!P3 NANOSLEEP.SYNCS 0x989680 ;  /* 0x009896800000b95d */ /* 0x004fea0003900000 */
[----:B------:R-:W2:Y:S02]  /*29810*/  @!P3 SYNCS.PHASECHK.TRANS64 P3, [R3+URZ+0x34890], R0 ;  /* 0x034890000300b5a7 */ /* 0x000ea4000806007f */
[----:B--2---:R-:W-:Y:S05]  /*29820*/  @!P3 BRA `(.L_x_523) ;  /* 0xfffffffc00f0b947 */ /* 0x004fea000383ffff */
[----:B------:R-:W-:Y:S05]  /*29830*/  BRA `(.L_x_805) ;  /* 0xfffffe1c00ac7947 */ /* 0x000fea000383ffff */
.L_x_537:
[----:B--2---:R2:W3:Y:S02]  /*29840*/  SYNCS.PHASECHK.TRANS64.TRYWAIT P2, [R3+URZ+0x348b0], R0 ;  /* 0x0348b000030075a7 */ /* 0x0044e4000804017f */
[----:B---3--:R-:W-:Y:S05]  /*29850*/  @!P2 NANOSLEEP.SYNCS 0x989680 ;  /* 0x009896800000a95d */ /* 0x008fea0003900000 */
[----:B------:R-:W3:Y:S02]  /*29860*/  @!P2 SYNCS.PHASECHK.TRANS64 P2, [R3+URZ+0x348b0], R0 ;  /* 0x0348b0000300a5a7 */ /* 0x000ee4000804007f */
[----:B---3--:R-:W-:Y:S05]  /*29870*/  @!P2 BRA `(.L_x_537) ;  /* 0xfffffffc00f0a947 */ /* 0x008fea000383ffff */
[----:B------:R-:W-:Y:S05]  /*29880*/  BRA `(.L_x_806) ;  /* 0xfffffe28001c7947 */ /* 0x000fea000383ffff */
.L_x_555:
[----:B------:R-:W-:Y:S01]  /*29890*/  BSSY B0, `(.L_x_807) ;  /* 0x0000007000007945 */ /* 0x000fe20003800000 */
[----:B------:R-:W-:Y:S02]  /*298a0*/  IMAD.MOV.U32 R12, RZ, RZ, RZ ;  /* 0x000000ffff0c7224 */ /* 0x000fe400078e00ff */
[----:B------:R-:W-:Y:S02]  /*298b0*/  IMAD.MOV.U32 R11, RZ, RZ, 0x1f ;  /* 0x0000001fff0b7424 */ /* 0x000fe400078e00ff */
[----:B------:R-:W-:-:S07]  /*298c0*/  IMAD.MOV.U32 R15, RZ, RZ, -0x1 ;  /* 0xffffffffff0f7424 */ /* 0x000fce00078e00ff */
[----:B-----5:R-:W-:Y:S05]  /*298d0*/  WARPSYNC.COLLECTIVE R15, `(.L_x_808) ;  /* 0x000000000f087348 */ /* 0x020fea0003c00000 */
[----:B------:R0:W1:Y:S02]  /*298e0*/  SHFL.IDX P6, R14, R13, R12, R11 ;  /* 0x0000000c0d0e7389 */ /* 0x00006400000c000b */
[----:B01---5:R-:W-:Y:S01]  /*298f0*/  ENDCOLLECTIVE ;  /* 0x000000000000791b */ /* 0x023fe20003800000 */
.L_x_808:
[----:B------:R-:W-:Y:S05]  /*29900*/  BSYNC B0 ;  /* 0x0000000000007941 */ /* 0x000fea0003800000 */
.L_x_807:
[----:B------:R1:W-:Y:S01]  /*29910*/  STL [R1+0x1c], R14 ;  /* 0x00001c0e01007387 */ /* 0x0003e20000100800 */
[----:B------:R-:W-:Y:S05]  /*29920*/  BRA `(.L_x_809) ;  /* 0xfffffe3400c07947 */ /* 0x000fea000383ffff */
.L_x_565:
[----:B------:R-:W-:Y:S01]  /*29930*/  BSSY B1, `(.L_x_810) ;  /* 0x0000008000017945 */ /* 0x000fe20003800000 */
[----:B------:R-:W-:Y:S01]  /*29940*/  IMAD.MOV.U32 R13, RZ, RZ, R25 ;  /* 0x000000ffff0d7224 */ /* 0x000fe200078e0019 */
[----:B------:R-:W-:Y:S01]  /*29950*/  MOV R11, 0x181f ;  /* 0x0000181f000b7802 */ /* 0x000fe20000000f00 */
[----:B------:R-:W-:Y:S02]  /*29960*/  IMAD.MOV.U32 R12, RZ, RZ, RZ ;  /* 0x000000ffff0c7224 */ /* 0x000fe400078e00ff */
[----:B------:R-:W-:-:S07]  /*29970*/  IMAD.MOV.U32 R15, RZ, RZ, -0x1 ;  /* 0xffffffffff0f7424 */ /* 0x000fce00078e00ff */
[----:B-1----:R-:W-:Y:S05]  /*29980*/  WARPSYNC.COLLECTIVE R15, `(.L_x_811) ;  /* 0x000000000f087348 */ /* 0x002fea0003c00000 */
[----:B-1----:R0:W1:Y:S02]  /*29990*/  SHFL.IDX P6, R14, R13, R12, R11 ;  /* 0x0000000c0d0e7389 */ /* 0x00206400000c000b */
[----:B01----:R-:W-:Y:S01]  /*299a0*/  ENDCOLLECTIVE ;  /* 0x000000000000791b */ /* 0x003fe20003800000 */
.L_x_811:
[----:B------:R-:W-:Y:S05]  /*299b0*/  BSYNC B1 ;  /* 0x0000000000017941 */ /* 0x000fea0003800000 */
.L_x_810:
[----:B------:R-:W-:Y:S02]  /*299c0*/  IMAD.MOV.U32 R13, RZ, RZ, R24 ;  /* 0x000000ffff0d7224 */ /* 0x000fe400078e0018 */
[----:B------:R-:W-:Y:S02]  /*299d0*/  IMAD.MOV.U32 R12, RZ, RZ, RZ ;  /* 0x000000ffff0c7224 */ /* 0x000fe400078e00ff */
[----:B------:R-:W-:Y:S02]  /*299e0*/  IMAD.MOV.U32 R11, RZ, RZ, 0x181f ;  /* 0x0000181fff0b7424 */ /* 0x000fe400078e00ff */
[----:B------:R-:W-:Y:S02]  /*299f0*/  IMAD.MOV.U32 R15, RZ, RZ, -0x1 ;  /* 0xffffffffff0f7424 */ /* 0x000fe400078e00ff */
[----:B------:R-:W-:-:S07]  /*29a00*/  IMAD.MOV.U32 R0, RZ, RZ, R14 ;  /* 0x000000ffff007224 */ /* 0x000fce00078e000e */
[----:B------:R-:W-:Y:S05]  /*29a10*/  WARPSYNC.COLLECTIVE R15, `(.L_x_812) ;  /* 0x000000000f087348 */ /* 0x000fea0003c00000 */
[----:B------:R0:W1:Y:S02]  /*29a20*/  SHFL.IDX P6, R14, R13, R12, R11 ;  /* 0x0000000c0d0e7389 */ /* 0x00006400000c000b */
[----:B01----:R-:W-:Y:S01]  /*29a30*/  ENDCOLLECTIVE ;  /* 0x000000000000791b */ /* 0x003fe20003800000 */
.L_x_812:
[----:B------:R-:W-:Y:S02]  /*29a40*/  IMAD.MOV.U32 R13, RZ, RZ, R27 ;  /* 0x000000ffff0d7224 */ /* 0x000fe400078e001b */
[----:B------:R-:W-:-:S07]  /*29a50*/  IMAD.MOV.U32 R3, RZ, RZ, R14 ;  /* 0x000000ffff037224 */ /* 0x000fce00078e000e */
[----:B------:R-:W-:Y:S05]  /*29a60*/  WARPSYNC.COLLECTIVE R15, `(.L_x_813) ;  /* 0x000000000f087348 */ /* 0x000fea0003c00000 */
[----:B------:R0:W1:Y:S02]  /*29a70*/  SHFL.IDX P6, R14, R13, R12, R11 ;  /* 0x0000000c0d0e7389 */ /* 0x00006400000c000b */
[----:B01----:R-:W-:Y:S01]  /*29a80*/  ENDCOLLECTIVE ;  /* 0x000000000000791b */ /* 0x003fe20003800000 */
.L_x_813:
[----:B------:R-:W-:Y:S02]  /*29a90*/  IMAD.MOV.U32 R13, RZ, RZ, R26 ;  /* 0x000000ffff0d7224 */ /* 0x000fe400078e001a */
[----:B------:R-:W-:-:S07]  /*29aa0*/  IMAD.MOV.U32 R4, RZ, RZ, R14 ;  /* 0x000000ffff047224 */ /* 0x000fce00078e000e */
[----:B------:R-:W-:Y:S05]  /*29ab0*/  WARPSYNC.COLLECTIVE R15, `(.L_x_814) ;  /* 0x000000000f087348 */ /* 0x000fea0003c00000 */
[----:B------:R0:W1:Y:S02]  /*29ac0*/  SHFL.IDX P6, R14, R13, R12, R11 ;  /* 0x0000000c0d0e7389 */ /* 0x00006400000c000b */
[----:B01----:R-:W-:Y:S01]  /*29ad0*/  ENDCOLLECTIVE ;  /* 0x000000000000791b */ /* 0x003fe20003800000 */
.L_x_814:
[----:B------:R-:W-:Y:S05]  /*29ae0*/  BRA `(.L_x_815) ;  /* 0xfffffe3800c87947 */ /* 0x000fea000383ffff */
.L_x_569:
[----:B0-----:R0:W1:Y:S02]  /*29af0*/  SYNCS.PHASECHK.TRANS64.TRYWAIT P0, [R2+URZ+0x34800], R5 ;  /* 0x03480005020075a7 */ /* 0x001064000800017f */
[----:B-1----:R-:W-:Y:S05]  /*29b00*/  @!P0 NANOSLEEP.SYNCS 0x989680 ;  /* 0x009896800000895d */ /* 0x002fea0003900000 */
[----:B------:R-:W1:Y:S02]  /*29b10*/  @!P0 SYNCS.PHASECHK.TRANS64 P0, [R2+URZ+0x34800], R5 ;  /* 0x03480005020085a7 */ /* 0x000e64000800007f */
[----:B-1----:R-:W-:Y:S05]  /*29b20*/  @!P0 BRA `(.L_x_569) ;  /* 0xfffffffc00f08947 */ /* 0x002fea000383ffff */
[----:B------:R-:W-:Y:S05]  /*29b30*/  BRA `(.L_x_816) ;  /* 0xfffffe3c00c07947 */ /* 0x000fea000383ffff */
.L_x_585:
[----:B------:R-:W-:Y:S01]  /*29b40*/  BSSY B1, `(.L_x_817) ;  /* 0x0000008000017945 */ /* 0x000fe20003800000 */
[----:B------:R-:W-:Y:S02]  /*29b50*/  IMAD.MOV.U32 R13, RZ, RZ, R25 ;  /* 0x000000ffff0d7224 */ /* 0x000fe400078e0019 */
[----:B------:R-:W-:Y:S02]  /*29b60*/  IMAD.MOV.U32 R12, RZ, RZ, RZ ;  /* 0x000000ffff0c7224 */ /* 0x000fe400078e00ff */
[----:B------:R-:W-:Y:S02]  /*29b70*/  IMAD.MOV.U32 R11, RZ, RZ, 0x181f ;  /* 0x0000181fff0b7424 */ /* 0x000fe400078e00ff */
[----:B------:R-:W-:-:S07]  /*29b80*/  IMAD.MOV.U32 R15, RZ, RZ, -0x1 ;  /* 0xffffffffff0f7424 */ /* 0x000fce00078e00ff */
[----:B-1----:R-:W-:Y:S05]  /*29b90*/  WARPSYNC.COLLECTIVE R15, `(.L_x_818) ;  /* 0x000000000f087348 */ /* 0x002fea0003c00000 */
[----:B-1----:R0:W1:Y:S02]  /*29ba0*/  SHFL.IDX P6, R14, R13, R12, R11 ;  /* 0x0000000c0d0e7389 */ /* 0x00206400000c000b */
[----:B01----:R-:W-:Y:S01]  /*29bb0*/  ENDCOLLECTIVE ;  /* 0x000000000000791b */ /* 0x003fe20003800000 */
.L_x_818:
[----:B------:R-:W-:Y:S05]  /*29bc0*/  BSYNC B1 ;  /* 0x0000000000017941 */ /* 0x000fea0003800000 */
.L_x_817:
        /* <DEDUP_REMOVED lines=8> */
.L_x_819:
[----:B------:R-:W-:Y:S02]  /*29c50*/  IMAD.MOV.U32 R13, RZ, RZ, R27 ;  /* 0x000000ffff0d7224 */ /* 0x000fe400078e001b */
[----:B------:R-:W-:-:S07]  /*29c60*/  IMAD.MOV.U32 R3, RZ, RZ, R14 ;  /* 0x000000ffff037224 */ /* 0x000fce00078e000e */
[----:B------:R-:W-:Y:S05]  /*29c70*/  WARPSYNC.COLLECTIVE R15, `(.L_x_820) ;  /* 0x000000000f087348 */ /* 0x000fea0003c00000 */
[----:B------:R0:W1:Y:S02]  /*29c80*/  SHFL.IDX P6, R14, R13, R12, R11 ;  /* 0x0000000c0d0e7389 */ /* 0x00006400000c000b */
[----:B01----:R-:W-:Y:S01]  /*29c90*/  ENDCOLLECTIVE ;  /* 0x000000000000791b */ /* 0x003fe20003800000 */
.L_x_820:
[----:B------:R-:W-:Y:S02]  /*29ca0*/  IMAD.MOV.U32 R13, RZ, RZ, R26 ;  /* 0x000000ffff0d7224 */ /* 0x000fe400078e001a */
[----:B------:R-:W-:-:S07]  /*29cb0*/  IMAD.MOV.U32 R20, RZ, RZ, R14 ;  /* 0x000000ffff147224 */ /* 0x000fce00078e000e */
[----:B------:R-:W-:Y:S05]  /*29cc0*/  WARPSYNC.COLLECTIVE R15, `(.L_x_821) ;  /* 0x000000000f087348 */ /* 0x000fea0003c00000 */
[----:B------:R0:W1:Y:S02]  /*29cd0*/  SHFL.IDX P6, R14, R13, R12, R11 ;  /* 0x0000000c0d0e7389 */ /* 0x00006400000c000b */
[----:B01----:R-:W-:Y:S01]  /*29ce0*/  ENDCOLLECTIVE ;  /* 0x000000000000791b */ /* 0x003fe20003800000 */
.L_x_821:
[----:B------:R-:W-:Y:S05]  /*29cf0*/  BRA `(.L_x_822) ;  /* 0xfffffe5000f07947 */ /* 0x000fea000383ffff */
.L_x_589:
[----:B0-----:R0:W1:Y:S02]  /*29d00*/  SYNCS.PHASECHK.TRANS64.TRYWAIT P4, [R2+URZ+0x34800], R27 ;  /* 0x0348001b020075a7 */ /* 0x001064000808017f */
[----:B-1----:R-:W-:Y:S05]  /*29d10*/  @!P4 NANOSLEEP.SYNCS 0x989680 ;  /* 0x009896800000c95d */ /* 0x002fea0003900000 */
[----:B------:R-:W1:Y:S02]  /*29d20*/  @!P4 SYNCS.PHASECHK.TRANS64 P4, [R2+URZ+0x34800], R27 ;  /* 0x0348001b0200c5a7 */ /* 0x000e64000808007f */
[----:B-1----:R-:W-:Y:S05]  /*29d30*/  @!P4 BRA `(.L_x_589) ;  /* 0xfffffffc00f0c947 */ /* 0x002fea000383ffff */
[----:B------:R-:W-:Y:S05]  /*29d40*/  BRA `(.L_x_823) ;  /* 0xfffffe5400e47947 */ /* 0x000fea000383ffff */
.L_x_599:
[----:B-1----:R1:W2:Y:S02]  /*29d50*/  SYNCS.PHASECHK.TRANS64.TRYWAIT P2, [R0+URZ+0x34830], R3 ;  /* 0x03483003000075a7 */ /* 0x0022a4000804017f */
[----:B--2---:R-:W-:Y:S05]  /*29d60*/  @!P2 NANOSLEEP.SYNCS 0x989680 ;  /* 0x009896800000a95d */ /* 0x004fea0003900000 */
[----:B------:R-:W2:Y:S02]  /*29d70*/  @!P2 SYNCS.PHASECHK.TRANS64 P2, [R0+URZ+0x34830], R3 ;  /* 0x034830030000a5a7 */ /* 0x000ea4000804007f */
[----:B--2---:R-:W-:Y:S05]  /*29d80*/  @!P2 BRA `(.L_x_599) ;  /* 0xfffffffc00f0a947 */ /* 0x004fea000383ffff */
[----:B------:R-:W-:Y:S05]  /*29d90*/  BRA `(.L_x_598) ;  /* 0xfffffe7000c47947 */ /* 0x000fea000383ffff */
.L_x_605:
[----:B-1----:R1:W2:Y:S02]  /*29da0*/  SYNCS.PHASECHK.TRANS64.TRYWAIT P3, [R7+URZ+0x34830], R8 ;  /* 0x03483008070075a7 */ /* 0x0022a4000806017f */
[----:B--2---:R-:W-:Y:S05]  /*29db0*/  @!P3 NANOSLEEP.SYNCS 0x989680 ;  /* 0x009896800000b95d */ /* 0x004fea0003900000 */
[----:B------:R-:W2:Y:S02]  /*29dc0*/  @!P3 SYNCS.PHASECHK.TRANS64 P3, [R7+URZ+0x34830], R8 ;  /* 0x034830080700b5a7 */ /* 0x000ea4000806007f */
[----:B--2---:R-:W-:Y:S05]  /*29dd0*/  @!P3 BRA `(.L_x_605) ;  /* 0xfffffffc00f0b947 */ /* 0x004fea000383ffff */
[----:B------:R-:W-:Y:S05]  /*29de0*/  BRA `(.L_x_604) ;  /* 0xfffffed800887947 */ /* 0x000fea000383ffff */
.L_x_609:
[----:B-1----:R1:W2:Y:S02]  /*29df0*/  SYNCS.PHASECHK.TRANS64.TRYWAIT P2, [R7+URZ+0x34850], R5 ;  /* 0x03485005070075a7 */ /* 0x0022a4000804017f */
[----:B--2---:R-:W-:Y:S05]  /*29e00*/  @!P2 NANOSLEEP.SYNCS 0x989680 ;  /* 0x009896800000a95d */ /* 0x004fea0003900000 */
[----:B------:R-:W2:Y:S02]  /*29e10*/  @!P2 SYNCS.PHASECHK.TRANS64 P2, [R7+URZ+0x34850], R5 ;  /* 0x034850050700a5a7 */ /* 0x000ea4000804007f */
[----:B--2---:R-:W-:Y:S05]  /*29e20*/  @!P2 BRA `(.L_x_609) ;  /* 0xfffffffc00f0a947 */ /* 0x004fea000383ffff */
[----:B------:R-:W-:Y:S05]  /*29e30*/  BRA `(.L_x_606) ;  /* 0xffffff0c00cc7947 */ /* 0x000fea000383ffff */
.L_x_614:
[----:B-1----:R1:W2:Y:S02]  /*29e40*/  SYNCS.PHASECHK.TRANS64.TRYWAIT P0, [R9+URZ+0x34850], R0 ;  /* 0x03485000090075a7 */ /* 0x0022a4000800017f */
[----:B--2---:R-:W-:Y:S05]  /*29e50*/  @!P0 NANOSLEEP.SYNCS 0x989680 ;  /* 0x009896800000895d */ /* 0x004fea0003900000 */
[----:B------:R-:W2:Y:S02]  /*29e60*/  @!P0 SYNCS.PHASECHK.TRANS64 P0, [R9+URZ+0x34850], R0 ;  /* 0x03485000090085a7 */ /* 0x000ea4000800007f */
[----:B--2---:R-:W-:Y:S05]  /*29e70*/  @!P0 BRA `(.L_x_614) ;  /* 0xfffffffc00f08947 */ /* 0x004fea000383ffff */
[----:B------:R-:W-:Y:S05]  /*29e80*/  BRA `(.L_x_613) ;  /* 0xffffff3c00cc7947 */ /* 0x000fea000383ffff */
.L_x_619:
[----:B------:R-:W-:Y:S02]  /*29e90*/  IMAD.MOV.U32 R13, RZ, RZ, R8 ;  /* 0x000000ffff0d7224 */ /* 0x000fe400078e0008 */
[----:B------:R-:W-:Y:S02]  /*29ea0*/  IMAD.MOV.U32 R12, RZ, RZ, RZ ;  /* 0x000000ffff0c7224 */ /* 0x000fe400078e00ff */
[----:B------:R-:W-:Y:S02]  /*29eb0*/  IMAD.MOV.U32 R11, RZ, RZ, 0x181f ;  /* 0x0000181fff0b7424 */ /* 0x000fe400078e00ff */
[----:B------:R-:W-:-:S07]  /*29ec0*/  IMAD.MOV.U32 R15, RZ, RZ, -0x1 ;  /* 0xffffffffff0f7424 */ /* 0x000fce00078e00ff */
[----:B-----5:R-:W-:Y:S05]  /*29ed0*/  WARPSYNC.COLLECTIVE R15, `(.L_x_824) ;  /* 0x000000000f087348 */ /* 0x020fea0003c00000 */
[----:B------:R0:W1:Y:S02]  /*29ee0*/  SHFL.IDX P6, R14, R13, R12, R11 ;  /* 0x0000000c0d0e7389 */ /* 0x00006400000c000b */
[----:B01---5:R-:W-:Y:S01]  /*29ef0*/  ENDCOLLECTIVE ;  /* 0x000000000000791b */ /* 0x023fe20003800000 */
.L_x_824:
[----:B------:R-:W-:Y:S02]  /*29f00*/  IMAD.MOV.U32 R13, RZ, RZ, R3 ;  /* 0x000000ffff0d7224 */ /* 0x000fe400078e0003 */
[----:B------:R-:W-:-:S07]  /*29f10*/  IMAD.MOV.U32 R0, RZ, RZ, R14 ;  /* 0x000000ffff007224 */ /* 0x000fce00078e000e */
[----:B------:R-:W-:Y:S05]  /*29f20*/  WARPSYNC.COLLECTIVE R15, `(.L_x_825) ;  /* 0x000000000f087348 */ /* 0x000fea0003c00000 */
[----:B------:R0:W1:Y:S02]  /*29f30*/  SHFL.IDX P6, R14, R13, R12, R11 ;  /* 0x0000000c0d0e7389 */ /* 0x00006400000c000b */
[----:B01----:R-:W-:Y:S01]  /*29f40*/  ENDCOLLECTIVE ;  /* 0x000000000000791b */ /* 0x003fe20003800000 */
.L_x_825:
[----:B------:R-:W-:Y:S05]  /*29f50*/  BRA `(.L_x_826) ;  /* 0xffffff5c00587947 */ /* 0x000fea000383ffff */
.L_x_622:
[----:B------:R-:W-:Y:S01]  /*29f60*/  BSSY B1, `(.L_x_827) ;  /* 0x0000008000017945 */ /* 0x000fe20003800000 */
[----:B------:R-:W-:Y:S02]  /*29f70*/  IMAD.MOV.U32 R13, RZ, RZ, R8 ;  /* 0x000000ffff0d7224 */ /* 0x000fe400078e0008 */
[----:B------:R-:W-:Y:S02]  /*29f80*/  IMAD.MOV.U32 R12, RZ, RZ, 0x1 ;  /* 0x00000001ff0c7424 */ /* 0x000fe400078e00ff */
[----:B---3--:R-:W-:Y:S02]  /*29f90*/  IMAD.MOV.U32 R11, RZ, RZ, 0x181f ;  /* 0x0000181fff0b7424 */ /* 0x008fe400078e00ff */
[----:B------:R-:W-:-:S07]  /*29fa0*/  IMAD.MOV.U32 R15, RZ, RZ, -0x1 ;  /* 0xffffffffff0f7424 */ /* 0x000fce00078e00ff */
[----:B012--5:R-:W-:Y:S05]  /*29fb0*/  WARPSYNC.COLLECTIVE R15, `(.L_x_828) ;  /* 0x000000000f087348 */ /* 0x027fea0003c00000 */
[----:B--2---:R2:W3:Y:S02]  /*29fc0*/  SHFL.IDX P6, R14, R13, R12, R11 ;  /* 0x0000000c0d0e7389 */ /* 0x0044e400000c000b */
[----:B0123-5:R-:W-:Y:S01]  /*29fd0*/  ENDCOLLECTIVE ;  /* 0x000000000000791b */ /* 0x02ffe20003800000 */
.L_x_828:
[----:B------:R-:W-:Y:S05]  /*29fe0*/  BSYNC B1 ;  /* 0x0000000000017941 */ /* 0x000fea0003800000 */
.L_x_827:
[----:B------:R-:W-:Y:S02]  /*29ff0*/  IMAD.MOV.U32 R13, RZ, RZ, R3 ;  /* 0x000000ffff0d7224 */ /* 0x000fe400078e0003 */
[----:B------:R-:W-:Y:S02]  /*2a000*/  IMAD.MOV.U32 R12, RZ, RZ, 0x1 ;  /* 0x00000001ff0c7424 */ /* 0x000fe400078e00ff */
[----:B------:R-:W-:Y:S02]  /*2a010*/  IMAD.MOV.U32 R11, RZ, RZ, 0x181f ;  /* 0x0000181fff0b7424 */ /* 0x000fe400078e00ff */
[----:B------:R-:W-:Y:S02]  /*2a020*/  IMAD.MOV.U32 R15, RZ, RZ, -0x1 ;  /* 0xffffffffff0f7424 */ /* 0x000fe400078e00ff */
[----:B------:R-:W-:-:S07]  /*2a030*/  IMAD.MOV.U32 R0, RZ, RZ, R14 ;  /* 0x000000ffff007224 */ /* 0x000fce00078e000e */
[----:B------:R-:W-:Y:S05]  /*2a040*/  WARPSYNC.COLLECTIVE R15, `(.L_x_829) ;  /* 0x000000000f087348 */ /* 0x000fea0003c00000 */
[----:B------:R0:W1:Y:S02]  /*2a050*/  SHFL.IDX P6, R14, R13, R12, R11 ;  /* 0x0000000c0d0e7389 */ /* 0x00006400000c000b */
[----:B01----:R-:W-:Y:S01]  /*2a060*/  ENDCOLLECTIVE ;  /* 0x000000000000791b */ /* 0x003fe20003800000 */
.L_x_829:
[----:B------:R-:W-:Y:S05]  /*2a070*/  BRA `(.L_x_830) ;  /* 0xffffff5c00587947 */ /* 0x000fea000383ffff */
.L_x_625:
[----:B------:R-:W-:Y:S01]  /*2a080*/  BSSY B1, `(.L_x_831) ;  /* 0x0000008000017945 */ /* 0x000fe20003800000 */
[----:B------:R-:W-:Y:S02]  /*2a090*/  IMAD.MOV.U32 R13, RZ, RZ, R8 ;  /* 0x000000ffff0d7224 */ /* 0x000fe400078e0008 */
[----:B------:R-:W-:Y:S02]  /*2a0a0*/  IMAD.MOV.U32 R12, RZ, RZ, 0x2 ;  /* 0x00000002ff0c7424 */ /* 0x000fe400078e00ff */
[----:B------:R-:W-:Y:S02]  /*2a0b0*/  IMAD.MOV.U32 R11, RZ, RZ, 0x181f ;  /* 0x0000181fff0b7424 */ /* 0x000fe400078e00ff */
[----:B---3--:R-:W-:-:S07]  /*2a0c0*/  IMAD.MOV.U32 R15, RZ, RZ, -0x1 ;  /* 0xffffffffff0f7424 */ /* 0x008fce00078e00ff */
[----:B012-4-:R-:W-:Y:S05]  /*2a0d0*/  WARPSYNC.COLLECTIVE R15, `(.L_x_832) ;  /* 0x000000000f087348 */ /* 0x017fea0003c00000 */
[----:B--2---:R2:W3:Y:S02]  /*2a0e0*/  SHFL.IDX P6, R14, R13, R12, R11 ;  /* 0x0000000c0d0e7389 */ /* 0x0044e400000c000b */
[----:B01234-:R-:W-:Y:S01]  /*2a0f0*/  ENDCOLLECTIVE ;  /* 0x000000000000791b */ /* 0x01ffe20003800000 */
.L_x_832:
[----:B------:R-:W-:Y:S05]  /*2a100*/  BSYNC B1 ;  /* 0x0000000000017941 */ /* 0x000fea0003800000 */
.L_x_831:
        /* <DEDUP_REMOVED lines=8> */
.L_x_833:
[----:B------:R-:W-:Y:S05]  /*2a190*/  BRA `(.L_x_834) ;  /* 0xffffff5c005c7947 */ /* 0x000fea000383ffff */
.L_x_628:
        /* <DEDUP_REMOVED lines=8> */
.L_x_836:
[----:B------:R-:W-:Y:S05]  /*2a220*/  BSYNC B1 ;  /* 0x0000000000017941 */ /* 0x000fea0003800000 */
.L_x_835:
        /* <DEDUP_REMOVED lines=8> */
.L_x_837:
[----:B------:R-:W-:Y:S05]  /*2a2b0*/  BRA `(.L_x_838) ;  /* 0xffffff5c00607947 */ /* 0x000fea000383ffff */
.L_x_630:
[----:B------:R-:W-:Y:S02]  /*2a2c0*/  IMAD.MOV.U32 R13, RZ, RZ, R4 ;  /* 0x000000ffff0d7224 */ /* 0x000fe400078e0004 */
[----:B------:R-:W-:Y:S02]  /*2a2d0*/  IMAD.MOV.U32 R12, RZ, RZ, RZ ;  /* 0x000000ffff0c7224 */ /* 0x000fe400078e00ff */
[----:B------:R-:W-:Y:S02]  /*2a2e0*/  IMAD.MOV.U32 R11, RZ, RZ, 0x1c1f ;  /* 0x00001c1fff0b7424 */ /* 0x000fe400078e00ff */
[----:B------:R-:W-:-:S07]  /*2a2f0*/  IMAD.MOV.U32 R15, RZ, RZ, -0x1 ;  /* 0xffffffffff0f7424 */ /* 0x000fce00078e00ff */
[----:B------:R-:W-:Y:S05]  /*2a300*/  WARPSYNC.COLLECTIVE R15, `(.L_x_839) ;  /* 0x000000000f087348 */ /* 0x000fea0003c00000 */
[----:B------:R0:W1:Y:S02]  /*2a310*/  SHFL.IDX P6, R14, R13, R12, R11 ;  /* 0x0000000c0d0e7389 */ /* 0x00006400000c000b */
[----:B01----:R-:W-:Y:S01]  /*2a320*/  ENDCOLLECTIVE ;  /* 0x000000000000791b */ /* 0x003fe20003800000 */
.L_x_839:
[----:B------:R-:W-:Y:S02]  /*2a330*/  IMAD.MOV.U32 R13, RZ, RZ, R0 ;  /* 0x000000ffff0d7224 */ /* 0x000fe400078e0000 */
[----:B------:R-:W-:-:S07]  /*2a340*/  IMAD.MOV.U32 R3, RZ, RZ, R14 ;  /* 0x000000ffff037224 */ /* 0x000fce00078e000e */
[----:B------:R-:W-:Y:S05]  /*2a350*/  WARPSYNC.COLLECTIVE R15, `(.L_x_840) ;  /* 0x000000000f087348 */ /* 0x000fea0003c00000 */
[----:B------:R0:W1:Y:S02]  /*2a360*/  SHFL.IDX P6, R14, R13, R12, R11 ;  /* 0x0000000c0d0e7389 */ /* 0x00006400000c000b */
[----:B01----:R-:W-:Y:S01]  /*2a370*/  ENDCOLLECTIVE ;  /* 0x000000000000791b */ /* 0x003fe20003800000 */
.L_x_840:
[----:B------:R-:W-:Y:S05]  /*2a380*/  BRA `(.L_x_841) ;  /* 0xffffff6000a07947 */ /* 0x000fea000383ffff */
.L_x_633:
[----:B------:R-:W-:Y:S01]  /*2a390*/  BSSY B1, `(.L_x_842) ;  /* 0x0000008000017945 */ /* 0x000fe20003800000 */
[----:B--2---:R-:W-:Y:S02]  /*2a3a0*/  IMAD.MOV.U32 R13, RZ, RZ, R4 ;  /* 0x000000ffff0d7224 */ /* 0x004fe400078e0004 */
[----:B------:R-:W-:Y:S02]  /*2a3b0*/  IMAD.MOV.U32 R12, RZ, RZ, 0x1 ;  /* 0x00000001ff0c7424 */ /* 0x000fe400078e00ff */
[----:B------:R-:W-:Y:S02]  /*2a3c0*/  IMAD.MOV.U32 R11, RZ, RZ, 0x1c1f ;  /* 0x00001c1fff0b7424 */ /* 0x000fe400078e00ff */
[----:B------:R-:W-:-:S07]  /*2a3d0*/  IMAD.MOV.U32 R15, RZ, RZ, -0x1 ;  /* 0xffffffffff0f7424 */ /* 0x000fce00078e00ff */
[----:B01----:R-:W-:Y:S05]  /*2a3e0*/  WARPSYNC.COLLECTIVE R15, `(.L_x_843) ;  /* 0x000000000f087348 */ /* 0x003fea0003c00000 */
[----:B------:R2:W3:Y:S02]  /*2a3f0*/  SHFL.IDX P6, R14, R13, R12, R11 ;  /* 0x0000000c0d0e7389 */ /* 0x0004e400000c000b */
[----:B0123--:R-:W-:Y:S01]  /*2a400*/  ENDCOLLECTIVE ;  /* 0x000000000000791b */ /* 0x00ffe20003800000 */
.L_x_843:
[----:B------:R-:W-:Y:S05]  /*2a410*/  BSYNC B1 ;  /* 0x0000000000017941 */ /* 0x000fea0003800000 */
.L_x_842:
[----:B------:R-:W-:Y:S01]  /*2a420*/  IMAD.MOV.U32 R13, RZ, RZ, R0 ;  /* 0x000000ffff0d7224 */ /* 0x000fe200078e0000 */
[----:B------:R-:W-:Y:S01]  /*2a430*/  MOV R3, R14 ;  /* 0x0000000e00037202 */ /* 0x000fe20000000f00 */
[----:B------:R-:W-:Y:S02]  /*2a440*/  IMAD.MOV.U32 R12, RZ, RZ, 0x1 ;  /* 0x00000001ff0c7424 */ /* 0x000fe400078e00ff */
[----:B------:R-:W-:Y:S02]  /*2a450*/  IMAD.MOV.U32 R11, RZ, RZ, 0x1c1f ;  /* 0x00001c1fff0b7424 */ /* 0x000fe400078e00ff */
[----:B------:R-:W-:-:S07]  /*2a460*/  IMAD.MOV.U32 R15, RZ, RZ, -0x1 ;  /* 0xffffffffff0f7424 */ /* 0x000fce00078e00ff */
[----:B------:R-:W-:Y:S05]  /*2a470*/  WARPSYNC.COLLECTIVE R15, `(.L_x_844) ;  /* 0x000000000f087348 */ /* 0x000fea0003c00000 */
[----:B------:R0:W1:Y:S02]  /*2a480*/  SHFL.IDX P6, R14, R13, R12, R11 ;  /* 0x0000000c0d0e7389 */ /* 0x00006400000c000b */
[----:B01----:R-:W-:Y:S01]  /*2a490*/  ENDCOLLECTIVE ;  /* 0x000000000000791b */ /* 0x003fe20003800000 */
.L_x_844:
[----:B------:R-:W-:Y:S05]  /*2a4a0*/  BRA `(.L_x_845) ;  /* 0xffffff6400807947 */ /* 0x000fea000383ffff */
.L_x_637:
[----:B------:R-:W-:Y:S02]  /*2a4b0*/  IMAD.MOV.U32 R13, RZ, RZ, R4 ;  /* 0x000000ffff0d7224 */ /* 0x000fe400078e0004 */
[----:B------:R-:W-:Y:S02]  /*2a4c0*/  IMAD.MOV.U32 R12, RZ, RZ, RZ ;  /* 0x000000ffff0c7224 */ /* 0x000fe400078e00ff */
[----:B------:R-:W-:Y:S02]  /*2a4d0*/  IMAD.MOV.U32 R11, RZ, RZ, 0x181f ;  /* 0x0000181fff0b7424 */ /* 0x000fe400078e00ff */
[----:B------:R-:W-:-:S07]  /*2a4e0*/  IMAD.MOV.U32 R15, RZ, RZ, -0x1 ;  /* 0xffffffffff0f7424 */ /* 0x000fce00078e00ff */
[----:B-12---:R-:W-:Y:S05]  /*2a4f0*/  WARPSYNC.COLLECTIVE R15, `(.L_x_846) ;  /* 0x000000000f087348 */ /* 0x006fea0003c00000 */
[----:B------:R0:W3:Y:S02]  /*2a500*/  SHFL.IDX P6, R14, R13, R12, R11 ;  /* 0x0000000c0d0e7389 */ /* 0x0000e400000c000b */
[----:B0123--:R-:W-:Y:S01]  /*2a510*/  ENDCOLLECTIVE ;  /* 0x000000000000791b */ /* 0x00ffe20003800000 */
.L_x_846:
[----:B------:R-:W-:Y:S02]  /*2a520*/  IMAD.MOV.U32 R13, RZ, RZ, R3 ;  /* 0x000000ffff0d7224 */ /* 0x000fe400078e0003 */
[----:B------:R-:W-:-:S07]  /*2a530*/  IMAD.MOV.U32 R0, RZ, RZ, R14 ;  /* 0x000000ffff007224 */ /* 0x000fce00078e000e */
[----:B------:R-:W-:Y:S05]  /*2a540*/  WARPSYNC.COLLECTIVE R15, `(.L_x_847) ;  /* 0x000000000f087348 */ /* 0x000fea0003c00000 */
[----:B------:R0:W1:Y:S02]  /*2a550*/  SHFL.IDX P6, R14, R13, R12, R11 ;  /* 0x0000000c0d0e7389 */ /* 0x00006400000c000b */
[----:B01----:R-:W-:Y:S01]  /*2a560*/  ENDCOLLECTIVE ;  /* 0x000000000000791b */ /* 0x003fe20003800000 */
.L_x_847:
[----:B------:R-:W-:Y:S05]  /*2a570*/  BRA `(.L_x_848) ;  /* 0xffffff7000b07947 */ /* 0x000fea000383ffff */
.L_x_640:
[----:B------:R-:W-:Y:S01]  /*2a580*/  BSSY B1, `(.L_x_849) ;  /* 0x0000008000017945 */ /* 0x000fe20003800000 */
[----:B------:R-:W-:Y:S02]  /*2a590*/  IMAD.MOV.U32 R13, RZ, RZ, R4 ;  /* 0x000000ffff0d7224 */ /* 0x000fe400078e0004 */
[----:B------:R-:W-:Y:S02]  /*2a5a0*/  IMAD.MOV.U32 R12, RZ, RZ, 0x1 ;  /* 0x00000001ff0c7424 */ /* 0x000fe400078e00ff */
[----:B------:R-:W-:Y:S02]  /*2a5b0*/  IMAD.MOV.U32 R11, RZ, RZ, 0x181f ;  /* 0x0000181fff0b7424 */ /* 0x000fe400078e00ff */
[----:B---3--:R-:W-:-:S07]  /*2a5c0*/  IMAD.MOV.U32 R15, RZ, RZ, -0x1 ;  /* 0xffffffffff0f7424 */ /* 0x008fce00078e00ff */
[----:B012-4-:R-:W-:Y:S05]  /*2a5d0*/  WARPSYNC.COLLECTIVE R15, `(.L_x_850) ;  /* 0x000000000f087348 */ /* 0x017fea0003c00000 */
[----:B----4-:R3:W4:Y:S02]  /*2a5e0*/  SHFL.IDX P6, R14, R13, R12, R11 ;  /* 0x0000000c0d0e7389 */ /* 0x01072400000c000b */
[----:B01234-:R-:W-:Y:S01]  /*2a5f0*/  ENDCOLLECTIVE ;  /* 0x000000000000791b */ /* 0x01ffe20003800000 */
.L_x_850:
[----:B------:R-:W-:Y:S05]  /*2a600*/  BSYNC B1 ;  /* 0x0000000000017941 */ /* 0x000fea0003800000 */
.L_x_849:
        /* <DEDUP_REMOVED lines=8> */
.L_x_851:
[----:B------:R-:W-:Y:S05]  /*2a690*/  BRA `(.L_x_852) ;  /* 0xffffff7000b47947 */ /* 0x000fea000383ffff */
.L_x_643:
[----:B------:R-:W-:Y:S01]  /*2a6a0*/  BSSY B1, `(.L_x_853) ;  /* 0x0000008000017945 */ /* 0x000fe20003800000 */
[----:B------:R-:W-:Y:S02]  /*2a6b0*/  IMAD.MOV.U32 R13, RZ, RZ, R4 ;  /* 0x000000ffff0d7224 */ /* 0x000fe400078e0004 */
[----:B------:R-:W-:Y:S02]  /*2a6c0*/  IMAD.MOV.U32 R12, RZ, RZ, 0x2 ;  /* 0x00000002ff0c7424 */ /* 0x000fe400078e00ff */
[----:B------:R-:W-:Y:S02]  /*2a6d0*/  IMAD.MOV.U32 R11, RZ, RZ, 0x181f ;  /* 0x0000181fff0b7424 */ /* 0x000fe400078e00ff */
[----:B0-----:R-:W-:-:S07]  /*2a6e0*/  IMAD.MOV.U32 R15, RZ, RZ, -0x1 ;  /* 0xffffffffff0f7424 */ /* 0x001fce00078e00ff */
[----:B-1234-:R-:W-:Y:S05]  /*2a6f0*/  WARPSYNC.COLLECTIVE R15, `(.L_x_854) ;  /* 0x000000000f087348 */ /* 0x01efea0003c00000 */
[----:B----4-:R0:W4:Y:S02]  /*2a700*/  SHFL.IDX P6, R14, R13, R12, R11 ;  /* 0x0000000c0d0e7389 */ /* 0x01012400000c000b */
[----:B01234-:R-:W-:Y:S01]  /*2a710*/  ENDCOLLECTIVE ;  /* 0x000000000000791b */ /* 0x01ffe20003800000 */
.L_x_854:
[----:B------:R-:W-:Y:S05]  /*2a720*/  BSYNC B1 ;  /* 0x0000000000017941 */ /* 0x000fea0003800000 */
.L_x_853:
        /* <DEDUP_REMOVED lines=8> */
.L_x_855:
[----:B------:R-:W-:Y:S05]  /*2a7b0*/  BRA `(.L_x_856) ;  /* 0xffffff7000b87947 */ /* 0x000fea000383ffff */
.L_x_646:
[----:B------:R-:W-:Y:S01]  /*2a7c0*/  BSSY B1, `(.L_x_857) ;  /* 0x0000008000017945 */ /* 0x000fe20003800000 */
[----:B------:R-:W-:Y:S02]  /*2a7d0*/  IMAD.MOV.U32 R13, RZ, RZ, R4 ;  /* 0x000000ffff0d7224 */ /* 0x000fe400078e0004 */
[----:B------:R-:W-:Y:S02]  /*2a7e0*/  IMAD.MOV.U32 R12, RZ, RZ, 0x3 ;  /* 0x00000003ff0c7424 */ /* 0x000fe400078e00ff */
[----:B------:R-:W-:Y:S02]  /*2a7f0*/  IMAD.MOV.U32 R11, RZ, RZ, 0x181f ;  /* 0x0000181fff0b7424 */ /* 0x000fe400078e00ff */
[----:B0-----:R-:W-:-:S07]  /*2a800*/  IMAD.MOV.U32 R15, RZ, RZ, -0x1 ;  /* 0xffffffffff0f7424 */ /* 0x001fce00078e00ff */
[----:B-1234-:R-:W-:Y:S05]  /*2a810*/  WARPSYNC.COLLECTIVE R15, `(.L_x_858) ;  /* 0x000000000f087348 */ /* 0x01efea0003c00000 */
[----:B------:R0:W0:Y:S02]  /*2a820*/  SHFL.IDX P6, R14, R13, R12, R11 ;  /* 0x0000000c0d0e7389 */ /* 0x00002400000c000b */
[----:B01234-:R-:W-:Y:S01]  /*2a830*/  ENDCOLLECTIVE ;  /* 0x000000000000791b */ /* 0x01ffe20003800000 */
.L_x_858:
[----:B------:R-:W-:Y:S05]  /*2a840*/  BSYNC B1 ;  /* 0x0000000000017941 */ /* 0x000fea0003800000 */
.L_x_857:
        /* <DEDUP_REMOVED lines=8> */
.L_x_859:
[----:B------:R-:W-:Y:S05]  /*2a8d0*/  BRA `(.L_x_860) ;  /* 0xffffff7000bc7947 */ /* 0x000fea000383ffff */
.L_x_663:
[----:B------:R-:W1:Y:S01]  /*2a8e0*/  S2R R4, SR_TID.X ;  /* 0x0000000000047919 */ /* 0x000e620000002100 */
[----:B------:R-:W-:Y:S01]  /*2a8f0*/  BSSY B1, `(.L_x_861) ;  /* 0x000000a000017945 */ /* 0x000fe20003800000 */
[----:B------:R-:W-:Y:S02]  /*2a900*/  IMAD.MOV.U32 R12, RZ, RZ, RZ ;  /* 0x000000ffff0c7224 */ /* 0x000fe400078e00ff */
[----:B0-----:R-:W-:Y:S02]  /*2a910*/  IMAD.MOV.U32 R11, RZ, RZ, 0x1f ;  /* 0x0000001fff0b7424 */ /* 0x001fe400078e00ff */
[----:B------:R-:W-:Y:S01]  /*2a920*/  IMAD.MOV.U32 R15, RZ, RZ, -0x1 ;  /* 0xffffffffff0f7424 */ /* 0x000fe200078e00ff */
[----:B-1----:R-:W-:-:S04]  /*2a930*/  SHF.R.U32.HI R4, RZ, 0x5, R4 ;  /* 0x00000005ff047819 */ /* 0x002fc80000011604 */
[----:B------:R-:W-:-:S05]  /*2a940*/  LOP3.LUT R4, R4, 0x3, RZ, 0xc0, !PT ;  /* 0x0000000304047812 */ /* 0x000fca00078ec0ff */
[----:B------:R-:W-:-:S07]  /*2a950*/  IMAD.MOV.U32 R13, RZ, RZ, R4 ;  /* 0x000000ffff0d7224 */ /* 0x000fce00078e0004 */
[----:B------:R-:W-:Y:S05]  /*2a960*/  WARPSYNC.COLLECTIVE R15, `(.L_x_862) ;  /* 0x000000000f087348 */ /* 0x000fea0003c00000 */
[----:B------:R0:W1:Y:S02]  /*2a970*/  SHFL.IDX P6, R14, R13, R12, R11 ;  /* 0x0000000c0d0e7389 */ /* 0x00006400000c000b */
[----:B01----:R-:W-:Y:S01]  /*2a980*/  ENDCOLLECTIVE ;  /* 0x000000000000791b */ /* 0x003fe20003800000 */
.L_x_862:
[----:B------:R-:W-:Y:S05]  /*2a990*/  BSYNC B1 ;  /* 0x0000000000017941 */ /* 0x000fea0003800000 */
.L_x_861:
[----:B------:R-:W-:Y:S05]  /*2a9a0*/  BRA `(.L_x_863) ;  /* 0xffffff8800e87947 */ /* 0x000fea000383ffff */
.L_x_665:
[----:B------:R-:W-:Y:S01]  /*2a9b0*/  BSSY B1, `(.L_x_864) ;  /* 0x0000006000017945 */ /* 0x000fe20003800000 */
[----:B------:R-:W-:-:S07]  /*2a9c0*/  IMAD.MOV.U32 R15, RZ, RZ, -0x1 ;  /* 0xffffffffff0f7424 */ /* 0x000fce00078e00ff */
[----:B01----:R-:W-:Y:S05]  /*2a9d0*/  WARPSYNC.COLLECTIVE R15, `(.L_x_865) ;  /* 0x000000000f0c7348 */ /* 0x003fea0003c00000 */
[----:B------:R-:W-:Y:S02]  /*2a9e0*/  ELECT P6, UR62, PT ;  /* 0x00000000003e782f */ /* 0x000fe400038c0000 */
[----:B------:R-:W-:Y:S01]  /*2a9f0*/  MOV R14, UR62 ;  /* 0x0000003e000e7c02 */ /* 0x000fe20008000f00 */
[----:B01----:R-:W-:Y:S10]  /*2aa00*/  ENDCOLLECTIVE ;  /* 0x000000000000791b */ /* 0x003ff40003800000 */
.L_x_865:
[----:B------:R-:W-:Y:S05]  /*2aa10*/  BSYNC B1 ;  /* 0x0000000000017941 */ /* 0x000fea0003800000 */
.L_x_864:
[----:B------:R-:W-:Y:S05]  /*2aa20*/  BRA `(.L_x_664) ;  /* 0xffffff8800e07947 */ /* 0x000fea000383ffff */
.L_x_667:
[----:B-1----:R1:W2:Y:S02]  /*2aa30*/  SYNCS.PHASECHK.TRANS64.TRYWAIT P0, [R18+URZ+0x34820], R3 ;  /* 0x03482003120075a7 */ /* 0x0022a4000800017f */
[----:B--2---:R-:W-:Y:S05]  /*2aa40*/  @!P0 NANOSLEEP.SYNCS 0x989680 ;  /* 0x009896800000895d */ /* 0x004fea0003900000 */
[----:B------:R-:W2:Y:S02]  /*2aa50*/  @!P0 SYNCS.PHASECHK.TRANS64 P0, [R18+URZ+0x34820], R3 ;  /* 0x03482003120085a7 */ /* 0x000ea4000800007f */
[----:B--2---:R-:W-:Y:S05]  /*2aa60*/  @!P0 BRA `(.L_x_667) ;  /* 0xfffffffc00f08947 */ /* 0x004fea000383ffff */
[----:B------:R-:W-:Y:S05]  /*2aa70*/  BRA `(.L_x_866) ;  /* 0xffffff8800f07947 */ /* 0x000fea000383ffff */
.L_x_671:
[----:B--2---:R2:W3:Y:S02]  /*2aa80*/  SYNCS.PHASECHK.TRANS64.TRYWAIT P0, [R5+URZ+0x348a0], R9 ;  /* 0x0348a009050075a7 */ /* 0x0044e4000800017f */
[----:B---3--:R-:W-:Y:S05]  /*2aa90*/  @!P0 NANOSLEEP.SYNCS 0x989680 ;  /* 0x009896800000895d */ /* 0x008fea0003900000 */
[----:B------:R-:W3:Y:S02]  /*2aaa0*/  @!P0 SYNCS.PHASECHK.TRANS64 P0, [R5+URZ+0x348a0], R9 ;  /* 0x0348a009050085a7 */ /* 0x000ee4000800007f */
[----:B---3--:R-:W-:Y:S05]  /*2aab0*/  @!P0 BRA `(.L_x_671) ;  /* 0xfffffffc00f08947 */ /* 0x008fea000383ffff */
[----:B------:R-:W-:Y:S05]  /*2aac0*/  BRA `(.L_x_867) ;  /* 0xffffff8c00107947 */ /* 0x000fea000383ffff */
.L_x_677:
[----:B0-----:R0:W1:Y:S02]  /*2aad0*/  SYNCS.PHASECHK.TRANS64.TRYWAIT P0, [R5+URZ+0x348c0], R9 ;  /* 0x0348c009050075a7 */ /* 0x001064000800017f */
[----:B-1----:R-:W-:Y:S05]  /*2aae0*/  @!P0 NANOSLEEP.SYNCS 0x989680 ;  /* 0x009896800000895d */ /* 0x002fea0003900000 */
[----:B------:R-:W1:Y:S02]  /*2aaf0*/  @!P0 SYNCS.PHASECHK.TRANS64 P0, [R5+URZ+0x348c0], R9 ;  /* 0x0348c009050085a7 */ /* 0x000e64000800007f */
[----:B-1----:R-:W-:Y:S05]  /*2ab00*/  @!P0 BRA `(.L_x_677) ;  /* 0xfffffffc00f08947 */ /* 0x002fea000383ffff */
[----:B------:R-:W-:Y:S05]  /*2ab10*/  BRA `(.L_x_868) ;  /* 0xffffff8c00d07947 */ /* 0x000fea000383ffff */
.L_x_685:
[----:B-1----:R1:W2:Y:S02]  /*2ab20*/  SYNCS.PHASECHK.TRANS64.TRYWAIT P2, [R7+URZ+0x348a0], R6 ;  /* 0x0348a006070075a7 */ /* 0x0022a4000804017f */
[----:B--2---:R-:W-:Y:S05]  /*2ab30*/  @!P2 NANOSLEEP.SYNCS 0x989680 ;  /* 0x009896800000a95d */ /* 0x004fea0003900000 */
[----:B------:R-:W2:Y:S02]  /*2ab40*/  @!P2 SYNCS.PHASECHK.TRANS64 P2, [R7+URZ+0x348a0], R6 ;  /* 0x0348a0060700a5a7 */ /* 0x000ea4000804007f */
[----:B--2---:R-:W-:Y:S05]  /*2ab50*/  @!P2 BRA `(.L_x_685) ;  /* 0xfffffffc00f0a947 */ /* 0x004fea000383ffff */
[----:B------:R-:W-:Y:S05]  /*2ab60*/  BRA `(.L_x_869) ;  /* 0xffffff9000e07947 */ /* 0x000fea000383ffff */
.L_x_691:
[----:B0-----:R0:W2:Y:S02]  /*2ab70*/  SYNCS.PHASECHK.TRANS64.TRYWAIT P2, [R7+URZ+0x348c0], R6 ;  /* 0x0348c006070075a7 */ /* 0x0010a4000804017f */
[----:B--2---:R-:W-:Y:S05]  /*2ab80*/  @!P2 NANOSLEEP.SYNCS 0x989680 ;  /* 0x009896800000a95d */ /* 0x004fea0003900000 */
[----:B------:R-:W2:Y:S02]  /*2ab90*/  @!P2 SYNCS.PHASECHK.TRANS64 P2, [R7+URZ+0x348c0], R6 ;  /* 0x0348c0060700a5a7 */ /* 0x000ea4000804007f */
[----:B--2---:R-:W-:Y:S05]  /*2aba0*/  @!P2 BRA `(.L_x_691) ;  /* 0xfffffffc00f0a947 */ /* 0x004fea000383ffff */
[----:B------:R-:W-:Y:S05]  /*2abb0*/  BRA `(.L_x_870) ;  /* 0xffffff94009c7947 */ /* 0x000fea000383ffff */
.L_x_707:
        /* <DEDUP_REMOVED lines=11> */
.L_x_872:
[----:B------:R-:W-:Y:S05]  /*2ac70*/  BSYNC B0 ;  /* 0x0000000000007941 */ /* 0x000fea0003800000 */
.L_x_871:
[----:B------:R-:W-:Y:S05]  /*2ac80*/  BRA `(.L_x_873) ;  /* 0xffffffa000a47947 */ /* 0x000fea000383ffff */
.L_x_709:
[----:B------:R-:W-:Y:S01]  /*2ac90*/  BSSY B0, `(.L_x_874) ;  /* 0x0000006000007945 */ /* 0x000fe20003800000 */
[----:B------:R-:W-:-:S07]  /*2aca0*/  IMAD.MOV.U32 R15, RZ, RZ, -0x1 ;  /* 0xffffffffff0f7424 */ /* 0x000fce00078e00ff */
[----:B01----:R-:W-:Y:S05]  /*2acb0*/  WARPSYNC.COLLECTIVE R15, `(.L_x_875) ;  /* 0x000000000f0c7348 */ /* 0x003fea0003c00000 */
[----:B------:R-:W-:Y:S02]  /*2acc0*/  ELECT P6, UR62, PT ;  /* 0x00000000003e782f */ /* 0x000fe400038c0000 */
[----:B------:R-:W-:Y:S01]  /*2acd0*/  MOV R14, UR62 ;  /* 0x0000003e000e7c02 */ /* 0x000fe20008000f00 */
[----:B01----:R-:W-:Y:S10]  /*2ace0*/  ENDCOLLECTIVE ;  /* 0x000000000000791b */ /* 0x003ff40003800000 */
.L_x_875:
[----:B------:R-:W-:Y:S05]  /*2acf0*/  BSYNC B0 ;  /* 0x0000000000007941 */ /* 0x000fea0003800000 */
.L_x_874:
[----:B------:R-:W-:Y:S05]  /*2ad00*/  BRA `(.L_x_876) ;  /* 0xffffffa000b07947 */ /* 0x000fea000383ffff */
.L_x_711:
[----:B-1----:R1:W2:Y:S02]  /*2ad10*/  SYNCS.PHASECHK.TRANS64.TRYWAIT P0, [R0+URZ+0x34840], R2 ;  /* 0x03484002000075a7 */ /* 0x0022a4000800017f */
[----:B--2---:R-:W-:Y:S05]  /*2ad20*/  @!P0 NANOSLEEP.SYNCS 0x989680 ;  /* 0x009896800000895d */ /* 0x004fea0003900000 */
[----:B------:R-:W2:Y:S02]  /*2ad30*/  @!P0 SYNCS.PHASECHK.TRANS64 P0, [R0+URZ+0x34840], R2 ;  /* 0x03484002000085a7 */ /* 0x000ea4000800007f */
[----:B--2---:R-:W-:Y:S05]  /*2ad40*/  @!P0 BRA `(.L_x_711) ;  /* 0xfffffffc00f08947 */ /* 0x004fea000383ffff */
[----:B------:R-:W-:Y:S05]  /*2ad50*/  BRA `(.L_x_877) ;  /* 0xffffffa400147947 */ /* 0x000fea000383ffff */
.L_x_715:
[----:B------:R-:W2:Y:S01]  /*2ad60*/  LDL.LU R11, [R1+0x54] ;  /* 0x00005400010b7983 */ /* 0x000ea20000300800 */
[----:B------:R-:W-:Y:S02]  /*2ad70*/  IMAD.MOV.U32 R13, RZ, RZ, R3 ;  /* 0x000000ffff0d7224 */ /* 0x000fe400078e0003 */
[----:B------:R-:W-:Y:S01]  /*2ad80*/  IMAD.MOV.U32 R12, RZ, RZ, RZ ;  /* 0x000000ffff0c7224 */ /* 0x000fe200078e00ff */
[----:B------:R-:W0:Y:S01]  /*2ad90*/  S2R R7, SR_TID.X ;  /* 0x0000000000077919 */ /* 0x000e220000002100 */
[----:B------:R-:W-:Y:S01]  /*2ada0*/  IMAD.MOV.U32 R15, RZ, RZ, -0x1 ;  /* 0xffffffffff0f7424 */ /* 0x000fe200078e00ff */
[----:B0-----:R-:W-:-:S04]  /*2adb0*/  LOP3.LUT R7, R7, 0x7f, RZ, 0xc0, !PT ;  /* 0x0000007f07077812 */ /* 0x001fc800078ec0ff */
        /* <DEDUP_REMOVED lines=9> */
.L_x_878:
[----:B------:R-:W-:Y:S02]  /*2ae50*/  IMAD.MOV.U32 R13, RZ, RZ, R4 ;  /* 0x000000ffff0d7224 */ /* 0x000fe400078e0004 */
[----:B------:R-:W-:-:S07]  /*2ae60*/  IMAD.MOV.U32 R6, RZ, RZ, R14 ;  /* 0x000000ffff067224 */ /* 0x000fce00078e000e */
[----:B------:R-:W-:Y:S05]  /*2ae70*/  WARPSYNC.COLLECTIVE R15, `(.L_x_879) ;  /* 0x000000000f087348 */ /* 0x000fea0003c00000 */
[----:B------:R0:W1:Y:S02]  /*2ae80*/  SHFL.IDX P6, R14, R13, R12, R11 ;  /* 0x0000000c0d0e7389 */ /* 0x00006400000c000b */
[----:B01----:R-:W-:Y:S01]  /*2ae90*/  ENDCOLLECTIVE ;  /* 0x000000000000791b */ /* 0x003fe20003800000 */
.L_x_879:
        /* <DEDUP_REMOVED lines=18> */
.L_x_880:
[----:B------:R-:W-:Y:S02]  /*2afc0*/  IMAD.MOV.U32 R13, RZ, RZ, R4 ;  /* 0x000000ffff0d7224 */ /* 0x000fe400078e0004 */
[----:B------:R-:W-:-:S07]  /*2afd0*/  IMAD.MOV.U32 R8, RZ, RZ, R14 ;  /* 0x000000ffff087224 */ /* 0x000fce00078e000e */
[----:B------:R-:W-:Y:S05]  /*2afe0*/  WARPSYNC.COLLECTIVE R15, `(.L_x_881) ;  /* 0x000000000f087348 */ /* 0x000fea0003c00000 */
[----:B------:R0:W1:Y:S02]  /*2aff0*/  SHFL.IDX P6, R14, R13, R12, R11 ;  /* 0x0000000c0d0e7389 */ /* 0x00006400000c000b */
[----:B01----:R-:W-:Y:S01]  /*2b000*/  ENDCOLLECTIVE ;  /* 0x000000000000791b */ /* 0x003fe20003800000 */
.L_x_881:
        /* <DEDUP_REMOVED lines=19> */
.L_x_882:
[----:B------:R-:W-:Y:S01]  /*2b140*/  IMAD.MOV.U32 R13, RZ, RZ, R4 ;  /* 0x000000ffff0d7224 */ /* 0x000fe200078e0004 */
[----:B------:R-:W-:-:S07]  /*2b150*/  MOV R6, R14 ;  /* 0x0000000e00067202 */ /* 0x000fce0000000f00 */
[----:B------:R-:W-:Y:S05]  /*2b160*/  WARPSYNC.COLLECTIVE R15, `(.L_x_883) ;  /* 0x000000000f087348 */ /* 0x000fea0003c00000 */
[----:B------:R0:W1:Y:S02]  /*2b170*/  SHFL.IDX P6, R14, R13, R12, R11 ;  /* 0x0000000c0d0e7389 */ /* 0x00006400000c000b */
[----:B01----:R-:W-:Y:S01]  /*2b180*/  ENDCOLLECTIVE ;  /* 0x000000000000791b */ /* 0x003fe20003800000 */
.L_x_883:
        /* <DEDUP_REMOVED lines=18> */
.L_x_884:
[----:B------:R-:W-:Y:S02]  /*2b2b0*/  IMAD.MOV.U32 R13, RZ, RZ, R4 ;  /* 0x000000ffff0d7224 */ /* 0x000fe400078e0004 */
[----:B------:R-:W-:-:S07]  /*2b2c0*/  IMAD.MOV.U32 R6, RZ, RZ, R14 ;  /* 0x000000ffff067224 */ /* 0x000fce00078e000e */
[----:B------:R-:W-:Y:S05]  /*2b2d0*/  WARPSYNC.COLLECTIVE R15, `(.L_x_885) ;  /* 0x000000000f087348 */ /* 0x000fea0003c00000 */
[----:B------:R0:W1:Y:S02]  /*2b2e0*/  SHFL.IDX P6, R14, R13, R12, R11 ;  /* 0x0000000c0d0e7389 */ /* 0x00006400000c000b */
[----:B01----:R-:W-:Y:S01]  /*2b2f0*/  ENDCOLLECTIVE ;  /* 0x000000000000791b */ /* 0x003fe20003800000 */
.L_x_885:
        /* <DEDUP_REMOVED lines=18> */
.L_x_886:
[----:B------:R-:W-:Y:S02]  /*2b420*/  IMAD.MOV.U32 R13, RZ, RZ, R4 ;  /* 0x000000ffff0d7224 */ /* 0x000fe400078e0004 */
[----:B------:R-:W-:-:S07]  /*2b430*/  IMAD.MOV.U32 R6, RZ, RZ, R14 ;  /* 0x000000ffff067224 */ /* 0x000fce00078e000e */
[----:B------:R-:W-:Y:S05]  /*2b440*/  WARPSYNC.COLLECTIVE R15, `(.L_x_887) ;  /* 0x000000000f087348 */ /* 0x000fea0003c00000 */
[----:B------:R0:W1:Y:S02]  /*2b450*/  SHFL.IDX P6, R14, R13, R12, R11 ;  /* 0x0000000c0d0e7389 */ /* 0x00006400000c000b */
[----:B01----:R-:W-:Y:S01]  /*2b460*/  ENDCOLLECTIVE ;  /* 0x000000000000791b */ /* 0x003fe20003800000 */
.L_x_887:
        /* <DEDUP_REMOVED lines=18> */
.L_x_888:
[----:B------:R-:W-:Y:S02]  /*2b590*/  IMAD.MOV.U32 R13, RZ, RZ, R4 ;  /* 0x000000ffff0d7224 */ /* 0x000fe400078e0004 */
[----:B------:R-:W-:-:S07]  /*2b5a0*/  IMAD.MOV.U32 R6, RZ, RZ, R14 ;  /* 0x000000ffff067224 */ /* 0x000fce00078e000e */
[----:B------:R-:W-:Y:S05]  /*2b5b0*/  WARPSYNC.COLLECTIVE R15, `(.L_x_889) ;  /* 0x000000000f087348 */ /* 0x000fea0003c00000 */
[----:B------:R0:W1:Y:S02]  /*2b5c0*/  SHFL.IDX P6, R14, R13, R12, R11 ;  /* 0x0000000c0d0e7389 */ /* 0x00006400000c000b */
[----:B01----:R-:W-:Y:S01]  /*2b5d0*/  ENDCOLLECTIVE ;  /* 0x000000000000791b */ /* 0x003fe20003800000 */
.L_x_889:
        /* <DEDUP_REMOVED lines=16> */
.L_x_890:
[----:B------:R-:W-:-:S05]  /*2b6e0*/  VIADD R7, R0, 0x60 ;  /* 0x0000006000077836 */ /* 0x000fca0000000000 */
[----:B------:R-:W-:Y:S01]  /*2b6f0*/  ISETP.GE.AND P2, PT, R7, R2, PT ;  /* 0x000000020700720c */ /* 0x000fe20003f46270 */
[----:B------:R-:W-:Y:S02]  /*2b700*/  IMAD.MOV.U32 R13, RZ, RZ, R4 ;  /* 0x000000ffff0d7224 */ /* 0x000fe400078e0004 */
[----:B------:R-:W-:-:S10]  /*2b710*/  IMAD.MOV.U32 R6, RZ, RZ, R14 ;  /* 0x000000ffff067224 */ /* 0x000fd400078e000e */
[----:B------:R-:W-:Y:S05]  /*2b720*/  WARPSYNC.COLLECTIVE R15, `(.L_x_891) ;  /* 0x000000000f087348 */ /* 0x000fea0003c00000 */
[----:B------:R0:W1:Y:S02]  /*2b730*/  SHFL.IDX P6, R14, R13, R12, R11 ;  /* 0x0000000c0d0e7389 */ /* 0x00006400000c000b */
[----:B01----:R-:W-:Y:S01]  /*2b740*/  ENDCOLLECTIVE ;  /* 0x000000000000791b */ /* 0x003fe20003800000 */
.L_x_891:
        /* <DEDUP_REMOVED lines=16> */
.L_x_892:
[----:B------:R-:W-:Y:S02]  /*2b850*/  IMAD.MOV.U32 R13, RZ, RZ, R4 ;  /* 0x000000ffff0d7224 */ /* 0x000fe400078e0004 */
[----:B------:R-:W-:-:S07]  /*2b860*/  IMAD.MOV.U32 R5, RZ, RZ, R14 ;  /* 0x000000ffff057224 */ /* 0x000fce00078e000e */
[----:B------:R-:W-:Y:S05]  /*2b870*/  WARPSYNC.COLLECTIVE R15, `(.L_x_893) ;  /* 0x000000000f087348 */ /* 0x000fea0003c00000 */
[----:B------:R0:W1:Y:S02]  /*2b880*/  SHFL.IDX P6, R14, R13, R12, R11 ;  /* 0x0000000c0d0e7389 */ /* 0x00006400000c000b */
[----:B01----:R-:W-:Y:S01]  /*2b890*/  ENDCOLLECTIVE ;  /* 0x000000000000791b */ /* 0x003fe20003800000 */
.L_x_893:
[----:B------:R-:W-:Y:S01]  /*2b8a0*/  IMAD.MOV.U32 R3, RZ, RZ, R14 ;  /* 0x000000ffff037224 */ /* 0x000fe200078e000e */
[----:B------:R-:W-:Y:S06]  /*2b8b0*/  BRA `(.L_x_894) ;  /* 0xffffffa400ac7947 */ /* 0x000fec000383ffff */
.L_x_720:
[----:B---3--:R3:W4:Y:S02]  /*2b8c0*/  SYNCS.PHASECHK.TRANS64.TRYWAIT P0, [R18+URZ+0x34820], R0 ;  /* 0x03482000120075a7 */ /* 0x008724000800017f */
[----:B----4-:R-:W-:Y:S05]  /*2b8d0*/  @!P0 NANOSLEEP.SYNCS 0x989680 ;  /* 0x009896800000895d */ /* 0x010fea0003900000 */
[----:B------:R-:W4:Y:S02]  /*2b8e0*/  @!P0 SYNCS.PHASECHK.TRANS64 P0, [R18+URZ+0x34820], R0 ;  /* 0x03482000120085a7 */ /* 0x000f24000800007f */
[----:B----4-:R-:W-:Y:S05]  /*2b8f0*/  @!P0 BRA `(.L_x_720) ;  /* 0xfffffffc00f08947 */ /* 0x010fea000383ffff */
[----:B------:R-:W-:Y:S05]  /*2b900*/  BRA `(.L_x_895) ;  /* 0xffffffa800207947 */ /* 0x000fea000383ffff */
.L_x_729:
[----:B-1----:R1:W2:Y:S02]  /*2b910*/  SYNCS.PHASECHK.TRANS64.TRYWAIT P0, [R3+URZ+0x34840], R2 ;  /* 0x03484002030075a7 */ /* 0x0022a4000800017f */
[----:B--2---:R-:W-:Y:S05]  /*2b920*/  @!P0 NANOSLEEP.SYNCS 0x989680 ;  /* 0x009896800000895d */ /* 0x004fea0003900000 */
[----:B------:R-:W2:Y:S02]  /*2b930*/  @!P0 SYNCS.PHASECHK.TRANS64 P0, [R3+URZ+0x34840], R2 ;  /* 0x03484002030085a7 */ /* 0x000ea4000800007f */
[----:B--2---:R-:W-:Y:S05]  /*2b940*/  @!P0 BRA `(.L_x_729) ;  /* 0xfffffffc00f08947 */ /* 0x004fea000383ffff */
[----:B------:R-:W-:Y:S05]  /*2b950*/  BRA `(.L_x_896) ;  /* 0xffffffac00007947 */ /* 0x000fea000383ffff */
.L_x_735:
[----:B0-----:R0:W1:Y:S02]  /*2b960*/  SYNCS.PHASECHK.TRANS64.TRYWAIT P0, [R3+URZ+0x60], R2 ;  /* 0x00006002030075a7 */ /* 0x001064000800017f */
[----:B-1----:R-:W-:Y:S05]  /*2b970*/  @!P0 NANOSLEEP.SYNCS 0x989680 ;  /* 0x009896800000895d */ /* 0x002fea0003900000 */
[----:B------:R-:W1:Y:S02]  /*2b980*/  @!P0 SYNCS.PHASECHK.TRANS64 P0, [R3+URZ+0x60], R2 ;  /* 0x00006002030085a7 */ /* 0x000e64000800007f */
[----:B-1----:R-:W-:Y:S05]  /*2b990*/  @!P0 BRA `(.L_x_735) ;  /* 0xfffffffc00f08947 */ /* 0x002fea000383ffff */
[----:B------:R-:W-:Y:S05]  /*2b9a0*/  BRA `(.L_x_897) ;  /* 0xffffffac00d47947 */ /* 0x000fea000383ffff */
.L_x_744:
[----:B-1----:R1:W2:Y:S02]  /*2b9b0*/  SYNCS.PHASECHK.TRANS64.TRYWAIT P0, [R3+URZ+0x34840], R2 ;  /* 0x03484002030075a7 */ /* 0x0022a4000800017f */
[----:B--2---:R-:W-:Y:S05]  /*2b9c0*/  @!P0 NANOSLEEP.SYNCS 0x989680 ;  /* 0x009896800000895d */ /* 0x004fea0003900000 */
[----:B------:R-:W2:Y:S02]  /*2b9d0*/  @!P0 SYNCS.PHASECHK.TRANS64 P0, [R3+URZ+0x34840], R2 ;  /* 0x03484002030085a7 */ /* 0x000ea4000800007f */
[----:B--2---:R-:W-:Y:S05]  /*2b9e0*/  @!P0 BRA `(.L_x_744) ;  /* 0xfffffffc00f08947 */ /* 0x004fea000383ffff */
[----:B------:R-:W-:Y:S05]  /*2b9f0*/  BRA `(.L_x_898) ;  /* 0xffffffb400687947 */ /* 0x000fea000383ffff */
.L_x_750:
[----:B0-----:R0:W1:Y:S02]  /*2ba00*/  SYNCS.PHASECHK.TRANS64.TRYWAIT P0, [R2+URZ+0x60], R3 ;  /* 0x00006003020075a7 */ /* 0x001064000800017f */
[----:B-1----:R-:W-:Y:S05]  /*2ba10*/  @!P0 NANOSLEEP.SYNCS 0x989680 ;  /* 0x009896800000895d */ /* 0x002fea0003900000 */
[----:B------:R-:W1:Y:S02]  /*2ba20*/  @!P0 SYNCS.PHASECHK.TRANS64 P0, [R2+URZ+0x60], R3 ;  /* 0x00006003020085a7 */ /* 0x000e64000800007f */
[----:B-1----:R-:W-:Y:S05]  /*2ba30*/  @!P0 BRA `(.L_x_750) ;  /* 0xfffffffc00f08947 */ /* 0x002fea000383ffff */
[----:B------:R-:W-:Y:S05]  /*2ba40*/  BRA `(.L_x_899) ;  /* 0xffffffb8003c7947 */ /* 0x000fea000383ffff */
.L_x_759:
[----:B--2---:R2:W3:Y:S02]  /*2ba50*/  SYNCS.PHASECHK.TRANS64.TRYWAIT P0, [R2+URZ+0x34840], R3 ;  /* 0x03484003020075a7 */ /* 0x0044e4000800017f */
[----:B---3--:R-:W-:Y:S05]  /*2ba60*/  @!P0 NANOSLEEP.SYNCS 0x989680 ;  /* 0x009896800000895d */ /* 0x008fea0003900000 */
[----:B------:R-:W3:Y:S02]  /*2ba70*/  @!P0 SYNCS.PHASECHK.TRANS64 P0, [R2+URZ+0x34840], R3 ;  /* 0x03484003020085a7 */ /* 0x000ee4000800007f */
[----:B---3--:R-:W-:Y:S05]  /*2ba80*/  @!P0 BRA `(.L_x_759) ;  /* 0xfffffffc00f08947 */ /* 0x008fea000383ffff */
[----:B------:R-:W-:Y:S05]  /*2ba90*/  BRA `(.L_x_900) ;  /* 0xffffffbc00a07947 */ /* 0x000fea000383ffff */
.L_x_765:
[----:B0-----:R0:W1:Y:S02]  /*2baa0*/  SYNCS.PHASECHK.TRANS64.TRYWAIT P0, [R2+URZ+0x60], R5 ;  /* 0x00006005020075a7 */ /* 0x001064000800017f */
[----:B-1----:R-:W-:Y:S05]  /*2bab0*/  @!P0 NANOSLEEP.SYNCS 0x989680 ;  /* 0x009896800000895d */ /* 0x002fea0003900000 */
[----:B------:R-:W1:Y:S02]  /*2bac0*/  @!P0 SYNCS.PHASECHK.TRANS64 P0, [R2+URZ+0x60], R5 ;  /* 0x00006005020085a7 */ /* 0x000e64000800007f */
[----:B-1----:R-:W-:Y:S05]  /*2bad0*/  @!P0 BRA `(.L_x_765) ;  /* 0xfffffffc00f08947 */ /* 0x002fea000383ffff */
[----:B------:R-:W-:Y:S05]  /*2bae0*/  BRA `(.L_x_901) ;  /* 0xffffffc000747947 */ /* 0x000fea000383ffff */
.L_x_776:
[----:B--2---:R2:W3:Y:S02]  /*2baf0*/  SYNCS.PHASECHK.TRANS64.TRYWAIT P0, [R0+URZ+0x34860], R2 ;  /* 0x03486002000075a7 */ /* 0x0044e4000800017f */
[----:B---3--:R-:W-:Y:S05]  /*2bb00*/  @!P0 NANOSLEEP.SYNCS 0x989680 ;  /* 0x009896800000895d */ /* 0x008fea0003900000 */
[----:B------:R-:W3:Y:S02]  /*2bb10*/  @!P0 SYNCS.PHASECHK.TRANS64 P0, [R0+URZ+0x34860], R2 ;  /* 0x03486002000085a7 */ /* 0x000ee4000800007f */
[----:B---3--:R-:W-:Y:S05]  /*2bb20*/  @!P0 BRA `(.L_x_776) ;  /* 0xfffffffc00f08947 */ /* 0x008fea000383ffff */
[----:B------:R-:W-:Y:S05]  /*2bb30*/  BRA `(.L_x_902) ;  /* 0xffffffc400c47947 */ /* 0x000fea000383ffff */
.L_x_783:
[----:B------:R-:W3:Y:S01]  /*2bb40*/  LDL R0, [R1+0x10] ;  /* 0x0000100001007983 */ /* 0x000ee20000100800 */
[----:B------:R-:W-:Y:S01]  /*2bb50*/  BSSY B0, `(.L_x_903) ;  /* 0x0000008000007945 */ /* 0x000fe20003800000 */
[----:B------:R-:W-:Y:S02]  /*2bb60*/  IMAD.MOV.U32 R12, RZ, RZ, RZ ;  /* 0x000000ffff0c7224 */ /* 0x000fe400078e00ff */
[----:B0-----:R-:W-:Y:S02]  /*2bb70*/  IMAD.MOV.U32 R11, RZ, RZ, 0x1f ;  /* 0x0000001fff0b7424 */ /* 0x001fe400078e00ff */
[----:B------:R-:W-:Y:S02]  /*2bb80*/  IMAD.MOV.U32 R15, RZ, RZ, -0x1 ;  /* 0xffffffffff0f7424 */ /* 0x000fe400078e00ff */
[----:B---3--:R-:W-:-:S07]  /*2bb90*/  IMAD.MOV.U32 R13, RZ, RZ, R0 ;  /* 0x000000ffff0d7224 */ /* 0x008fce00078e0000 */
[----:B-12---:R-:W-:Y:S05]  /*2bba0*/  WARPSYNC.COLLECTIVE R15, `(.L_x_904) ;  /* 0x000000000f087348 */ /* 0x006fea0003c00000 */
[----:B------:R0:W3:Y:S02]  /*2bbb0*/  SHFL.IDX P6, R14, R13, R12, R11 ;  /* 0x0000000c0d0e7389 */ /* 0x0000e400000c000b */
[----:B0123--:R-:W-:Y:S01]  /*2bbc0*/  ENDCOLLECTIVE ;  /* 0x000000000000791b */ /* 0x00ffe20003800000 */
.L_x_904:
[----:B------:R-:W-:Y:S05]  /*2bbd0*/  BSYNC B0 ;  /* 0x0000000000007941 */ /* 0x000fea0003800000 */
.L_x_903:
        /* <DEDUP_REMOVED lines=9> */
.L_x_905:
        /* <DEDUP_REMOVED lines=27> */
.L_x_906:
[----:B------:R-:W-:Y:S01]  /*2be20*/  MOV R12, 0x2 ;  /* 0x00000002000c7802 */ /* 0x000fe20000000f00 */
[----:B------:R-:W-:-:S05]  /*2be30*/  IMAD.MOV.U32 R3, RZ, RZ, R14 ;  /* 0x000000ffff037224 */ /* 0x000fca00078e000e */
[----:B------:R-:W-:-:S05]  /*2be40*/  SEL R3, R3, RZ, P1 ;  /* 0x000000ff03037207 */ /* 0x000fca0000800000 */
[----:B------:R-:W-:-:S04]  /*2be50*/  IMAD.IADD R2, R2, 0x1, R3 ;  /* 0x0000000102027824 */ /* 0x000fc800078e0203 */
[----:B------:R-:W-:-:S07]  /*2be60*/  IMAD.MOV.U32 R13, RZ, RZ, R2 ;  /* 0x000000ffff0d7224 */ /* 0x000fce00078e0002 */
[----:B------:R-:W-:Y:S05]  /*2be70*/  WARPSYNC.COLLECTIVE R15, `(.L_x_907) ;  /* 0x000000000f087348 */ /* 0x000fea0003c00000 */
[----:B------:R0:W1:Y:S02]  /*2be80*/  SHFL.UP P6, R14, R13, R12, R11 ;  /* 0x0400000c0d0e7389 */ /* 0x00006400000c000b */
[----:B01----:R-:W-:Y:S01]  /*2be90*/  ENDCOLLECTIVE ;  /* 0x000000000000791b */ /* 0x003fe20003800000 */
.L_x_907:
        /* <DEDUP_REMOVED lines=8> */
.L_x_908:
        /* <DEDUP_REMOVED lines=8> */
.L_x_909:
        /* <DEDUP_REMOVED lines=8> */
.L_x_910:
        /* <DEDUP_REMOVED lines=9> */
.L_x_911:
[----:B------:R-:W-:Y:S01]  /*2c0b0*/  IMAD.MOV.U32 R9, RZ, RZ, R14 ;  /* 0x000000ffff097224 */ /* 0x000fe200078e000e */
[----:B------:R-:W-:Y:S06]  /*2c0c0*/  BRA `(.L_x_912) ;  /* 0xffffffc800387947 */ /* 0x000fec000383ffff */
.L_x_786:
[----:B------:R-:W-:Y:S01]  /*2c0d0*/  BSSY B0, `(.L_x_913) ;  /* 0x0000008000007945 */ /* 0x000fe20003800000 */
[----:B------:R-:W-:Y:S02]  /*2c0e0*/  IMAD.MOV.U32 R13, RZ, RZ, R2 ;  /* 0x000000ffff0d7224 */ /* 0x000fe400078e0002 */
[----:B------:R-:W-:Y:S02]  /*2c0f0*/  IMAD.MOV.U32 R12, RZ, RZ, 0x1 ;  /* 0x00000001ff0c7424 */ /* 0x000fe400078e00ff */
[----:B------:R-:W-:Y:S02]  /*2c100*/  IMAD.MOV.U32 R11, RZ, RZ, RZ ;  /* 0x000000ffff0b7224 */ /* 0x000fe400078e00ff */
[----:B------:R-:W-:-:S07]  /*2c110*/  IMAD.MOV.U32 R15, RZ, RZ, -0x1 ;  /* 0xffffffffff0f7424 */ /* 0x000fce00078e00ff */
[----:B0-----:R-:W-:Y:S05]  /*2c120*/  WARPSYNC.COLLECTIVE R15, `(.L_x_914) ;  /* 0x000000000f087348 */ /* 0x001fea0003c00000 */
[----:B------:R1:W2:Y:S02]  /*2c130*/  SHFL.UP P6, R14, R13, R12, R11 ;  /* 0x0400000c0d0e7389 */ /* 0x0002a400000c000b */
[----:B012---:R-:W-:Y:S01]  /*2c140*/  ENDCOLLECTIVE ;  /* 0x000000000000791b */ /* 0x007fe20003800000 */
.L_x_914:
[----:B------:R-:W-:Y:S05]  /*2c150*/  BSYNC B0 ;  /* 0x0000000000007941 */ /* 0x000fea0003800000 */
.L_x_913:
        /* <DEDUP_REMOVED lines=10> */
.L_x_915:
        /* <DEDUP_REMOVED lines=8> */
.L_x_916:
        /* <DEDUP_REMOVED lines=8> */
.L_x_917:
        /* <DEDUP_REMOVED lines=8> */
.L_x_918:
        /* <DEDUP_REMOVED lines=9> */
.L_x_919:
[----:B------:R-:W-:Y:S01]  /*2c410*/  IMAD.MOV.U32 R9, RZ, RZ, R14 ;  /* 0x000000ffff097224 */ /* 0x000fe200078e000e */
[----:B------:R-:W-:Y:S06]  /*2c420*/  BRA `(.L_x_920) ;  /* 0xffffffc800107947 */ /* 0x000fec000383ffff */
.L_x_788:
[----:B------:R-:W-:Y:S01]  /*2c430*/  BSSY B0, `(.L_x_921) ;  /* 0x0000006000007945 */ /* 0x000fe20003800000 */
[----:B------:R-:W-:Y:S01]  /*2c440*/  PLOP3.LUT P6, PT, P6, PT, PT, 0x8, 0x0 ;  /* 0x000000000000781c */ /* 0x000fe200037ce170 */
[----:B------:R-:W-:-:S12]  /*2c450*/  IMAD.MOV.U32 R15, RZ, RZ, -0x1 ;  /* 0xffffffffff0f7424 */ /* 0x000fd800078e00ff */
[----:B0-----:R-:W-:Y:S05]  /*2c460*/  WARPSYNC.COLLECTIVE R15, `(.L_x_922) ;  /* 0x000000000f087348 */ /* 0x001fea0003c00000 */
[----:B------:R-:W-:Y:S01]  /*2c470*/  VOTE.ANY R14, PT, P6 ;  /* 0x00000000000e7806 */ /* 0x000fe200030e0100 */
[----:B0-----:R-:W-:Y:S06]  /*2c480*/  ENDCOLLECTIVE ;  /* 0x000000000000791b */ /* 0x001fec0003800000 */
.L_x_922:
[----:B------:R-:W-:Y:S05]  /*2c490*/  BSYNC B0 ;  /* 0x0000000000007941 */ /* 0x000fea0003800000 */
.L_x_921:
        /* <DEDUP_REMOVED lines=9> */
.L_x_923:
[----:B------:R-:W-:Y:S02]  /*2c530*/  IMAD.MOV.U32 R13, RZ, RZ, R6 ;  /* 0x000000ffff0d7224 */ /* 0x000fe400078e0006 */
[----:B------:R-:W-:-:S07]  /*2c540*/  IMAD.MOV.U32 R4, RZ, RZ, R14 ;  /* 0x000000ffff047224 */ /* 0x000fce00078e000e */
[----:B------:R-:W-:Y:S05]  /*2c550*/  WARPSYNC.COLLECTIVE R15, `(.L_x_924) ;  /* 0x000000000f087348 */ /* 0x000fea0003c00000 */
[----:B------:R0:W1:Y:S02]  /*2c560*/  SHFL.IDX P6, R14, R13, R12, R11 ;  /* 0x0000000c0d0e7389 */ /* 0x00006400000c000b */
[----:B01----:R-:W-:Y:S01]  /*2c570*/  ENDCOLLECTIVE ;  /* 0x000000000000791b */ /* 0x003fe20003800000 */
.L_x_924:
[----:B------:R-:W-:Y:S01]  /*2c580*/  IMAD.MOV.U32 R6, RZ, RZ, R14 ;  /* 0x000000ffff067224 */ /* 0x000fe200078e000e */
[----:B------:R-:W-:Y:S06]  /*2c590*/  BRA `(.L_x_925) ;  /* 0xffffffc400f07947 */ /* 0x000fec000383ffff */
.L_x_790:
[----:B------:R-:W-:Y:S01]  /*2c5a0*/  BSSY B0, `(.L_x_926) ;  /* 0x0000007000007945 */ /* 0x000fe20003800000 */
[----:B------:R-:W-:Y:S02]  /*2c5b0*/  IMAD.MOV.U32 R13, RZ, RZ, R7 ;  /* 0x000000ffff0d7224 */ /* 0x000fe400078e0007 */
[----:B------:R-:W-:Y:S02]  /*2c5c0*/  IMAD.MOV.U32 R11, RZ, RZ, 0x1f ;  /* 0x0000001fff0b7424 */ /* 0x000fe400078e00ff */
[----:B------:R-:W-:-:S07]  /*2c5d0*/  IMAD.MOV.U32 R15, RZ, RZ, -0x1 ;  /* 0xffffffffff0f7424 */ /* 0x000fce00078e00ff */
[----:B0123--:R-:W-:Y:S05]  /*2c5e0*/  WARPSYNC.COLLECTIVE R15, `(.L_x_927) ;  /* 0x000000000f087348 */ /* 0x00ffea0003c00000 */
[----:B------:R4:W0:Y:S02]  /*2c5f0*/  SHFL.IDX P6, R14, R13, R12, R11 ;  /* 0x0000000c0d0e7389 */ /* 0x00082400000c000b */
[----:B01234-:R-:W-:Y:S01]  /*2c600*/  ENDCOLLECTIVE ;  /* 0x000000000000791b */ /* 0x01ffe20003800000 */
.L_x_927:
[----:B------:R-:W-:Y:S05]  /*2c610*/  BSYNC B0 ;  /* 0x0000000000007941 */ /* 0x000fea0003800000 */
.L_x_926:
[----:B------:R-:W-:Y:S01]  /*2c620*/  IMAD.MOV.U32 R7, RZ, RZ, R14 ;  /* 0x000000ffff077224 */ /* 0x000fe200078e000e */
[----:B------:R-:W-:Y:S06]  /*2c630*/  BRA `(.L_x_928) ;  /* 0xffffffc400e07947 */ /* 0x000fec000383ffff */
.L_x_794:
[----:B0-----:R0:W1:Y:S02]  /*2c640*/  SYNCS.PHASECHK.TRANS64.TRYWAIT P0, [R0+URZ+0x34820], R3 ;  /* 0x03482003000075a7 */ /* 0x001064000800017f */
[----:B-1----:R-:W-:Y:S05]  /*2c650*/  @!P0 NANOSLEEP.SYNCS 0x989680 ;  /* 0x009896800000895d */ /* 0x002fea0003900000 */
[----:B------:R-:W1:Y:S02]  /*2c660*/  @!P0 SYNCS.PHASECHK.TRANS64 P0, [R0+URZ+0x34820], R3 ;  /* 0x03482003000085a7 */ /* 0x000e64000800007f */
[----:B-1----:R-:W-:Y:S05]  /*2c670*/  @!P0 BRA `(.L_x_794) ;  /* 0xfffffffc00f08947 */ /* 0x002fea000383ffff */
[----:B------:R-:W-:Y:S05]  /*2c680*/  BRA `(.L_x_929) ;  /* 0xffffffcc00787947 */ /* 0x000fea000383ffff */
.L_x_795:
        /* <DEDUP_REMOVED lines=11> */
.L_x_931:
[----:B------:R-:W-:Y:S05]  /*2c740*/  BSYNC B0 ;  /* 0x0000000000007941 */ /* 0x000fea0003800000 */
.L_x_930:
[----:B------:R-:W-:Y:S05]  /*2c750*/  BRA `(.L_x_932) ;  /* 0xffffffcc00607947 */ /* 0x000fea000383ffff */
.L_x_796:
[----:B------:R-:W-:Y:S01]  /*2c760*/  BSSY B0, `(.L_x_933) ;  /* 0x0000006000007945 */ /* 0x000fe20003800000 */
[----:B------:R-:W-:-:S07]  /*2c770*/  IMAD.MOV.U32 R15, RZ, RZ, -0x1 ;  /* 0xffffffffff0f7424 */ /* 0x000fce00078e00ff */
[----:B01----:R-:W-:Y:S05]  /*2c780*/  WARPSYNC.COLLECTIVE R15, `(.L_x_934) ;  /* 0x000000000f0c7348 */ /* 0x003fea0003c00000 */
[----:B------:R-:W-:Y:S02]  /*2c790*/  ELECT P6, UR62, PT ;  /* 0x00000000003e782f */ /* 0x000fe400038c0000 */
[----:B------:R-:W-:Y:S01]  /*2c7a0*/  MOV R14, UR62 ;  /* 0x0000003e000e7c02 */ /* 0x000fe20008000f00 */
[----:B01----:R-:W-:Y:S10]  /*2c7b0*/  ENDCOLLECTIVE ;  /* 0x000000000000791b */ /* 0x003ff40003800000 */
.L_x_934:
[----:B------:R-:W-:Y:S05]  /*2c7c0*/  BSYNC B0 ;  /* 0x0000000000007941 */ /* 0x000fea0003800000 */
.L_x_933:
[----:B------:R-:W-:Y:S05]  /*2c7d0*/  BRA `(.L_x_935) ;  /* 0xffffffcc00547947 */ /* 0x000fea000383ffff */
.L_x_798:
[----:B0-----:R0:W1:Y:S02]  /*2c7e0*/  SYNCS.PHASECHK.TRANS64.TRYWAIT P0, [R6+URZ], R5 ;  /* 0x00000005060075a7 */ /* 0x001064000800017f */
[----:B-1----:R-:W-:Y:S05]  /*2c7f0*/  @!P0 NANOSLEEP.SYNCS 0x989680 ;  /* 0x009896800000895d */ /* 0x002fea0003900000 */
[----:B------:R-:W1:Y:S02]  /*2c800*/  @!P0 SYNCS.PHASECHK.TRANS64 P0, [R6+URZ], R5 ;  /* 0x00000005060085a7 */ /* 0x000e64000800007f */
[----:B-1----:R-:W-:Y:S05]  /*2c810*/  @!P0 BRA `(.L_x_798) ;  /* 0xfffffffc00f08947 */ /* 0x002fea000383ffff */
[----:B------:R-:W-:Y:S05]  /*2c820*/  BRA `(.L_x_936) ;  /* 0xffffffcc008c7947 */ /* 0x000fea000383ffff */
.L_x_799:
[----:B-1----:R1:W2:Y:S02]  /*2c830*/  SYNCS.PHASECHK.TRANS64.TRYWAIT P0, [R7+URZ], R2 ;  /* 0x00000002070075a7 */ /* 0x0022a4000800017f */
[----:B--2---:R-:W-:Y:S05]  /*2c840*/  @!P0 NANOSLEEP.SYNCS 0x989680 ;  /* 0x009896800000895d */ /* 0x004fea0003900000 */
[----:B------:R-:W2:Y:S02]  /*2c850*/  @!P0 SYNCS.PHASECHK.TRANS64 P0, [R7+URZ], R2 ;  /* 0x00000002070085a7 */ /* 0x000ea4000800007f */
[----:B--2---:R-:W-:Y:S05]  /*2c860*/  @!P0 BRA `(.L_x_799) ;  /* 0xfffffffc00f08947 */ /* 0x004fea000383ffff */
[----:B------:R-:W-:Y:S05]  /*2c870*/  BRA `(.L_x_937) ;  /* 0xffffffcc00807947 */ /* 0x000fea000383ffff */
.L_x_801:
[----:B--2---:R2:W3:Y:S02]  /*2c880*/  SYNCS.PHASECHK.TRANS64.TRYWAIT P0, [R4+URZ], R5 ;  /* 0x00000005040075a7 */ /* 0x0044e4000800017f */
[----:B---3--:R-:W-:Y:S05]  /*2c890*/  @!P0 NANOSLEEP.SYNCS 0x989680 ;  /* 0x009896800000895d */ /* 0x008fea0003900000 */
[----:B------:R-:W3:Y:S02]  /*2c8a0*/  @!P0 SYNCS.PHASECHK.TRANS64 P0, [R4+URZ], R5 ;  /* 0x00000005040085a7 */ /* 0x000ee4000800007f */
[----:B---3--:R-:W-:Y:S05]  /*2c8b0*/  @!P0 BRA `(.L_x_801) ;  /* 0xfffffffc00f08947 */ /* 0x008fea000383ffff */
[----:B------:R-:W-:Y:S05]  /*2c8c0*/  BRA `(.L_x_938) ;  /* 0xffffffcc00847947 */ /* 0x000fea000383ffff */
.L_x_939:
        /* <DEDUP_REMOVED lines=11> */
.L_x_3093:


//--------------------- .text._ZN7cutlass13device_kernelIN5flash11enable_sm90INS1_16FlashAttnFwdSm90INS1_25CollectiveMainloopFwdSm90ILi2EN4cute5tupleIJNS5_1CILi1EEES8_S8_EEENS6_IJNS7_ILi128EEESA_SA_EEELi128ENS_10bfloat16_tEfNS_4arch4Sm90ELb0ELb1ELb1ELb0ELb0ELb0ELb0ELb1ELb1ELb1ELb1ELb0EEENS1_21CollectiveEpilogueFwdISB_S9_SC_SE_Li256ELb0ELb1ELb1ELb0EEENS1_19SingleTileSchedulerILb0ELb1ELb1ELi128EEEEEEEEEvNT_6ParamsE --------------------------
	.section	.text._ZN7cutlass13device_kernelIN5flash11enable_sm90INS1_16FlashAttnFwdSm90INS1_25CollectiveMainloopFwdSm90ILi2EN4cute5tupleIJNS5_1CILi1EEES8_S8_EEENS6_IJNS7_ILi128EEESA_SA_EEELi128ENS_10bfloat16_tEfNS_4arch4Sm90ELb0ELb1ELb1ELb0ELb0ELb0ELb0ELb1ELb1ELb1ELb1ELb0EEENS1_21CollectiveEpilogueFwdISB_S9_SC_SE_Li256ELb0ELb1ELb1ELb0EEENS1_19SingleTileSchedulerILb0ELb1ELb1ELi128EEEEEEEEEvNT_6ParamsE,"ax",@progbits
	.align	128
.text._ZN7cutlass13device_kernelIN5flash11enable_sm90INS1_16FlashAttnFwdSm90INS1_25CollectiveMainloopFwdSm90ILi2EN4cute5tupleIJNS5_1CILi1EEES8_S8_EEENS6_IJNS7_ILi128EEESA_SA_EEELi128ENS_10bfloat16_tEfNS_4arch4Sm90ELb0ELb1ELb1ELb0ELb0ELb0ELb0ELb1ELb1ELb1ELb1ELb0EEENS1_21CollectiveEpilogueFwdISB_S9_SC_SE_Li256ELb0ELb1ELb1ELb0EEENS1_19SingleTileSchedulerILb0ELb1ELb1ELi128EEEEEEEEEvNT_6ParamsE:
        .type           _ZN7cutlass13device_kernelIN5flash11enable_sm90INS1_16FlashAttnFwdSm90INS1_25CollectiveMainloopFwdSm90ILi2EN4cute5tupleIJNS5_1CILi1EEES8_S8_EEENS6_IJNS7_ILi128EEESA_SA_EEELi128ENS_10bfloat16_tEfNS_4arch4Sm90ELb0ELb1ELb1ELb0ELb0ELb0ELb0ELb1ELb1ELb1ELb1ELb0EEENS1_21CollectiveEpilogueFwdISB_S9_SC_SE_Li256ELb0ELb1ELb1ELb0EEENS1_19SingleTileSchedulerILb0ELb1ELb1ELi128EEEEEEEEEvNT_6ParamsE,@function
        .size           _ZN7cutlass13device_kernelIN5flash11enable_sm90INS1_16FlashAttnFwdSm90INS1_25CollectiveMainloopFwdSm90ILi2EN4cute5tupleIJNS5_1CILi1EEES8_S8_EEENS6_IJNS7_ILi128EEESA_SA_EEELi128ENS_10bfloat16_tEfNS_4arch4Sm90ELb0ELb1ELb1ELb0ELb0ELb0ELb0ELb1ELb1ELb1ELb1ELb0EEENS1_21CollectiveEpilogueFwdISB_S9_SC_SE_Li256ELb0ELb1ELb1ELb0EEENS1_19SingleTileSchedulerILb0ELb1ELb1ELi128EEEEEEEEEvNT_6ParamsE,(.L_x_3094 - _ZN7cutlass13device_kernelIN5flash11enable_sm90INS1_16FlashAttnFwdSm90INS1_25CollectiveMainloopFwdSm90ILi2EN4cute5tupleIJNS5_1CILi1EEES8_S8_EEENS6_IJNS7_ILi128EEESA_SA_EEELi128ENS_10bfloat16_tEfNS_4arch4Sm90ELb0ELb1ELb1ELb0ELb0ELb0ELb0ELb1ELb1ELb1ELb1ELb0EEENS1_21CollectiveEpilogueFwdISB_S9_SC_SE_Li256ELb0ELb1ELb1ELb0EEENS1_19SingleTileSchedulerILb0ELb1ELb1ELi128EEEEEEEEEvNT_6ParamsE)
        .other          _ZN7cutlass13device_kernelIN5flash11enable_sm90INS1_16FlashAttnFwdSm90INS1_25CollectiveMainloopFwdSm90ILi2EN4cute5tupleIJNS5_1CILi1EEES8_S8_EEENS6_IJNS7_ILi128EEESA_SA_EEELi128ENS_10bfloat16_tEfNS_4arch4Sm90ELb0ELb1ELb1ELb0ELb0ELb0ELb0ELb1ELb1ELb1ELb1ELb0EEENS1_21CollectiveEpilogueFwdISB_S9_SC_SE_Li256ELb0ELb1ELb1ELb0EEENS1_19SingleTileSchedulerILb0ELb1ELb1ELi128EEEEEEEEEvNT_6ParamsE,@"STO_CUDA_ENTRY STV_DEFAULT"
_ZN7cutlass13device_kernelIN5flash11enable_sm90INS1_16FlashAttnFwdSm90INS1_25CollectiveMainloopFwdSm90ILi2EN4cute5tupleIJNS5_1CILi1EEES8_S8_EEENS6_IJNS7_ILi128EEESA_SA_EEELi128ENS_10bfloat16_tEfNS_4arch4Sm90ELb0ELb1ELb1ELb0ELb0ELb0ELb0ELb1ELb1ELb1ELb1ELb0EEENS1_21CollectiveEpilogueFwdISB_S9_SC_SE_Li256ELb0ELb1ELb1ELb0EEENS1_19SingleTileSchedulerILb0ELb1ELb1ELi128EEEEEEEEEvNT_6ParamsE:
        /* <DEDUP_REMOVED lines=17> */
.L_x_941:
[----:B------:R-:W-:Y:S05]  /*0110*/  BSYNC B0 ;  /* 0x0000000000007941 */ /* 0x000fea0003800000 */
.L_x_940:
        /* <DEDUP_REMOVED lines=40> */
.L_x_942:
        /* <DEDUP_REMOVED lines=22> */
.L_x_943:
        /* <DEDUP_REMOVED lines=18> */
.L_x_944:
        /* <DEDUP_REMOVED lines=22> */
.L_x_945:
        /* <DEDUP_REMOVED lines=22> */
.L_x_946:
[----:B--2---:R-:W-:Y:S01]  /*08e0*/  ISETP.NE.AND P0, PT, R2, RZ, PT ;  /* 0x000000ff0200720c */ /* 0x004fe20003f05270 */
[----:B------:R-:W-:Y:S01]  /*08f0*/  IMAD.MOV.U32 R2, RZ, RZ, 0x1 ;  /* 0x00000001ff027424 */ /* 0x000fe200078e00ff */
[----:B------:R-:W-:Y:S01]  /*0900*/  NOP ;  /* 0x0000000000007918 */ /* 0x000fe20000000000 */
[----:B------:R-:W-:Y:S01]  /*0910*/  ULDC.64 UR44, c[0x0][0x208] ;  /* 0x00008200002c7ab9 */ /* 0x000fe20000000a00 */
[----:B------:R-:W-:Y:S02]  /*0920*/  BSSY B6, `(.L_x_947) ;  /* 0x0001459000067945 */ /* 0x000fe40003800000 */
[----:B------:R-:W-:-:S05]  /*0930*/  SEL R2, R2, 0x2, !P0 ;  /* 0x0000000202027807 */ /* 0x000fca0004000000 */
[----:B------:R2:W-:Y:S01]  /*0940*/  STL [R1+0x14], R2 ;  /* 0x0000140201007387 */ /* 0x0005e20000100800 */
[----:B01-34-:R-:W-:Y:S06]  /*0950*/  BAR.SYNC.DEFER_BLOCKING 0x0 ;  /* 0x0000000000007b1d */ /* 0x01bfec0000010000 */
[----:B------:R-:W-:Y:S05]  /*0960*/  @!P0 BRA `(.L_x_948) ;  /* 0x0000010400b08947 */ /* 0x000fea0003800000 */
.L_x_949:
[----:B------:R-:W-:-:S08]  /*0970*/  NOP ;  /* 0x0000000000007918 */ /* 0x000fd00000000000 */
[----:B------:R-:W0:Y:S02]  /*0980*/  USETMAXREG.TRY_ALLOC.CTAPOOL UP0, 0xf0 ;  /* 0x000000f0000079c8 */ /* 0x000e240008000600 */
[----:B0-----:R-:W-:-:S13]  /*0990*/  PLOP3.LUT P0, PT, PT, PT, UP0, 0x80, 0x0 ;  /* 0x000000000000781c */ /* 0x001fda0003f0f008 */
[----:B------:R-:W-:Y:S05]  /*09a0*/  @!P0 BRA `(.L_x_949) ;  /* 0xfffffffc00f08947 */ /* 0x000fea000383ffff */
[----:B--2---:R-:W0:Y:S01]  /*09b0*/  LDC R2, c[0x0][0xc50] ;  /* 0x00031400ff027b82 */ /* 0x004e220000000800 */
[----:B------:R-:W1:Y:S07]  /*09c0*/  S2R R6, SR_TID.X ;  /* 0x0000000000067919 */ /* 0x000e6e0000002100 */
[----:B------:R-:W2:Y:S08]  /*09d0*/  S2UR UR4, SR_CTAID.Y ;  /* 0x00000000000479c3 */ /* 0x000eb00000002600 */
[----:B------:R-:W3:Y:S08]  /*09e0*/  S2UR UR5, SR_CTAID.Z ;  /* 0x00000000000579c3 */ /* 0x000ef00000002700 */
[----:B------:R-:W-:Y:S06]  /*09f0*/  BAR.ARV 0x8, 0x180 ;  /* 0x0206000000007b1d */ /* 0x000fec0000002000 */
[----:B0-----:R-:W-:Y:S01]  /*0a00*/  ISETP.NE.AND P1, PT, R2, 0x1, PT ;  /* 0x000000010200780c */ /* 0x001fe20003f25270 */
[----:B--2---:R-:W-:Y:S01]  /*0a10*/  IMAD.U32 R18, RZ, RZ, UR4 ;  /* 0x00000004ff127e24 */ /* 0x004fe2000f8e00ff */
[----:B-1----:R-:W-:-:S11]  /*0a20*/  LOP3.LUT R4, R6, 0xffffff80, RZ, 0xc0, !PT ;  /* 0xffffff8006047812 */ /* 0x002fd600078ec0ff */
[----:B------:R-:W0:Y:S01]  /*0a30*/  @P1 LDC R0, c[0x0][0xc54] ;  /* 0x00031500ff001b82 */ /* 0x000e220000000800 */
[----:B------:R-:W-:-:S07]  /*0a40*/  ISETP.NE.AND P0, PT, R4, 0x80, PT ;  /* 0x000000800400780c */ /* 0x000fce0003f05270 */
[----:B------:R-:W1:Y:S08]  /*0a50*/  @P1 LDC R3, c[0x0][0xc58] ;  /* 0x00031600ff031b82 */ /* 0x000e700000000800 */
[----:B------:R-:W-:Y:S06]  /*0a60*/  @!P0 BAR.ARV 0x9, 0x100 ;  /* 0x0244000000008b1d */ /* 0x000fec0000002000 */
[----:B---3--:R-:W-:Y:S01]  /*0a70*/  ISETP.LE.AND P0, PT, RZ, UR5, PT ;  /* 0x00000005ff007c0c */ /* 0x008fe2000bf03270 */
[----:B0-----:R-:W-:-:S05]  /*0a80*/  @P1 IMAD.HI.U32 R0, R0, UR4, RZ ;  /* 0x0000000400001c27 */ /* 0x001fca000f8e00ff */
[----:B-1----:R-:W-:-:S05]  /*0a90*/  @P1 SHF.R.U32.HI R18, RZ, R3, R0 ;  /* 0x00000003ff121219 */ /* 0x002fca0000011600 */
[----:B------:R-:W-:-:S04]  /*0aa0*/  IMAD.MOV R3, RZ, RZ, -R18 ;  /* 0x000000ffff037224 */ /* 0x000fc800078e0a12 */
[----:B------:R-:W-:Y:S01]  /*0ab0*/  IMAD R17, R2, R3, UR4 ;  /* 0x0000000402117e24 */ /* 0x000fe2000f8e0203 */
[----:B------:R-:W-:Y:S06]  /*0ac0*/  @!P0 BRA `(.L_x_950) ;  /* 0x0000014000f88947 */ /* 0x000fec0003800000 */
[----:B------:R-:W0:Y:S01]  /*0ad0*/  LDC R0, c[0x0][0x448] ;  /* 0x00011200ff007b82 */ /* 0x000e220000000800 */
[----:B------:R-:W1:Y:S01]  /*0ae0*/  S2R R23, SR_CTAID.X ;  /* 0x0000000000177919 */ /* 0x000e620000002500 */
[----:B------:R-:W-:-:S06]  /*0af0*/  VIADD R89, R6, 0xffffff80 ;  /* 0xffffff8006597836 */ /* 0x000fcc0000000000 */
[----:B------:R-:W2:Y:S08]  /*0b00*/  LDC.64 R2, c[0x0][0x418] ;  /* 0x00010600ff027b82 */ /* 0x000eb00000000a00 */
[----:B------:R-:W3:Y:S01]  /*0b10*/  LDC.64 R12, c[0x0][0x9e0] ;  /* 0x00027800ff0c7b82 */ /* 0x000ee20000000a00 */
[----:B0-----:R-:W-:-:S07]  /*0b20*/  ISETP.NE.AND P1, PT, R0, 0x1, PT ;  /* 0x000000010000780c */ /* 0x001fce0003f25270 */
[----:B------:R-:W0:Y:S01]  /*0b30*/  LDC R9, c[0x0][0x288] ;  /* 0x0000a200ff097b82 */ /* 0x000e220000000800 */
[----:B--2---:R-:W-:-:S07]  /*0b40*/  ISETP.NE.U32.AND P0, PT, R2, RZ, PT ;  /* 0x000000ff0200720c */ /* 0x004fce0003f05070 */
[----:B------:R-:W2:Y:S01]  /*0b50*/  LDC R16, c[0x0][0x424] ;  /* 0x00010900ff107b82 */ /* 0x000ea20000000800 */
[----:B-1----:R-:W-:Y:S01]  /*0b60*/  IMAD.SHL.U32 R23, R23, 0x80, RZ ;  /* 0x0000008017177824 */ /* 0x002fe200078e00ff */
[----:B------:R-:W-:-:S03]  /*0b70*/  ISETP.NE.AND.EX P0, PT, R3, RZ, PT, P0 ;  /* 0x000000ff0300720c */ /* 0x000fc60003f05300 */
[----:B------:R-:W-:Y:S01]  /*0b80*/  @P1 VIADD R0, R23, 0x7f ;  /* 0x0000007f17001836 */ /* 0x000fe20000000000 */
[----:B---3--:R-:W-:Y:S02]  /*0b90*/  ISETP.GE.AND P2, PT, R13, 0x1, PT ;  /* 0x000000010d00780c */ /* 0x008fe40003f46270 */
[----:B------:R-:W1:Y:S08]  /*0ba0*/  @P1 LDC R5, c[0x0][0x44c] ;  /* 0x00011300ff051b82 */ /* 0x000e700000000800 */
[----:B------:R-:W3:Y:S01]  /*0bb0*/  @P1 LDC R7, c[0x0][0x450] ;  /* 0x00011400ff071b82 */ /* 0x000ee20000000800 */
[----:B0-----:R-:W-:-:S07]  /*0bc0*/  IADD3 R3, -R9, 0x1, RZ ;  /* 0x0000000109037810 */ /* 0x001fce0007ffe1ff */
[----:B------:R-:W0:Y:S01]  /*0bd0*/  LDC R11, c[0x0][0x2f0] ;  /* 0x0000bc00ff0b7b82 */ /* 0x000e220000000800 */
[----:B--2---:R-:W-:Y:S01]  /*0be0*/  SEL R16, R16, 0x1, P0 ;  /* 0x0000000110107807 */ /* 0x004fe20000000000 */
[----:B-1----:R-:W-:-:S04]  /*0bf0*/  @P1 IMAD.HI.U32 R2, R0, R5, RZ ;  /* 0x0000000500021227 */ /* 0x002fc800078e00ff */
[----:B------:R-:W-:Y:S01]  /*0c00*/  VIADD R0, R23, 0x7f ;  /* 0x0000007f17007836 */ /* 0x000fe20000000000 */
[----:B---3--:R-:W-:Y:S01]  /*0c10*/  @P1 SHF.R.U32.HI R0, RZ, R7, R2 ;  /* 0x00000007ff001219 */ /* 0x008fe20000011602 */
[----:B0-----:R-:W-:-:S04]  /*0c20*/  IMAD R3, R16, R11, R3 ;  /* 0x0000000b10037224 */ /* 0x001fc800078e0203 */
[----:B------:R-:W-:-:S04]  /*0c30*/  IMAD.IADD R3, R3, 0x1, R0 ;  /* 0x0000000103037824 */ /* 0x000fc800078e0200 */
[----:B------:R-:W-:Y:S01]  /*0c40*/  IMAD.IADD R0, R3, 0x1, R12 ;  /* 0x0000000103007824 */ /* 0x000fe200078e020c */
[----:B------:R-:W-:Y:S06]  /*0c50*/  @!P2 BRA `(.L_x_951) ;  /* 0x000000000040a947 */ /* 0x000fec0003800000 */
[C---:B------:R-:W-:Y:S01]  /*0c60*/  ISETP.GT.AND P0, PT, R3.reuse, RZ, PT ;  /* 0x000000ff0300720c */ /* 0x040fe20003f04270 */
[----:B------:R-:W-:-:S12]  /*0c70*/  VIADD R2, R3, 0xffffffff ;  /* 0xffffffff03027836 */ /* 0x000fd80000000000 */
[----:B------:R-:W-:Y:S05]  /*0c80*/  @P0 BRA `(.L_x_952) ;  /* 0x00000000001c0947 */ /* 0x000fea0003800000 */
[----:B------:R-:W-:Y:S01]  /*0c90*/  ISETP.NE.AND P0, PT, R13, 0x1, PT ;  /* 0x000000010d00780c */ /* 0x000fe20003f05270 */
[----:B------:R-:W-:-:S12]  /*0ca0*/  IMAD.MOV R3, RZ, RZ, -R3 ;  /* 0x000000ffff037224 */ /* 0x000fd800078e0a03 */
[----:B------:R-:W0:Y:S02]  /*0cb0*/  @P0 LDC.64 R4, c[0x0][0x9e8] ;  /* 0x00027a00ff040b82 */ /* 0x000e240000000a00 */
[----:B0-----:R-:W-:-:S05]  /*0cc0*/  @P0 IMAD.HI.U32 R2, R3, R4, RZ ;  /* 0x0000000403020227 */ /* 0x001fca00078e00ff */
[----:B------:R-:W-:-:S04]  /*0cd0*/  @P0 SHF.R.U32.HI R3, RZ, R5, R2 ;  /* 0x00000005ff030219 */ /* 0x000fc80000011602 */
[----:B------:R-:W-:Y:S01]  /*0ce0*/  LOP3.LUT R2, RZ, R3, RZ, 0x33, !PT ;  /* 0x00000003ff027212 */ /* 0x000fe200078e33ff */
[----:B------:R-:W-:Y:S06]  /*0cf0*/  BRA `(.L_x_953) ;  /* 0x0000000000107947 */ /* 0x000fec0003800000 */
.L_x_952:
[----:B------:R-:W-:-:S13]  /*0d00*/  ISETP.NE.AND P0, PT, R13, 0x1, PT ;  /* 0x000000010d00780c */ /* 0x000fda0003f05270 */
[----:B------:R-:W0:Y:S02]  /*0d10*/  @P0 LDC.64 R4, c[0x0][0x9e8] ;  /* 0x00027a00ff040b82 */ /* 0x000e240000000a00 */
[----:B0-----:R-:W-:-:S05]  /*0d20*/  @P0 IMAD.HI.U32 R4, R2, R4, RZ ;  /* 0x0000000402040227 */ /* 0x001fca00078e00ff */
[----:B------:R-:W-:-:S07]  /*0d30*/  @P0 SHF.R.U32.HI R2, RZ, R5, R4 ;  /* 0x00000005ff020219 */ /* 0x000fce0000011604 */
.L_x_953:
[----:B------:R-:W-:-:S05]  /*0d40*/  IMAD R3, R2, R13, R13 ;  /* 0x0000000d02037224 */ /* 0x000fca00078e020d */
[----:B------:R-:W-:-:S07]  /*0d50*/  VIMNMX R0, R0, R3, PT ;  /* 0x0000000300007248 */ /* 0x000fce0003fe0100 */
.L_x_951:
[----:B------:R-:W0:Y:S01]  /*0d60*/  @P1 LDC R4, c[0x0][0x44c] ;  /* 0x00011300ff041b82 */ /* 0x000e220000000800 */
[----:B------:R-:W-:Y:S01]  /*0d70*/  VIADD R2, R0, 0x7f ;  /* 0x0000007f00027836 */ /* 0x000fe20000000000 */
[----:B------:R-:W-:Y:S01]  /*0d80*/  ULDC UR4, c[0x0][0x9dc] ;  /* 0x0002770000047ab9 */ /* 0x000fe20000000800 */
[CC--:B------:R-:W-:Y:S02]  /*0d90*/  IMAD R0, R16.reuse, R11.reuse, 0x7f ;  /* 0x0000007f10007424 */ /* 0x0c0fe400078e020b */
[----:B------:R-:W-:Y:S01]  /*0da0*/  IMAD.MOV.U32 R7, RZ, RZ, R23 ;  /* 0x000000ffff077224 */ /* 0x000fe200078e0017 */
[----:B------:R-:W-:Y:S01]  /*0db0*/  SHF.R.S32.HI R5, RZ, 0x1f, R2 ;  /* 0x0000001fff057819 */ /* 0x000fe20000011402 */
[----:B------:R-:W-:Y:S01]  /*0dc0*/  IMAD R88, R16, R11, -R9 ;  /* 0x0000000b10587224 */ /* 0x000fe200078e0a09 */
[----:B------:R-:W1:Y:S01]  /*0dd0*/  @P1 LDC R15, c[0x0][0x450] ;  /* 0x00011400ff0f1b82 */ /* 0x000e620000000800 */
[----:B------:R-:W-:Y:S02]  /*0de0*/  SHF.R.S32.HI R3, RZ, 0x1f, R0 ;  /* 0x0000001fff037819 */ /* 0x000fe40000011400 */
[----:B------:R-:W-:-:S02]  /*0df0*/  LEA.HI R5, R5, R2, RZ, 0x7 ;  /* 0x0000000205057211 */ /* 0x000fc400078f38ff */
[----:B------:R-:W-:Y:S02]  /*0e00*/  LEA.HI R3, R3, R0, RZ, 0x7 ;  /* 0x0000000003037211 */ /* 0x000fe400078f38ff */
[----:B------:R-:W-:Y:S02]  /*0e10*/  SHF.R.S32.HI R0, RZ, 0x7, R5 ;  /* 0x00000007ff007819 */ /* 0x000fe40000011405 */
[----:B------:R-:W-:-:S04]  /*0e20*/  SHF.R.S32.HI R3, RZ, 0x7, R3 ;  /* 0x00000007ff037819 */ /* 0x000fc80000011403 */
[----:B------:R-:W-:Y:S01]  /*0e30*/  VIMNMX R9, R3, R0, PT ;  /* 0x0000000003097248 */ /* 0x000fe20003fe0100 */
[----:B0-----:R-:W-:-:S05]  /*0e40*/  @P1 IMAD.HI.U32 R4, R23, R4, RZ ;  /* 0x0000000417041227 */ /* 0x001fca00078e00ff */
[----:B-1----:R-:W-:-:S05]  /*0e50*/  @P1 SHF.R.U32.HI R7, RZ, R15, R4 ;  /* 0x0000000fff071219 */ /* 0x002fca0000011604 */
[----:B------:R-:W-:-:S04]  /*0e60*/  IMAD.IADD R2, R88, 0x1, R7 ;  /* 0x0000000158027824 */ /* 0x000fc800078e0207 */
[----:B------:R-:W-:Y:S01]  /*0e70*/  VIADD R0, R2, -UR4 ;  /* 0x8000000402007c36 */ /* 0x000fe20008000000 */
[----:B------:R-:W-:Y:S06]  /*0e80*/  @!P2 BRA `(.L_x_954) ;  /* 0x00000000003ca947 */ /* 0x000fec0003800000 */
[----:B------:R-:W-:-:S13]  /*0e90*/  ISETP.GT.AND P0, PT, R2, -0x1, PT ;  /* 0xffffffff0200780c */ /* 0x000fda0003f04270 */
[----:B------:R-:W-:Y:S05]  /*0ea0*/  @P0 BRA `(.L_x_955) ;  /* 0x00000000001c0947 */ /* 0x000fea0003800000 */
[----:B------:R-:W-:Y:S02]  /*0eb0*/  ISETP.NE.AND P0, PT, R13, 0x1, PT ;  /* 0x000000010d00780c */ /* 0x000fe40003f05270 */
[----:B------:R-:W-:-:S11]  /*0ec0*/  LOP3.LUT R3, RZ, R2, RZ, 0x33, !PT ;  /* 0x00000002ff037212 */ /* 0x000fd600078e33ff */
[----:B------:R-:W0:Y:S02]  /*0ed0*/  @P0 LDC.64 R4, c[0x0][0x9e8] ;  /* 0x00027a00ff040b82 */ /* 0x000e240000000a00 */
[----:B0-----:R-:W-:-:S05]  /*0ee0*/  @P0 IMAD.HI.U32 R2, R3, R4, RZ ;  /* 0x0000000403020227 */ /* 0x001fca00078e00ff */
[----:B------:R-:W-:-:S04]  /*0ef0*/  @P0 SHF.R.U32.HI R3, RZ, R5, R2 ;  /* 0x00000005ff030219 */ /* 0x000fc80000011602 */
[----:B------:R-:W-:Y:S01]  /*0f00*/  LOP3.LUT R2, RZ, R3, RZ, 0x33, !PT ;  /* 0x00000003ff027212 */ /* 0x000fe200078e33ff */
[----:B------:R-:W-:Y:S06]  /*0f10*/  BRA `(.L_x_956) ;  /* 0x0000000000107947 */ /* 0x000fec0003800000 */
.L_x_955:
[----:B------:R-:W-:-:S13]  /*0f20*/  ISETP.NE.AND P0, PT, R13, 0x1, PT ;  /* 0x000000010d00780c */ /* 0x000fda0003f05270 */
[----:B------:R-:W0:Y:S02]  /*0f30*/  @P0 LDC.64 R4, c[0x0][0x9e8] ;  /* 0x00027a00ff040b82 */ /* 0x000e240000000a00 */
[----:B0-----:R-:W-:-:S05]  /*0f40*/  @P0 IMAD.HI.U32 R4, R2, R4, RZ ;  /* 0x0000000402040227 */ /* 0x001fca00078e00ff */
[----:B------:R-:W-:-:S07]  /*0f50*/  @P0 SHF.R.U32.HI R2, RZ, R5, R4 ;  /* 0x00000005ff020219 */ /* 0x000fce0000011604 */
.L_x_956:
[----:B------:R-:W-:-:S05]  /*0f60*/  IMAD R3, R2, R13, RZ ;  /* 0x0000000d02037224 */ /* 0x000fca00078e02ff */
[----:B------:R-:W-:-:S07]  /*0f70*/  VIMNMX R0, R0, R3, !PT ;  /* 0x0000000300007248 */ /* 0x000fce0007fe0100 */
.L_x_954:
[----:B------:R-:W-:Y:S01]  /*0f80*/  SHF.R.S32.HI R3, RZ, 0x1f, R0 ;  /* 0x0000001fff037819 */ /* 0x000fe20000011400 */
[----:B------:R-:W-:-:S03]  /*0f90*/  IMAD.MOV.U32 R22, RZ, RZ, RZ ;  /* 0x000000ffff167224 */ /* 0x000fc600078e00ff */
[----:B------:R-:W-:Y:S02]  /*0fa0*/  LEA.HI R3, R3, R0, RZ, 0x7 ;  /* 0x0000000003037211 */ /* 0x000fe400078f38ff */
[----:B------:R-:W-:Y:S02]  /*0fb0*/  SHF.R.U32.HI R0, RZ, 0x10, R17 ;  /* 0x00000010ff007819 */ /* 0x000fe40000011611 */
[----:B------:R-:W-:Y:S02]  /*0fc0*/  SHF.R.S32.HI R3, RZ, 0x7, R3 ;  /* 0x00000007ff037819 */ /* 0x000fe40000011403 */
[----:B------:R-:W-:Y:S02]  /*0fd0*/  ISETP.NE.AND P0, PT, R0, RZ, PT ;  /* 0x000000ff0000720c */ /* 0x000fe40003f05270 */
[----:B------:R-:W-:Y:S02]  /*0fe0*/  VIMNMX R8, RZ, R3, !PT ;  /* 0x00000003ff087248 */ /* 0x000fe40007fe0100 */
[----:B------:R-:W-:-:S02]  /*0ff0*/  LOP3.LUT R17, R17, 0xffff, RZ, 0xc0, !PT ;  /* 0x0000ffff11117812 */ /* 0x000fc400078ec0ff */
[----:B------:R-:W-:-:S07]  /*1000*/  ISETP.GT.AND P1, PT, R9, R8, PT ;  /* 0x000000080900720c */ /* 0x000fce0003f24270 */
[----:B------:R-:W0:Y:S06]  /*1010*/  @!P0 LDC R0, c[0x0][0x9f0] ;  /* 0x00027c00ff008b82 */ /* 0x000e2c0000000800 */
[----:B------:R-:W-:Y:S05]  /*1020*/  @!P1 BRA `(.L_x_957) ;  /* 0x0000000000709947 */ /* 0x000fea0003800000 */
[-C--:B0-----:R-:W-:Y:S02]  /*1030*/  IABS R6, R0.reuse ;  /* 0x0000000000067213 */ /* 0x081fe40000000000 */
[----:B------:R-:W-:Y:S02]  /*1040*/  IADD3 R2, R0, -0x1, R9 ;  /* 0xffffffff00027810 */ /* 0x000fe40007ffe009 */
[----:B------:R-:W0:Y:S03]  /*1050*/  I2F.RP R4, R6 ;  /* 0x0000000600047306 */ /* 0x000e260000209400 */
[----:B------:R-:W-:Y:S01]  /*1060*/  IMAD.IADD R5, R2, 0x1, -R8 ;  /* 0x0000000102057824 */ /* 0x000fe200078e0a08 */
[----:B------:R-:W-:-:S04]  /*1070*/  IABS R2, R0 ;  /* 0x0000000000027213 */ /* 0x000fc80000000000 */
[----:B------:R-:W-:Y:S02]  /*1080*/  IABS R10, R5 ;  /* 0x00000005000a7213 */ /* 0x000fe40000000000 */
[----:B------:R-:W-:-:S04]  /*1090*/  LOP3.LUT R5, R5, R0, RZ, 0x3c, !PT ;  /* 0x0000000005057212 */ /* 0x000fc800078e3cff */
[----:B------:R-:W-:Y:S01]  /*10a0*/  ISETP.GE.AND P2, PT, R5, RZ, PT ;  /* 0x000000ff0500720c */ /* 0x000fe20003f46270 */
[----:B0-----:R-:W0:Y:S02]  /*10b0*/  MUFU.RCP R4, R4 ;  /* 0x0000000400047308 */ /* 0x001e240000001000 */
[----:B0-----:R-:W-:Y:S02]  /*10c0*/  VIADD R3, R4, 0xffffffe ;  /* 0x0ffffffe04037836 */ /* 0x001fe40000000000 */
[----:B------:R-:W-:Y:S02]  /*10d0*/  IMAD.MOV R4, RZ, RZ, -R2 ;  /* 0x000000ffff047224 */ /* 0x000fe400078e0a02 */
[----:B------:R-:W-:Y:S02]  /*10e0*/  IMAD.MOV.U32 R2, RZ, RZ, RZ ;  /* 0x000000ffff027224 */ /* 0x000fe400078e00ff */
[----:B------:R-:W0:Y:S02]  /*10f0*/  F2I.FTZ.U32.TRUNC.NTZ R3, R3 ;  /* 0x0000000300037305 */ /* 0x000e24000021f000 */
[----:B0-----:R-:W-:-:S04]  /*1100*/  IMAD.MOV R7, RZ, RZ, -R3 ;  /* 0x000000ffff077224 */ /* 0x001fc800078e0a03 */
[----:B------:R-:W-:-:S04]  /*1110*/  IMAD R7, R7, R6, RZ ;  /* 0x0000000607077224 */ /* 0x000fc800078e02ff */
[----:B------:R-:W-:-:S04]  /*1120*/  IMAD.HI.U32 R2, R3, R7, R2 ;  /* 0x0000000703027227 */ /* 0x000fc800078e0002 */
[----:B------:R-:W-:-:S04]  /*1130*/  IMAD.MOV.U32 R3, RZ, RZ, R10 ;  /* 0x000000ffff037224 */ /* 0x000fc800078e000a */
        /* <DEDUP_REMOVED lines=10> */
[----:B------:R-:W-:-:S07]  /*11e0*/  IMAD.MOV.U32 R22, RZ, RZ, R2 ;  /* 0x000000ffff167224 */ /* 0x000fce00078e0002 */
.L_x_957:
[-C--:B------:R-:W-:Y:S01]  /*11f0*/  IMAD R17, R17, R22.reuse, R8 ;  /* 0x0000001611117224 */ /* 0x080fe200078e0208 */
[----:B------:R-:W-:Y:S01]  /*1200*/  PLOP3.LUT P0, PT, PT, PT, PT, 0x80, 0x0 ;  /* 0x000000000000781c */ /* 0x000fe20003f0f070 */
[----:B0-----:R-:W-:Y:S01]  /*1210*/  IMAD.MOV.U32 R0, RZ, RZ, RZ ;  /* 0x000000ffff007224 */ /* 0x001fe200078e00ff */
[----:B------:R-:W-:Y:S01]  /*1220*/  CS2R R150, SRZ ;  /* 0x0000000000967805 */ /* 0x000fe2000001ff00 */
[----:B------:R-:W-:Y:S01]  /*1230*/  IMAD.MOV.U32 R4, RZ, RZ, RZ ;  /* 0x000000ffff047224 */ /* 0x000fe200078e00ff */
[----:B------:R-:W-:Y:S02]  /*1240*/  VIADDMNMX R22, R17, R22, R9, PT ;  /* 0x0000001611167246 */ /* 0x000fe40003800109 */
[----:B------:R-:W-:Y:S02]  /*1250*/  CS2R R148, SRZ ;  /* 0x0000000000947805 */ /* 0x000fe4000001ff00 */
[----:B------:R-:W-:Y:S02]  /*1260*/  CS2R R146, SRZ ;  /* 0x0000000000927805 */ /* 0x000fe4000001ff00 */
[----:B------:R-:W-:-:S02]  /*1270*/  CS2R R144, SRZ ;  /* 0x0000000000907805 */ /* 0x000fc4000001ff00 */
[----:B------:R-:W-:Y:S02]  /*1280*/  ISETP.GT.AND P1, PT, R22, R17, PT ;  /* 0x000000111600720c */ /* 0x000fe40003f24270 */
        /* <DEDUP_REMOVED lines=28> */
[----:B------:R-:W-:Y:S06]  /*1450*/  @!P1 BRA `(.L_x_958) ;  /* 0x000000e000d89947 */ /* 0x000fec0003800000 */
[----:B------:R-:W-:Y:S01]  /*1460*/  SHF.R.S32.HI R92, RZ, 0x1f, R89 ;  /* 0x0000001fff5c7819 */ /* 0x000fe20000011459 */
[----:B------:R-:W0:Y:S01]  /*1470*/  S2UR UR5, SR_CgaCtaId ;  /* 0x00000000000579c3 */ /* 0x000e220000008800 */
[----:B------:R-:W-:Y:S02]  /*1480*/  UMOV UR36, 0x400 ;  /* 0x0000040000247882 */ /* 0x000fe40000000000 */
[----:B------:R-:W-:-:S04]  /*1490*/  LEA.HI R93, R92, R89, RZ, 0x7 ;  /* 0x000000595c5d7211 */ /* 0x000fc800078f38ff */
[----:B------:R-:W-:-:S05]  /*14a0*/  SHF.R.S32.HI R91, RZ, 0x7, R93 ;  /* 0x00000007ff5b7819 */ /* 0x000fca000001145d */
[----:B------:R-:W1:Y:S01]  /*14b0*/  SHFL.IDX PT, R0, R91, RZ, 0x1f ;  /* 0x00001fff5b007589 */ /* 0x000e6200000e0000 */
[----:B0-----:R-:W-:-:S04]  /*14c0*/  ULEA UR36, UR5, UR36, 0x18 ;  /* 0x0000002405247291 */ /* 0x001fc8000f8ec03f */
[----:B------:R-:W-:-:S04]  /*14d0*/  UIADD3 UR5, UR36, 0x10400, URZ ;  /* 0x0001040024057890 */ /* 0x000fc8000fffe03f */
[----:B------:R-:W-:Y:S01]  /*14e0*/  ULOP3.LUT UP0, URZ, UR5, 0x3ff, URZ, 0xc0, !UPT ;  /* 0x000003ff053f7892 */ /* 0x000fe2000f80c03f */
[----:B-1----:R-:W-:-:S05]  /*14f0*/  R2UR UR37, R0 ;  /* 0x00000000002572ca */ /* 0x002fca00000e0000 */
[----:B------:R-:W-:-:S08]  /*1500*/  PLOP3.LUT P0, PT, PT, PT, UP0, 0x80, 0x0 ;  /* 0x000000000000781c */ /* 0x000fd00003f0f008 */
[----:B------:R-:W-:-:S04]  /*1510*/  ULEA.HI UR4, UR37, UR37, URZ, 0x1 ;  /* 0x0000002525047291 */ /* 0x000fc8000f8f083f */
        /* <DEDUP_REMOVED lines=22> */
.L_x_959:
[----:B------:R-:W2:Y:S01]  /*1680*/  LDL.LU R20, [R1+0x14] ;  /* 0x0000140001147983 */ /* 0x000ea20000300800 */
[----:B------:R-:W-:-:S04]  /*1690*/  SHF.L.U32 R2, RZ, 0x1f, RZ ;  /* 0x0000001fff027819 */ /* 0x000fc800000006ff */
[----:B------:R-:W0:Y:S01]  /*16a0*/  SYNCS.PHASECHK.TRANS64.TRYWAIT P1, [UR36+0x28800], R2 ;  /* 0x02880002ff0075a7 */ /* 0x000e220008020164 */
[----:B--2---:R-:W-:-:S04]  /*16b0*/  LOP3.LUT R0, R20, 0x1, RZ, 0xfc, !PT ;  /* 0x0000000114007812 */ /* 0x004fc800078efcff */
[----:B------:R-:W-:Y:S01]  /*16c0*/  ISETP.NE.AND P0, PT, R0, 0x3, PT ;  /* 0x000000030000780c */ /* 0x000fe20003f05270 */
[----:B0-----:R-:W-:-:S12]  /*16d0*/  @!P1 BRA `(.L_x_960) ;  /* 0x0000013400fc9947 */ /* 0x001fd80003800000 */
.L_x_1120:
[----:B------:R-:W-:Y:S05]  /*16e0*/  @!P0 BRA `(.L_x_961) ;  /* 0x0000000000048947 */ /* 0x000fea0003800000 */
[----:B------:R-:W-:Y:S01]  /*16f0*/  BPT.TRAP 0x1 ;  /* 0x000000040000795c */ /* 0x000fe20000300000 */
.L_x_961:
[----:B------:R1:W2:Y:S01]  /*1700*/  SYNCS.PHASECHK.TRANS64.TRYWAIT P2, [UR36+0x28830], R2 ;  /* 0x02883002ff0075a7 */ /* 0x0002a20008040164 */
[----:B------:R-:W-:Y:S05]  /*1710*/  @!P0 BRA `(.L_x_962) ;  /* 0x0000000000048947 */ /* 0x000fea0003800000 */
[----:B------:R-:W-:Y:S01]  /*1720*/  BPT.TRAP 0x1 ;  /* 0x000000040000795c */ /* 0x000fe20000300000 */
.L_x_962:
[----:B------:R-:W3:Y:S01]  /*1730*/  S2R R0, SR_TID.X ;  /* 0x0000000000007919 */ /* 0x000ee20000002100 */
[----:B------:R-:W-:-:S05]  /*1740*/  IMAD.U32 R6, RZ, RZ, UR38 ;  /* 0x00000026ff067e24 */ /* 0x000fca000f8e00ff */
[----:B------:R-:W-:Y:S02]  /*1750*/  LOP3.LUT R6, R6, 0x10000, RZ, 0xfc, !PT ;  /* 0x0001000006067812 */ /* 0x000fe400078efcff */
[----:B---3--:R-:W-:-:S04]  /*1760*/  LOP3.LUT R0, R0, 0x7f, RZ, 0xc0, !PT ;  /* 0x0000007f00007812 */ /* 0x008fc800078ec0ff */
[----:B------:R-:W-:Y:S01]  /*1770*/  ISETP.NE.AND P1, PT, R0, RZ, PT ;  /* 0x000000ff0000720c */ /* 0x000fe20003f25270 */
[----:B--2---:R-:W-:-:S12]  /*1780*/  @P2 BRA `(.L_x_963) ;  /* 0x0000000000082947 */ /* 0x004fd80003800000 */
[----:B------:R-:W2:Y:S02]  /*1790*/  SYNCS.PHASECHK.TRANS64.TRYWAIT P2, [UR36+0x28830], R2 ;  /* 0x02883002ff0075a7 */ /* 0x000ea40008040164 */
[----:B--2---:R-:W-:Y:S05]  /*17a0*/  @!P2 BRA `(.L_x_964) ;  /* 0x0000013400e0a947 */ /* 0x004fea0003800000 */
.L_x_963:
[----:B------:R-:W-:Y:S05]  /*17b0*/  WARPSYNC.ALL ;  /* 0x0000000000007948 */ /* 0x000fea0003800000 */
[----:B------:R-:W-:Y:S01]  /*17c0*/  IMAD.MOV.U32 R7, RZ, RZ, 0x40000040 ;  /* 0x40000040ff077424 */ /* 0x000fe200078e00ff */
[----:B------:R-:W-:Y:S01]  /*17d0*/  UIADD3 UR4, UR36, 0x18400, URZ ;  /* 0x0001840024047890 */ /* 0x000fe2000fffe03f */
[----:B------:R-:W-:Y:S01]  /*17e0*/  R2UR UR8, R6 ;  /* 0x00000000060872ca */ /* 0x000fe200000e0000 */
[----:B------:R-:W-:Y:S02]  /*17f0*/  WARPGROUP.ARRIVE ;  /* 0x00000000000079c5 */ /* 0x000fe40000000000 */
[----:B------:R-:W-:Y:S01]  /*1800*/  R2UR UR9, R7 ;  /* 0x00000000070972ca */ /* 0x000fe200000e0000 */
[----:B------:R-:W-:Y:S01]  /*1810*/  USHF.R.U32.HI UR4, URZ, 0x4, UR4 ;  /* 0x000000043f047899 */ /* 0x000fe20008011604 */
[----:B01----:R-:W0:Y:S01]  /*1820*/  LDC R2, c[0x0][0x448] ;  /* 0x00011200ff027b82 */ /* 0x003e220000000800 */
[----:B------:R-:W-:Y:S01]  /*1830*/  UMOV UR11, 0x40000040 ;  /* 0x40000040000b7882 */ /* 0x000fe20000000000 */
[----:B------:R-:W-:Y:S01]  /*1840*/  UMOV UR33, 0x40000040 ;  /* 0x4000004000217882 */ /* 0x000fe20000000000 */
[----:B------:R-:W-:Y:S01]  /*1850*/  ULOP3.LUT UR4, UR4, 0x3fff, URZ, 0xc0, !UPT ;  /* 0x00003fff04047892 */ /* 0x000fe2000f8ec03f */
[----:B------:R-:W-:Y:S01]  /*1860*/  LEA.HI R11, R91, R91, RZ, 0x1 ;  /* 0x0000005b5b0b7211 */ /* 0x000fe200078f08ff */
[----:B------:R-:W-:Y:S01]  /*1870*/  UMOV UR35, 0x40000040 ;  /* 0x4000004000237882 */ /* 0x000fe20000000000 */
[----:B------:R-:W-:Y:S01]  /*1880*/  UMOV UR29, 0x40000040 ;  /* 0x40000040001d7882 */ /* 0x000fe20000000000 */
[----:B------:R-:W-:Y:S01]  /*1890*/  ULOP3.LUT UR6, UR4, 0x10000, URZ, 0xfc, !UPT ;  /* 0x0001000004067892 */ /* 0x000fe2000f8efc3f */
[----:B------:R-:W-:Y:S01]  /*18a0*/  LEA.HI R92, R92, R89, RZ, 0x2 ;  /* 0x000000595c5c7211 */ /* 0x000fe200078f10ff */
[----:B------:R-:W-:Y:S01]  /*18b0*/  UMOV UR31, 0x40000040 ;  /* 0x40000040001f7882 */ /* 0x000fe20000000000 */
[----:B------:R-:W-:Y:S01]  /*18c0*/  UMOV UR25, 0x40000040 ;  /* 0x4000004000197882 */ /* 0x000fe20000000000 */
[----:B------:R-:W-:Y:S01]  /*18d0*/  UIADD3 UR34, UR6, 0x2, URZ ;  /* 0x0000000206227890 */ /* 0x000fe2000fffe03f */
[----:B------:R-:W-:Y:S01]  /*18e0*/  LOP3.LUT R92, R92, 0xfffffffc, RZ, 0xc0, !PT ;  /* 0xfffffffc5c5c7812 */ /* 0x000fe200078ec0ff */
[----:B------:R-:W-:-:S02]  /*18f0*/  UIADD3 UR30, UR6, 0x4, URZ ;  /* 0x00000004061e7890 */ /* 0x000fc4000fffe03f */
[----:B------:R-:W-:Y:S01]  /*1900*/  UMOV UR10, UR6 ;  /* 0x00000006000a7c82 */ /* 0x000fe20008000000 */
[----:B------:R-:W-:Y:S01]  /*1910*/  UIADD3 UR26, UR6, 0x6, URZ ;  /* 0x00000006061a7890 */ /* 0x000fe2000fffe03f */
[----:B------:R-:W-:Y:S01]  /*1920*/  HGMMA.64x128x16.F32.BF16 R24, gdesc[UR8], RZ, !UPT, gsb0 ;  /* 0x01e00000081879f0 */ /* 0x000fe2000c0018ff */
[----:B------:R-:W-:Y:S01]  /*1930*/  R2UR UR8, R6 ;  /* 0x00000000060872ca */ /* 0x000fe200000e0000 */
[----:B------:R-:W-:Y:S01]  /*1940*/  UMOV UR27, 0x40000040 ;  /* 0x40000040001b7882 */ /* 0x000fe20000000000 */
[----:B------:R-:W-:Y:S01]  /*1950*/  UIADD3 UR22, UR6, 0x400, URZ ;  /* 0x0000040006167890 */ /* 0x000fe2000fffe03f */
[----:B------:R-:W-:Y:S01]  /*1960*/  IMAD.IADD R92, R89, 0x1, -R92 ;  /* 0x00000001595c7824 */ /* 0x000fe200078e0a5c */
[----:B------:R-:W-:Y:S01]  /*1970*/  UMOV UR21, 0x40000040 ;  /* 0x4000004000157882 */ /* 0x000fe20000000000 */
[----:B------:R-:W-:Y:S01]  /*1980*/  UMOV UR23, 0x40000040 ;  /* 0x4000004000177882 */ /* 0x000fe20000000000 */
[----:B------:R-:W-:Y:S01]  /*1990*/  UIADD3 UR18, UR6, 0x402, URZ ;  /* 0x0000040206127890 */ /* 0x000fe2000fffe03f */
[----:B0-----:R-:W-:Y:S01]  /*19a0*/  ISETP.NE.AND P2, PT, R2, 0x1, PT ;  /* 0x000000010200780c */ /* 0x001fe20003f45270 */
[----:B------:R-:W-:Y:S01]  /*19b0*/  UMOV UR17, 0x40000040 ;  /* 0x4000004000117882 */ /* 0x000fe20000000000 */
[----:B------:R-:W-:Y:S01]  /*19c0*/  UMOV UR19, 0x40000040 ;  /* 0x4000004000137882 */ /* 0x000fe20000000000 */
[----:B------:R-:W-:Y:S01]  /*19d0*/  UIADD3 UR14, UR6, 0x404, URZ ;  /* 0x00000404060e7890 */ /* 0x000fe2000fffe03f */
[----:B------:R-:W-:Y:S01]  /*19e0*/  LOP3.LUT R2, R93, 0xffffff80, RZ, 0xc0, !PT ;  /* 0xffffff805d027812 */ /* 0x000fe200078ec0ff */
[----:B------:R-:W-:Y:S01]  /*19f0*/  UMOV UR13, 0x40000040 ;  /* 0x40000040000d7882 */ /* 0x000fe20000000000 */
[----:B------:R-:W-:Y:S01]  /*1a00*/  UIADD3 UR32, UR8, 0x2, URZ ;  /* 0x0000000208207890 */ /* 0x000fe2000fffe03f */
[----:B------:R-:W-:Y:S01]  /*1a10*/  LEA.HI R15, R92, R92, RZ, 0x1 ;  /* 0x0000005c5c0f7211 */ /* 0x000fe200078f08ff */
[----:B------:R-:W-:Y:S01]  /*1a20*/  UIADD3 UR28, UR8, 0x4, URZ ;  /* 0x00000004081c7890 */ /* 0x000fe2000fffe03f */
[----:B------:R-:W-:Y:S01]  /*1a30*/  IMAD.IADD R2, R89, 0x1, -R2 ;  /* 0x0000000159027824 */ /* 0x000fe200078e0a02 */
[----:B------:R-:W-:Y:S01]  /*1a40*/  UIADD3 UR24, UR8, 0x6, URZ ;  /* 0x0000000608187890 */ /* 0x000fe2000fffe03f */
[----:B------:R-:W-:Y:S01]  /*1a50*/  LOP3.LUT R15, R15, 0x1ffffffe, RZ, 0xc0, !PT ;  /* 0x1ffffffe0f0f7812 */ /* 0x000fe200078ec0ff */
[----:B------:R-:W-:-:S02]  /*1a60*/  UIADD3 UR20, UR8, 0x400, URZ ;  /* 0x0000040008147890 */ /* 0x000fc4000fffe03f */
[----:B------:R-:W-:Y:S01]  /*1a70*/  UIADD3 UR16, UR8, 0x402, URZ ;  /* 0x0000040208107890 */ /* 0x000fe2000fffe03f */
[----:B------:R-:W-:Y:S01]  /*1a80*/  SHF.R.S32.HI R5, RZ, 0x1f, R2 ;  /* 0x0000001fff057819 */ /* 0x000fe20000011402 */
[----:B------:R-:W-:Y:S01]  /*1a90*/  UIADD3 UR12, UR8, 0x404, URZ ;  /* 0x00000404080c7890 */ /* 0x000fe2000fffe03f */
[----:B------:R-:W-:Y:S01]  /*1aa0*/  UMOV UR15, 0x40000040 ;  /* 0x40000040000f7882 */ /* 0x000fe20000000000 */
[----:B------:R-:W-:Y:S01]  /*1ab0*/  UIADD3 UR8, UR8, 0x406, URZ ;  /* 0x0000040608087890 */ /* 0x000fe2000fffe03f */
[----:B------:R-:W-:Y:S01]  /*1ac0*/  LEA.HI R14, R5, R2, RZ, 0x5 ;  /* 0x00000002050e7211 */ /* 0x000fe200078f28ff */
[----:B------:R-:W-:Y:S01]  /*1ad0*/  UIADD3 UR10, UR6, 0x406, URZ ;  /* 0x00000406060a7890 */ /* 0x000fe2000fffe03f */
[----:B------:R-:W-:Y:S01]  /*1ae0*/  UMOV UR9, 0x40000040 ;  /* 0x4000004000097882 */ /* 0x000fe20000000000 */
[----:B------:R-:W-:Y:S01]  /*1af0*/  UMOV UR11, 0x40000040 ;  /* 0x40000040000b7882 */ /* 0x000fe20000000000 */
[----:B------:R-:W-:Y:S01]  /*1b00*/  ULDC UR4, c[0x0][0x9d8] ;  /* 0x0002760000047ab9 */ /* 0x000fe20000000800 */
[----:B------:R-:W-:Y:S01]  /*1b10*/  SHF.R.S32.HI R14, RZ, 0x5, R14 ;  /* 0x00000005ff0e7819 */ /* 0x000fe2000001140e */
[----:B------:R-:W-:Y:S01]  /*1b20*/  ULDC UR38, c[0x0][0x2f0] ;  /* 0x0000bc0000267ab9 */ /* 0x000fe20000000800 */
[----:B------:R-:W-:-:S02]  /*1b30*/  ULDC UR5, c[0x0][0x9dc] ;  /* 0x0002770000057ab9 */ /* 0x000fc40000000800 */
[----:B------:R-:W-:Y:S01]  /*1b40*/  ULOP3.LUT UR5, URZ, UR5, URZ, 0x33, !UPT ;  /* 0x000000053f057292 */ /* 0x000fe2000f8e333f */
[----:B------:R-:W-:Y:S01]  /*1b50*/  IMAD R14, R14, 0x10, R23 ;  /* 0x000000100e0e7824 */ /* 0x000fe200078e0217 */
[----:B------:R-:W-:Y:S02]  /*1b60*/  WARPGROUP.DEPBAR.LE gsb0, 0x0 ;  /* 0x00008000000079c5 */ /* 0x000fe40000010000 */
[----:B------:R-:W-:-:S06]  /*1b70*/  WARPGROUP.ARRIVE ;  /* 0x00000000000079c5 */ /* 0x000fcc0000000000 */
[----:B------:R-:W-:Y:S03]  /*1b80*/  HGMMA.64x128x16.F32.BF16 R24, gdesc[UR32], R24, gsb0 ;  /* 0x01e00000201879f0 */ /* 0x000fe60008001818 */
[----:B------:R-:W-:Y:S02]  /*1b90*/  WARPGROUP.DEPBAR.LE gsb0, 0x0 ;  /* 0x00008000000079c5 */ /* 0x000fe40000010000 */
[----:B------:R-:W-:-:S07]  /*1ba0*/  WARPGROUP.ARRIVE ;  /* 0x00000000000079c5 */ /* 0x000fce0000000000 */
        /* <DEDUP_REMOVED lines=17> */
[----:B------:R-:W-:Y:S01]  /*1cc0*/  FMUL.FTZ R8, R30, UR4 ;  /* 0x000000041e087c20 */ /* 0x000fe20008410000 */
[----:B------:R-:W-:Y:S01]  /*1cd0*/  FMUL.FTZ R30, R46, UR4 ;  /* 0x000000042e1e7c20 */ /* 0x000fe20008410000 */
[----:B------:R-:W-:Y:S01]  /*1ce0*/  FMUL.FTZ R46, R62, UR4 ;  /* 0x000000043e2e7c20 */ /* 0x000fe20008410000 */
[----:B------:R-:W-:Y:S01]  /*1cf0*/  LOP3.LUT R62, R11, 0x3fffffe, RZ, 0xc0, !PT ;  /* 0x03fffffe0b3e7812 */ /* 0x000fe200078ec0ff */
[----:B------:R-:W-:Y:S01]  /*1d00*/  FMUL.FTZ R10, R34, UR4 ;  /* 0x00000004220a7c20 */ /* 0x000fe20008410000 */
[----:B------:R-:W-:Y:S01]  /*1d10*/  LEA.HI R11, R5, R2, RZ, 0x2 ;  /* 0x00000002050b7211 */ /* 0x000fe200078f10ff */
[----:B------:R-:W-:Y:S01]  /*1d20*/  FMUL.FTZ R3, R24, UR4 ;  /* 0x0000000418037c20 */ /* 0x000fe20008410000 */
[----:B------:R-:W-:Y:S01]  /*1d30*/  FMUL.FTZ R34, R50, UR4 ;  /* 0x0000000432227c20 */ /* 0x000fe20008410000 */
[----:B------:R-:W-:Y:S01]  /*1d40*/  FMUL.FTZ R50, R66, UR4 ;  /* 0x0000000442327c20 */ /* 0x000fe20008410000 */
[--C-:B------:R-:W-:Y:S01]  /*1d50*/  SHF.R.S32.HI R5, RZ, 0x2, R11.reuse ;  /* 0x00000002ff057819 */ /* 0x100fe2000001140b */
[----:B------:R-:W0:Y:S01]  /*1d60*/  @P2 LDC R66, c[0x0][0x44c] ;  /* 0x00011300ff422b82 */ /* 0x000e220000000800 */
[----:B------:R-:W-:Y:S01]  /*1d70*/  SHF.R.S32.HI R24, RZ, 0x1f, R11 ;  /* 0x0000001fff187819 */ /* 0x000fe2000001140b */
[----:B------:R-:W-:Y:S01]  /*1d80*/  FMUL.FTZ R90, R25, UR4 ;  /* 0x00000004195a7c20 */ /* 0x000fe20008410000 */
[----:B------:R-:W-:-:S02]  /*1d90*/  IMAD.IADD R62, R91, 0x1, -R62 ;  /* 0x000000015b3e7824 */ /* 0x000fc400078e0a3e */
[----:B------:R-:W-:Y:S01]  /*1da0*/  FMUL.FTZ R103, R49, UR4 ;  /* 0x0000000431677c20 */ /* 0x000fe20008410000 */
[-C--:B------:R-:W-:Y:S01]  /*1db0*/  LEA.HI R24, R24, R5.reuse, RZ, 0x3 ;  /* 0x0000000518187211 */ /* 0x080fe200078f18ff */
[----:B------:R-:W-:Y:S01]  /*1dc0*/  FMUL.FTZ R9, R31, UR4 ;  /* 0x000000041f097c20 */ /* 0x000fe20008410000 */
[----:B------:R-:W-:Y:S01]  /*1dd0*/  FMUL.FTZ R31, R32, UR4 ;  /* 0x00000004201f7c20 */ /* 0x000fe20008410000 */
[----:B------:R-:W1:Y:S01]  /*1de0*/  @P2 LDC R25, c[0x0][0x450] ;  /* 0x00011400ff192b82 */ /* 0x000e620000000800 */
[----:B------:R-:W-:Y:S01]  /*1df0*/  LOP3.LUT R24, R24, 0xfffffff8, RZ, 0xc0, !PT ;  /* 0xfffffff818187812 */ /* 0x000fe200078ec0ff */
[----:B------:R-:W-:Y:S01]  /*1e00*/  FMUL.FTZ R4, R27, UR4 ;  /* 0x000000041b047c20 */ /* 0x000fe20008410000 */
[----:B------:R-:W-:Y:S01]  /*1e10*/  FMUL.FTZ R32, R47, UR4 ;  /* 0x000000042f207c20 */ /* 0x000fe20008410000 */
[----:B------:R-:W-:Y:S01]  /*1e20*/  FMUL.FTZ R27, R28, UR4 ;  /* 0x000000041c1b7c20 */ /* 0x000fe20008410000 */
[----:B------:R-:W-:Y:S01]  /*1e30*/  IADD3 R21, R14, R5, -R24 ;  /* 0x000000050e157210 */ /* 0x000fe20007ffe818 */
[----:B------:R-:W-:-:S02]  /*1e40*/  IMAD.IADD R5, R92, 0x1, -R15 ;  /* 0x000000015c057824 */ /* 0x000fc400078e0a0f */
[----:B------:R-:W-:Y:S01]  /*1e50*/  FMUL.FTZ R28, R43, UR4 ;  /* 0x000000042b1c7c20 */ /* 0x000fe20008410000 */
[----:B------:R-:W-:Y:S02]  /*1e60*/  IMAD.MOV.U32 R47, RZ, RZ, -0x80 ;  /* 0xffffff80ff2f7424 */ /* 0x000fe400078e00ff */
[----:B------:R-:W-:Y:S01]  /*1e70*/  FMUL.FTZ R43, R44, UR4 ;  /* 0x000000042c2b7c20 */ /* 0x000fe20008410000 */
[----:B------:R-:W-:Y:S02]  /*1e80*/  IMAD R62, R62, 0x40, R21 ;  /* 0x000000403e3e7824 */ /* 0x000fe400078e0215 */
[----:B------:R-:W-:Y:S01]  /*1e90*/  FMUL.FTZ R44, R59, UR4 ;  /* 0x000000043b2c7c20 */ /* 0x000fe20008410000 */
[----:B------:R-:W-:Y:S02]  /*1ea0*/  IMAD.U32 R24, RZ, RZ, UR36 ;  /* 0x00000024ff187e24 */ /* 0x000fe4000f8e00ff */
[----:B------:R-:W-:Y:S01]  /*1eb0*/  FMUL.FTZ R52, R52, UR4 ;  /* 0x0000000434347c20 */ /* 0x000fe20008410000 */
[----:B------:R-:W-:-:S02]  /*1ec0*/  IMAD R5, R5, 0x8, R62 ;  /* 0x0000000805057824 */ /* 0x000fc400078e023e */
[----:B------:R-:W-:Y:S01]  /*1ed0*/  FMUL.FTZ R56, R56, UR4 ;  /* 0x0000000438387c20 */ /* 0x000fe20008410000 */
[----:B------:R-:W-:Y:S02]  /*1ee0*/  IMAD R59, R22, R47, 0x80 ;  /* 0x00000080163b7424 */ /* 0x000fe400078e022f */
[----:B------:R-:W-:Y:S01]  /*1ef0*/  FMUL.FTZ R60, R60, UR4 ;  /* 0x000000043c3c7c20 */ /* 0x000fe20008410000 */
[----:B0-----:R-:W-:-:S04]  /*1f00*/  @P2 IMAD.HI.U32 R14, R5, R66, RZ ;  /* 0x00000042050e2227 */ /* 0x001fc800078e00ff */
[----:B------:R-:W-:Y:S01]  /*1f10*/  FMUL.FTZ R64, R64, UR4 ;  /* 0x0000000440407c20 */ /* 0x000fe20008410000 */
[----:B------:R-:W-:Y:S01]  /*1f20*/  FMUL.FTZ R0, R26, UR4 ;  /* 0x000000041a007c20 */ /* 0x000fe20008410000 */
[----:B------:R-:W-:Y:S01]  /*1f30*/  FMUL.FTZ R12, R35, UR4 ;  /* 0x00000004230c7c20 */ /* 0x000fe20008410000 */
[----:B------:R-:W-:Y:S02]  /*1f40*/  IMAD.MOV.U32 R49, RZ, RZ, R5 ;  /* 0x000000ffff317224 */ /* 0x000fe400078e0005 */
[----:B------:R-:W-:Y:S01]  /*1f50*/  FMUL.FTZ R13, R38, UR4 ;  /* 0x00000004260d7c20 */ /* 0x000fe20008410000 */
[----:B-1----:R-:W-:Y:S01]  /*1f60*/  @P2 SHF.R.U32.HI R49, RZ, R25, R14 ;  /* 0x00000019ff312219 */ /* 0x002fe2000001160e */
[----:B------:R-:W-:Y:S01]  /*1f70*/  VIADD R47, R59, 0x1 ;  /* 0x000000013b2f7836 */ /* 0x000fe20000000000 */
[----:B------:R-:W0:Y:S01]  /*1f80*/  LDC.64 R14, c[0x0][0x9e0] ;  /* 0x00027800ff0e7b82 */ /* 0x000e220000000a00 */
[----:B------:R-:W-:Y:S01]  /*1f90*/  LOP3.LUT R25, R11, 0x7ffffffc, RZ, 0xc0, !PT ;  /* 0x7ffffffc0b197812 */ /* 0x000fe200078ec0ff */
[----:B------:R-:W-:Y:S01]  /*1fa0*/  @!P1 VIADD R11, R24, 0x28840 ;  /* 0x00028840180b9836 */ /* 0x000fe20000000000 */
[----:B------:R-:W1:Y:S01]  /*1fb0*/  SHFL.IDX PT, R66, R49, RZ, 0x1c1f ;  /* 0x001c1fff31427589 */ /* 0x000e6200000e0000 */
[----:B------:R-:W-:Y:S01]  /*1fc0*/  FMUL.FTZ R20, R39, UR4 ;  /* 0x0000000427147c20 */ /* 0x000fe20008410000 */
[----:B------:R-:W-:Y:S01]  /*1fd0*/  FMUL.FTZ R26, R42, UR4 ;  /* 0x000000042a1a7c20 */ /* 0x000fe20008410000 */
[----:B------:R-:W-:-:S02]  /*1fe0*/  IMAD.IADD R2, R2, 0x1, -R25 ;  /* 0x0000000102027824 */ /* 0x000fc400078e0a19 */
[----:B------:R-:W-:Y:S01]  /*1ff0*/  FMUL.FTZ R35, R36, UR4 ;  /* 0x0000000424237c20 */ /* 0x000fe20008410000 */
[----:B------:R-:W-:Y:S01]  /*2000*/  FMUL.FTZ R39, R40, UR4 ;  /* 0x0000000428277c20 */ /* 0x000fe20008410000 */
[----:B------:R-:W-:Y:S01]  /*2010*/  FMUL.FTZ R129, R48, UR4 ;  /* 0x0000000430817c20 */ /* 0x000fe20008410000 */
[----:B------:R2:W3:Y:S01]  /*2020*/  MUFU.TANH R127, R52 ;  /* 0x00000034007f7308 */ /* 0x0004e20000002400 */
[----:B------:R-:W-:Y:S01]  /*2030*/  FMUL.FTZ R38, R54, UR4 ;  /* 0x0000000436267c20 */ /* 0x000fe20008410000 */
[----:B------:R-:W-:Y:S01]  /*2040*/  FMUL.FTZ R42, R58, UR4 ;  /* 0x000000043a2a7c20 */ /* 0x000fe20008410000 */
[----:B------:R-:W-:Y:S01]  /*2050*/  FMUL.FTZ R29, R29, UR4 ;  /* 0x000000041d1d7c20 */ /* 0x000fe20008410000 */
[----:B------:R-:W-:Y:S01]  /*2060*/  FMUL.FTZ R33, R33, UR4 ;  /* 0x0000000421217c20 */ /* 0x000fe20008410000 */
[----:B------:R-:W-:Y:S01]  /*2070*/  FMUL.FTZ R37, R37, UR4 ;  /* 0x0000000425257c20 */ /* 0x000fe20008410000 */
[----:B------:R-:W-:Y:S01]  /*2080*/  FMUL.FTZ R41, R41, UR4 ;  /* 0x0000000429297c20 */ /* 0x000fe20008410000 */
[----:B------:R-:W-:Y:S01]  /*2090*/  FMUL.FTZ R45, R45, UR4 ;  /* 0x000000042d2d7c20 */ /* 0x000fe20008410000 */
[----:B------:R4:W0:Y:S01]  /*20a0*/  MUFU.TANH R125, R56 ;  /* 0x00000038007d7308 */ /* 0x0008220000002400 */
        /* <DEDUP_REMOVED lines=8> */
[----:B--2---:R-:W-:Y:S01]  /*2130*/  FMUL.FTZ R52, R67, UR4 ;  /* 0x0000000443347c20 */ /* 0x004fe20008410000 */
[----:B------:R-:W-:Y:S01]  /*2140*/  FMUL.FTZ R69, R69, UR4 ;  /* 0x0000000445457c20 */ /* 0x000fe20008410000 */
[----:B------:R-:W-:Y:S01]  /*2150*/  FMUL.FTZ R54, R70, UR4 ;  /* 0x0000000446367c20 */ /* 0x000fe20008410000 */
[----:B----4-:R-:W-:Y:S01]  /*2160*/  FMUL.FTZ R56, R71, UR4 ;  /* 0x0000000447387c20 */ /* 0x010fe20008410000 */
[----:B------:R-:W-:Y:S01]  /*2170*/  FMUL.FTZ R72, R72, UR4 ;  /* 0x0000000448487c20 */ /* 0x000fe20008410000 */
[----:B------:R-:W-:Y:S01]  /*2180*/  FMUL.FTZ R73, R73, UR4 ;  /* 0x0000000449497c20 */ /* 0x000fe20008410000 */
[----:B------:R-:W-:Y:S01]  /*2190*/  FMUL.FTZ R58, R74, UR4 ;  /* 0x000000044a3a7c20 */ /* 0x000fe20008410000 */
[----:B------:R2:W4:Y:S01]  /*21a0*/  MUFU.TANH R117, R64 ;  /* 0x0000004000757308 */ /* 0x0005220000002400 */
[----:B-----5:R-:W-:Y:S01]  /*21b0*/  FMUL.FTZ R60, R75, UR4 ;  /* 0x000000044b3c7c20 */ /* 0x020fe20008410000 */
[----:B------:R-:W-:Y:S01]  /*21c0*/  FMUL.FTZ R76, R76, UR4 ;  /* 0x000000044c4c7c20 */ /* 0x000fe20008410000 */
[----:B------:R-:W-:Y:S01]  /*21d0*/  FMUL.FTZ R77, R77, UR4 ;  /* 0x000000044d4d7c20 */ /* 0x000fe20008410000 */
[----:B------:R-:W-:Y:S01]  /*21e0*/  FMUL.FTZ R80, R80, UR4 ;  /* 0x0000000450507c20 */ /* 0x000fe20008410000 */
[----:B------:R-:W-:Y:S01]  /*21f0*/  FMUL.FTZ R81, R81, UR4 ;  /* 0x0000000451517c20 */ /* 0x000fe20008410000 */
[----:B------:R-:W-:Y:S01]  /*2200*/  FMUL.FTZ R82, R82, UR4 ;  /* 0x0000000452527c20 */ /* 0x000fe20008410000 */
[----:B------:R-:W-:Y:S01]  /*2210*/  FMUL.FTZ R21, R83, UR4 ;  /* 0x0000000453157c20 */ /* 0x000fe20008410000 */
[----:B------:R-:W-:Y:S01]  /*2220*/  FMUL.FTZ R84, R84, UR4 ;  /* 0x0000000454547c20 */ /* 0x000fe20008410000 */
[----:B--2---:R-:W-:Y:S01]  /*2230*/  FMUL.FTZ R64, R78, UR4 ;  /* 0x000000044e407c20 */ /* 0x004fe20008410000 */
[----:B------:R-:W-:Y:S01]  /*2240*/  FMUL.FTZ R85, R85, UR4 ;  /* 0x0000000455557c20 */ /* 0x000fe20008410000 */
[----:B------:R-:W-:Y:S01]  /*2250*/  @!P1 PRMT R11, RZ, 0x654, R11 ;  /* 0x00000654ff0b9816 */ /* 0x000fe2000000000b */
[----:B------:R-:W-:Y:S01]  /*2260*/  FMUL.FTZ R25, R86, UR4 ;  /* 0x0000000456197c20 */ /* 0x000fe20008410000 */
[----:B------:R-:W-:Y:S01]  /*2270*/  FMUL.FTZ R24, R87, UR4 ;  /* 0x0000000457187c20 */ /* 0x000fe20008410000 */
[----:B------:R-:W-:-:S02]  /*2280*/  IMAD R47, R2, -0x2, R47 ;  /* 0xfffffffe022f7824 */ /* 0x000fc400078e022f */
[----:B------:R-:W-:Y:S01]  /*2290*/  FMUL.FTZ R68, R68, UR4 ;  /* 0x0000000444447c20 */ /* 0x000fe20008410000 */
[----:B------:R-:W-:Y:S01]  /*22a0*/  FMUL.FTZ R79, R79, UR4 ;  /* 0x000000044f4f7c20 */ /* 0x000fe20008410000 */
[----:B------:R-:W-:Y:S01]  /*22b0*/  ULDC UR4, c[0x0][0x288] ;  /* 0x0000a20000047ab9 */ /* 0x000fe20000000800 */
[----:B0-----:R-:W-:Y:S01]  /*22c0*/  ISETP.GE.AND P3, PT, R15, 0x1, PT ;  /* 0x000000010f00780c */ /* 0x001fe20003f66270 */
[----:B------:R0:W-:Y:S01]  /*22d0*/  @!P1 SYNCS.ARRIVE.TRANS64.RED.A1T0 RZ, [R11+URZ], RZ ;  /* 0x000000ff0bff99a7 */ /* 0x0001e2000810043f */
[C---:B------:R-:W-:Y:S01]  /*22e0*/  IMAD R62, R16.reuse, UR38, R47 ;  /* 0x00000026103e7c24 */ /* 0x040fe2000f8e022f */
[----:B------:R-:W2:Y:S01]  /*22f0*/  MUFU.TANH R3, R3 ;  /* 0x0000000300037308 */ /* 0x000ea20000002400 */
[----:B------:R-:W-:Y:S01]  /*2300*/  IMAD R47, R16, UR38, R59 ;  /* 0x00000026102f7c24 */ /* 0x000fe2000f8e023b */
[----:B------:R-:W-:-:S03]  /*2310*/  LEA R55, R22, 0xffffff80, 0x7 ;  /* 0xffffff8016377811 */ /* 0x000fc600078e38ff */
[----:B------:R-:W-:Y:S02]  /*2320*/  IMAD R63, R2, -0x2, R47 ;  /* 0xfffffffe023f7824 */ /* 0x000fe400078e022f */
[----:B0-----:R-:W-:Y:S01]  /*2330*/  IMAD.U32 R11, RZ, RZ, UR4 ;  /* 0x00000004ff0b7e24 */ /* 0x001fe2000f8e00ff */
[----:B------:R-:W0:Y:S03]  /*2340*/  MUFU.TANH R90, R90 ;  /* 0x0000005a005a7308 */ /* 0x000e260000002400 */
[----:B------:R-:W-:-:S04]  /*2350*/  IMAD.IADD R51, R62, 0x1, -R11 ;  /* 0x000000013e337824 */ /* 0x000fc800078e0a0b */
[C---:B------:R-:W-:Y:S01]  /*2360*/  IMAD.IADD R70, R51.reuse, 0x1, R14 ;  /* 0x0000000133467824 */ /* 0x040fe200078e020e */
[----:B------:R-:W0:Y:S01]  /*2370*/  MUFU.TANH R0, R0 ;  /* 0x0000000000007308 */ /* 0x000e220000002400 */
[----:B------:R-:W-:-:S03]  /*2380*/  VIADD R67, R51, UR5 ;  /* 0x0000000533437c36 */ /* 0x000fc60008000000 */
[----:B-1----:R-:W-:Y:S01]  /*2390*/  VIADDMNMX R62, R66, R70, R63, PT ;  /* 0x00000046423e7246 */ /* 0x002fe2000380013f */
[----:B------:R-:W-:-:S03]  /*23a0*/  IMAD.IADD R47, R67, 0x1, R66 ;  /* 0x00000001432f7824 */ /* 0x000fc600078e0242 */
[----:B------:R-:W1:Y:S08]  /*23b0*/  MUFU.TANH R4, R4 ;  /* 0x0000000400047308 */ /* 0x000e700000002400 */
[----:B------:R-:W0:Y:S08]  /*23c0*/  MUFU.TANH R27, R27 ;  /* 0x0000001b001b7308 */ /* 0x000e300000002400 */
        /* <DEDUP_REMOVED lines=35> */
[----:B------:R0:W0:Y:S08]  /*2600*/  MUFU.TANH R113, R68 ;  /* 0x0000004400717308 */ /* 0x0000300000002400 */
        /* <DEDUP_REMOVED lines=18> */
[----:B------:R-:W0:Y:S01]  /*2730*/  MUFU.TANH R24, R24 ;  /* 0x0000001800187308 */ /* 0x000e220000002400 */
[----:B-1234-:R-:W-:Y:S05]  /*2740*/  @!P3 BRA `(.L_x_965) ;  /* 0x000000000054b947 */ /* 0x01efea0003800000 */
[----:B------:R-:W-:Y:S01]  /*2750*/  IMAD R66, R16, UR38, R66 ;  /* 0x0000002610427c24 */ /* 0x000fe2000f8e0242 */
[----:B------:R-:W-:Y:S03]  /*2760*/  BSSY B0, `(.L_x_966) ;  /* 0x000000f000007945 */ /* 0x000fe60003800000 */
[----:B------:R-:W-:-:S05]  /*2770*/  IMAD.IADD R66, R66, 0x1, -R11 ;  /* 0x0000000142427824 */ /* 0x000fca00078e0a0b */
[----:B------:R-:W-:-:S13]  /*2780*/  ISETP.GT.AND P4, PT, R66, -0x1, PT ;  /* 0xffffffff4200780c */ /* 0x000fda0003f84270 */
[----:B------:R-:W-:Y:S05]  /*2790*/  @P4 BRA `(.L_x_967) ;  /* 0x00000000001c4947 */ /* 0x000fea0003800000 */
[----:B------:R-:W-:Y:S02]  /*27a0*/  ISETP.NE.AND P4, PT, R15, 0x1, PT ;  /* 0x000000010f00780c */ /* 0x000fe40003f85270 */
[----:B------:R-:W-:-:S11]  /*27b0*/  LOP3.LUT R51, RZ, R66, RZ, 0x33, !PT ;  /* 0x00000042ff337212 */ /* 0x000fd600078e33ff */
[----:B------:R-:W1:Y:S02]  /*27c0*/  @P4 LDC.64 R74, c[0x0][0x9e8] ;  /* 0x00027a00ff4a4b82 */ /* 0x000e640000000a00 */
[----:B-1----:R-:W-:-:S05]  /*27d0*/  @P4 IMAD.HI.U32 R66, R51, R74, RZ ;  /* 0x0000004a33424227 */ /* 0x002fca00078e00ff */
[----:B------:R-:W-:-:S04]  /*27e0*/  @P4 SHF.R.U32.HI R51, RZ, R75, R66 ;  /* 0x0000004bff334219 */ /* 0x000fc80000011642 */
[----:B------:R-:W-:Y:S01]  /*27f0*/  LOP3.LUT R66, RZ, R51, RZ, 0x33, !PT ;  /* 0x00000033ff427212 */ /* 0x000fe200078e33ff */
[----:B------:R-:W-:Y:S06]  /*2800*/  BRA `(.L_x_968) ;  /* 0x0000000000107947 */ /* 0x000fec0003800000 */
.L_x_967:
[----:B------:R-:W-:-:S13]  /*2810*/  ISETP.NE.AND P4, PT, R15, 0x1, PT ;  /* 0x000000010f00780c */ /* 0x000fda0003f85270 */
[----:B------:R-:W0:Y:S02]  /*2820*/  @P4 LDC.64 R74, c[0x0][0x9e8] ;  /* 0x00027a00ff4a4b82 */ /* 0x000e240000000a00 */
[----:B0-----:R-:W-:-:S05]  /*2830*/  @P4 IMAD.HI.U32 R68, R66, R74, RZ ;  /* 0x0000004a42444227 */ /* 0x001fca00078e00ff */
[----:B------:R-:W-:-:S07]  /*2840*/  @P4 SHF.R.U32.HI R66, RZ, R75, R68 ;  /* 0x0000004bff424219 */ /* 0x000fce0000011644 */
.L_x_968:
[----:B------:R-:W-:Y:S05]  /*2850*/  BSYNC B0 ;  /* 0x0000000000007941 */ /* 0x000fea0003800000 */
.L_x_966:
[----:B------:R-:W-:-:S04]  /*2860*/  IMAD R51, R66, R15, -R55 ;  /* 0x0000000f42337224 */ /* 0x000fc800078e0a37 */
[----:B------:R-:W-:-:S05]  /*2870*/  IMAD R66, R2, -0x2, R51 ;  /* 0xfffffffe02427824 */ /* 0x000fca00078e0233 */
[----:B------:R-:W-:Y:S02]  /*2880*/  VIMNMX R47, R47, R66, !PT ;  /* 0x000000422f2f7248 */ /* 0x000fe40007fe0100 */
[----:B------:R-:W-:-:S07]  /*2890*/  VIADDMNMX R62, R66, R15, R62, PT ;  /* 0x0000000f423e7246 */ /* 0x000fce000380013e */
.L_x_965:
[C---:B------:R-:W-:Y:S01]  /*28a0*/  ISETP.GE.AND P4, PT, R59.reuse, 0x2, PT ;  /* 0x000000023b00780c */ /* 0x040fe20003f86270 */
[----:B0-----:R-:W0:Y:S01]  /*28b0*/  SHFL.IDX PT, R68, R49, 0x1, 0x1c1f ;  /* 0x003c1f0031447f89 */ /* 0x001e2200000e0000 */
[----:B------:R-:W-:Y:S02]  /*28c0*/  ISETP.GE.AND P6, PT, R59, 0x9, PT ;  /* 0x000000093b00780c */ /* 0x000fe40003fc6270 */
[----:B------:R-:W-:Y:S02]  /*28d0*/  ISETP.GT.AND P5, PT, R47, 0x1, !P4 ;  /* 0x000000012f00780c */ /* 0x000fe400067a4270 */
[----:B------:R-:W-:Y:S02]  /*28e0*/  P2R R51, PR, RZ, 0x40 ;  /* 0x00000040ff337803 */ /* 0x000fe40000000000 */
[----:B------:R-:W-:-:S04]  /*28f0*/  ISETP.LT.OR P5, PT, R62, 0x2, P5 ;  /* 0x000000023e00780c */ /* 0x000fc80002fa1670 */
[----:B------:R-:W-:Y:S02]  /*2900*/  FSEL R93, R90, -INF , !P5 ;  /* 0xff8000005a5d7808 */ /* 0x000fe40006800000 */
[----:B------:R-:W-:Y:S02]  /*2910*/  ISETP.GT.AND P5, PT, R47, 0x8, !P6 ;  /* 0x000000082f00780c */ /* 0x000fe400077a4270 */
[----:B------:R-:W-:Y:S02]  /*2920*/  ISETP.GE.AND P6, PT, R59, 0xa, PT ;  /* 0x0000000a3b00780c */ /* 0x000fe40003fc6270 */
[----:B------:R-:W-:Y:S02]  /*2930*/  ISETP.LT.OR P5, PT, R62, 0x9, P5 ;  /* 0x000000093e00780c */ /* 0x000fe40002fa1670 */
[----:B------:R-:W-:Y:S02]  /*2940*/  P2R R74, PR, RZ, 0x40 ;  /* 0x00000040ff4a7803 */ /* 0x000fe40000000000 */
[----:B------:R-:W-:-:S02]  /*2950*/  FSEL R95, R27, -INF , !P5 ;  /* 0xff8000001b5f7808 */ /* 0x000fc40006800000 */
[----:B------:R-:W-:Y:S01]  /*2960*/  ISETP.GT.AND P5, PT, R47, 0x9, !P6 ;  /* 0x000000092f00780c */ /* 0x000fe200077a4270 */
[----:B0-----:R-:W-:Y:S01]  /*2970*/  IMAD.IADD R66, R67, 0x1, R68 ;  /* 0x0000000143427824 */ /* 0x001fe200078e0244 */
[----:B------:R-:W-:Y:S02]  /*2980*/  ISETP.GE.AND P6, PT, R59, 0x11, PT ;  /* 0x000000113b00780c */ /* 0x000fe40003fc6270 */
[----:B------:R-:W-:Y:S02]  /*2990*/  ISETP.LT.OR P5, PT, R62, 0xa, P5 ;  /* 0x0000000a3e00780c */ /* 0x000fe40002fa1670 */
[----:B------:R-:W-:Y:S02]  /*29a0*/  P2R R75, PR, RZ, 0x40 ;  /* 0x00000040ff4b7803 */ /* 0x000fe40000000000 */
[----:B------:R-:W-:Y:S02]  /*29b0*/  FSEL R137, R29, -INF , !P5 ;  /* 0xff8000001d897808 */ /* 0x000fe40006800000 */
[----:B------:R-:W-:-:S02]  /*29c0*/  ISETP.GT.AND P5, PT, R47, 0x10, !P6 ;  /* 0x000000102f00780c */ /* 0x000fc400077a4270 */
[----:B------:R-:W-:Y:S02]  /*29d0*/  ISETP.GE.AND P6, PT, R59, 0x12, PT ;  /* 0x000000123b00780c */ /* 0x000fe40003fc6270 */
[----:B------:R-:W-:Y:S02]  /*29e0*/  ISETP.LT.OR P5, PT, R62, 0x11, P5 ;  /* 0x000000113e00780c */ /* 0x000fe40002fa1670 */
[----:B------:R-:W-:Y:S02]  /*29f0*/  P2R R78, PR, RZ, 0x40 ;  /* 0x00000040ff4e7803 */ /* 0x000fe40000000000 */
[----:B------:R-:W-:Y:S02]  /*2a00*/  FSEL R139, R31, -INF , !P5 ;  /* 0xff8000001f8b7808 */ /* 0x000fe40006800000 */
[----:B------:R-:W-:Y:S02]  /*2a10*/  ISETP.GT.AND P5, PT, R47, 0x11, !P6 ;  /* 0x000000112f00780c */ /* 0x000fe400077a4270 */
[----:B------:R-:W-:-:S02]  /*2a20*/  ISETP.GE.AND P6, PT, R59, 0x19, PT ;  /* 0x000000193b00780c */ /* 0x000fc40003fc6270 */
[C---:B------:R-:W-:Y:S02]  /*2a30*/  ISETP.LT.OR P5, PT, R62.reuse, 0x12, P5 ;  /* 0x000000123e00780c */ /* 0x040fe40002fa1670 */
[----:B------:R-:W-:Y:S02]  /*2a40*/  P2R R79, PR, RZ, 0x40 ;  /* 0x00000040ff4f7803 */ /* 0x000fe40000000000 */
[----:B------:R-:W-:Y:S02]  /*2a50*/  FSEL R141, R33, -INF , !P5 ;  /* 0xff800000218d7808 */ /* 0x000fe40006800000 */
[----:B------:R-:W-:Y:S02]  /*2a60*/  ISETP.GT.AND P5, PT, R47, 0x18, !P6 ;  /* 0x000000182f00780c */ /* 0x000fe400077a4270 */
[----:B------:R-:W-:Y:S02]  /*2a70*/  ISETP.GE.AND P6, PT, R59, 0x1a, PT ;  /* 0x0000001a3b00780c */ /* 0x000fe40003fc6270 */
[----:B------:R-:W-:-:S02]  /*2a80*/  ISETP.LT.OR P5, PT, R62, 0x19, P5 ;  /* 0x000000193e00780c */ /* 0x000fc40002fa1670 */
[----:B------:R-:W-:Y:S02]  /*2a90*/  P2R R83, PR, RZ, 0x40 ;  /* 0x00000040ff537803 */ /* 0x000fe40000000000 */
[----:B------:R-:W-:Y:S02]  /*2aa0*/  FSEL R135, R35, -INF , !P5 ;  /* 0xff80000023877808 */ /* 0x000fe40006800000 */
[----:B------:R-:W-:Y:S02]  /*2ab0*/  ISETP.GT.AND P5, PT, R47, 0x19, !P6 ;  /* 0x000000192f00780c */ /* 0x000fe400077a4270 */
[----:B------:R-:W-:Y:S02]  /*2ac0*/  ISETP.GE.AND P6, PT, R59, 0x21, PT ;  /* 0x000000213b00780c */ /* 0x000fe40003fc6270 */
[----:B------:R-:W-:Y:S02]  /*2ad0*/  ISETP.LT.OR P5, PT, R62, 0x1a, P5 ;  /* 0x0000001a3e00780c */ /* 0x000fe40002fa1670 */
[----:B------:R-:W-:-:S02]  /*2ae0*/  P2R R86, PR, RZ, 0x40 ;  /* 0x00000040ff567803 */ /* 0x000fc40000000000 */
[----:B------:R-:W-:Y:S02]  /*2af0*/  FSEL R97, R37, -INF , !P5 ;  /* 0xff80000025617808 */ /* 0x000fe40006800000 */
[----:B------:R-:W-:Y:S02]  /*2b00*/  ISETP.GT.AND P5, PT, R47, 0x20, !P6 ;  /* 0x000000202f00780c */ /* 0x000fe400077a4270 */
[----:B------:R-:W-:Y:S02]  /*2b10*/  ISETP.GE.AND P6, PT, R59, 0x22, PT ;  /* 0x000000223b00780c */ /* 0x000fe40003fc6270 */
[----:B------:R-:W-:Y:S02]  /*2b20*/  ISETP.LT.OR P5, PT, R62, 0x21, P5 ;  /* 0x000000213e00780c */ /* 0x000fe40002fa1670 */
[----:B------:R-:W-:Y:S02]  /*2b30*/  P2R R87, PR, RZ, 0x40 ;  /* 0x00000040ff577803 */ /* 0x000fe40000000000 */
[----:B------:R-:W-:-:S02]  /*2b40*/  FSEL R133, R39, -INF , !P5 ;  /* 0xff80000027857808 */ /* 0x000fc40006800000 */
[----:B------:R-:W-:Y:S02]  /*2b50*/  ISETP.GT.AND P5, PT, R47, 0x21, !P6 ;  /* 0x000000212f00780c */ /* 0x000fe400077a4270 */
        /* <DEDUP_REMOVED lines=86> */
[----:B------:R-:W-:-:S04]  /*30c0*/  ISETP.LT.OR P5, PT, R62, 0x69, P5 ;  /* 0x000000693e00780c */ /* 0x000fc80002fa1670 */
[----:B------:R-:W-:Y:S02]  /*30d0*/  FSEL R31, R76, -INF , !P5 ;  /* 0xff8000004c1f7808 */ /* 0x000fe40006800000 */
[----:B------:R-:W-:Y:S02]  /*30e0*/  ISETP.GT.AND P5, PT, R47, 0x69, !P6 ;  /* 0x000000692f00780c */ /* 0x000fe400077a4270 */
[----:B------:R-:W-:Y:S02]  /*30f0*/  P2R R76, PR, RZ, 0x40 ;  /* 0x00000040ff4c7803 */ /* 0x000fe40000000000 */
[----:B------:R-:W-:Y:S02]  /*3100*/  ISETP.LT.OR P5, PT, R62, 0x6a, P5 ;  /* 0x0000006a3e00780c */ /* 0x000fe40002fa1670 */
[----:B------:R-:W-:Y:S02]  /*3110*/  ISETP.GE.AND P6, PT, R59, 0x71, PT ;  /* 0x000000713b00780c */ /* 0x000fe40003fc6270 */
[----:B------:R-:W-:-:S02]  /*3120*/  FSEL R35, R77, -INF , !P5 ;  /* 0xff8000004d237808 */ /* 0x000fc40006800000 */
[----:B------:R-:W-:Y:S02]  /*3130*/  ISETP.GT.AND P5, PT, R47, 0x70, !P6 ;  /* 0x000000702f00780c */ /* 0x000fe400077a4270 */
[----:B------:R-:W-:Y:S02]  /*3140*/  P2R R69, PR, RZ, 0x40 ;  /* 0x00000040ff457803 */ /* 0x000fe40000000000 */
[----:B------:R-:W-:Y:S02]  /*3150*/  ISETP.LT.OR P5, PT, R62, 0x71, P5 ;  /* 0x000000713e00780c */ /* 0x000fe40002fa1670 */
[----:B------:R-:W-:Y:S02]  /*3160*/  ISETP.GE.AND P6, PT, R59, 0x72, PT ;  /* 0x000000723b00780c */ /* 0x000fe40003fc6270 */
[----:B------:R-:W-:Y:S02]  /*3170*/  FSEL R29, R80, -INF , !P5 ;  /* 0xff800000501d7808 */ /* 0x000fe40006800000 */
[----:B------:R-:W-:-:S02]  /*3180*/  ISETP.GT.AND P5, PT, R47, 0x71, !P6 ;  /* 0x000000712f00780c */ /* 0x000fc400077a4270 */
[----:B------:R-:W-:Y:S02]  /*3190*/  P2R R80, PR, RZ, 0x40 ;  /* 0x00000040ff507803 */ /* 0x000fe40000000000 */
[----:B------:R-:W-:-:S04]  /*31a0*/  ISETP.LT.OR P5, PT, R62, 0x72, P5 ;  /* 0x000000723e00780c */ /* 0x000fc80002fa1670 */
[----:B------:R-:W-:Y:S02]  /*31b0*/  FSEL R33, R81, -INF , !P5 ;  /* 0xff80000051217808 */ /* 0x000fe40006800000 */
[----:B------:R-:W-:-:S04]  /*31c0*/  ISETP.GE.AND P5, PT, R59, 0x79, PT ;  /* 0x000000793b00780c */ /* 0x000fc80003fa6270 */
[----:B------:R-:W-:-:S04]  /*31d0*/  ISETP.GT.AND P6, PT, R47, 0x78, !P5 ;  /* 0x000000782f00780c */ /* 0x000fc80006fc4270 */
[----:B------:R-:W-:-:S04]  /*31e0*/  ISETP.LT.OR P6, PT, R62, 0x79, P6 ;  /* 0x000000793e00780c */ /* 0x000fc800037c1670 */
[----:B------:R-:W-:Y:S02]  /*31f0*/  FSEL R27, R84, -INF , !P6 ;  /* 0xff800000541b7808 */ /* 0x000fe40007000000 */
[----:B------:R-:W-:-:S04]  /*3200*/  ISETP.GE.AND P6, PT, R59, 0x1, PT ;  /* 0x000000013b00780c */ /* 0x000fc80003fc6270 */
[----:B------:R-:W-:Y:S02]  /*3210*/  P2R R72, PR, RZ, 0x40 ;  /* 0x00000040ff487803 */ /* 0x000fe40000000000 */
[----:B------:R-:W-:-:S04]  /*3220*/  ISETP.GT.AND P6, PT, R47, RZ, !P6 ;  /* 0x000000ff2f00720c */ /* 0x000fc800077c4270 */
[----:B------:R-:W-:-:S04]  /*3230*/  ISETP.LT.OR P6, PT, R62, 0x1, P6 ;  /* 0x000000013e00780c */ /* 0x000fc800037c1670 */
[----:B------:R-:W-:Y:S02]  /*3240*/  FSEL R91, R3, -INF , !P6 ;  /* 0xff800000035b7808 */ /* 0x000fe40007000000 */
[----:B------:R-:W-:-:S04]  /*3250*/  ISETP.GE.AND P6, PT, R59, 0x7a, PT ;  /* 0x0000007a3b00780c */ /* 0x000fc80003fc6270 */
[----:B------:R-:W-:Y:S02]  /*3260*/  P2R R84, PR, RZ, 0x40 ;  /* 0x00000040ff547803 */ /* 0x000fe40000000000 */
[----:B------:R-:W-:-:S04]  /*3270*/  ISETP.GT.AND P6, PT, R47, 0x79, !P6 ;  /* 0x000000792f00780c */ /* 0x000fc800077c4270 */
[----:B------:R-:W-:Y:S02]  /*3280*/  ISETP.LT.OR P6, PT, R62, 0x7a, P6 ;  /* 0x0000007a3e00780c */ /* 0x000fe400037c1670 */
[----:B------:R-:W-:Y:S02]  /*3290*/  VIADDMNMX R62, R68, R70, R63, PT ;  /* 0x00000046443e7246 */ /* 0x000fe4000380013f */
[----:B------:R-:W-:Y:S01]  /*32a0*/  FSEL R3, R85, -INF , !P6 ;  /* 0xff80000055037808 */ /* 0x000fe20007000000 */
[----:B------:R-:W-:Y:S08]  /*32b0*/  @!P3 BRA `(.L_x_969) ;  /* 0x000000000054b947 */ /* 0x000ff00003800000 */
[----:B------:R-:W-:Y:S01]  /*32c0*/  IMAD R68, R16, UR38, R68 ;  /* 0x0000002610447c24 */ /* 0x000fe2000f8e0244 */
[----:B------:R-:W-:Y:S03]  /*32d0*/  BSSY B0, `(.L_x_970) ;  /* 0x000000f000007945 */ /* 0x000fe60003800000 */
[----:B------:R-:W-:-:S05]  /*32e0*/  IMAD.IADD R68, R68, 0x1, -R11 ;  /* 0x0000000144447824 */ /* 0x000fca00078e0a0b */
        /* <DEDUP_REMOVED lines=9> */
.L_x_971:
[----:B------:R-:W-:-:S13]  /*3380*/  ISETP.NE.AND P6, PT, R15, 0x1, PT ;  /* 0x000000010f00780c */ /* 0x000fda0003fc5270 */
[----:B------:R-:W0:Y:S02]  /*3390*/  @P6 LDC.64 R70, c[0x0][0x9e8] ;  /* 0x00027a00ff466b82 */ /* 0x000e240000000a00 */
[----:B0-----:R-:W-:-:S05]  /*33a0*/  @P6 IMAD.HI.U32 R70, R68, R70, RZ ;  /* 0x0000004644466227 */ /* 0x001fca00078e00ff */
[----:B------:R-:W-:-:S07]  /*33b0*/  @P6 SHF.R.U32.HI R68, RZ, R71, R70 ;  /* 0x00000047ff446219 */ /* 0x000fce0000011646 */
.L_x_972:
[----:B------:R-:W-:Y:S05]  /*33c0*/  BSYNC B0 ;  /* 0x0000000000007941 */ /* 0x000fea0003800000 */
.L_x_970:
[----:B------:R-:W-:-:S04]  /*33d0*/  IMAD R37, R68, R15, -R55 ;  /* 0x0000000f44257224 */ /* 0x000fc800078e0a37 */
[----:B------:R-:W-:-:S05]  /*33e0*/  IMAD R37, R2, -0x2, R37 ;  /* 0xfffffffe02257824 */ /* 0x000fca00078e0225 */
[----:B------:R-:W-:Y:S02]  /*33f0*/  VIMNMX R66, R66, R37, !PT ;  /* 0x0000002542427248 */ /* 0x000fe40007fe0100 */
[----:B------:R-:W-:-:S07]  /*3400*/  VIADDMNMX R62, R37, R15, R62, PT ;  /* 0x0000000f253e7246 */ /* 0x000fce000380013e */
.L_x_969:
[----:B------:R-:W-:Y:S01]  /*3410*/  ISETP.GT.AND P4, PT, R66, 0x1, !P4 ;  /* 0x000000014200780c */ /* 0x000fe20006784270 */
[----:B------:R-:W-:Y:S01]  /*3420*/  ULDC UR4, c[0x0][0x988] ;  /* 0x0002620000047ab9 */ /* 0x000fe20000000800 */
[----:B------:R-:W-:Y:S02]  /*3430*/  ISETP.NE.AND P6, PT, R79, RZ, PT ;  /* 0x000000ff4f00720c */ /* 0x000fe40003fc5270 */
[----:B------:R-:W-:Y:S02]  /*3440*/  ISETP.LT.OR P4, PT, R62, 0x2, P4 ;  /* 0x000000023e00780c */ /* 0x000fe40002781670 */
[----:B------:R-:W-:Y:S02]  /*3450*/  ISETP.GT.AND P5, PT, R66, 0x78, !P5 ;  /* 0x000000784200780c */ /* 0x000fe40006fa4270 */
[----:B------:R-:W-:Y:S02]  /*3460*/  FSEL R37, R4, -INF , !P4 ;  /* 0xff80000004257808 */ /* 0x000fe40006000000 */
[----:B------:R-:W-:-:S02]  /*3470*/  ISETP.NE.AND P4, PT, R51, RZ, PT ;  /* 0x000000ff3300720c */ /* 0x000fc40003f85270 */
[----:B------:R-:W-:Y:S02]  /*3480*/  FMNMX.FTZ R4, R91, R93, !PT ;  /* 0x0000005d5b047209 */ /* 0x000fe40007810000 */
[----:B------:R-:W-:Y:S02]  /*3490*/  ISETP.GT.AND P4, PT, R66, 0x8, !P4 ;  /* 0x000000084200780c */ /* 0x000fe40006784270 */
[----:B------:R-:W-:Y:S02]  /*34a0*/  FMNMX.FTZ R4, R95, R4, !PT ;  /* 0x000000045f047209 */ /* 0x000fe40007810000 */
[----:B------:R-:W-:Y:S02]  /*34b0*/  ISETP.LT.OR P4, PT, R62, 0x9, P4 ;  /* 0x000000093e00780c */ /* 0x000fe40002781670 */
[----:B------:R-:W-:Y:S02]  /*34c0*/  FMNMX.FTZ R4, R137, R4, !PT ;  /* 0x0000000489047209 */ /* 0x000fe40007810000 */
[----:B------:R-:W-:-:S02]  /*34d0*/  FSEL R39, R8, -INF , !P4 ;  /* 0xff80000008277808 */ /* 0x000fc40006000000 */
[----:B------:R-:W-:Y:S02]  /*34e0*/  ISETP.NE.AND P4, PT, R74, RZ, PT ;  /* 0x000000ff4a00720c */ /* 0x000fe40003f85270 */
[----:B------:R-:W-:Y:S02]  /*34f0*/  FMNMX.FTZ R4, R139, R4, !PT ;  /* 0x000000048b047209 */ /* 0x000fe40007810000 */
[----:B------:R-:W-:Y:S02]  /*3500*/  ISETP.GT.AND P4, PT, R66, 0x9, !P4 ;  /* 0x000000094200780c */ /* 0x000fe40006784270 */
[----:B------:R-:W-:Y:S02]  /*3510*/  FMNMX.FTZ R4, R141, R4, !PT ;  /* 0x000000048d047209 */ /* 0x000fe40007810000 */
[----:B------:R-:W-:Y:S02]  /*3520*/  ISETP.LT.OR P4, PT, R62, 0xa, P4 ;  /* 0x0000000a3e00780c */ /* 0x000fe40002781670 */
[----:B------:R-:W-:-:S02]  /*3530*/  FMNMX.FTZ R4, R135, R4, !PT ;  /* 0x0000000487047209 */ /* 0x000fc40007810000 */
[----:B------:R-:W-:Y:S02]  /*3540*/  FSEL R41, R9, -INF , !P4 ;  /* 0xff80000009297808 */ /* 0x000fe40006000000 */
[----:B------:R-:W-:Y:S02]  /*3550*/  ISETP.NE.AND P4, PT, R75, RZ, PT ;  /* 0x000000ff4b00720c */ /* 0x000fe40003f85270 */
[----:B------:R-:W-:Y:S02]  /*3560*/  FMNMX.FTZ R4, R97, R4, !PT ;  /* 0x0000000461047209 */ /* 0x000fe40007810000 */
[----:B------:R-:W-:Y:S02]  /*3570*/  ISETP.GT.AND P4, PT, R66, 0x10, !P4 ;  /* 0x000000104200780c */ /* 0x000fe40006784270 */
[----:B------:R-:W-:Y:S02]  /*3580*/  FMNMX.FTZ R4, R133, R4, !PT ;  /* 0x0000000485047209 */ /* 0x000fe40007810000 */
[----:B------:R-:W-:-:S02]  /*3590*/  ISETP.LT.OR P4, PT, R62, 0x11, P4 ;  /* 0x000000113e00780c */ /* 0x000fc40002781670 */
[----:B------:R-:W-:Y:S02]  /*35a0*/  FMNMX.FTZ R4, R99, R4, !PT ;  /* 0x0000000463047209 */ /* 0x000fe40007810000 */
[----:B------:R-:W-:Y:S02]  /*35b0*/  FSEL R43, R10, -INF , !P4 ;  /* 0xff8000000a2b7808 */ /* 0x000fe40006000000 */
[----:B------:R-:W-:Y:S02]  /*35c0*/  ISETP.NE.AND P4, PT, R78, RZ, PT ;  /* 0x000000ff4e00720c */ /* 0x000fe40003f85270 */
[----:B------:R-:W-:Y:S02]  /*35d0*/  FMNMX.FTZ R4, R131, R4, !PT ;  /* 0x0000000483047209 */ /* 0x000fe40007810000 */
[----:B------:R-:W-:Y:S02]  /*35e0*/  ISETP.GT.AND P4, PT, R66, 0x11, !P4 ;  /* 0x000000114200780c */ /* 0x000fe40006784270 */
[----:B------:R-:W-:-:S02]  /*35f0*/  FMNMX.FTZ R4, R101, R4, !PT ;  /* 0x0000000465047209 */ /* 0x000fc40007810000 */
[----:B------:R-:W-:Y:S02]  /*3600*/  ISETP.LT.OR P4, PT, R62, 0x12, P4 ;  /* 0x000000123e00780c */ /* 0x000fe40002781670 */
[----:B------:R-:W-:Y:S02]  /*3610*/  FMNMX.FTZ R4, R129, R4, !PT ;  /* 0x0000000481047209 */ /* 0x000fe40007810000 */
[----:B------:R-:W-:Y:S01]  /*3620*/  FSEL R45, R12, -INF , !P4 ;  /* 0xff8000000c2d7808 */ /* 0x000fe20006000000 */
[----:B------:R-:W-:Y:S01]  /*3630*/  IMAD.U32 R12, RZ, RZ, UR4 ;  /* 0x00000004ff0c7e24 */ /* 0x000fe2000f8e00ff */
[----:B------:R-:W-:Y:S02]  /*3640*/  ISETP.GT.AND P4, PT, R66, 0x18, !P6 ;  /* 0x000000184200780c */ /* 0x000fe40007784270 */
[----:B------:R-:W-:Y:S02]  /*3650*/  ISETP.NE.AND P6, PT, R53, RZ, PT ;  /* 0x000000ff3500720c */ /* 0x000fe40003fc5270 */
        /* <DEDUP_REMOVED lines=9> */
[----:B------:R-:W-:Y:S02]  /*36f0*/  FSEL R47, R20, -INF , !P4 ;  /* 0xff800000142f7808 */ /* 0x000fe40006000000 */
[----:B------:R-:W-:Y:S02]  /*3700*/  ISETP.NE.AND P4, PT, R86, RZ, PT ;  /* 0x000000ff5600720c */ /* 0x000fe40003f85270 */
[----:B------:R-:W-:Y:S02]  /*3710*/  FMNMX.FTZ R4, R123, R4, !PT ;  /* 0x000000047b047209 */ /* 0x000fe40007810000 */
[----:B------:R-:W-:-:S02]  /*3720*/  ISETP.GT.AND P4, PT, R66, 0x20, !P4 ;  /* 0x000000204200780c */ /* 0x000fc40006784270 */
[----:B------:R-:W-:Y:S02]  /*3730*/  FMNMX.FTZ R4, R121, R4, !PT ;  /* 0x0000000479047209 */ /* 0x000fe40007810000 */
[----:B------:R-:W-:Y:S02]  /*3740*/  ISETP.LT.OR P4, PT, R62, 0x21, P4 ;  /* 0x000000213e00780c */ /* 0x000fe40002781670 */
[----:B------:R-:W-:Y:S02]  /*3750*/  FMNMX.FTZ R4, R119, R4, !PT ;  /* 0x0000000477047209 */ /* 0x000fe40007810000 */
[----:B------:R-:W-:Y:S02]  /*3760*/  FSEL R49, R26, -INF , !P4 ;  /* 0xff8000001a317808 */ /* 0x000fe40006000000 */
[----:B------:R-:W-:Y:S02]  /*3770*/  ISETP.NE.AND P4, PT, R87, RZ, PT ;  /* 0x000000ff5700720c */ /* 0x000fe40003f85270 */
[----:B------:R-:W-:-:S02]  /*3780*/  FMNMX.FTZ R4, R117, R4, !PT ;  /* 0x0000000475047209 */ /* 0x000fc40007810000 */
[----:B------:R-:W-:Y:S02]  /*3790*/  ISETP.GT.AND P4, PT, R66, 0x21, !P4 ;  /* 0x000000214200780c */ /* 0x000fe40006784270 */
[----:B------:R-:W-:Y:S02]  /*37a0*/  FMNMX.FTZ R4, R115, R4, !PT ;  /* 0x0000000473047209 */ /* 0x000fe40007810000 */
[----:B------:R-:W-:Y:S02]  /*37b0*/  ISETP.LT.OR P4, PT, R62, 0x22, P4 ;  /* 0x000000223e00780c */ /* 0x000fe40002781670 */
[----:B------:R-:W-:Y:S02]  /*37c0*/  FMNMX.FTZ R4, R113, R4, !PT ;  /* 0x0000000471047209 */ /* 0x000fe40007810000 */
        /* <DEDUP_REMOVED lines=22> */
[----:B------:R-:W-:Y:S01]  /*3930*/  ISETP.NE.AND P4, PT, R96, RZ, PT ;  /* 0x000000ff6000720c */ /* 0x000fe20003f85270 */
[----:B------:R-:W0:Y:S01]  /*3940*/  SHFL.BFLY PT, R9, R4, 0x2, 0x1f ;  /* 0x0c401f0004097f89 */ /* 0x000e2200000e0000 */
[----:B------:R-:W-:Y:S02]  /*3950*/  ISETP.LT.OR P5, PT, R62, 0x79, P5 ;  /* 0x000000793e00780c */ /* 0x000fe40002fa1670 */
[----:B------:R-:W-:Y:S02]  /*3960*/  ISETP.GT.AND P4, PT, R66, 0x31, !P4 ;  /* 0x000000314200780c */ /* 0x000fe40006784270 */
[----:B------:R-:W-:-:S02]  /*3970*/  FSEL R25, R25, -INF , !P5 ;  /* 0xff80000019197808 */ /* 0x000fc40006800000 */
[----:B------:R-:W-:-:S04]  /*3980*/  ISETP.LT.OR P4, PT, R62, 0x32, P4 ;  /* 0x000000323e00780c */ /* 0x000fc80002781670 */
[----:B------:R-:W-:Y:S02]  /*3990*/  FSEL R59, R36, -INF , !P4 ;  /* 0xff800000243b7808 */ /* 0x000fe40006000000 */
[----:B------:R-:W-:-:S04]  /*39a0*/  ISETP.NE.AND P4, PT, R98, RZ, PT ;  /* 0x000000ff6200720c */ /* 0x000fc80003f85270 */
[----:B------:R-:W-:-:S04]  /*39b0*/  ISETP.GT.AND P4, PT, R66, 0x38, !P4 ;  /* 0x000000384200780c */ /* 0x000fc80006784270 */
[----:B------:R-:W-:Y:S02]  /*39c0*/  ISETP.LT.OR P4, PT, R62, 0x39, P4 ;  /* 0x000000393e00780c */ /* 0x000fe40002781670 */
[----:B0-----:R-:W-:Y:S02]  /*39d0*/  FMNMX.FTZ R8, R4, R9, !PT ;  /* 0x0000000904087209 */ /* 0x001fe40007810000 */
[----:B------:R-:W-:Y:S02]  /*39e0*/  FSEL R61, R38, -INF , !P4 ;  /* 0xff800000263d7808 */ /* 0x000fe40006000000 */
[----:B------:R-:W-:Y:S01]  /*39f0*/  ISETP.NE.AND P4, PT, R100, RZ, PT ;  /* 0x000000ff6400720c */ /* 0x000fe20003f85270 */
[----:B------:R-:W0:Y:S03]  /*3a00*/  SHFL.BFLY PT, R9, R8, 0x1, 0x1f ;  /* 0x0c201f0008097f89 */ /* 0x000e2600000e0000 */
[----:B------:R-:W-:-:S04]  /*3a10*/  ISETP.GT.AND P4, PT, R66, 0x39, !P4 ;  /* 0x000000394200780c */ /* 0x000fc80006784270 */
[----:B------:R-:W-:-:S04]  /*3a20*/  ISETP.LT.OR P4, PT, R62, 0x3a, P4 ;  /* 0x0000003a3e00780c */ /* 0x000fc80002781670 */
[----:B------:R-:W-:Y:S02]  /*3a30*/  FSEL R63, R40, -INF , !P4 ;  /* 0xff800000283f7808 */ /* 0x000fe40006000000 */
[----:B------:R-:W-:-:S04]  /*3a40*/  ISETP.NE.AND P4, PT, R102, RZ, PT ;  /* 0x000000ff6600720c */ /* 0x000fc80003f85270 */
[----:B------:R-:W-:-:S04]  /*3a50*/  ISETP.GT.AND P4, PT, R66, 0x40, !P4 ;  /* 0x000000404200780c */ /* 0x000fc80006784270 */
[----:B------:R-:W-:Y:S02]  /*3a60*/  ISETP.LT.OR P4, PT, R62, 0x41, P4 ;  /* 0x000000413e00780c */ /* 0x000fe40002781670 */
[----:B0-----:R-:W-:Y:S02]  /*3a70*/  FMNMX.FTZ R9, R8, R9, !PT ;  /* 0x0000000908097209 */ /* 0x001fe40007810000 */
[----:B------:R-:W-:Y:S02]  /*3a80*/  FSEL R65, R42, -INF , !P4 ;  /* 0xff8000002a417808 */ /* 0x000fe40006000000 */
[----:B------:R-:W-:Y:S01]  /*3a90*/  ISETP.GT.AND P4, PT, R66, 0x41, !P6 ;  /* 0x000000414200780c */ /* 0x000fe20007784270 */
[----:B------:R-:W-:Y:S01]  /*3aa0*/  FMUL.FTZ R10, R9, R12 ;  /* 0x0000000c090a7220 */ /* 0x000fe20000410000 */
[----:B------:R-:W-:Y:S02]  /*3ab0*/  ISETP.NE.AND P6, PT, R69, RZ, PT ;  /* 0x000000ff4500720c */ /* 0x000fe40003fc5270 */
[----:B------:R-:W-:-:S04]  /*3ac0*/  ISETP.LT.OR P4, PT, R62, 0x42, P4 ;  /* 0x000000423e00780c */ /* 0x000fc80002781670 */
[----:B------:R-:W-:Y:S02]  /*3ad0*/  FSEL R67, R44, -INF , !P4 ;  /* 0xff8000002c437808 */ /* 0x000fe40006000000 */
[----:B------:R-:W-:Y:S01]  /*3ae0*/  ISETP.NE.AND P4, PT, R104, RZ, PT ;  /* 0x000000ff6800720c */ /* 0x000fe20003f85270 */
[----:B------:R-:W0:Y:S03]  /*3af0*/  @P2 LDC R44, c[0x0][0x44c] ;  /* 0x00011300ff2c2b82 */ /* 0x000e260000000800 */
[----:B------:R-:W-:-:S04]  /*3b00*/  ISETP.GT.AND P4, PT, R66, 0x48, !P4 ;  /* 0x000000484200780c */ /* 0x000fc80006784270 */
[----:B------:R-:W-:-:S04]  /*3b10*/  ISETP.LT.OR P4, PT, R62, 0x49, P4 ;  /* 0x000000493e00780c */ /* 0x000fc80002781670 */
[----:B------:R-:W-:Y:S02]  /*3b20*/  FSEL R69, R46, -INF , !P4 ;  /* 0xff8000002e457808 */ /* 0x000fe40006000000 */
[----:B------:R-:W-:Y:S01]  /*3b30*/  ISETP.NE.AND P4, PT, R106, RZ, PT ;  /* 0x000000ff6a00720c */ /* 0x000fe20003f85270 */
[----:B------:R-:W1:Y:S03]  /*3b40*/  @P2 LDC R46, c[0x0][0x450] ;  /* 0x00011400ff2e2b82 */ /* 0x000e660000000800 */
[----:B------:R-:W-:-:S04]  /*3b50*/  ISETP.GT.AND P4, PT, R66, 0x49, !P4 ;  /* 0x000000494200780c */ /* 0x000fc80006784270 */
[----:B------:R-:W-:-:S04]  /*3b60*/  ISETP.LT.OR P4, PT, R62, 0x4a, P4 ;  /* 0x0000004a3e00780c */ /* 0x000fc80002781670 */
[----:B------:R-:W-:Y:S02]  /*3b70*/  FSEL R71, R48, -INF , !P4 ;  /* 0xff80000030477808 */ /* 0x000fe40006000000 */
[----:B------:R-:W-:-:S04]  /*3b80*/  ISETP.NE.AND P4, PT, R108, RZ, PT ;  /* 0x000000ff6c00720c */ /* 0x000fc80003f85270 */
        /* <DEDUP_REMOVED lines=31> */
[----:B------:R-:W-:Y:S02]  /*3d80*/  ISETP.GT.AND P4, PT, R66, 0x70, !P6 ;  /* 0x000000704200780c */ /* 0x000fe40007784270 */
[----:B------:R-:W-:Y:S02]  /*3d90*/  ISETP.NE.AND P6, PT, R72, RZ, PT ;  /* 0x000000ff4800720c */ /* 0x000fe40003fc5270 */
[----:B------:R-:W-:-:S04]  /*3da0*/  ISETP.LT.OR P4, PT, R62, 0x71, P4 ;  /* 0x000000713e00780c */ /* 0x000fc80002781670 */
[----:B------:R-:W-:Y:S02]  /*3db0*/  FSEL R87, R82, -INF , !P4 ;  /* 0xff80000052577808 */ /* 0x000fe40006000000 */
[----:B------:R-:W-:-:S04]  /*3dc0*/  FSETP.NEU.FTZ.AND P4, PT, R9, -INF , PT ;  /* 0xff8000000900780b */ /* 0x000fc80003f9d000 */
[----:B------:R-:W-:Y:S02]  /*3dd0*/  FSEL R20, R10, RZ, P4 ;  /* 0x000000ff0a147208 */ /* 0x000fe40002000000 */
[----:B------:R-:W-:Y:S02]  /*3de0*/  ISETP.GT.AND P4, PT, R66, RZ, !P6 ;  /* 0x000000ff4200720c */ /* 0x000fe40007784270 */
[----:B------:R-:W-:Y:S01]  /*3df0*/  ISETP.NE.AND P6, PT, R84, RZ, PT ;  /* 0x000000ff5400720c */ /* 0x000fe20003fc5270 */
[-CC-:B------:R-:W-:Y:S01]  /*3e00*/  FFMA.FTZ R164, R125, R12.reuse, -R20.reuse ;  /* 0x0000000c7da47223 */ /* 0x180fe20000010814 */
[----:B------:R-:W-:Y:S01]  /*3e10*/  ISETP.LT.OR P4, PT, R62, 0x1, P4 ;  /* 0x000000013e00780c */ /* 0x000fe20002781670 */
[-CC-:B------:R-:W-:Y:S01]  /*3e20*/  FFMA.FTZ R8, R119, R12.reuse, -R20.reuse ;  /* 0x0000000c77087223 */ /* 0x180fe20000010814 */
[----:B------:R-:W-:Y:S01]  /*3e30*/  ISETP.GT.AND P6, PT, R66, 0x79, !P6 ;  /* 0x000000794200780c */ /* 0x000fe200077c4270 */
[-CC-:B------:R-:W-:Y:S01]  /*3e40*/  FFMA.FTZ R180, R91, R12.reuse, -R20.reuse ;  /* 0x0000000c5bb47223 */ /* 0x180fe20000010814 */
[----:B------:R-:W-:Y:S01]  /*3e50*/  FSEL R0, R0, -INF , !P4 ;  /* 0xff80000000007808 */ /* 0x000fe20006000000 */
[-CC-:B------:R-:W-:Y:S01]  /*3e60*/  FFMA.FTZ R91, R93, R12.reuse, -R20.reuse ;  /* 0x0000000c5d5b7223 */ /* 0x180fe20000010814 */
[----:B------:R-:W-:Y:S01]  /*3e70*/  ISETP.NE.AND P4, PT, R80, RZ, PT ;  /* 0x000000ff5000720c */ /* 0x000fe20003f85270 */
[-CC-:B------:R-:W-:Y:S01]  /*3e80*/  FFMA.FTZ R182, R95, R12.reuse, -R20.reuse ;  /* 0x0000000c5fb67223 */ /* 0x180fe20000010814 */
[----:B------:R-:W-:Y:S01]  /*3e90*/  FMNMX.FTZ R4, R0, R37, !PT ;  /* 0x0000002500047209 */ /* 0x000fe20007810000 */
[----:B------:R-:W-:Y:S01]  /*3ea0*/  MUFU.EX2 R180, R180 ;  /* 0x000000b400b47308 */ /* 0x000fe20000000800 */
[----:B------:R-:W-:Y:S01]  /*3eb0*/  ISETP.GT.AND P4, PT, R66, 0x71, !P4 ;  /* 0x000000714200780c */ /* 0x000fe20006784270 */
[--C-:B------:R-:W-:Y:S01]  /*3ec0*/  FFMA.FTZ R93, R137, R12, -R20.reuse ;  /* 0x0000000c895d7223 */ /* 0x100fe20000010814 */
[----:B------:R-:W-:Y:S01]  /*3ed0*/  FMNMX.FTZ R4, R39, R4, !PT ;  /* 0x0000000427047209 */ /* 0x000fe20007810000 */
[-CC-:B------:R-:W-:Y:S01]  /*3ee0*/  FFMA.FTZ R176, R139, R12.reuse, -R20.reuse ;  /* 0x0000000c8bb07223 */ /* 0x180fe20000010814 */
[C---:B------:R-:W-:Y:S01]  /*3ef0*/  ISETP.LT.OR P4, PT, R62.reuse, 0x72, P4 ;  /* 0x000000723e00780c */ /* 0x040fe20002781670 */
[--C-:B------:R-:W-:Y:S01]  /*3f00*/  FFMA.FTZ R95, R141, R12, -R20.reuse ;  /* 0x0000000c8d5f7223 */ /* 0x100fe20000010814 */
[----:B------:R-:W-:Y:S01]  /*3f10*/  FMNMX.FTZ R4, R41, R4, !PT ;  /* 0x0000000429047209 */ /* 0x000fe20007810000 */
[----:B------:R-:W2:Y:S01]  /*3f20*/  MUFU.EX2 R91, R91 ;  /* 0x0000005b005b7308 */ /* 0x000ea20000000800 */
[----:B------:R-:W-:Y:S01]  /*3f30*/  FSEL R125, R21, -INF , !P4 ;  /* 0xff800000157d7808 */ /* 0x000fe20006000000 */
[--C-:B------:R-:W-:Y:S01]  /*3f40*/  FFMA.FTZ R21, R123, R12, -R20.reuse ;  /* 0x0000000c7b157223 */ /* 0x100fe20000010814 */
[----:B------:R-:W-:Y:S01]  /*3f50*/  FMNMX.FTZ R4, R43, R4, !PT ;  /* 0x000000042b047209 */ /* 0x000fe20007810000 */
[-CC-:B------:R-:W-:Y:S01]  /*3f60*/  FFMA.FTZ R3, R3, R12.reuse, -R20.reuse ;  /* 0x0000000c03037223 */ /* 0x180fe20000010814 */
[----:B------:R-:W-:Y:S01]  /*3f70*/  ISETP.LT.OR P6, PT, R62, 0x7a, P6 ;  /* 0x0000007a3e00780c */ /* 0x000fe200037c1670 */
[--C-:B------:R-:W-:Y:S01]  /*3f80*/  FFMA.FTZ R178, R135, R12, -R20.reuse ;  /* 0x0000000c87b27223 */ /* 0x100fe20000010814 */
[----:B------:R-:W-:Y:S01]  /*3f90*/  FMNMX.FTZ R4, R45, R4, !PT ;  /* 0x000000042d047209 */ /* 0x000fe20007810000 */
[----:B------:R-:W3:Y:S01]  /*3fa0*/  MUFU.EX2 R182, R182 ;  /* 0x000000b600b67308 */ /* 0x000ee20000000800 */
[----:B------:R-:W-:Y:S01]  /*3fb0*/  FSEL R123, R24, -INF , !P6 ;  /* 0xff800000187b7808 */ /* 0x000fe20007000000 */
[--C-:B------:R-:W-:Y:S01]  /*3fc0*/  FFMA.FTZ R97, R97, R12, -R20.reuse ;  /* 0x0000000c61617223 */ /* 0x100fe20000010814 */
[----:B------:R-:W-:Y:S01]  /*3fd0*/  FMNMX.FTZ R4, R13, R4, !PT ;  /* 0x000000040d047209 */ /* 0x000fe20007810000 */
[-CC-:B------:R-:W-:Y:S01]  /*3fe0*/  FFMA.FTZ R172, R133, R12.reuse, -R20.reuse ;  /* 0x0000000c85ac7223 */ /* 0x180fe20000010814 */
[-CC-:B------:R-:W-:Y:S01]  /*3ff0*/  FFMA.FTZ R99, R99, R12.reuse, -R20.reuse ;  /* 0x0000000c63637223 */ /* 0x180fe20000010814 */
[--C-:B------:R-:W-:Y:S01]  /*4000*/  FFMA.FTZ R174, R131, R12, -R20.reuse ;  /* 0x0000000c83ae7223 */ /* 0x100fe20000010814 */
[----:B------:R-:W-:Y:S01]  /*4010*/  FMNMX.FTZ R4, R47, R4, !PT ;  /* 0x000000042f047209 */ /* 0x000fe20007810000 */
[----:B------:R-:W4:Y:S01]  /*4020*/  MUFU.EX2 R93, R93 ;  /* 0x0000005d005d7308 */ /* 0x000f220000000800 */
[-CC-:B------:R-:W-:Y:S01]  /*4030*/  FFMA.FTZ R101, R101, R12.reuse, -R20.reuse ;  /* 0x0000000c65657223 */ /* 0x180fe20000010814 */
[--C-:B------:R-:W-:Y:S01]  /*4040*/  FFMA.FTZ R168, R129, R12, -R20.reuse ;  /* 0x0000000c81a87223 */ /* 0x100fe20000010814 */
[----:B------:R-:W-:Y:S01]  /*4050*/  FMNMX.FTZ R4, R49, R4, !PT ;  /* 0x0000000431047209 */ /* 0x000fe20007810000 */
[-CC-:B------:R-:W-:Y:S01]  /*4060*/  FFMA.FTZ R103, R103, R12.reuse, -R20.reuse ;  /* 0x0000000c67677223 */ /* 0x180fe20000010814 */
[-CC-:B------:R-:W-:Y:S01]  /*4070*/  FFMA.FTZ R170, R127, R12.reuse, -R20.reuse ;  /* 0x0000000c7faa7223 */ /* 0x180fe20000010814 */
[--C-:B------:R-:W-:Y:S01]  /*4080*/  FFMA.FTZ R105, R105, R12, -R20.reuse ;  /* 0x0000000c69697223 */ /* 0x100fe20000010814 */
[----:B------:R-:W-:Y:S01]  /*4090*/  FMNMX.FTZ R4, R51, R4, !PT ;  /* 0x0000000433047209 */ /* 0x000fe20007810000 */
[----:B------:R-:W5:Y:S01]  /*40a0*/  MUFU.EX2 R176, R176 ;  /* 0x000000b000b07308 */ /* 0x000f620000000800 */
[-CC-:B------:R-:W-:Y:S01]  /*40b0*/  FFMA.FTZ R121, R121, R12.reuse, -R20.reuse ;  /* 0x0000000c79797223 */ /* 0x180fe20000010814 */
[--C-:B------:R-:W-:Y:S01]  /*40c0*/  FFMA.FTZ R117, R117, R12, -R20.reuse ;  /* 0x0000000c75757223 */ /* 0x100fe20000010814 */
[----:B------:R-:W-:Y:S01]  /*40d0*/  FMNMX.FTZ R4, R53, R4, !PT ;  /* 0x0000000435047209 */ /* 0x000fe20007810000 */
[-CC-:B------:R-:W-:Y:S01]  /*40e0*/  FFMA.FTZ R115, R115, R12.reuse, -R20.reuse ;  /* 0x0000000c73737223 */ /* 0x180fe20000010814 */
[-CC-:B------:R-:W-:Y:S01]  /*40f0*/  FFMA.FTZ R113, R113, R12.reuse, -R20.reuse ;  /* 0x0000000c71717223 */ /* 0x180fe20000010814 */
[--C-:B------:R-:W-:Y:S01]  /*4100*/  FFMA.FTZ R111, R111, R12, -R20.reuse ;  /* 0x0000000c6f6f7223 */ /* 0x100fe20000010814 */
[----:B------:R-:W-:Y:S01]  /*4110*/  FMNMX.FTZ R4, R55, R4, !PT ;  /* 0x0000000437047209 */ /* 0x000fe20007810000 */
[----:B------:R-:W0:Y:S01]  /*4120*/  MUFU.EX2 R95, R95 ;  /* 0x0000005f005f7308 */ /* 0x000e220000000800 */
[-CC-:B------:R-:W-:Y:S01]  /*4130*/  FFMA.FTZ R109, R109, R12.reuse, -R20.reuse ;  /* 0x0000000c6d6d7223 */ /* 0x180fe20000010814 */
[--C-:B------:R-:W-:Y:S01]  /*4140*/  FFMA.FTZ R107, R107, R12, -R20.reuse ;  /* 0x0000000c6b6b7223 */ /* 0x100fe20000010814 */
[----:B------:R-:W-:Y:S01]  /*4150*/  FMNMX.FTZ R4, R57, R4, !PT ;  /* 0x0000000439047209 */ /* 0x000fe20007810000 */
[-CC-:B------:R-:W-:Y:S01]  /*4160*/  FFMA.FTZ R31, R31, R12.reuse, -R20.reuse ;  /* 0x0000000c1f1f7223 */ /* 0x180fe20000010814 */
[-CC-:B------:R-:W-:Y:S01]  /*4170*/  FFMA.FTZ R35, R35, R12.reuse, -R20.reuse ;  /* 0x0000000c23237223 */ /* 0x180fe20000010814 */
[--C-:B------:R-:W-:Y:S01]  /*4180*/  FFMA.FTZ R29, R29, R12, -R20.reuse ;  /* 0x0000000c1d1d7223 */ /* 0x100fe20000010814 */
[----:B------:R-:W-:Y:S01]  /*4190*/  FMNMX.FTZ R4, R59, R4, !PT ;  /* 0x000000043b047209 */ /* 0x000fe20007810000 */
[----:B------:R2:W-:Y:S01]  /*41a0*/  MUFU.EX2 R154, R3 ;  /* 0x00000003009a7308 */ /* 0x0005e20000000800 */
[-CC-:B------:R-:W-:Y:S01]  /*41b0*/  FFMA.FTZ R33, R33, R12.reuse, -R20.reuse ;  /* 0x0000000c21217223 */ /* 0x180fe20000010814 */
[----:B------:R-:W-:Y:S01]  /*41c0*/  FFMA.FTZ R27, R27, R12, -R20 ;  /* 0x0000000c1b1b7223 */ /* 0x000fe20000010814 */
[----:B------:R-:W-:-:S04]  /*41d0*/  FMNMX.FTZ R4, R61, R4, !PT ;  /* 0x000000043d047209 */ /* 0x000fc80007810000 */
[----:B------:R-:W-:Y:S01]  /*41e0*/  FMNMX.FTZ R4, R63, R4, !PT ;  /* 0x000000043f047209 */ /* 0x000fe20007810000 */
[----:B------:R-:W1:Y:S01]  /*41f0*/  MUFU.EX2 R178, R178 ;  /* 0x000000b200b27308 */ /* 0x000e620000000800 */
[----:B--2---:R-:W-:Y:S01]  /*4200*/  FADD.FTZ R3, R180, R91 ;  /* 0x0000005bb4037221 */ /* 0x004fe20000010000 */
[----:B------:R-:W-:Y:S02]  /*4210*/  F2FP.BF16.F32.PACK_AB R180, R91, R180 ;  /* 0x000000b45bb4723e */ /* 0x000fe400000010ff */
[----:B------:R-:W-:Y:S01]  /*4220*/  FMNMX.FTZ R4, R65, R4, !PT ;  /* 0x0000000441047209 */ /* 0x000fe20007810000 */
[----:B---3--:R-:W-:Y:S01]  /*4230*/  FADD.FTZ R36, R182, R3 ;  /* 0x00000003b6247221 */ /* 0x008fe20000010000 */
[----:B----4-:R-:W-:Y:S02]  /*4240*/  F2FP.BF16.F32.PACK_AB R182, R93, R182 ;  /* 0x000000b65db6723e */ /* 0x010fe400000010ff */
[----:B------:R-:W-:Y:S01]  /*4250*/  FMNMX.FTZ R4, R67, R4, !PT ;  /* 0x0000000443047209 */ /* 0x000fe20007810000 */
[----:B------:R-:W2:Y:S01]  /*4260*/  MUFU.EX2 R97, R97 ;  /* 0x0000006100617308 */ /* 0x000ea20000000800 */
[----:B------:R-:W-:-:S02]  /*4270*/  FADD.FTZ R3, R93, R36 ;  /* 0x000000245d037221 */ /* 0x000fc40000010000 */
[----:B------:R-:W-:Y:S02]  /*4280*/  FMNMX.FTZ R4, R69, R4, !PT ;  /* 0x0000000445047209 */ /* 0x000fe40007810000 */
[----:B-----5:R-:W-:Y:S01]  /*4290*/  FADD.FTZ R38, R176, R3 ;  /* 0x00000003b0267221 */ /* 0x020fe20000010000 */
[----:B0-----:R-:W-:Y:S02]  /*42a0*/  F2FP.BF16.F32.PACK_AB R176, R95, R176 ;  /* 0x000000b05fb0723e */ /* 0x001fe400000010ff */
[----:B------:R-:W-:Y:S01]  /*42b0*/  FMNMX.FTZ R4, R71, R4, !PT ;  /* 0x0000000447047209 */ /* 0x000fe20007810000 */
[----:B------:R-:W0:Y:S01]  /*42c0*/  MUFU.EX2 R172, R172 ;  /* 0x000000ac00ac7308 */ /* 0x000e220000000800 */
[----:B------:R-:W-:Y:S02]  /*42d0*/  FADD.FTZ R3, R95, R38 ;  /* 0x000000265f037221 */ /* 0x000fe40000010000 */
[----:B------:R-:W-:Y:S02]  /*42e0*/  FMNMX.FTZ R4, R73, R4, !PT ;  /* 0x0000000449047209 */ /* 0x000fe40007810000 */
[----:B-1----:R-:W-:-:S02]  /*42f0*/  FADD.FTZ R40, R178, R3 ;  /* 0x00000003b2287221 */ /* 0x002fc40000010000 */
[----:B------:R-:W-:Y:S01]  /*4300*/  FMNMX.FTZ R4, R75, R4, !PT ;  /* 0x000000044b047209 */ /* 0x000fe20007810000 */
[----:B------:R-:W1:Y:S01]  /*4310*/  MUFU.EX2 R99, R99 ;  /* 0x0000006300637308 */ /* 0x000e620000000800 */
[----:B--2---:R-:W-:Y:S02]  /*4320*/  F2FP.BF16.F32.PACK_AB R178, R97, R178 ;  /* 0x000000b261b2723e */ /* 0x004fe400000010ff */
[----:B------:R-:W-:-:S04]  /*4330*/  FMNMX.FTZ R4, R77, R4, !PT ;  /* 0x000000044d047209 */ /* 0x000fc80007810000 */
[----:B------:R-:W-:Y:S01]  /*4340*/  FMNMX.FTZ R4, R79, R4, !PT ;  /* 0x000000044f047209 */ /* 0x000fe20007810000 */
[----:B------:R-:W2:Y:S03]  /*4350*/  MUFU.EX2 R174, R174 ;  /* 0x000000ae00ae7308 */ /* 0x000ea60000000800 */
[----:B------:R-:W-:-:S04]  /*4360*/  FMNMX.FTZ R4, R81, R4, !PT ;  /* 0x0000000451047209 */ /* 0x000fc80007810000 */
[----:B------:R-:W-:Y:S01]  /*4370*/  FMNMX.FTZ R4, R83, R4, !PT ;  /* 0x0000000453047209 */ /* 0x000fe20007810000 */
[----:B------:R-:W3:Y:S03]  /*4380*/  MUFU.EX2 R101, R101 ;  /* 0x0000006500657308 */ /* 0x000ee60000000800 */
[----:B------:R-:W-:-:S04]  /*4390*/  FMNMX.FTZ R4, R85, R4, !PT ;  /* 0x0000000455047209 */ /* 0x000fc80007810000 */
[----:B------:R-:W-:Y:S01]  /*43a0*/  FMNMX.FTZ R4, R89, R4, !PT ;  /* 0x0000000459047209 */ /* 0x000fe20007810000 */
[----:B------:R4:W-:Y:S03]  /*43b0*/  MUFU.EX2 R152, R33 ;  /* 0x0000002100987308 */ /* 0x0009e60000000800 */
[----:B------:R-:W-:-:S04]  /*43c0*/  FMNMX.FTZ R4, R87, R4, !PT ;  /* 0x0000000457047209 */ /* 0x000fc80007810000 */
[----:B------:R-:W-:Y:S01]  /*43d0*/  FMNMX.FTZ R4, R125, R4, !PT ;  /* 0x000000047d047209 */ /* 0x000fe20007810000 */
[----:B------:R-:W5:Y:S01]  /*43e0*/  MUFU.EX2 R168, R168 ;  /* 0x000000a800a87308 */ /* 0x000f620000000800 */
[----:B----4-:R-:W-:Y:S02]  /*43f0*/  FADD.FTZ R33, R97, R40 ;  /* 0x0000002861217221 */ /* 0x010fe40000010000 */
[----:B------:R-:W-:Y:S02]  /*4400*/  FMNMX.FTZ R4, R25, R4, !PT ;  /* 0x0000000419047209 */ /* 0x000fe40007810000 */
[----:B0-----:R-:W-:Y:S01]  /*4410*/  FADD.FTZ R42, R172, R33 ;  /* 0x00000021ac2a7221 */ /* 0x001fe20000010000 */
[----:B-1----:R-:W-:Y:S02]  /*4420*/  F2FP.BF16.F32.PACK_AB R172, R99, R172 ;  /* 0x000000ac63ac723e */ /* 0x002fe400000010ff */
[----:B------:R-:W-:Y:S01]  /*4430*/  FMNMX.FTZ R4, R123, R4, !PT ;  /* 0x000000047b047209 */ /* 0x000fe20007810000 */
[----:B------:R-:W0:Y:S01]  /*4440*/  MUFU.EX2 R103, R103 ;  /* 0x0000006700677308 */ /* 0x000e220000000800 */
[----:B------:R-:W-:-:S03]  /*4450*/  FADD.FTZ R33, R99, R42 ;  /* 0x0000002a63217221 */ /* 0x000fc60000010000 */
[----:B------:R-:W1:Y:S01]  /*4460*/  SHFL.BFLY PT, R119, R4, 0x2, 0x1f ;  /* 0x0c401f0004777f89 */ /* 0x000e6200000e0000 */
[----:B--2---:R-:W-:Y:S01]  /*4470*/  FADD.FTZ R42, R174, R33 ;  /* 0x00000021ae2a7221 */ /* 0x004fe20000010000 */
[C---:B---3--:R-:W-:Y:S02]  /*4480*/  F2FP.BF16.F32.PACK_AB R174, R101.reuse, R174 ;  /* 0x000000ae65ae723e */ /* 0x048fe400000010ff */
[----:B------:R-:W2:Y:S01]  /*4490*/  MUFU.EX2 R170, R170 ;  /* 0x000000aa00aa7308 */ /* 0x000ea20000000800 */
[----:B------:R-:W-:-:S07]  /*44a0*/  FADD.FTZ R33, R101, R42 ;  /* 0x0000002a65217221 */ /* 0x000fce0000010000 */
[----:B------:R-:W3:Y:S08]  /*44b0*/  MUFU.EX2 R105, R105 ;  /* 0x0000006900697308 */ /* 0x000ef00000000800 */
[----:B------:R4:W-:Y:S01]  /*44c0*/  MUFU.EX2 R158, R35 ;  /* 0x00000023009e7308 */ /* 0x0009e20000000800 */
[----:B-1----:R-:W-:-:S07]  /*44d0*/  FMNMX.FTZ R119, R4, R119, !PT ;  /* 0x0000007704777209 */ /* 0x002fce0007810000 */
[----:B------:R-:W1:Y:S01]  /*44e0*/  MUFU.EX2 R164, R164 ;  /* 0x000000a400a47308 */ /* 0x000e620000000800 */
[----:B------:R-:W1:Y:S01]  /*44f0*/  SHFL.BFLY PT, R10, R119, 0x1, 0x1f ;  /* 0x0c201f00770a7f89 */ /* 0x000e6200000e0000 */
[----:B----4-:R-:W-:-:S04]  /*4500*/  @P2 IMAD.HI.U32 R35, R23, R44, RZ ;  /* 0x0000002c17232227 */ /* 0x010fc800078e00ff */
[----:B-----5:R-:W-:Y:S01]  /*4510*/  FADD.FTZ R44, R168, R33 ;  /* 0x00000021a82c7221 */ /* 0x020fe20000010000 */
[----:B0-----:R-:W-:-:S03]  /*4520*/  F2FP.BF16.F32.PACK_AB R168, R103, R168 ;  /* 0x000000a867a8723e */ /* 0x001fc600000010ff */
[----:B------:R-:W-:Y:S01]  /*4530*/  FADD.FTZ R33, R103, R44 ;  /* 0x0000002c67217221 */ /* 0x000fe20000010000 */
[----:B------:R-:W0:Y:S01]  /*4540*/  MUFU.EX2 R21, R21 ;  /* 0x0000001500157308 */ /* 0x000e220000000800 */
[----:B------:R-:W-:Y:S02]  /*4550*/  @P2 SHF.R.U32.HI R23, RZ, R46, R35 ;  /* 0x0000002eff172219 */ /* 0x000fe40000011623 */
[----:B--2---:R-:W-:Y:S01]  /*4560*/  FADD.FTZ R44, R170, R33 ;  /* 0x00000021aa2c7221 */ /* 0x004fe20000010000 */
[C---:B---3--:R-:W-:Y:S02]  /*4570*/  F2FP.BF16.F32.PACK_AB R170, R105.reuse, R170 ;  /* 0x000000aa69aa723e */ /* 0x048fe400000010ff */
[----:B------:R-:W-:Y:S02]  /*4580*/  IMAD.IADD R35, R88, 0x1, R23 ;  /* 0x0000000158237824 */ /* 0x000fe400078e0217 */
[----:B------:R-:W-:Y:S01]  /*4590*/  FADD.FTZ R33, R105, R44 ;  /* 0x0000002c69217221 */ /* 0x000fe20000010000 */
[----:B------:R-:W2:Y:S01]  /*45a0*/  MUFU.EX2 R121, R121 ;  /* 0x0000007900797308 */ /* 0x000ea20000000800 */
[----:B------:R-:W-:-:S02]  /*45b0*/  IMAD.IADD R14, R35, 0x1, R14 ;  /* 0x00000001230e7824 */ /* 0x000fc400078e020e */
[----:B-1----:R-:W-:-:S05]  /*45c0*/  FADD.FTZ R46, R164, R33 ;  /* 0x00000021a42e7221 */ /* 0x002fca0000010000 */
[----:B------:R-:W1:Y:S01]  /*45d0*/  MUFU.EX2 R8, R8 ;  /* 0x0000000800087308 */ /* 0x000e620000000800 */
[----:B------:R-:W-:Y:S01]  /*45e0*/  FMNMX.FTZ R10, R119, R10, !PT ;  /* 0x0000000a770a7209 */ /* 0x000fe20007810000 */
[C---:B0-----:R-:W-:Y:S01]  /*45f0*/  FADD.FTZ R46, R21.reuse, R46 ;  /* 0x0000002e152e7221 */ /* 0x041fe20000010000 */
[----:B------:R-:W-:Y:S02]  /*4600*/  F2FP.BF16.F32.PACK_AB R164, R21, R164 ;  /* 0x000000a415a4723e */ /* 0x000fe400000010ff */
[C---:B------:R-:W-:Y:S01]  /*4610*/  FSETP.NEU.FTZ.AND P4, PT, R10.reuse, -INF , PT ;  /* 0xff8000000a00780b */ /* 0x040fe20003f9d000 */
[----:B------:R-:W-:Y:S02]  /*4620*/  FMUL.FTZ R4, R10, R12 ;  /* 0x0000000c0a047220 */ /* 0x000fe40000410000 */
[----:B------:R-:W-:Y:S01]  /*4630*/  MUFU.EX2 R117, R117 ;  /* 0x0000007500757308 */ /* 0x000fe20000000800 */
[----:B--2---:R-:W-:Y:S02]  /*4640*/  FADD.FTZ R33, R121, R46 ;  /* 0x0000002e79217221 */ /* 0x004fe40000010000 */
[----:B------:R-:W-:-:S05]  /*4650*/  FSEL R4, R4, RZ, P4 ;  /* 0x000000ff04047208 */ /* 0x000fca0002000000 */
        /* <DEDUP_REMOVED lines=22> */
[----:B------:R-:W2:Y:S01]  /*47c0*/  MUFU.EX2 R39, R39 ;  /* 0x0000002700277308 */ /* 0x000ea20000000800 */
[----:B-1----:R-:W-:Y:S01]  /*47d0*/  FADD.FTZ R46, R8, R33 ;  /* 0x00000021082e7221 */ /* 0x002fe20000010000 */
[-CC-:B------:R-:W-:Y:S01]  /*47e0*/  FFMA.FTZ R73, R73, R12.reuse, -R4.reuse ;  /* 0x0000000c49497223 */ /* 0x180fe20000010804 */
[-CC-:B------:R-:W-:Y:S01]  /*47f0*/  FFMA.FTZ R75, R75, R12.reuse, -R4.reuse ;  /* 0x0000000c4b4b7223 */ /* 0x180fe20000010804 */
[-CC-:B------:R-:W-:Y:S01]  /*4800*/  FFMA.FTZ R77, R77, R12.reuse, -R4.reuse ;  /* 0x0000000c4d4d7223 */ /* 0x180fe20000010804 */
[-CC-:B------:R-:W-:Y:S01]  /*4810*/  FFMA.FTZ R79, R79, R12.reuse, -R4.reuse ;  /* 0x0000000c4f4f7223 */ /* 0x180fe20000010804 */
[-CC-:B------:R-:W-:Y:S01]  /*4820*/  FFMA.FTZ R81, R81, R12.reuse, -R4.reuse ;  /* 0x0000000c51517223 */ /* 0x180fe20000010804 */
[-CC-:B------:R-:W-:Y:S01]  /*4830*/  FFMA.FTZ R83, R83, R12.reuse, -R4.reuse ;  /* 0x0000000c53537223 */ /* 0x180fe20000010804 */
[----:B------:R-:W1:Y:S01]  /*4840*/  MUFU.EX2 R20, R41 ;  /* 0x0000002900147308 */ /* 0x000e620000000800 */
[----:B0-----:R-:W-:Y:S01]  /*4850*/  FADD.FTZ R38, R0, R37 ;  /* 0x0000002500267221 */ /* 0x001fe20000010000 */
[-CC-:B------:R-:W-:Y:S01]  /*4860*/  FFMA.FTZ R85, R85, R12.reuse, -R4.reuse ;  /* 0x0000000c55557223 */ /* 0x180fe20000010804 */
[-CC-:B------:R-:W-:Y:S01]  /*4870*/  FFMA.FTZ R89, R89, R12.reuse, -R4.reuse ;  /* 0x0000000c59597223 */ /* 0x180fe20000010804 */
[-CC-:B------:R-:W-:Y:S01]  /*4880*/  FFMA.FTZ R87, R87, R12.reuse, -R4.reuse ;  /* 0x0000000c57577223 */ /* 0x180fe20000010804 */
[-CC-:B------:R-:W-:Y:S01]  /*4890*/  FFMA.FTZ R125, R125, R12.reuse, -R4.reuse ;  /* 0x0000000c7d7d7223 */ /* 0x180fe20000010804 */
[-CC-:B------:R-:W-:Y:S01]  /*48a0*/  FFMA.FTZ R25, R25, R12.reuse, -R4.reuse ;  /* 0x0000000c19197223 */ /* 0x180fe20000010804 */
[----:B------:R-:W-:Y:S01]  /*48b0*/  FFMA.FTZ R123, R123, R12, -R4 ;  /* 0x0000000c7b7b7223 */ /* 0x000fe20000010804 */
[----:B------:R-:W0:Y:S01]  /*48c0*/  MUFU.EX2 R43, R43 ;  /* 0x0000002b002b7308 */ /* 0x000e220000000800 */
[----:B--2---:R-:W-:Y:S01]  /*48d0*/  FADD.FTZ R3, R39, R38 ;  /* 0x0000002627037221 */ /* 0x004fe20000010000 */
[----:B------:R-:W-:Y:S01]  /*48e0*/  FADD.FTZ R33, R117, R46 ;  /* 0x0000002e75217221 */ /* 0x000fe20000010000 */
[----:B------:R-:W-:-:S02]  /*48f0*/  F2FP.BF16.F32.PACK_AB R166, R8, R121 ;  /* 0x0000007908a6723e */ /* 0x000fc400000010ff */
[----:B------:R-:W-:-:S03]  /*4900*/  F2FP.BF16.F32.PACK_AB R181, R37, R0 ;  /* 0x0000000025b5723e */ /* 0x000fc600000010ff */
[----:B------:R-:W2:Y:S01]  /*4910*/  MUFU.EX2 R24, R45 ;  /* 0x0000002d00187308 */ /* 0x000ea20000000800 */
[C---:B-1----:R-:W-:Y:S01]  /*4920*/  FADD.FTZ R40, R20.reuse, R3 ;  /* 0x0000000314287221 */ /* 0x042fe20000010000 */
[----:B------:R-:W-:-:S06]  /*4930*/  F2FP.BF16.F32.PACK_AB R183, R20, R39 ;  /* 0x0000002714b7723e */ /* 0x000fcc00000010ff */
[----:B------:R-:W1:Y:S01]  /*4940*/  MUFU.EX2 R13, R13 ;  /* 0x0000000d000d7308 */ /* 0x000e620000000800 */
[----:B0-----:R-:W-:-:S07]  /*4950*/  FADD.FTZ R3, R43, R40 ;  /* 0x000000282b037221 */ /* 0x001fce0000010000 */
[----:B------:R-:W0:Y:S01]  /*4960*/  MUFU.EX2 R26, R47 ;  /* 0x0000002f001a7308 */ /* 0x000e220000000800 */
[C---:B--2---:R-:W-:Y:S01]  /*4970*/  FADD.FTZ R40, R24.reuse, R3 ;  /* 0x0000000318287221 */ /* 0x044fe20000010000 */
[----:B------:R-:W-:-:S06]  /*4980*/  F2FP.BF16.F32.PACK_AB R177, R24, R43 ;  /* 0x0000002b18b1723e */ /* 0x000fcc00000010ff */
[----:B------:R-:W2:Y:S01]  /*4990*/  MUFU.EX2 R49, R49 ;  /* 0x0000003100317308 */ /* 0x000ea20000000800 */
[----:B-1----:R-:W-:-:S07]  /*49a0*/  FADD.FTZ R3, R13, R40 ;  /* 0x000000280d037221 */ /* 0x002fce0000010000 */
[----:B------:R-:W1:Y:S01]  /*49b0*/  MUFU.EX2 R28, R51 ;  /* 0x00000033001c7308 */ /* 0x000e620000000800 */
[C---:B0-----:R-:W-:Y:S01]  /*49c0*/  FADD.FTZ R42, R26.reuse, R3 ;  /* 0x000000031a2a7221 */ /* 0x041fe20000010000 */
[----:B------:R-:W-:-:S06]  /*49d0*/  F2FP.BF16.F32.PACK_AB R179, R26, R13 ;  /* 0x0000000d1ab3723e */ /* 0x000fcc00000010ff */
        /* <DEDUP_REMOVED lines=21> */
[C---:B0-----:R-:W-:Y:S01]  /*4b30*/  FADD.FTZ R46, R160.reuse, R33 ;  /* 0x00000021a02e7221 */ /* 0x041fe20000010000 */
[----:B------:R-:W-:-:S06]  /*4b40*/  F2FP.BF16.F32.PACK_AB R160, R160, R117 ;  /* 0x00000075a0a0723e */ /* 0x000fcc00000010ff */
[----:B------:R-:W0:Y:S01]  /*4b50*/  MUFU.EX2 R36, R67 ;  /* 0x0000004300247308 */ /* 0x000e220000000800 */
[----:B--2---:R-:W-:-:S07]  /*4b60*/  FADD.FTZ R3, R65, R4 ;  /* 0x0000000441037221 */ /* 0x004fce0000010000 */
[----:B------:R-:W2:Y:S01]  /*4b70*/  MUFU.EX2 R162, R111 ;  /* 0x0000006f00a27308 */ /* 0x000ea20000000800 */
[----:B-1----:R-:W-:-:S07]  /*4b80*/  FADD.FTZ R23, R113, R46 ;  /* 0x0000002e71177221 */ /* 0x002fce0000010000 */
[----:B------:R-:W1:Y:S01]  /*4b90*/  MUFU.EX2 R69, R69 ;  /* 0x0000004500457308 */ /* 0x000e620000000800 */
[C---:B0-----:R-:W-:Y:S01]  /*4ba0*/  FADD.FTZ R4, R36.reuse, R3 ;  /* 0x0000000324047221 */ /* 0x041fe20000010000 */
[----:B------:R-:W-:-:S06]  /*4bb0*/  F2FP.BF16.F32.PACK_AB R165, R36, R65 ;  /* 0x0000004124a5723e */ /* 0x000fcc00000010ff */
[----:B------:R-:W0:Y:S01]  /*4bc0*/  MUFU.EX2 R109, R109 ;  /* 0x0000006d006d7308 */ /* 0x000e220000000800 */
[C---:B--2---:R-:W-:Y:S01]  /*4bd0*/  FADD.FTZ R46, R162.reuse, R23 ;  /* 0x00000017a22e7221 */ /* 0x044fe20000010000 */
[----:B------:R-:W-:-:S06]  /*4be0*/  F2FP.BF16.F32.PACK_AB R162, R162, R113 ;  /* 0x00000071a2a2723e */ /* 0x000fcc00000010ff */
        /* <DEDUP_REMOVED lines=9> */
[----:B------:R-:W-:-:S06]  /*4c80*/  F2FP.BF16.F32.PACK_AB R156, R156, R109 ;  /* 0x0000006d9c9c723e */ /* 0x000fcc00000010ff */
[----:B------:R-:W1:Y:S01]  /*4c90*/  MUFU.EX2 R40, R75 ;  /* 0x0000004b00287308 */ /* 0x000e620000000800 */
[----:B0-----:R-:W-:-:S07]  /*4ca0*/  FADD.FTZ R3, R73, R4 ;  /* 0x0000000449037221 */ /* 0x001fce0000010000 */
[----:B------:R-:W0:Y:S01]  /*4cb0*/  MUFU.EX2 R77, R77 ;  /* 0x0000004d004d7308 */ /* 0x000e220000000800 */
[----:B--2---:R-:W-:-:S04]  /*4cc0*/  FADD.FTZ R23, R31, R48 ;  /* 0x000000301f177221 */ /* 0x004fc80000010000 */
[C---:B------:R-:W-:Y:S01]  /*4cd0*/  FADD.FTZ R48, R158.reuse, R23 ;  /* 0x000000179e307221 */ /* 0x040fe20000010000 */
[----:B------:R-:W-:Y:S02]  /*4ce0*/  F2FP.BF16.F32.PACK_AB R158, R158, R31 ;  /* 0x0000001f9e9e723e */ /* 0x000fe400000010ff */
        /* <DEDUP_REMOVED lines=30> */
[----:B------:R-:W-:Y:S01]  /*4ed0*/  F2FP.BF16.F32.PACK_AB R153, R8, R87 ;  /* 0x000000570899723e */ /* 0x000fe200000010ff */
[----:B------:R-:W-:Y:S02]  /*4ee0*/  VIADD R8, R22, 0xfffffffe ;  /* 0xfffffffe16087836 */ /* 0x000fe40000000000 */
[----:B--2---:R-:W-:-:S04]  /*4ef0*/  FADD.FTZ R3, R25, R20 ;  /* 0x0000001419037221 */ /* 0x004fc80000010000 */
[C---:B-1----:R-:W-:Y:S01]  /*4f00*/  FADD.FTZ R3, R0.reuse, R3 ;  /* 0x0000000300037221 */ /* 0x042fe20000010000 */
[----:B------:R-:W-:Y:S01]  /*4f10*/  F2FP.BF16.F32.PACK_AB R155, R0, R25 ;  /* 0x00000019009b723e */ /* 0x000fe200000010ff */
        /* <DEDUP_REMOVED lines=11> */
.L_x_974:
[----:B------:R-:W-:-:S13]  /*4fd0*/  ISETP.NE.AND P4, PT, R15, 0x1, PT ;  /* 0x000000010f00780c */ /* 0x000fda0003f85270 */
[----:B------:R-:W0:Y:S02]  /*4fe0*/  @P4 LDC.64 R20, c[0x0][0x9e8] ;  /* 0x00027a00ff144b82 */ /* 0x000e240000000a00 */
[----:B0-----:R-:W-:-:S05]  /*4ff0*/  @P4 IMAD.HI.U32 R20, R0, R20, RZ ;  /* 0x0000001400144227 */ /* 0x001fca00078e00ff */
[----:B------:R-:W-:-:S07]  /*5000*/  @P4 SHF.R.U32.HI R0, RZ, R21, R20 ;  /* 0x00000015ff004219 */ /* 0x000fce0000011614 */
.L_x_975:
[----:B------:R-:W-:-:S05]  /*5010*/  IMAD R15, R0, R15, R15 ;  /* 0x0000000f000f7224 */ /* 0x000fca00078e020f */
[----:B------:R-:W-:-:S07]  /*5020*/  VIMNMX R14, R14, R15, PT ;  /* 0x0000000f0e0e7248 */ /* 0x000fce0003fe0100 */
.L_x_973:
[----:B------:R-:W-:Y:S01]  /*5030*/  SHF.R.S32.HI R13, RZ, 0x1f, R14 ;  /* 0x0000001fff0d7819 */ /* 0x000fe2000001140e */
[----:B------:R-:W-:Y:S01]  /*5040*/  UMOV UR4, URZ ;  /* 0x0000003f00047c82 */ /* 0x000fe20008000000 */
[----:B------:R-:W-:Y:S01]  /*5050*/  IMAD.MOV.U32 R0, RZ, RZ, RZ ;  /* 0x000000ffff007224 */ /* 0x000fe200078e00ff */
[----:B------:R-:W-:Y:S02]  /*5060*/  CS2R R150, SRZ ;  /* 0x0000000000967805 */ /* 0x000fe4000001ff00 */
[----:B------:R-:W-:Y:S02]  /*5070*/  LEA.HI R13, R13, R14, RZ, 0x7 ;  /* 0x0000000e0d0d7211 */ /* 0x000fe400078f38ff */
[----:B------:R-:W-:Y:S02]  /*5080*/  CS2R R148, SRZ ;  /* 0x0000000000947805 */ /* 0x000fe4000001ff00 */
[----:B------:R-:W-:Y:S02]  /*5090*/  CS2R R146, SRZ ;  /* 0x0000000000927805 */ /* 0x000fe4000001ff00 */
[----:B------:R-:W-:-:S02]  /*50a0*/  CS2R R144, SRZ ;  /* 0x0000000000907805 */ /* 0x000fc4000001ff00 */
[----:B------:R-:W-:Y:S02]  /*50b0*/  SHF.R.S32.HI R14, RZ, 0x7, R13 ;  /* 0x00000007ff0e7819 */ /* 0x000fe4000001140d */
[----:B------:R-:W-:Y:S02]  /*50c0*/  CS2R R142, SRZ ;  /* 0x00000000008e7805 */ /* 0x000fe4000001ff00 */
[----:B------:R-:W-:Y:S02]  /*50d0*/  CS2R R140, SRZ ;  /* 0x00000000008c7805 */ /* 0x000fe4000001ff00 */
[----:B------:R-:W-:Y:S02]  /*50e0*/  CS2R R138, SRZ ;  /* 0x00000000008a7805 */ /* 0x000fe4000001ff00 */
[----:B------:R-:W-:Y:S02]  /*50f0*/  VIMNMX R13, R17, R14, !PT ;  /* 0x0000000e110d7248 */ /* 0x000fe40007fe0100 */
[----:B------:R-:W-:-:S02]  /*5100*/  CS2R R136, SRZ ;  /* 0x0000000000887805 */ /* 0x000fc4000001ff00 */
[----:B------:R-:W-:Y:S02]  /*5110*/  CS2R R134, SRZ ;  /* 0x0000000000867805 */ /* 0x000fe4000001ff00 */
[----:B------:R-:W-:Y:S02]  /*5120*/  CS2R R132, SRZ ;  /* 0x0000000000847805 */ /* 0x000fe4000001ff00 */
[----:B------:R-:W-:Y:S02]  /*5130*/  ISETP.GE.AND P4, PT, R8, R13, PT ;  /* 0x0000000d0800720c */ /* 0x000fe40003f86270 */
        /* <DEDUP_REMOVED lines=23> */
[----:B------:R-:W-:Y:S01]  /*52b0*/  IMAD.MOV.U32 R14, RZ, RZ, RZ ;  /* 0x000000ffff0e7224 */ /* 0x000fe200078e00ff */
[----:B------:R-:W-:Y:S01]  /*52c0*/  UMOV UR7, URZ ;  /* 0x0000003f00077c82 */ /* 0x000fe20008000000 */
[----:B------:R-:W-:Y:S01]  /*52d0*/  IMAD.MOV.U32 R151, RZ, RZ, RZ ;  /* 0x000000ffff977224 */ /* 0x000fe200078e00ff */
[----:B------:R-:W-:Y:S01]  /*52e0*/  ULDC UR46, c[0x0][0x9e4] ;  /* 0x00027900002e7ab9 */ /* 0x000fe20000000800 */
[----:B------:R-:W-:Y:S01]  /*52f0*/  ULDC UR38, c[0x0][0x2f0] ;  /* 0x0000bc0000267ab9 */ /* 0x000fe20000000800 */
[----:B------:R-:W-:Y:S01]  /*5300*/  ULDC UR47, c[0x0][0x9d8] ;  /* 0x00027600002f7ab9 */ /* 0x000fe20000000800 */
[----:B------:R-:W-:-:S05]  /*5310*/  ULDC UR39, c[0x0][0x9e0] ;  /* 0x0002780000277ab9 */ /* 0x000fca0000000800 */
.L_x_993:
[----:B------:R-:W-:Y:S01]  /*5320*/  UIADD3 UR4, UR7, 0x1, URZ ;  /* 0x0000000107047890 */ /* 0x000fe2000fffe03f */
[----:B------:R-:W-:-:S03]  /*5330*/  ISETP.NE.AND P4, PT, RZ, UR37, PT ;  /* 0x00000025ff007c0c */ /* 0x000fc6000bf85270 */
[----:B------:R-:W-:-:S04]  /*5340*/  UISETP.NE.AND UP0, UPT, UR4, 0x2, UPT ;  /* 0x000000020400788c */ /* 0x000fc8000bf05270 */
[----:B------:R-:W-:Y:S02]  /*5350*/  USEL UR10, URZ, 0x1, UP0 ;  /* 0x000000013f0a7887 */ /* 0x000fe40008000000 */
[----:B------:R-:W-:-:S04]  /*5360*/  USEL UR4, UR4, URZ, UP0 ;  /* 0x0000003f04047287 */ /* 0x000fc80008000000 */
[----:B------:R-:W-:Y:S01]  /*5370*/  LOP3.LUT R0, R14, UR10, RZ, 0x3c, !PT ;  /* 0x0000000a0e007c12 */ /* 0x000fe2000f8e3cff */
[----:B------:R-:W-:Y:S07]  /*5380*/  @P4 BRA `(.L_x_977) ;  /* 0x0000000000284947 */ /* 0x000fee0003800000 */
[----:B------:R-:W-:Y:S05]  /*5390*/  @!P0 BRA `(.L_x_978) ;  /* 0x0000000000048947 */ /* 0x000fea0003800000 */
[----:B------:R-:W-:Y:S01]  /*53a0*/  BPT.TRAP 0x1 ;  /* 0x000000040000795c */ /* 0x000fe20000300000 */
.L_x_978:
[----:B------:R-:W-:Y:S01]  /*53b0*/  ULEA UR10, UR4, UR36, 0x3 ;  /* 0x00000024040a7291 */ /* 0x000fe2000f8e183f */
[----:B------:R-:W-:-:S08]  /*53c0*/  SHF.L.U32 R11, R0, 0x1f, RZ ;  /* 0x0000001f000b7819 */ /* 0x000fd000000006ff */
[----:B------:R0:W1:Y:S01]  /*53d0*/  SYNCS.PHASECHK.TRANS64.TRYWAIT P5, [UR10+0x28830], R11 ;  /* 0x0288300bff0075a7 */ /* 0x00006200080a014a */
[----:B------:R-:W-:Y:S05]  /*53e0*/  @!P0 BRA `(.L_x_979) ;  /* 0x0000000000048947 */ /* 0x000fea0003800000 */
[----:B------:R-:W-:Y:S01]  /*53f0*/  BPT.TRAP 0x1 ;  /* 0x000000040000795c */ /* 0x000fe20000300000 */
.L_x_979:
[----:B-1----:R-:W-:Y:S05]  /*5400*/  @P5 BRA `(.L_x_977) ;  /* 0x0000000000085947 */ /* 0x002fea0003800000 */
[----:B------:R-:W1:Y:S02]  /*5410*/  SYNCS.PHASECHK.TRANS64.TRYWAIT P5, [UR10+0x28830], R11 ;  /* 0x0288300bff0075a7 */ /* 0x000e6400080a014a */
[----:B-1----:R-:W-:Y:S05]  /*5420*/  @!P5 BRA `(.L_x_980) ;  /* 0x000000f800d8d947 */ /* 0x002fea0003800000 */
.L_x_977:
[----:B01----:R-:W-:Y:S01]  /*5430*/  VIADD R11, R19, 0x8 ;  /* 0x00000008130b7836 */ /* 0x003fe20000000000 */
[----:B------:R-:W-:Y:S01]  /*5440*/  R2UR UR40, R6 ;  /* 0x00000000062872ca */ /* 0x000fe200000e0000 */
[----:B------:R-:W-:Y:S01]  /*5450*/  ULEA UR42, UR4, UR6, 0xb ;  /* 0x00000006042a7291 */ /* 0x000fe2000f8e583f */
[----:B------:R-:W-:Y:S01]  /*5460*/  R2UR UR41, R7 ;  /* 0x00000000072972ca */ /* 0x000fe200000e0000 */
[----:B------:R-:W-:Y:S01]  /*5470*/  UMOV UR43, 0x40000040 ;  /* 0x40000040002b7882 */ /* 0x000fe20000000000 */
[----:B------:R0:W-:Y:S01]  /*5480*/  BAR.SYNC.DEFER_BLOCKING R11, 0x100 ;  /* 0x0004000b0000751d */ /* 0x0001e20000010000 */
[----:B------:R-:W-:Y:S02]  /*5490*/  UIADD3 UR34, UR42, 0x2, URZ ;  /* 0x000000022a227890 */ /* 0x000fe4000fffe03f */
[----:B------:R-:W-:Y:S02]  /*54a0*/  UIADD3 UR30, UR42, 0x4, URZ ;  /* 0x000000042a1e7890 */ /* 0x000fe4000fffe03f */
[----:B------:R-:W-:Y:S01]  /*54b0*/  UIADD3 UR26, UR42, 0x6, URZ ;  /* 0x000000062a1a7890 */ /* 0x000fe2000fffe03f */
[----:B------:R-:W-:Y:S01]  /*54c0*/  UMOV UR35, 0x40000040 ;  /* 0x4000004000237882 */ /* 0x000fe20000000000 */
[----:B------:R-:W-:Y:S01]  /*54d0*/  UMOV UR31, 0x40000040 ;  /* 0x40000040001f7882 */ /* 0x000fe20000000000 */
[----:B------:R-:W-:Y:S01]  /*54e0*/  UMOV UR27, 0x40000040 ;  /* 0x40000040001b7882 */ /* 0x000fe20000000000 */
        /* <DEDUP_REMOVED lines=8> */
[----:B------:R-:W-:-:S06]  /*5570*/  WARPGROUP.ARRIVE ;  /* 0x00000000000079c5 */ /* 0x000fcc0000000000 */
[----:B------:R-:W-:Y:S03]  /*5580*/  HGMMA.64x128x16.F32.BF16 R24, gdesc[UR40], RZ, !UPT, gsb0 ;  /* 0x01e00000281879f0 */ /* 0x000fe6000c0018ff */
        /* <DEDUP_REMOVED lines=22> */
[----:B0-----:R-:W-:Y:S05]  /*56f0*/  @P4 BRA `(.L_x_981) ;  /* 0x0000000000284947 */ /* 0x001fea0003800000 */
[----:B------:R-:W-:Y:S05]  /*5700*/  @!P0 BRA `(.L_x_982) ;  /* 0x0000000000048947 */ /* 0x000fea0003800000 */
[----:B------:R-:W-:Y:S01]  /*5710*/  BPT.TRAP 0x1 ;  /* 0x000000040000795c */ /* 0x000fe20000300000 */
.L_x_982:
[----:B------:R-:W-:Y:S01]  /*5720*/  ULEA UR10, UR7, UR36, 0x3 ;  /* 0x00000024070a7291 */ /* 0x000fe2000f8e183f */
[----:B------:R-:W-:-:S08]  /*5730*/  SHF.L.U32 R11, R14, 0x1f, RZ ;  /* 0x0000001f0e0b7819 */ /* 0x000fd000000006ff */
[----:B------:R0:W1:Y:S01]  /*5740*/  SYNCS.PHASECHK.TRANS64.TRYWAIT P4, [UR10+0x28850], R11 ;  /* 0x0288500bff0075a7 */ /* 0x000062000808014a */
[----:B------:R-:W-:Y:S05]  /*5750*/  @!P0 BRA `(.L_x_983) ;  /* 0x0000000000048947 */ /* 0x000fea0003800000 */
[----:B------:R-:W-:Y:S01]  /*5760*/  BPT.TRAP 0x1 ;  /* 0x000000040000795c */ /* 0x000fe20000300000 */
.L_x_983:
[----:B-1----:R-:W-:Y:S05]  /*5770*/  @P4 BRA `(.L_x_981) ;  /* 0x0000000000084947 */ /* 0x002fea0003800000 */
[----:B------:R-:W1:Y:S02]  /*5780*/  SYNCS.PHASECHK.TRANS64.TRYWAIT P4, [UR10+0x28850], R11 ;  /* 0x0288500bff0075a7 */ /* 0x000e64000808014a */
[----:B-1----:R-:W-:Y:S05]  /*5790*/  @!P4 BRA `(.L_x_984) ;  /* 0x000000f80014c947 */ /* 0x002fea0003800000 */
.L_x_981:
[----:B------:R-:W-:Y:S01]  /*57a0*/  UIADD3 UR10, UR36, 0x400, URZ ;  /* 0x00000400240a7890 */ /* 0x000fe2000fffe03f */
[----:B------:R-:W-:Y:S01]  /*57b0*/  WARPGROUP.ARRIVE ;  /* 0x00000000000079c5 */ /* 0x000fe20000000000 */
[----:B------:R-:W-:Y:S01]  /*57c0*/  UMOV UR11, 0x40000040 ;  /* 0x40000040000b7882 */ /* 0x000fe20000000000 */
[----:B------:R-:W-:Y:S01]  /*57d0*/  UMOV UR15, 0x40000040 ;  /* 0x40000040000f7882 */ /* 0x000fe20000000000 */
[----:B------:R-:W-:Y:S01]  /*57e0*/  USHF.R.U32.HI UR10, URZ, 0x4, UR10 ;  /* 0x000000043f0a7899 */ /* 0x000fe2000801160a */
[----:B------:R-:W-:Y:S01]  /*57f0*/  FMUL.FTZ R21, R34, UR47 ;  /* 0x0000002f22157c20 */ /* 0x000fe20008410000 */
[----:B------:R-:W-:Y:S01]  /*5800*/  FMUL.FTZ R34, R54, UR47 ;  /* 0x0000002f36227c20 */ /* 0x000fe20008410000 */
[----:B01----:R-:W0:Y:S01]  /*5810*/  @P2 LDC R11, c[0x0][0x450] ;  /* 0x00011400ff0b2b82 */ /* 0x003e220000000800 */
[----:B------:R-:W-:Y:S01]  /*5820*/  ULOP3.LUT UR10, UR10, 0x3fff, URZ, 0xc0, !UPT ;  /* 0x00003fff0a0a7892 */ /* 0x000fe2000f8ec03f */
[----:B------:R-:W-:Y:S01]  /*5830*/  FMUL.FTZ R22, R35, UR47 ;  /* 0x0000002f23167c20 */ /* 0x000fe20008410000 */
[----:B------:R-:W-:Y:S01]  /*5840*/  FMUL.FTZ R35, R55, UR47 ;  /* 0x0000002f37237c20 */ /* 0x000fe20008410000 */
[----:B------:R-:W-:Y:S01]  /*5850*/  FMUL.FTZ R14, R26, UR47 ;  /* 0x0000002f1a0e7c20 */ /* 0x000fe20008410000 */
[----:B------:R-:W-:Y:S01]  /*5860*/  ULOP3.LUT UR10, UR10, 0x4000000, URZ, 0xfc, !UPT ;  /* 0x040000000a0a7892 */ /* 0x000fe2000f8efc3f */
[----:B------:R-:W-:-:S02]  /*5870*/  IMAD.U32 R55, RZ, RZ, UR4 ;  /* 0x00000004ff377e24 */ /* 0x000fc4000f8e00ff */
[----:B------:R-:W-:Y:S01]  /*5880*/  FMUL.FTZ R26, R43, UR47 ;  /* 0x0000002f2b1a7c20 */ /* 0x000fe20008410000 */
[----:B------:R-:W1:Y:S01]  /*5890*/  @P2 LDC R54, c[0x0][0x44c] ;  /* 0x00011300ff362b82 */ /* 0x000e620000000800 */
[----:B------:R-:W-:Y:S01]  /*58a0*/  ULEA UR10, UR7, UR10, 0xb ;  /* 0x0000000a070a7291 */ /* 0x000fe2000f8e583f */
[----:B------:R-:W-:Y:S01]  /*58b0*/  FMUL.FTZ R43, R66, UR47 ;  /* 0x0000002f422b7c20 */ /* 0x000fe20008410000 */
[----:B------:R-:W-:Y:S02]  /*58c0*/  IMAD.MOV.U32 R66, RZ, RZ, R5 ;  /* 0x000000ffff427224 */ /* 0x000fe400078e0005 */
[----:B------:R-:W-:Y:S01]  /*58d0*/  FMUL.FTZ R23, R39, UR47 ;  /* 0x0000002f27177c20 */ /* 0x000fe20008410000 */
[----:B------:R-:W-:Y:S01]  /*58e0*/  UIADD3 UR14, UR10, 0x80, URZ ;  /* 0x000000800a0e7890 */ /* 0x000fe2000fffe03f */
[----:B------:R-:W-:Y:S01]  /*58f0*/  FMUL.FTZ R39, R59, UR47 ;  /* 0x0000002f3b277c20 */ /* 0x000fe20008410000 */
[----:B------:R-:W-:Y:S01]  /*5900*/  FMUL.FTZ R59, R61, UR47 ;  /* 0x0000002f3d3b7c20 */ /* 0x000fe20008410000 */
[----:B------:R-:W-:Y:S01]  /*5910*/  FMUL.FTZ R12, R27, UR47 ;  /* 0x0000002f1b0c7c20 */ /* 0x000fe20008410000 */
[----:B------:R-:W-:Y:S01]  /*5920*/  FMUL.FTZ R15, R30, UR47 ;  /* 0x0000002f1e0f7c20 */ /* 0x000fe20008410000 */
[----:B------:R-:W-:Y:S01]  /*5930*/  HGMMA.64x128x16.F32.BF16 R88, R180, gdesc[UR8].tnspB, R88, gsb0 ;  /* 0x41e00008b4587df0 */ /* 0x000fe20008001858 */
[----:B------:R-:W-:Y:S01]  /*5940*/  UMOV UR11, 0x40000040 ;  /* 0x40000040000b7882 */ /* 0x000fe20000000000 */
[----:B------:R-:W-:Y:S01]  /*5950*/  FMUL.FTZ R20, R31, UR47 ;  /* 0x0000002f1f147c20 */ /* 0x000fe20008410000 */
        /* <DEDUP_REMOVED lines=11> */
[----:B-1----:R-:W-:-:S04]  /*5a10*/  @P2 IMAD.HI.U32 R54, R5, R54, RZ ;  /* 0x0000003605362227 */ /* 0x002fc800078e00ff */
[----:B------:R-:W-:Y:S01]  /*5a20*/  FMUL.FTZ R57, R57, UR47 ;  /* 0x0000002f39397c20 */ /* 0x000fe20008410000 */
[----:B------:R-:W-:Y:S01]  /*5a30*/  FMUL.FTZ R72, R72, UR47 ;  /* 0x0000002f48487c20 */ /* 0x000fe20008410000 */
[----:B------:R-:W-:Y:S01]  /*5a40*/  FMUL.FTZ R47, R75, UR47 ;  /* 0x0000002f4b2f7c20 */ /* 0x000fe20008410000 */
[----:B------:R-:W-:Y:S01]  /*5a50*/  FMUL.FTZ R76, R76, UR47 ;  /* 0x0000002f4c4c7c20 */ /* 0x000fe20008410000 */
[----:B0-----:R-:W-:Y:S01]  /*5a60*/  @P2 SHF.R.U32.HI R66, RZ, R11, R54 ;  /* 0x0000000bff422219 */ /* 0x001fe20000011636 */
[----:B------:R-:W-:Y:S01]  /*5a70*/  FMUL.FTZ R50, R78, UR47 ;  /* 0x0000002f4e327c20 */ /* 0x000fe20008410000 */
[----:B------:R-:W-:Y:S01]  /*5a80*/  @!P1 LEA R54, R55, UR36, 0x3 ;  /* 0x0000002437369c11 */ /* 0x000fe2000f8e18ff */
[----:B------:R-:W0:Y:S01]  /*5a90*/  LDC R11, c[0x0][0x288] ;  /* 0x0000a200ff0b7b82 */ /* 0x000e220000000800 */
[----:B------:R-:W-:Y:S01]  /*5aa0*/  FMUL.FTZ R51, R79, UR47 ;  /* 0x0000002f4f337c20 */ /* 0x000fe20008410000 */
[----:B------:R-:W-:Y:S01]  /*5ab0*/  FMUL.FTZ R80, R80, UR47 ;  /* 0x0000002f50507c20 */ /* 0x000fe20008410000 */
[----:B------:R-:W-:Y:S01]  /*5ac0*/  FMUL.FTZ R84, R84, UR47 ;  /* 0x0000002f54547c20 */ /* 0x000fe20008410000 */
[----:B------:R-:W-:-:S02]  /*5ad0*/  @!P1 VIADD R54, R54, 0x28840 ;  /* 0x0002884036369836 */ /* 0x000fc40000000000 */
[----:B------:R-:W-:Y:S01]  /*5ae0*/  FMUL.FTZ R73, R73, UR47 ;  /* 0x0000002f49497c20 */ /* 0x000fe20008410000 */
[----:B------:R-:W-:Y:S01]  /*5af0*/  FMUL.FTZ R77, R77, UR47 ;  /* 0x0000002f4d4d7c20 */ /* 0x000fe20008410000 */
[----:B------:R-:W-:Y:S01]  /*5b00*/  FMUL.FTZ R81, R81, UR47 ;  /* 0x0000002f51517c20 */ /* 0x000fe20008410000 */
[----:B------:R-:W-:Y:S01]  /*5b10*/  FMUL.FTZ R85, R85, UR47 ;  /* 0x0000002f55557c20 */ /* 0x000fe20008410000 */
[----:B------:R-:W-:Y:S01]  /*5b20*/  @!P1 PRMT R55, RZ, 0x654, R54 ;  /* 0x00000654ff379816 */ /* 0x000fe20000000036 */
[----:B------:R-:W-:Y:S01]  /*5b30*/  FMUL.FTZ R86, R86, UR47 ;  /* 0x0000002f56567c20 */ /* 0x000fe20008410000 */
[----:B------:R-:W1:Y:S08]  /*5b40*/  MUFU.TANH R14, R14 ;  /* 0x0000000e000e7308 */ /* 0x000e700000002400 */
[----:B------:R-:W2:Y:S08]  /*5b50*/  MUFU.TANH R12, R12 ;  /* 0x0000000c000c7308 */ /* 0x000eb00000002400 */
[----:B------:R-:W3:Y:S08]  /*5b60*/  MUFU.TANH R29, R29 ;  /* 0x0000001d001d7308 */ /* 0x000ef00000002400 */
[----:B------:R-:W4:Y:S08]  /*5b70*/  MUFU.TANH R15, R15 ;  /* 0x0000000f000f7308 */ /* 0x000f300000002400 */
        /* <DEDUP_REMOVED lines=10> */
[----:B------:R-:W-:-:S02]  /*5c20*/  WARPGROUP.DEPBAR.LE gsb0, 0x0 ;  /* 0x00008000000079c5 */ /* 0x000fc40000010000 */
[----:B------:R-:W-:-:S05]  /*5c30*/  WARPGROUP.ARRIVE ;  /* 0x00000000000079c5 */ /* 0x000fca0000000000 */
[----:B------:R-:W0:Y:S01]  /*5c40*/  MUFU.TANH R48, R48 ;  /* 0x0000003000307308 */ /* 0x000e220000002400 */
[----:B------:R-:W-:Y:S01]  /*5c50*/  HGMMA.64x128x16.F32.BF16 R88, R176, gdesc[UR12].tnspB, R88, gsb0 ;  /* 0x41e0000cb0587df0 */ /* 0x000fe20008001858 */
[----:B------:R-:W-:Y:S01]  /*5c60*/  UIADD3 UR14, UR10, 0x100, URZ ;  /* 0x000001000a0e7890 */ /* 0x000fe2000fffe03f */
[----:B------:R-:W-:-:S05]  /*5c70*/  UMOV UR15, 0x40000040 ;  /* 0x40000040000f7882 */ /* 0x000fca0000000000 */
        /* <DEDUP_REMOVED lines=17> */
[----:B------:R-:W0:Y:S01]  /*5d90*/  MUFU.TANH R84, R84 ;  /* 0x0000005400547308 */ /* 0x000e220000002400 */
[----:B------:R-:W-:-:S02]  /*5da0*/  WARPGROUP.DEPBAR.LE gsb0, 0x0 ;  /* 0x00008000000079c5 */ /* 0x000fc40000010000 */
[----:B------:R-:W-:-:S05]  /*5db0*/  WARPGROUP.ARRIVE ;  /* 0x00000000000079c5 */ /* 0x000fca0000000000 */
[----:B------:R0:W0:Y:S01]  /*5dc0*/  MUFU.TANH R54, R86 ;  /* 0x0000005600367308 */ /* 0x0000220000002400 */
        /* <DEDUP_REMOVED lines=9> */
[----:B------:R-:W-:Y:S01]  /*5e60*/  WARPGROUP.ARRIVE ;  /* 0x00000000000079c5 */ /* 0x000fe20000000000 */
[----:B------:R-:W-:Y:S01]  /*5e70*/  FMUL.FTZ R168, R53, UR47 ;  /* 0x0000002f35a87c20 */ /* 0x000fe20008410000 */
[----:B------:R-:W-:Y:S02]  /*5e80*/  FMUL.FTZ R53, R82, UR47 ;  /* 0x0000002f52357c20 */ /* 0x000fe40008410000 */
[----:B------:R0:W0:Y:S03]  /*5e90*/  MUFU.TANH R82, R85 ;  /* 0x0000005500527308 */ /* 0x0000260000002400 */
[----:B------:R-:W-:Y:S01]  /*5ea0*/  HGMMA.64x128x16.F32.BF16 R88, R164, gdesc[UR12].tnspB, R88, gsb0 ;  /* 0x41e0000ca4587df0 */ /* 0x000fe20008001858 */
[----:B------:R-:W-:Y:S01]  /*5eb0*/  UIADD3 UR14, UR10, 0x280, URZ ;  /* 0x000002800a0e7890 */ /* 0x000fe2000fffe03f */
[----:B------:R-:W-:-:S03]  /*5ec0*/  UMOV UR15, 0x40000040 ;  /* 0x40000040000f7882 */ /* 0x000fc60000000000 */
[----:B------:R-:W0:Y:S08]  /*5ed0*/  MUFU.TANH R168, R168 ;  /* 0x000000a800a87308 */ /* 0x000e300000002400 */
[----:B------:R-:W0:Y:S01]  /*5ee0*/  MUFU.TANH R53, R53 ;  /* 0x0000003500357308 */ /* 0x000e220000002400 */
[----:B------:R-:W-:Y:S02]  /*5ef0*/  WARPGROUP.DEPBAR.LE gsb0, 0x0 ;  /* 0x00008000000079c5 */ /* 0x000fe40000010000 */
[----:B------:R-:W-:Y:S01]  /*5f00*/  WARPGROUP.ARRIVE ;  /* 0x00000000000079c5 */ /* 0x000fe20000000000 */
[----:B------:R-:W-:Y:S01]  /*5f10*/  FMUL.FTZ R164, R24, UR47 ;  /* 0x0000002f18a47c20 */ /* 0x000fe20008410000 */
[----:B------:R-:W-:Y:S01]  /*5f20*/  FMUL.FTZ R24, R38, UR47 ;  /* 0x0000002f26187c20 */ /* 0x000fe20008410000 */
[----:B------:R-:W-:Y:S01]  /*5f30*/  FMUL.FTZ R38, R58, UR47 ;  /* 0x0000002f3a267c20 */ /* 0x000fe20008410000 */
[----:B------:R-:W-:Y:S01]  /*5f40*/  FMUL.FTZ R58, R60, UR47 ;  /* 0x0000002f3c3a7c20 */ /* 0x000fe20008410000 */
[----:B------:R-:W-:Y:S01]  /*5f50*/  IADD3 R60, -R19, 0xb, RZ ;  /* 0x0000000b133c7810 */ /* 0x000fe20007ffe1ff */
[----:B------:R-:W-:Y:S01]  /*5f60*/  HGMMA.64x128x16.F32.BF16 R88, R160, gdesc[UR12].tnspB, R88, gsb0 ;  /* 0x41e0000ca0587df0 */ /* 0x000fe20008001858 */
[----:B------:R-:W-:Y:S01]  /*5f70*/  UIADD3 UR14, UR10, 0x300, URZ ;  /* 0x000003000a0e7890 */ /* 0x000fe2000fffe03f */
[----:B------:R-:W-:Y:S01]  /*5f80*/  FMUL.FTZ R165, R25, UR47 ;  /* 0x0000002f19a57c20 */ /* 0x000fe20008410000 */
[----:B------:R-:W-:Y:S01]  /*5f90*/  UMOV UR15, 0x40000040 ;  /* 0x40000040000f7882 */ /* 0x000fe20000000000 */
[----:B------:R-:W-:Y:S01]  /*5fa0*/  UIADD3 UR10, UR10, 0x380, URZ ;  /* 0x000003800a0a7890 */ /* 0x000fe2000fffe03f */
        /* <DEDUP_REMOVED lines=23> */
[----:B------:R-:W-:Y:S01]  /*6120*/  WARPGROUP.ARRIVE ;  /* 0x00000000000079c5 */ /* 0x000fe20000000000 */
[----:B------:R-:W-:Y:S01]  /*6130*/  FMUL.FTZ R160, R40, UR47 ;  /* 0x0000002f28a07c20 */ /* 0x000fe20008410000 */
[----:B------:R-:W-:Y:S01]  /*6140*/  FMUL.FTZ R40, R63, UR47 ;  /* 0x0000002f3f287c20 */ /* 0x000fe20008410000 */
[----:B------:R-:W-:Y:S01]  /*6150*/  FMUL.FTZ R63, R65, UR47 ;  /* 0x0000002f413f7c20 */ /* 0x000fe20008410000 */
[----:B------:R-:W-:Y:S01]  /*6160*/  FMUL.FTZ R161, R41, UR47 ;  /* 0x0000002f29a17c20 */ /* 0x000fe20008410000 */
[----:B------:R-:W5:Y:S01]  /*6170*/  SHFL.IDX PT, R65, R66, RZ, 0x1c1f ;  /* 0x001c1fff42417589 */ /* 0x000f6200000e0000 */
[----:B------:R-:W-:Y:S01]  /*6180*/  HGMMA.64x128x16.F32.BF16 R88, R156, gdesc[UR12].tnspB, R88, gsb0 ;  /* 0x41e0000c9c587df0 */ /* 0x000fe20008001858 */
        /* <DEDUP_REMOVED lines=20> */
[----:B------:R0:W0:Y:S01]  /*62d0*/  MUFU.TANH R156, R73 ;  /* 0x00000049009c7308 */ /* 0x0000220000002400 */
[----:B------:R-:W-:Y:S03]  /*62e0*/  HGMMA.64x128x16.F32.BF16 R88, R152, gdesc[UR8].tnspB, R88, gsb0 ;  /* 0x41e0000898587df0 */ /* 0x000fe60008001858 */
[----:B------:R-:W-:Y:S02]  /*62f0*/  WARPGROUP.DEPBAR.LE gsb0, 0x0 ;  /* 0x00008000000079c5 */ /* 0x000fe40000010000 */
[----:B------:R-:W-:Y:S01]  /*6300*/  IMAD.SHL.U32 R152, R8, 0x80, RZ ;  /* 0x0000008008987824 */ /* 0x000fe200078e00ff */
[----:B------:R0:W-:Y:S06]  /*6310*/  BAR.ARV R60, 0x100 ;  /* 0x0004003c0000751d */ /* 0x0001ec0000002000 */
[----:B------:R-:W-:Y:S01]  /*6320*/  IADD3 R61, -R152, 0x1, RZ ;  /* 0x00000001983d7810 */ /* 0x000fe20007ffe1ff */
[----:B------:R1:W-:Y:S04]  /*6330*/  @!P1 SYNCS.ARRIVE.TRANS64.RED.A1T0 RZ, [R55+URZ], RZ ;  /* 0x000000ff37ff99a7 */ /* 0x0003e8000810043f */
[----:B------:R-:W-:-:S02]  /*6340*/  IMAD R61, R2, -0x2, R61 ;  /* 0xfffffffe023d7824 */ /* 0x000fc400078e023d */
[----:B-1----:R-:W-:Y:S02]  /*6350*/  FMUL.FTZ R55, R87, UR47 ;  /* 0x0000002f57377c20 */ /* 0x002fe40008410000 */
[----:B------:R-:W-:-:S04]  /*6360*/  IMAD R68, R16, UR38, R61 ;  /* 0x0000002610447c24 */ /* 0x000fc8000f8e023d */
[----:B0-----:R-:W-:Y:S01]  /*6370*/  IMAD.IADD R68, R68, 0x1, -R11 ;  /* 0x0000000144447824 */ /* 0x001fe200078e0a0b */
[----:B------:R-:W0:Y:S03]  /*6380*/  MUFU.TANH R55, R55 ;  /* 0x0000003700377308 */ /* 0x000e260000002400 */
[C---:B------:R-:W-:Y:S02]  /*6390*/  VIADD R154, R68.reuse, UR39 ;  /* 0x00000027449a7c36 */ /* 0x040fe40008000000 */
[----:B------:R-:W-:Y:S02]  /*63a0*/  VIADD R155, R68, UR5 ;  /* 0x00000005449b7c36 */ /* 0x000fe40008000000 */
[--C-:B-----5:R-:W-:Y:S02]  /*63b0*/  IMAD.IADD R68, R154, 0x1, R65.reuse ;  /* 0x000000019a447824 */ /* 0x120fe400078e0241 */
[----:B------:R-:W-:Y:S01]  /*63c0*/  IMAD.IADD R70, R155, 0x1, R65 ;  /* 0x000000019b467824 */ /* 0x000fe200078e0241 */
[----:B--234-:R-:W-:Y:S06]  /*63d0*/  @!P3 BRA `(.L_x_985) ;  /* 0x00000000005cb947 */ /* 0x01cfec0003800000 */
[----:B------:R-:W-:Y:S01]  /*63e0*/  IMAD R60, R16, UR38, R65 ;  /* 0x00000026103c7c24 */ /* 0x000fe2000f8e0241 */
[----:B------:R-:W-:Y:S03]  /*63f0*/  BSSY B0, `(.L_x_986) ;  /* 0x0000011000007945 */ /* 0x000fe60003800000 */
[----:B------:R-:W-:-:S05]  /*6400*/  IMAD.IADD R65, R60, 0x1, -R11 ;  /* 0x000000013c417824 */ /* 0x000fca00078e0a0b */
[----:B------:R-:W-:-:S13]  /*6410*/  ISETP.GT.AND P4, PT, R65, -0x1, PT ;  /* 0xffffffff4100780c */ /* 0x000fda0003f84270 */
[----:B------:R-:W-:Y:S05]  /*6420*/  @P4 BRA `(.L_x_987) ;  /* 0x0000000000204947 */ /* 0x000fea0003800000 */
[----:B------:R-:W-:Y:S01]  /*6430*/  IMAD.U32 R69, RZ, RZ, UR46 ;  /* 0x0000002eff457e24 */ /* 0x000fe2000f8e00ff */
[----:B------:R-:W-:-:S04]  /*6440*/  LOP3.LUT R65, RZ, R65, RZ, 0x33, !PT ;  /* 0x00000041ff417212 */ /* 0x000fc800078e33ff */
[----:B------:R-:W-:-:S13]  /*6450*/  ISETP.NE.AND P4, PT, R69, 0x1, PT ;  /* 0x000000014500780c */ /* 0x000fda0003f85270 */
[----:B------:R-:W1:Y:S02]  /*6460*/  @P4 LDC.64 R60, c[0x0][0x9e8] ;  /* 0x00027a00ff3c4b82 */ /* 0x000e640000000a00 */
[----:B-1----:R-:W-:-:S05]  /*6470*/  @P4 IMAD.HI.U32 R60, R65, R60, RZ ;  /* 0x0000003c413c4227 */ /* 0x002fca00078e00ff */
[----:B------:R-:W-:-:S04]  /*6480*/  @P4 SHF.R.U32.HI R65, RZ, R61, R60 ;  /* 0x0000003dff414219 */ /* 0x000fc8000001163c */
[----:B------:R-:W-:Y:S01]  /*6490*/  LOP3.LUT R65, RZ, R65, RZ, 0x33, !PT ;  /* 0x00000041ff417212 */ /* 0x000fe200078e33ff */
[----:B------:R-:W-:Y:S06]  /*64a0*/  BRA `(.L_x_988) ;  /* 0x0000000000147947 */ /* 0x000fec0003800000 */
.L_x_987:
[----:B------:R-:W-:-:S05]  /*64b0*/  IMAD.U32 R69, RZ, RZ, UR46 ;  /* 0x0000002eff457e24 */ /* 0x000fca000f8e00ff */
[----:B------:R-:W-:-:S13]  /*64c0*/  ISETP.NE.AND P4, PT, R69, 0x1, PT ;  /* 0x000000014500780c */ /* 0x000fda0003f85270 */
[----:B------:R-:W1:Y:S02]  /*64d0*/  @P4 LDC.64 R60, c[0x0][0x9e8] ;  /* 0x00027a00ff3c4b82 */ /* 0x000e640000000a00 */
[----:B-1----:R-:W-:-:S05]  /*64e0*/  @P4 IMAD.HI.U32 R60, R65, R60, RZ ;  /* 0x0000003c413c4227 */ /* 0x002fca00078e00ff */
[----:B------:R-:W-:-:S07]  /*64f0*/  @P4 SHF.R.U32.HI R65, RZ, R61, R60 ;  /* 0x0000003dff414219 */ /* 0x000fce000001163c */
.L_x_988:
[----:B------:R-:W-:Y:S05]  /*6500*/  BSYNC B0 ;  /* 0x0000000000007941 */ /* 0x000fea0003800000 */
.L_x_986:
[----:B------:R-:W-:-:S04]  /*6510*/  IMAD R65, R65, R69, -R152 ;  /* 0x0000004541417224 */ /* 0x000fc800078e0a98 */
[----:B------:R-:W-:-:S05]  /*6520*/  IMAD R65, R2, -0x2, R65 ;  /* 0xfffffffe02417824 */ /* 0x000fca00078e0241 */
[----:B------:R-:W-:Y:S02]  /*6530*/  VIADDMNMX R68, R65, R69, R68, PT ;  /* 0x0000004541447246 */ /* 0x000fe40003800144 */
[----:B------:R-:W-:-:S07]  /*6540*/  VIMNMX R70, R70, R65, !PT ;  /* 0x0000004146467248 */ /* 0x000fce0007fe0100 */
.L_x_985:
[----:B------:R-:W-:Y:S01]  /*6550*/  ISETP.GT.AND P4, PT, R8, -0x1, PT ;  /* 0xffffffff0800780c */ /* 0x000fe20003f84270 */
[----:B------:R-:W1:Y:S03]  /*6560*/  SHFL.IDX PT, R157, R66, 0x1, 0x1c1f ;  /* 0x003c1f00429d7f89 */ /* 0x000e6600000e0000 */
[C---:B------:R-:W-:Y:S02]  /*6570*/  ISETP.GT.AND P6, PT, R70.reuse, RZ, P4 ;  /* 0x000000ff4600720c */ /* 0x040fe400027c4270 */
[----:B------:R-:W-:Y:S02]  /*6580*/  ISETP.GT.AND P5, PT, R70, 0x1, P4 ;  /* 0x000000014600780c */ /* 0x000fe400027a4270 */
[C---:B------:R-:W-:Y:S02]  /*6590*/  ISETP.LT.OR P6, PT, R68.reuse, 0x1, P6 ;  /* 0x000000014400780c */ /* 0x040fe400037c1670 */
[----:B------:R-:W-:-:S02]  /*65a0*/  ISETP.LT.OR P5, PT, R68, 0x2, P5 ;  /* 0x000000024400780c */ /* 0x000fc40002fa1670 */
[----:B------:R-:W-:Y:S02]  /*65b0*/  FSEL R181, R164, -INF , !P6 ;  /* 0xff800000a4b57808 */ /* 0x000fe40007000000 */
[----:B------:R-:W-:Y:S02]  /*65c0*/  FSEL R195, R165, -INF , !P5 ;  /* 0xff800000a5c37808 */ /* 0x000fe40006800000 */
[C---:B------:R-:W-:Y:S02]  /*65d0*/  ISETP.GT.AND P6, PT, R70.reuse, 0x8, P4 ;  /* 0x000000084600780c */ /* 0x040fe400027c4270 */
        /* <DEDUP_REMOVED lines=9> */
[----:B------:R-:W-:Y:S01]  /*6670*/  FSEL R191, R32, -INF , !P6 ;  /* 0xff80000020bf7808 */ /* 0x000fe20007000000 */
[----:B-1----:R-:W-:Y:S01]  /*6680*/  IMAD.IADD R32, R154, 0x1, R157 ;  /* 0x000000019a207824 */ /* 0x002fe200078e029d */
[----:B------:R-:W-:Y:S02]  /*6690*/  FSEL R189, R33, -INF , !P5 ;  /* 0xff80000021bd7808 */ /* 0x000fe40006800000 */
[C---:B------:R-:W-:Y:S02]  /*66a0*/  ISETP.GT.AND P6, PT, R70.reuse, 0x18, P4 ;  /* 0x000000184600780c */ /* 0x040fe400027c4270 */
[----:B------:R-:W-:Y:S02]  /*66b0*/  ISETP.GT.AND P5, PT, R70, 0x19, P4 ;  /* 0x000000194600780c */ /* 0x000fe400027a4270 */
[C---:B------:R-:W-:Y:S02]  /*66c0*/  ISETP.LT.OR P6, PT, R68.reuse, 0x19, P6 ;  /* 0x000000194400780c */ /* 0x040fe400037c1670 */
[----:B------:R-:W-:-:S02]  /*66d0*/  ISETP.LT.OR P5, PT, R68, 0x1a, P5 ;  /* 0x0000001a4400780c */ /* 0x000fc40002fa1670 */
[----:B------:R-:W-:Y:S01]  /*66e0*/  FSEL R187, R36, -INF , !P6 ;  /* 0xff80000024bb7808 */ /* 0x000fe20007000000 */
[----:B------:R-:W-:Y:S01]  /*66f0*/  IMAD.IADD R36, R155, 0x1, R157 ;  /* 0x000000019b247824 */ /* 0x000fe200078e029d */
        /* <DEDUP_REMOVED lines=72> */
[----:B------:R-:W-:Y:S01]  /*6b80*/  FSEL R29, R82, -INF , !P5 ;  /* 0xff800000521d7808 */ /* 0x000fe20006800000 */
[----:B------:R-:W-:Y:S08]  /*6b90*/  @!P3 BRA `(.L_x_989) ;  /* 0x00000000005cb947 */ /* 0x000ff00003800000 */
        /* <DEDUP_REMOVED lines=13> */
.L_x_991:
[----:B------:R-:W-:-:S05]  /*6c70*/  IMAD.U32 R56, RZ, RZ, UR46 ;  /* 0x0000002eff387e24 */ /* 0x000fca000f8e00ff */
[----:B------:R-:W-:-:S13]  /*6c80*/  ISETP.NE.AND P5, PT, R56, 0x1, PT ;  /* 0x000000013800780c */ /* 0x000fda0003fa5270 */
[----:B------:R-:W1:Y:S02]  /*6c90*/  @P5 LDC.64 R154, c[0x0][0x9e8] ;  /* 0x00027a00ff9a5b82 */ /* 0x000e640000000a00 */
[----:B-1----:R-:W-:-:S05]  /*6ca0*/  @P5 IMAD.HI.U32 R48, R157, R154, RZ ;  /* 0x0000009a9d305227 */ /* 0x002fca00078e00ff */
[----:B------:R-:W-:-:S07]  /*6cb0*/  @P5 SHF.R.U32.HI R157, RZ, R155, R48 ;  /* 0x0000009bff9d5219 */ /* 0x000fce0000011630 */
.L_x_992:
[----:B------:R-:W-:Y:S05]  /*6cc0*/  BSYNC B0 ;  /* 0x0000000000007941 */ /* 0x000fea0003800000 */
.L_x_990:
[----:B------:R-:W-:-:S04]  /*6cd0*/  IMAD R157, R157, R56, -R152 ;  /* 0x000000389d9d7224 */ /* 0x000fc800078e0a98 */
[----:B------:R-:W-:-:S05]  /*6ce0*/  IMAD R157, R2, -0x2, R157 ;  /* 0xfffffffe029d7824 */ /* 0x000fca00078e029d */
[----:B------:R-:W-:Y:S02]  /*6cf0*/  VIADDMNMX R32, R157, R56, R32, PT ;  /* 0x000000389d207246 */ /* 0x000fe40003800120 */
[----:B------:R-:W-:-:S07]  /*6d00*/  VIMNMX R36, R36, R157, !PT ;  /* 0x0000009d24247248 */ /* 0x000fce0007fe0100 */
.L_x_989:
[----:B------:R-:W-:Y:S02]  /*6d10*/  FMNMX.FTZ R48, R181, R9, !PT ;  /* 0x00000009b5307209 */ /* 0x000fe40007810000 */
[C---:B------:R-:W-:Y:S02]  /*6d20*/  ISETP.GT.AND P6, PT, R36.reuse, 0x1, P4 ;  /* 0x000000012400780c */ /* 0x040fe400027c4270 */
[----:B------:R-:W-:Y:S02]  /*6d30*/  FMNMX.FTZ R48, R195, R48, !PT ;  /* 0x00000030c3307209 */ /* 0x000fe40007810000 */
[----:B------:R-:W-:Y:S02]  /*6d40*/  ISETP.GT.AND P5, PT, R36, 0x8, P4 ;  /* 0x000000082400780c */ /* 0x000fe400027a4270 */
[----:B------:R-:W-:Y:S02]  /*6d50*/  FMNMX.FTZ R48, R185, R48, !PT ;  /* 0x00000030b9307209 */ /* 0x000fe40007810000 */
[----:B------:R-:W-:-:S02]  /*6d60*/  ISETP.LT.OR P6, PT, R32, 0x2, P6 ;  /* 0x000000022000780c */ /* 0x000fc400037c1670 */
[----:B------:R-:W-:Y:S02]  /*6d70*/  FMNMX.FTZ R48, R193, R48, !PT ;  /* 0x00000030c1307209 */ /* 0x000fe40007810000 */
[----:B------:R-:W-:Y:S02]  /*6d80*/  ISETP.LT.OR P5, PT, R32, 0x9, P5 ;  /* 0x000000092000780c */ /* 0x000fe40002fa1670 */
[----:B------:R-:W-:Y:S02]  /*6d90*/  FMNMX.FTZ R48, R191, R48, !PT ;  /* 0x00000030bf307209 */ /* 0x000fe40007810000 */
[----:B------:R-:W-:Y:S02]  /*6da0*/  FSEL R179, R12, -INF , !P6 ;  /* 0xff8000000cb37808 */ /* 0x000fe40007000000 */
[----:B------:R-:W-:Y:S01]  /*6db0*/  FMNMX.FTZ R48, R189, R48, !PT ;  /* 0x00000030bd307209 */ /* 0x000fe20007810000 */
[----:B------:R-:W1:Y:S01]  /*6dc0*/  LDC R12, c[0x0][0x988] ;  /* 0x00026200ff0c7b82 */ /* 0x000e620000000800 */
[----:B------:R-:W-:-:S02]  /*6dd0*/  ISETP.GT.AND P6, PT, R36, 0x9, P4 ;  /* 0x000000092400780c */ /* 0x000fc400027c4270 */
[----:B------:R-:W-:Y:S02]  /*6de0*/  FMNMX.FTZ R48, R187, R48, !PT ;  /* 0x00000030bb307209 */ /* 0x000fe40007810000 */
[----:B------:R-:W-:Y:S02]  /*6df0*/  FSEL R159, R15, -INF , !P5 ;  /* 0xff8000000f9f7808 */ /* 0x000fe40006800000 */
        /* <DEDUP_REMOVED lines=8> */
[----:B------:R-:W-:Y:S02]  /*6e80*/  FMNMX.FTZ R48, R163, R48, !PT ;  /* 0x00000030a3307209 */ /* 0x000fe40007810000 */
        /* <DEDUP_REMOVED lines=41> */
[C---:B------:R-:W-:Y:S01]  /*7120*/  ISETP.LT.OR P6, PT, R32.reuse, 0x2a, P6 ;  /* 0x0000002a2000780c */ /* 0x040fe200037c1670 */
[----:B------:R-:W2:Y:S01]  /*7130*/  SHFL.BFLY PT, R165, R48, 0x2, 0x1f ;  /* 0x0c401f0030a57f89 */ /* 0x000ea200000e0000 */
[----:B------:R-:W-:-:S02]  /*7140*/  ISETP.LT.OR P5, PT, R32, 0x31, P5 ;  /* 0x000000312000780c */ /* 0x000fc40002fa1670 */
[----:B------:R-:W-:Y:S02]  /*7150*/  FSEL R27, R27, -INF , !P6 ;  /* 0xff8000001b1b7808 */ /* 0x000fe40007000000 */
[----:B------:R-:W-:-:S04]  /*7160*/  ISETP.GT.AND P6, PT, R36, 0x31, P4 ;  /* 0x000000312400780c */ /* 0x000fc800027c4270 */
[----:B------:R-:W-:-:S04]  /*7170*/  ISETP.LT.OR P6, PT, R32, 0x32, P6 ;  /* 0x000000322000780c */ /* 0x000fc800037c1670 */
[----:B------:R-:W-:Y:S02]  /*7180*/  FSEL R31, R31, -INF , !P6 ;  /* 0xff8000001f1f7808 */ /* 0x000fe40007000000 */
[----:B------:R-:W-:-:S04]  /*7190*/  ISETP.GT.AND P6, PT, R36, 0x39, P4 ;  /* 0x000000392400780c */ /* 0x000fc800027c4270 */
[----:B------:R-:W-:-:S04]  /*71a0*/  ISETP.LT.OR P6, PT, R32, 0x3a, P6 ;  /* 0x0000003a2000780c */ /* 0x000fc800037c1670 */
[----:B------:R-:W-:Y:S02]  /*71b0*/  FSEL R35, R35, -INF , !P6 ;  /* 0xff80000023237808 */ /* 0x000fe40007000000 */
[----:B--2---:R-:W-:Y:S02]  /*71c0*/  FMNMX.FTZ R15, R48, R165, !PT ;  /* 0x000000a5300f7209 */ /* 0x004fe40007810000 */
[----:B------:R-:W-:Y:S02]  /*71d0*/  FSEL R165, R30, -INF , !P5 ;  /* 0xff8000001ea57808 */ /* 0x000fe40006800000 */
[----:B------:R-:W-:Y:S01]  /*71e0*/  ISETP.GT.AND P5, PT, R36, 0x38, P4 ;  /* 0x000000382400780c */ /* 0x000fe200027a4270 */
[----:B------:R-:W2:Y:S03]  /*71f0*/  SHFL.BFLY PT, R20, R15, 0x1, 0x1f ;  /* 0x0c201f000f147f89 */ /* 0x000ea600000e0000 */
[----:B------:R-:W-:-:S04]  /*7200*/  ISETP.LT.OR P5, PT, R32, 0x39, P5 ;  /* 0x000000392000780c */ /* 0x000fc80002fa1670 */
[----:B------:R-:W-:Y:S02]  /*7210*/  FSEL R23, R34, -INF , !P5 ;  /* 0xff80000022177808 */ /* 0x000fe40006800000 */
[----:B------:R-:W-:-:S04]  /*7220*/  ISETP.GT.AND P5, PT, R36, 0x40, P4 ;  /* 0x000000402400780c */ /* 0x000fc800027a4270 */
[----:B------:R-:W-:-:S04]  /*7230*/  ISETP.LT.OR P5, PT, R32, 0x41, P5 ;  /* 0x000000412000780c */ /* 0x000fc80002fa1670 */
[----:B------:R-:W-:Y:S02]  /*7240*/  FSEL R21, R38, -INF , !P5 ;  /* 0xff80000026157808 */ /* 0x000fe40006800000 */
[----:B------:R-:W-:-:S04]  /*7250*/  ISETP.GT.AND P5, PT, R36, 0x41, P4 ;  /* 0x000000412400780c */ /* 0x000fc800027a4270 */
[----:B------:R-:W-:Y:S02]  /*7260*/  ISETP.LT.OR P5, PT, R32, 0x42, P5 ;  /* 0x000000422000780c */ /* 0x000fe40002fa1670 */
[----:B--2---:R-:W-:-:S04]  /*7270*/  FMNMX.FTZ R15, R15, R20, !PT ;  /* 0x000000140f0f7209 */ /* 0x004fc80007810000 */
[C---:B------:R-:W-:Y:S01]  /*7280*/  FSETP.NEU.FTZ.AND P6, PT, R15.reuse, -INF , PT ;  /* 0xff8000000f00780b */ /* 0x040fe20003fdd000 */
[----:B-1----:R-:W-:-:S05]  /*7290*/  FMUL.FTZ R20, R15, R12 ;  /* 0x0000000c0f147220 */ /* 0x002fca0000410000 */
[----:B------:R-:W-:-:S05]  /*72a0*/  FSEL R20, R20, RZ, P6 ;  /* 0x000000ff14147208 */ /* 0x000fca0003000000 */
[-CC-:B------:R-:W-:Y:S01]  /*72b0*/  FFMA.FTZ R22, R181, R12.reuse, -R20.reuse ;  /* 0x0000000cb5167223 */ /* 0x180fe20000010814 */
[----:B------:R-:W-:Y:S01]  /*72c0*/  FSEL R181, R39, -INF , !P5 ;  /* 0xff80000027b57808 */ /* 0x000fe20006800000 */
[-CC-:B------:R-:W-:Y:S01]  /*72d0*/  FFMA.FTZ R180, R195, R12.reuse, -R20.reuse ;  /* 0x0000000cc3b47223 */ /* 0x180fe20000010814 */
[----:B------:R-:W-:Y:S01]  /*72e0*/  ISETP.GT.AND P5, PT, R36, 0x48, P4 ;  /* 0x000000482400780c */ /* 0x000fe200027a4270 */
[-CC-:B------:R-:W-:Y:S01]  /*72f0*/  FFMA.FTZ R176, R191, R12.reuse, -R20.reuse ;  /* 0x0000000cbfb07223 */ /* 0x180fe20000010814 */
[----:B------:R1:W-:Y:S01]  /*7300*/  MUFU.EX2 R39, R22 ;  /* 0x0000001600277308 */ /* 0x0003e20000000800 */
[-CC-:B------:R-:W-:Y:S01]  /*7310*/  FFMA.FTZ R178, R187, R12.reuse, -R20.reuse ;  /* 0x0000000cbbb27223 */ /* 0x180fe20000010814 */
[----:B------:R-:W-:Y:S01]  /*7320*/  ISETP.LT.OR P5, PT, R32, 0x49, P5 ;  /* 0x000000492000780c */ /* 0x000fe20002fa1670 */
[-CC-:B------:R-:W-:Y:S01]  /*7330*/  FFMA.FTZ R182, R185, R12.reuse, -R20.reuse ;  /* 0x0000000cb9b67223 */ /* 0x180fe20000010814 */
[-CC-:B------:R-:W-:Y:S01]  /*7340*/  FFMA.FTZ R185, R193, R12.reuse, -R20.reuse ;  /* 0x0000000cc1b97223 */ /* 0x180fe20000010814 */
[-CC-:B------:R-:W-:Y:S01]  /*7350*/  FFMA.FTZ R172, R153, R12.reuse, -R20.reuse ;  /* 0x0000000c99ac7223 */ /* 0x180fe20000010814 */
[----:B------:R-:W-:Y:S01]  /*7360*/  FSEL R41, R41, -INF , !P5 ;  /* 0xff80000029297808 */ /* 0x000fe20006800000 */
[-CC-:B------:R-:W-:Y:S01]  /*7370*/  FFMA.FTZ R168, R85, R12.reuse, -R20.reuse ;  /* 0x0000000c55a87223 */ /* 0x180fe20000010814 */
[----:B------:R-:W-:Y:S01]  /*7380*/  ISETP.GT.AND P5, PT, R36, RZ, P4 ;  /* 0x000000ff2400720c */ /* 0x000fe200027a4270 */
[-CC-:B-1----:R-:W-:Y:S01]  /*7390*/  FFMA.FTZ R22, R189, R12.reuse, -R20.reuse ;  /* 0x0000000cbd167223 */ /* 0x182fe20000010814 */
[-CC-:B------:R-:W-:Y:S01]  /*73a0*/  FFMA.FTZ R174, R87, R12.reuse, -R20.reuse ;  /* 0x0000000c57ae7223 */ /* 0x180fe20000010814 */
[-CC-:B------:R-:W-:Y:S01]  /*73b0*/  FFMA.FTZ R87, R163, R12.reuse, -R20.reuse ;  /* 0x0000000ca3577223 */ /* 0x180fe20000010814 */
[----:B------:R-:W-:Y:S01]  /*73c0*/  ISETP.LT.OR P5, PT, R32, 0x1, P5 ;  /* 0x000000012000780c */ /* 0x000fe20002fa1670 */
[-CC-:B------:R-:W-:Y:S01]  /*73d0*/  FFMA.FTZ R164, R79, R12.reuse, -R20.reuse ;  /* 0x0000000c4fa47223 */ /* 0x180fe20000010814 */
[-CC-:B------:R-:W-:Y:S01]  /*73e0*/  FFMA.FTZ R166, R75, R12.reuse, -R20.reuse ;  /* 0x0000000c4ba67223 */ /* 0x180fe20000010814 */
[-CC-:B------:R-:W-:Y:S01]  /*73f0*/  FFMA.FTZ R154, R37, R12.reuse, -R20.reuse ;  /* 0x0000000c259a7223 */ /* 0x180fe20000010814 */
[----:B------:R-:W-:Y:S01]  /*7400*/  FSEL R195, R14, -INF , !P5 ;  /* 0xff8000000ec37808 */ /* 0x000fe20006800000 */
[-CC-:B------:R-:W-:Y:S01]  /*7410*/  FFMA.FTZ R152, R49, R12.reuse, -R20.reuse ;  /* 0x0000000c31987223 */ /* 0x180fe20000010814 */
[----:B------:R-:W-:Y:S01]  /*7420*/  ISETP.GT.AND P5, PT, R36, 0x49, P4 ;  /* 0x000000492400780c */ /* 0x000fe200027a4270 */
[--C-:B------:R-:W-:Y:S01]  /*7430*/  FFMA.FTZ R49, R33, R12, -R20.reuse ;  /* 0x0000000c21317223 */ /* 0x100fe20000010814 */
[----:B------:R-:W-:Y:S01]  /*7440*/  FMNMX.FTZ R14, R195, R10, !PT ;  /* 0x0000000ac30e7209 */ /* 0x000fe20007810000 */
[-CC-:B------:R-:W-:Y:S01]  /*7450*/  FFMA.FTZ R160, R65, R12.reuse, -R20.reuse ;  /* 0x0000000c41a07223 */ /* 0x180fe20000010814 */
[----:B------:R-:W-:Y:S01]  /*7460*/  ISETP.LT.OR P5, PT, R32, 0x4a, P5 ;  /* 0x0000004a2000780c */ /* 0x000fe20002fa1670 */
[--C-:B------:R-:W-:Y:S01]  /*7470*/  FFMA.FTZ R162, R67, R12, -R20.reuse ;  /* 0x0000000c43a27223 */ /* 0x100fe20000010814 */
[----:B------:R-:W-:Y:S01]  /*7480*/  FMNMX.FTZ R14, R179, R14, !PT ;  /* 0x0000000eb30e7209 */ /* 0x000fe20007810000 */
[----:B------:R-:W-:Y:S01]  /*7490*/  MUFU.EX2 R180, R180 ;  /* 0x000000b400b47308 */ /* 0x000fe20000000800 */
[----:B------:R-:W-:Y:S01]  /*74a0*/  FSEL R191, R40, -INF , !P5 ;  /* 0xff80000028bf7808 */ /* 0x000fe20006800000 */
[--C-:B------:R-:W-:Y:S01]  /*74b0*/  FFMA.FTZ R183, R183, R12, -R20.reuse ;  /* 0x0000000cb7b77223 */ /* 0x100fe20000010814 */
[----:B------:R-:W-:Y:S01]  /*74c0*/  FMNMX.FTZ R14, R159, R14, !PT ;  /* 0x0000000e9f0e7209 */ /* 0x000fe20007810000 */
        /* <DEDUP_REMOVED lines=8> */
[-CC-:B------:R-:W-:Y:S01]  /*7550*/  FFMA.FTZ R67, R71, R12.reuse, -R20.reuse ;  /* 0x0000000c47437223 */ /* 0x180fe20000010814 */
[----:B------:R-:W-:Y:S01]  /*7560*/  FSEL R189, R43, -INF , !P5 ;  /* 0xff8000002bbd7808 */ /* 0x000fe20006800000 */
[--C-:B------:R-:W-:Y:S01]  /*7570*/  FFMA.FTZ R156, R63, R12, -R20.reuse ;  /* 0x0000000c3f9c7223 */ /* 0x100fe20000010814 */
[----:B------:R-:W-:Y:S01]  /*7580*/  FMNMX.FTZ R14, R175, R14, !PT ;  /* 0x0000000eaf0e7209 */ /* 0x000fe20007810000 */
[----:B------:R1:W-:Y:S01]  /*7590*/  MUFU.EX2 R43, R22 ;  /* 0x00000016002b7308 */ /* 0x0003e20000000800 */
        /* <DEDUP_REMOVED lines=9> */
[----:B-1----:R-:W-:Y:S01]  /*7630*/  FFMA.FTZ R22, R161, R12, -R20 ;  /* 0x0000000ca1167223 */ /* 0x002fe20000010814 */
[----:B------:R-:W-:-:S02]  /*7640*/  FMNMX.FTZ R14, R25, R14, !PT ;  /* 0x0000000e190e7209 */ /* 0x000fc40007810000 */
[----:B------:R-:W-:Y:S02]  /*7650*/  ISETP.GT.AND P5, PT, R36, 0x58, P4 ;  /* 0x000000582400780c */ /* 0x000fe400027a4270 */
[----:B------:R-:W-:Y:S01]  /*7660*/  FMNMX.FTZ R14, R171, R14, !PT ;  /* 0x0000000eab0e7209 */ /* 0x000fe20007810000 */
[----:B------:R-:W-:Y:S01]  /*7670*/  MUFU.EX2 R185, R185 ;  /* 0x000000b900b97308 */ /* 0x000fe20000000800 */
[----:B------:R-:W-:Y:S02]  /*7680*/  ISETP.LT.OR P5, PT, R32, 0x59, P5 ;  /* 0x000000592000780c */ /* 0x000fe40002fa1670 */
[----:B------:R-:W-:Y:S02]  /*7690*/  FMNMX.FTZ R14, R169, R14, !PT ;  /* 0x0000000ea90e7209 */ /* 0x000fe40007810000 */
[----:B------:R-:W-:Y:S02]  /*76a0*/  FSEL R193, R44, -INF , !P5 ;  /* 0xff8000002cc17808 */ /* 0x000fe40006800000 */
[----:B------:R-:W-:Y:S01]  /*76b0*/  FMNMX.FTZ R14, R27, R14, !PT ;  /* 0x0000000e1b0e7209 */ /* 0x000fe20007810000 */
[----:B------:R-:W-:Y:S01]  /*76c0*/  MUFU.EX2 R176, R176 ;  /* 0x000000b000b07308 */ /* 0x000fe20000000800 */
[----:B------:R-:W-:-:S02]  /*76d0*/  ISETP.GT.AND P5, PT, R36, 0x59, P4 ;  /* 0x000000592400780c */ /* 0x000fc400027a4270 */
[----:B------:R-:W-:Y:S02]  /*76e0*/  FMNMX.FTZ R14, R165, R14, !PT ;  /* 0x0000000ea50e7209 */ /* 0x000fe40007810000 */
[----:B------:R-:W-:Y:S02]  /*76f0*/  ISETP.LT.OR P5, PT, R32, 0x5a, P5 ;  /* 0x0000005a2000780c */ /* 0x000fe40002fa1670 */
[----:B------:R-:W-:Y:S01]  /*7700*/  FMNMX.FTZ R14, R31, R14, !PT ;  /* 0x0000000e1f0e7209 */ /* 0x000fe20007810000 */
[----:B------:R-:W-:Y:S01]  /*7710*/  MUFU.EX2 R178, R178 ;  /* 0x000000b200b27308 */ /* 0x000fe20000000800 */
[----:B------:R-:W-:Y:S02]  /*7720*/  FSEL R153, R45, -INF , !P5 ;  /* 0xff8000002d997808 */ /* 0x000fe40006800000 */
[----:B------:R-:W-:Y:S02]  /*7730*/  ISETP.GT.AND P5, PT, R36, 0x60, P4 ;  /* 0x000000602400780c */ /* 0x000fe400027a4270 */
[----:B------:R-:W-:-:S02]  /*7740*/  FMNMX.FTZ R14, R23, R14, !PT ;  /* 0x0000000e170e7209 */ /* 0x000fc40007810000 */
[----:B------:R-:W-:Y:S01]  /*7750*/  ISETP.LT.OR P5, PT, R32, 0x61, P5 ;  /* 0x000000612000780c */ /* 0x000fe20002fa1670 */
[----:B------:R1:W-:Y:S01]  /*7760*/  MUFU.EX2 R45, R22 ;  /* 0x00000016002d7308 */ /* 0x0003e20000000800 */
[----:B------:R-:W-:Y:S02]  /*7770*/  FMNMX.FTZ R14, R35, R14, !PT ;  /* 0x0000000e230e7209 */ /* 0x000fe40007810000 */
[----:B------:R-:W-:Y:S02]  /*7780*/  FSEL R161, R46, -INF , !P5 ;  /* 0xff8000002ea17808 */ /* 0x000fe40006800000 */
[----:B------:R-:W-:Y:S02]  /*7790*/  ISETP.GT.AND P5, PT, R36, 0x61, P4 ;  /* 0x000000612400780c */ /* 0x000fe400027a4270 */
[----:B------:R-:W-:Y:S01]  /*77a0*/  FMNMX.FTZ R14, R21, R14, !PT ;  /* 0x0000000e150e7209 */ /* 0x000fe20007810000 */
[----:B------:R-:W-:Y:S01]  /*77b0*/  MUFU.EX2 R183, R183 ;  /* 0x000000b700b77308 */ /* 0x000fe20000000800 */
[----:B------:R-:W-:-:S02]  /*77c0*/  ISETP.LT.OR P5, PT, R32, 0x62, P5 ;  /* 0x000000622000780c */ /* 0x000fc40002fa1670 */
[----:B------:R-:W-:Y:S02]  /*77d0*/  FMNMX.FTZ R14, R181, R14, !PT ;  /* 0x0000000eb50e7209 */ /* 0x000fe40007810000 */
[----:B------:R-:W-:Y:S02]  /*77e0*/  FSEL R47, R47, -INF , !P5 ;  /* 0xff8000002f2f7808 */ /* 0x000fe40006800000 */
[----:B------:R-:W-:Y:S01]  /*77f0*/  ISETP.GT.AND P5, PT, R36, 0x68, P4 ;  /* 0x000000682400780c */ /* 0x000fe200027a4270 */
[----:B------:R-:W-:Y:S01]  /*7800*/  MUFU.EX2 R172, R172 ;  /* 0x000000ac00ac7308 */ /* 0x000fe20000000800 */
[----:B------:R-:W-:Y:S02]  /*7810*/  FMNMX.FTZ R14, R41, R14, !PT ;  /* 0x0000000e290e7209 */ /* 0x000fe40007810000 */
[----:B------:R-:W-:Y:S02]  /*7820*/  ISETP.LT.OR P5, PT, R32, 0x69, P5 ;  /* 0x000000692000780c */ /* 0x000fe40002fa1670 */
[----:B------:R-:W-:-:S02]  /*7830*/  FMNMX.FTZ R14, R191, R14, !PT ;  /* 0x0000000ebf0e7209 */ /* 0x000fc40007810000 */
[----:B------:R-:W-:Y:S01]  /*7840*/  FSEL R85, R50, -INF , !P5 ;  /* 0xff80000032557808 */ /* 0x000fe20006800000 */
[----:B------:R-:W-:Y:S01]  /*7850*/  MUFU.EX2 R174, R174 ;  /* 0x000000ae00ae7308 */ /* 0x000fe20000000800 */
[----:B------:R-:W-:Y:S02]  /*7860*/  FMNMX.FTZ R14, R189, R14, !PT ;  /* 0x0000000ebd0e7209 */ /* 0x000fe40007810000 */
[----:B------:R-:W-:Y:S02]  /*7870*/  ISETP.GT.AND P5, PT, R36, 0x69, P4 ;  /* 0x000000692400780c */ /* 0x000fe400027a4270 */
[----:B------:R-:W-:Y:S02]  /*7880*/  FMNMX.FTZ R14, R187, R14, !PT ;  /* 0x0000000ebb0e7209 */ /* 0x000fe40007810000 */
[----:B------:R-:W-:Y:S01]  /*7890*/  ISETP.LT.OR P5, PT, R32, 0x6a, P5 ;  /* 0x0000006a2000780c */ /* 0x000fe20002fa1670 */
[----:B------:R-:W-:Y:S01]  /*78a0*/  MUFU.EX2 R87, R87 ;  /* 0x0000005700577308 */ /* 0x000fe20000000800 */
[----:B------:R-:W-:-:S02]  /*78b0*/  FMNMX.FTZ R14, R193, R14, !PT ;  /* 0x0000000ec10e7209 */ /* 0x000fc40007810000 */
[----:B------:R-:W-:Y:S01]  /*78c0*/  FSEL R163, R51, -INF , !P5 ;  /* 0xff80000033a37808 */ /* 0x000fe20006800000 */
[----:B------:R-:W-:Y:S01]  /*78d0*/  FFMA.FTZ R51, R81, R12, -R20 ;  /* 0x0000000c51337223 */ /* 0x000fe20000010814 */
[----:B------:R-:W-:Y:S02]  /*78e0*/  ISETP.GT.AND P5, PT, R36, 0x70, P4 ;  /* 0x000000702400780c */ /* 0x000fe400027a4270 */
[----:B------:R-:W-:Y:S01]  /*78f0*/  FMNMX.FTZ R14, R153, R14, !PT ;  /* 0x0000000e990e7209 */ /* 0x000fe20007810000 */
[----:B------:R-:W-:Y:S01]  /*7900*/  MUFU.EX2 R168, R168 ;  /* 0x000000a800a87308 */ /* 0x000fe20000000800 */
[----:B------:R-:W-:Y:S02]  /*7910*/  ISETP.LT.OR P5, PT, R32, 0x71, P5 ;  /* 0x000000712000780c */ /* 0x000fe40002fa1670 */
[----:B------:R-:W-:Y:S02]  /*7920*/  FMNMX.FTZ R14, R161, R14, !PT ;  /* 0x0000000ea10e7209 */ /* 0x000fe40007810000 */
[----:B------:R-:W-:-:S02]  /*7930*/  FSEL R53, R53, -INF , !P5 ;  /* 0xff80000035357808 */ /* 0x000fc40006800000 */
[----:B------:R-:W-:Y:S01]  /*7940*/  ISETP.GT.AND P5, PT, R36, 0x71, P4 ;  /* 0x000000712400780c */ /* 0x000fe200027a4270 */
[----:B------:R-:W-:Y:S01]  /*7950*/  MUFU.EX2 R83, R83 ;  /* 0x0000005300537308 */ /* 0x000fe20000000800 */
[----:B------:R-:W-:Y:S02]  /*7960*/  FMNMX.FTZ R14, R47, R14, !PT ;  /* 0x0000000e2f0e7209 */ /* 0x000fe40007810000 */
[----:B------:R-:W-:Y:S02]  /*7970*/  ISETP.LT.OR P5, PT, R32, 0x72, P5 ;  /* 0x000000722000780c */ /* 0x000fe40002fa1670 */
[----:B------:R-:W-:Y:S02]  /*7980*/  FMNMX.FTZ R14, R85, R14, !PT ;  /* 0x0000000e550e7209 */ /* 0x000fe40007810000 */
[----:B------:R-:W-:Y:S01]  /*7990*/  FSEL R79, R52, -INF , !P5 ;  /* 0xff800000344f7808 */ /* 0x000fe20006800000 */
[----:B------:R-:W-:Y:S01]  /*79a0*/  MUFU.EX2 R170, R170 ;  /* 0x000000aa00aa7308 */ /* 0x000fe20000000800 */
[----:B------:R-:W-:-:S02]  /*79b0*/  ISETP.GT.AND P5, PT, R36, 0x78, P4 ;  /* 0x000000782400780c */ /* 0x000fc400027a4270 */
[----:B------:R-:W-:Y:S02]  /*79c0*/  FMNMX.FTZ R14, R163, R14, !PT ;  /* 0x0000000ea30e7209 */ /* 0x000fe40007810000 */
[----:B------:R-:W-:Y:S02]  /*79d0*/  ISETP.GT.AND P4, PT, R36, 0x79, P4 ;  /* 0x000000792400780c */ /* 0x000fe40002784270 */
[C---:B------:R-:W-:Y:S01]  /*79e0*/  ISETP.LT.OR P5, PT, R32.reuse, 0x79, P5 ;  /* 0x000000792000780c */ /* 0x040fe20002fa1670 */
[----:B------:R-:W-:Y:S01]  /*79f0*/  MUFU.EX2 R51, R51 ;  /* 0x0000003300337308 */ /* 0x000fe20000000800 */
[----:B------:R-:W-:Y:S02]  /*7a00*/  FMNMX.FTZ R14, R53, R14, !PT ;  /* 0x0000000e350e7209 */ /* 0x000fe40007810000 */
[----:B------:R-:W-:Y:S02]  /*7a10*/  ISETP.LT.OR P4, PT, R32, 0x7a, P4 ;  /* 0x0000007a2000780c */ /* 0x000fe40002781670 */
[----:B------:R-:W-:-:S02]  /*7a20*/  FSEL R81, R54, -INF , !P5 ;  /* 0xff80000036517808 */ /* 0x000fc40006800000 */
[----:B------:R-:W-:Y:S01]  /*7a30*/  FMNMX.FTZ R14, R79, R14, !PT ;  /* 0x0000000e4f0e7209 */ /* 0x000fe20007810000 */
[----:B------:R-:W-:Y:S01]  /*7a40*/  MUFU.EX2 R164, R164 ;  /* 0x000000a400a47308 */ /* 0x000fe20000000800 */
[----:B0-----:R-:W-:Y:S01]  /*7a50*/  FSEL R75, R55, -INF , !P4 ;  /* 0xff800000374b7808 */ /* 0x001fe20006000000 */
[--C-:B------:R-:W-:Y:S01]  /*7a60*/  FFMA.FTZ R55, R69, R12, -R20.reuse ;  /* 0x0000000c45377223 */ /* 0x100fe20000010814 */
[----:B------:R-:W-:Y:S02]  /*7a70*/  FMNMX.FTZ R14, R81, R14, !PT ;  /* 0x0000000e510e7209 */ /* 0x000fe40007810000 */
[----:B-1----:R-:W-:Y:S02]  /*7a80*/  FSEL R22, R15, RZ, P6 ;  /* 0x000000ff0f167208 */ /* 0x002fe40003000000 */
[----:B------:R-:W-:Y:S01]  /*7a90*/  FMNMX.FTZ R14, R75, R14, !PT ;  /* 0x0000000e4b0e7209 */ /* 0x000fe20007810000 */
[----:B------:R-:W-:Y:S02]  /*7aa0*/  MUFU.EX2 R77, R77 ;  /* 0x0000004d004d7308 */ /* 0x000fe40000000800 */
[----:B------:R-:W-:Y:S01]  /*7ab0*/  FADD.FTZ R37, -R22, R9 ;  /* 0x0000000916257221 */ /* 0x000fe20000010100 */
[----:B------:R-:W-:Y:S01]  /*7ac0*/  FFMA.FTZ R9, R29, R12, -R20 ;  /* 0x0000000c1d097223 */ /* 0x000fe20000010814 */
[----:B------:R-:W0:Y:S04]  /*7ad0*/  SHFL.BFLY PT, R69, R14, 0x2, 0x1f ;  /* 0x0c401f000e457f89 */ /* 0x000e2800000e0000 */
        /* <DEDUP_REMOVED lines=9> */
[----:B0-----:R-:W-:Y:S01]  /*7b70*/  FMNMX.FTZ R33, R69, R14, !PT ;  /* 0x0000000e45217209 */ /* 0x001fe20007810000 */
[----:B------:R-:W-:-:S03]  /*7b80*/  FMUL.FTZ R14, R37, R12 ;  /* 0x0000000c250e7220 */ /* 0x000fc60000410000 */
[C---:B------:R-:W-:Y:S01]  /*7b90*/  FSETP.NEU.FTZ.AND P4, PT, R33.reuse, -INF , PT ;  /* 0xff8000002100780b */ /* 0x040fe20003f9d000 */
[----:B------:R-:W-:Y:S02]  /*7ba0*/  FMUL.FTZ R20, R33, R12 ;  /* 0x0000000c21147220 */ /* 0x000fe40000410000 */
[----:B------:R-:W0:Y:S03]  /*7bb0*/  MUFU.EX2 R14, R14 ;  /* 0x0000000e000e7308 */ /* 0x000e260000000800 */
[----:B------:R-:W-:-:S05]  /*7bc0*/  FSEL R34, R20, RZ, P4 ;  /* 0x000000ff14227208 */ /* 0x000fca0002000000 */
        /* <DEDUP_REMOVED lines=8> */
[--C-:B------:R-:W-:Y:S01]  /*7c50*/  FFMA.FTZ R22, R159, R12, -R34.reuse ;  /* 0x0000000c9f167223 */ /* 0x100fe20000010822 */
[----:B0-----:R-:W-:Y:S01]  /*7c60*/  FFMA.FTZ R25, R14, R4, R39 ;  /* 0x000000040e197223 */ /* 0x001fe20000010027 */
[----:B------:R-:W-:Y:S01]  /*7c70*/  MUFU.EX2 R20, R20 ;  /* 0x0000001400147308 */ /* 0x000fe20000000800 */
[-CC-:B------:R-:W-:Y:S01]  /*7c80*/  FFMA.FTZ R169, R165, R12.reuse, -R34.reuse ;  /* 0x0000000ca5a97223 */ /* 0x180fe20000010822 */
[-CC-:B------:R-:W-:Y:S01]  /*7c90*/  FFMA.FTZ R165, R21, R12.reuse, -R34.reuse ;  /* 0x0000000c15a57223 */ /* 0x180fe20000010822 */
[----:B------:R-:W-:Y:S01]  /*7ca0*/  FADD.FTZ R25, R180, R25 ;  /* 0x00000019b4197221 */ /* 0x000fe20000010000 */
[-CC-:B------:R-:W-:Y:S01]  /*7cb0*/  FFMA.FTZ R37, R177, R12.reuse, -R34.reuse ;  /* 0x0000000cb1257223 */ /* 0x180fe20000010822 */
[-CC-:B------:R-:W-:Y:S01]  /*7cc0*/  FFMA.FTZ R177, R157, R12.reuse, -R34.reuse ;  /* 0x0000000c9db17223 */ /* 0x180fe20000010822 */
[-CC-:B------:R-:W-:Y:S01]  /*7cd0*/  FFMA.FTZ R179, R155, R12.reuse, -R34.reuse ;  /* 0x0000000c9bb37223 */ /* 0x180fe20000010822 */
[----:B------:R-:W-:Y:S01]  /*7ce0*/  FADD.FTZ R4, R182, R25 ;  /* 0x00000019b6047221 */ /* 0x000fe20000010000 */
[----:B------:R-:W-:Y:S01]  /*7cf0*/  MUFU.EX2 R29, R29 ;  /* 0x0000001d001d7308 */ /* 0x000fe20000000800 */
[-CC-:B------:R-:W-:Y:S01]  /*7d00*/  FFMA.FTZ R30, R27, R12.reuse, -R34.reuse ;  /* 0x0000000c1b1e7223 */ /* 0x180fe20000010822 */
[-C--:B------:R-:W-:Y:S01]  /*7d10*/  FFMA.FTZ R32, R31, R12.reuse, -R34 ;  /* 0x0000000c1f207223 */ /* 0x080fe20000010822 */
        /* <DEDUP_REMOVED lines=25> */
[----:B------:R-:W-:Y:S01]  /*7eb0*/  FFMA.FTZ R34, R75, R12, -R34 ;  /* 0x0000000c4b227223 */ /* 0x000fe20000010822 */
[----:B------:R-:W-:Y:S01]  /*7ec0*/  IMAD.U32 R27, RZ, RZ, UR7 ;  /* 0x00000007ff1b7e24 */ /* 0x000fe2000f8e00ff */
[----:B------:R-:W-:Y:S01]  /*7ed0*/  UMOV UR7, UR4 ;  /* 0x0000000400077c82 */ /* 0x000fe20008000000 */
[----:B------:R-:W-:Y:S01]  /*7ee0*/  FADD.FTZ R4, R174, R23 ;  /* 0x00000017ae047221 */ /* 0x000fe20000010000 */
[----:B------:R-:W-:Y:S01]  /*7ef0*/  FSEL R23, R33, RZ, P4 ;  /* 0x000000ff21177208 */ /* 0x000fe20002000000 */
[----:B------:R-:W-:Y:S01]  /*7f00*/  MUFU.EX2 R24, R24 ;  /* 0x0000001800187308 */ /* 0x000fe20000000800 */
[----:B------:R-:W-:Y:S01]  /*7f10*/  @!P1 LEA R27, R27, UR36, 0x3 ;  /* 0x000000241b1b9c11 */ /* 0x000fe2000f8e18ff */
[----:B------:R-:W-:Y:S01]  /*7f20*/  FADD.FTZ R25, R87, R4 ;  /* 0x0000000457197221 */ /* 0x000fe20000010000 */
[----:B------:R-:W-:Y:S01]  /*7f30*/  ISETP.GT.AND P4, PT, R8, R13, PT ;  /* 0x0000000d0800720c */ /* 0x000fe20003f84270 */
[----:B------:R-:W-:Y:S01]  /*7f40*/  FADD.FTZ R23, -R23, R10 ;  /* 0x0000000a17177221 */ /* 0x000fe20000010100 */
[----:B------:R-:W-:Y:S01]  /*7f50*/  F2FP.BF16.F32.PACK_AB R178, R183, R178 ;  /* 0x000000b2b7b2723e */ /* 0x000fe200000010ff */
[----:B------:R-:W-:Y:S01]  /*7f60*/  FADD.FTZ R4, R168, R25 ;  /* 0x00000019a8047221 */ /* 0x000fe20000010000 */
[----:B------:R-:W-:-:S02]  /*7f70*/  @!P1 VIADD R27, R27, 0x28860 ;  /* 0x000288601b1b9836 */ /* 0x000fc40000000000 */
[----:B------:R-:W-:Y:S01]  /*7f80*/  FMUL.FTZ R23, R23, R12 ;  /* 0x0000000c17177220 */ /* 0x000fe20000410000 */
[----:B------:R-:W-:Y:S01]  /*7f90*/  MUFU.EX2 R179, R179 ;  /* 0x000000b300b37308 */ /* 0x000fe20000000800 */
[----:B------:R-:W-:Y:S01]  /*7fa0*/  FADD.FTZ R25, R83, R4 ;  /* 0x0000000453197221 */ /* 0x000fe20000010000 */
[-C--:B------:R-:W-:Y:S01]  /*7fb0*/  FMUL.FTZ R88, R88, R14.reuse ;  /* 0x0000000e58587220 */ /* 0x080fe20000410000 */
[----:B------:R-:W-:Y:S01]  /*7fc0*/  @!P1 PRMT R27, RZ, 0x654, R27 ;  /* 0x00000654ff1b9816 */ /* 0x000fe2000000001b */
[-C--:B------:R-:W-:Y:S01]  /*7fd0*/  FMUL.FTZ R89, R89, R14.reuse ;  /* 0x0000000e59597220 */ /* 0x080fe20000410000 */
[----:B------:R-:W-:Y:S01]  /*7fe0*/  FADD.FTZ R4, R170, R25 ;  /* 0x00000019aa047221 */ /* 0x000fe20000010000 */
[-C--:B------:R-:W-:Y:S01]  /*7ff0*/  FMUL.FTZ R92, R92, R14.reuse ;  /* 0x0000000e5c5c7220 */ /* 0x080fe20000410000 */
[----:B------:R0:W-:Y:S01]  /*8000*/  @!P1 SYNCS.ARRIVE.TRANS64.RED.A1T0 RZ, [R27+URZ], RZ ;  /* 0x000000ff1bff99a7 */ /* 0x0001e2000810043f */
[----:B------:R-:W1:Y:S01]  /*8010*/  MUFU.EX2 R23, R23 ;  /* 0x0000001700177308 */ /* 0x000e620000000800 */
[----:B------:R-:W-:Y:S01]  /*8020*/  FADD.FTZ R21, R51, R4 ;  /* 0x0000000433157221 */ /* 0x000fe20000010000 */
[-C--:B------:R-:W-:Y:S01]  /*8030*/  FMUL.FTZ R93, R93, R14.reuse ;  /* 0x0000000e5d5d7220 */ /* 0x080fe20000410000 */
[-C--:B------:R-:W-:Y:S01]  /*8040*/  FMUL.FTZ R96, R96, R14.reuse ;  /* 0x0000000e60607220 */ /* 0x080fe20000410000 */
[-C--:B------:R-:W-:Y:S01]  /*8050*/  FMUL.FTZ R97, R97, R14.reuse ;  /* 0x0000000e61617220 */ /* 0x080fe20000410000 */
[----:B------:R-:W-:Y:S01]  /*8060*/  FADD.FTZ R4, R164, R21 ;  /* 0x00000015a4047221 */ /* 0x000fe20000010000 */
[-C--:B------:R-:W-:Y:S01]  /*8070*/  FMUL.FTZ R100, R100, R14.reuse ;  /* 0x0000000e64647220 */ /* 0x080fe20000410000 */
[-C--:B------:R-:W-:Y:S01]  /*8080*/  FMUL.FTZ R101, R101, R14.reuse ;  /* 0x0000000e65657220 */ /* 0x080fe20000410000 */
[----:B------:R-:W2:Y:S01]  /*8090*/  MUFU.EX2 R61, R61 ;  /* 0x0000003d003d7308 */ /* 0x000ea20000000800 */
[----:B------:R-:W-:Y:S01]  /*80a0*/  FADD.FTZ R21, R77, R4 ;  /* 0x000000044d157221 */ /* 0x000fe20000010000 */
[-C--:B------:R-:W-:Y:S01]  /*80b0*/  FMUL.FTZ R104, R104, R14.reuse ;  /* 0x0000000e68687220 */ /* 0x080fe20000410000 */
[-C--:B------:R-:W-:Y:S01]  /*80c0*/  FMUL.FTZ R105, R105, R14.reuse ;  /* 0x0000000e69697220 */ /* 0x080fe20000410000 */
[-C--:B------:R-:W-:Y:S01]  /*80d0*/  FMUL.FTZ R108, R108, R14.reuse ;  /* 0x0000000e6c6c7220 */ /* 0x080fe20000410000 */
[----:B------:R-:W-:Y:S01]  /*80e0*/  FADD.FTZ R36, R166, R21 ;  /* 0x00000015a6247221 */ /* 0x000fe20000010000 */
[-C--:B------:R-:W-:Y:S01]  /*80f0*/  FMUL.FTZ R109, R109, R14.reuse ;  /* 0x0000000e6d6d7220 */ /* 0x080fe20000410000 */
[-C--:B------:R-:W-:Y:S01]  /*8100*/  FMUL.FTZ R112, R112, R14.reuse ;  /* 0x0000000e70707220 */ /* 0x080fe20000410000 */
[----:B------:R-:W3:Y:S01]  /*8110*/  MUFU.EX2 R26, R26 ;  /* 0x0000001a001a7308 */ /* 0x000ee20000000800 */
[----:B-1----:R-:W-:Y:S01]  /*8120*/  FFMA.FTZ R4, R23, R3, R20 ;  /* 0x0000000317047223 */ /* 0x002fe20000010014 */
[----:B------:R-:W-:Y:S01]  /*8130*/  FADD.FTZ R21, R55, R36 ;  /* 0x0000002437157221 */ /* 0x000fe20000010000 */
[-C--:B------:R-:W-:Y:S01]  /*8140*/  FMUL.FTZ R113, R113, R14.reuse ;  /* 0x0000000e71717220 */ /* 0x080fe20000410000 */
[-C--:B------:R-:W-:Y:S01]  /*8150*/  FMUL.FTZ R116, R116, R14.reuse ;  /* 0x0000000e74747220 */ /* 0x080fe20000410000 */
[----:B------:R-:W-:Y:S01]  /*8160*/  FADD.FTZ R3, R29, R4 ;  /* 0x000000041d037221 */ /* 0x000fe20000010000 */
[----:B------:R-:W-:Y:S01]  /*8170*/  FADD.FTZ R36, R160, R21 ;  /* 0x00000015a0247221 */ /* 0x000fe20000010000 */
[-C--:B------:R-:W-:Y:S01]  /*8180*/  FMUL.FTZ R117, R117, R14.reuse ;  /* 0x0000000e75757220 */ /* 0x080fe20000410000 */
[----:B------:R-:W1:Y:S01]  /*8190*/  MUFU.EX2 R158, R158 ;  /* 0x0000009e009e7308 */ /* 0x000e620000000800 */
[----:B------:R-:W-:Y:S01]  /*81a0*/  FADD.FTZ R4, R22, R3 ;  /* 0x0000000316047221 */ /* 0x000fe20000010000 */
[----:B------:R-:W-:Y:S01]  /*81b0*/  FADD.FTZ R3, R65, R36 ;  /* 0x0000002441037221 */ /* 0x000fe20000010000 */
[-C--:B------:R-:W-:Y:S01]  /*81c0*/  FMUL.FTZ R120, R120, R14.reuse ;  /* 0x0000000e78787220 */ /* 0x080fe20000410000 */
[-C--:B------:R-:W-:Y:S01]  /*81d0*/  FMUL.FTZ R121, R121, R14.reuse ;  /* 0x0000000e79797220 */ /* 0x080fe20000410000 */
[----:B------:R-:W-:Y:S01]  /*81e0*/  FADD.FTZ R4, R37, R4 ;  /* 0x0000000425047221 */ /* 0x000fe20000010000 */
[----:B------:R-:W-:Y:S01]  /*81f0*/  FADD.FTZ R36, R162, R3 ;  /* 0x00000003a2247221 */ /* 0x000fe20000010000 */
[-C--:B------:R-:W-:Y:S01]  /*8200*/  FMUL.FTZ R124, R124, R14.reuse ;  /* 0x0000000e7c7c7220 */ /* 0x080fe20000410000 */
[----:B------:R-:W4:Y:S01]  /*8210*/  MUFU.EX2 R173, R173 ;  /* 0x000000ad00ad7308 */ /* 0x000f220000000800 */
[----:B------:R-:W-:Y:S01]  /*8220*/  FADD.FTZ R3, R177, R4 ;  /* 0x00000004b1037221 */ /* 0x000fe20000010000 */
[----:B------:R-:W-:Y:S01]  /*8230*/  FADD.FTZ R21, R67, R36 ;  /* 0x0000002443157221 */ /* 0x000fe20000010000 */
[-C--:B------:R-:W-:Y:S01]  /*8240*/  FMUL.FTZ R125, R125, R14.reuse ;  /* 0x0000000e7d7d7220 */ /* 0x080fe20000410000 */
[-C--:B------:R-:W-:Y:S01]  /*8250*/  FMUL.FTZ R128, R128, R14.reuse ;  /* 0x0000000e80807220 */ /* 0x080fe20000410000 */
[----:B------:R-:W-:Y:S01]  /*8260*/  FADD.FTZ R4, R24, R3 ;  /* 0x0000000318047221 */ /* 0x000fe20000010000 */
[----:B------:R-:W-:Y:S01]  /*8270*/  FADD.FTZ R36, R156, R21 ;  /* 0x000000159c247221 */ /* 0x000fe20000010000 */
[-C--:B------:R-:W-:Y:S01]  /*8280*/  FMUL.FTZ R129, R129, R14.reuse ;  /* 0x0000000e81817220 */ /* 0x080fe20000410000 */
[----:B------:R-:W5:Y:S01]  /*8290*/  MUFU.EX2 R57, R57 ;  /* 0x0000003900397308 */ /* 0x000f620000000800 */
[----:B------:R-:W-:Y:S01]  /*82a0*/  FADD.FTZ R3, R179, R4 ;  /* 0x00000004b3037221 */ /* 0x000fe20000010000 */
[----:B--2---:R-:W-:Y:S01]  /*82b0*/  FADD.FTZ R21, R61, R36 ;  /* 0x000000243d157221 */ /* 0x004fe20000010000 */
[-C--:B------:R-:W-:Y:S01]  /*82c0*/  FMUL.FTZ R132, R132, R14.reuse ;  /* 0x0000000e84847220 */ /* 0x080fe20000410000 */
[-C--:B------:R-:W-:Y:S01]  /*82d0*/  FMUL.FTZ R133, R133, R14.reuse ;  /* 0x0000000e85857220 */ /* 0x080fe20000410000 */
[----:B---3--:R-:W-:Y:S01]  /*82e0*/  FADD.FTZ R4, R26, R3 ;  /* 0x000000031a047221 */ /* 0x008fe20000010000 */
[----:B-1----:R-:W-:Y:S01]  /*82f0*/  FADD.FTZ R36, R158, R21 ;  /* 0x000000159e247221 */ /* 0x002fe20000010000 */
[-C--:B------:R-:W-:Y:S01]  /*8300*/  FMUL.FTZ R136, R136, R14.reuse ;  /* 0x0000000e88887220 */ /* 0x080fe20000410000 */
[----:B------:R-:W1:Y:S01]  /*8310*/  MUFU.EX2 R28, R28 ;  /* 0x0000001c001c7308 */ /* 0x000e620000000800 */
[----:B----4-:R-:W-:Y:S01]  /*8320*/  FADD.FTZ R3, R173, R4 ;  /* 0x00000004ad037221 */ /* 0x010fe20000010000 */
[-C--:B------:R-:W-:Y:S01]  /*8330*/  FMUL.FTZ R137, R137, R14.reuse ;  /* 0x0000000e89897220 */ /* 0x080fe20000410000 */
[-C--:B------:R-:W-:Y:S01]  /*8340*/  FMUL.FTZ R140, R140, R14.reuse ;  /* 0x0000000e8c8c7220 */ /* 0x080fe20000410000 */
[-C--:B------:R-:W-:Y:S01]  /*8350*/  FMUL.FTZ R141, R141, R14.reuse ;  /* 0x0000000e8d8d7220 */ /* 0x080fe20000410000 */
[-C--:B------:R-:W-:Y:S01]  /*8360*/  FMUL.FTZ R144, R144, R14.reuse ;  /* 0x0000000e90907220 */ /* 0x080fe20000410000 */
[-C--:B------:R-:W-:Y:S01]  /*8370*/  FMUL.FTZ R145, R145, R14.reuse ;  /* 0x0000000e91917220 */ /* 0x080fe20000410000 */
[-C--:B------:R-:W-:Y:S01]  /*8380*/  FMUL.FTZ R148, R148, R14.reuse ;  /* 0x0000000e94947220 */ /* 0x080fe20000410000 */
[----:B------:R-:W2:Y:S01]  /*8390*/  MUFU.EX2 R152, R152 ;  /* 0x0000009800987308 */ /* 0x000ea20000000800 */
[----:B-----5:R-:W-:Y:S01]  /*83a0*/  FADD.FTZ R21, R57, R36 ;  /* 0x0000002439157221 */ /* 0x020fe20000010000 */
[----:B------:R-:W-:Y:S01]  /*83b0*/  FMUL.FTZ R149, R149, R14 ;  /* 0x0000000e95957220 */ /* 0x000fe20000410000 */
[----:B------:R-:W-:Y:S01]  /*83c0*/  F2FP.BF16.F32.PACK_AB R180, R180, R39 ;  /* 0x00000027b4b4723e */ /* 0x000fe200000010ff */
[----:B------:R-:W-:Y:S01]  /*83d0*/  VIADD R8, R8, 0xffffffff ;  /* 0xffffffff08087836 */ /* 0x000fe20000000000 */
[----:B------:R-:W-:Y:S01]  /*83e0*/  F2FP.BF16.F32.PACK_AB R182, R185, R182 ;  /* 0x000000b6b9b6723e */ /* 0x000fe200000010ff */
[-C--:B------:R-:W-:Y:S01]  /*83f0*/  FMUL.FTZ R90, R90, R23.reuse ;  /* 0x000000175a5a7220 */ /* 0x080fe20000410000 */
[----:B------:R-:W-:Y:S01]  /*8400*/  F2FP.BF16.F32.PACK_AB R176, R43, R176 ;  /* 0x000000b02bb0723e */ /* 0x000fe200000010ff */
[----:B------:R-:W3:Y:S01]  /*8410*/  MUFU.EX2 R175, R175 ;  /* 0x000000af00af7308 */ /* 0x000ee20000000800 */
[----:B-1----:R-:W-:Y:S01]  /*8420*/  FADD.FTZ R4, R28, R3 ;  /* 0x000000031c047221 */ /* 0x002fe20000010000 */
[----:B------:R-:W-:Y:S01]  /*8430*/  F2FP.BF16.F32.PACK_AB R172, R45, R172 ;  /* 0x000000ac2dac723e */ /* 0x000fe200000010ff */
[-C--:B------:R-:W-:Y:S01]  /*8440*/  FMUL.FTZ R91, R91, R23.reuse ;  /* 0x000000175b5b7220 */ /* 0x080fe20000410000 */
[----:B------:R-:W-:Y:S01]  /*8450*/  F2FP.BF16.F32.PACK_AB R174, R87, R174 ;  /* 0x000000ae57ae723e */ /* 0x000fe200000010ff */
[-C--:B------:R-:W-:Y:S01]  /*8460*/  FMUL.FTZ R94, R94, R23.reuse ;  /* 0x000000175e5e7220 */ /* 0x080fe20000410000 */
[----:B------:R-:W-:Y:S01]  /*8470*/  F2FP.BF16.F32.PACK_AB R168, R83, R168 ;  /* 0x000000a853a8723e */ /* 0x000fe200000010ff */
[-C--:B------:R-:W-:Y:S01]  /*8480*/  FMUL.FTZ R95, R95, R23.reuse ;  /* 0x000000175f5f7220 */ /* 0x080fe20000410000 */
[----:B------:R-:W1:Y:S01]  /*8490*/  MUFU.EX2 R49, R49 ;  /* 0x0000003100317308 */ /* 0x000e620000000800 */
[----:B--2---:R-:W-:Y:S01]  /*84a0*/  FADD.FTZ R36, R152, R21 ;  /* 0x0000001598247221 */ /* 0x004fe20000010000 */
[----:B------:R-:W-:Y:S01]  /*84b0*/  F2FP.BF16.F32.PACK_AB R170, R51, R170 ;  /* 0x000000aa33aa723e */ /* 0x000fe200000010ff */
[-C--:B------:R-:W-:Y:S01]  /*84c0*/  FMUL.FTZ R98, R98, R23.reuse ;  /* 0x0000001762627220 */ /* 0x080fe20000410000 */
[----:B------:R-:W-:Y:S01]  /*84d0*/  F2FP.BF16.F32.PACK_AB R164, R77, R164 ;  /* 0x000000a44da4723e */ /* 0x000fe200000010ff */
[-C--:B------:R-:W-:Y:S01]  /*84e0*/  FMUL.FTZ R99, R99, R23.reuse ;  /* 0x0000001763637220 */ /* 0x080fe20000410000 */
[----:B------:R-:W-:Y:S01]  /*84f0*/  F2FP.BF16.F32.PACK_AB R166, R55, R166 ;  /* 0x000000a637a6723e */ /* 0x000fe200000010ff */
[-C--:B------:R-:W-:Y:S01]  /*8500*/  FMUL.FTZ R102, R102, R23.reuse ;  /* 0x0000001766667220 */ /* 0x080fe20000410000 */
[----:B------:R-:W2:Y:S01]  /*8510*/  MUFU.EX2 R30, R30 ;  /* 0x0000001e001e7308 */ /* 0x000ea20000000800 */
[----:B---3--:R-:W-:Y:S01]  /*8520*/  FADD.FTZ R3, R175, R4 ;  /* 0x00000004af037221 */ /* 0x008fe20000010000 */
[----:B------:R-:W-:Y:S01]  /*8530*/  F2FP.BF16.F32.PACK_AB R160, R65, R160 ;  /* 0x000000a041a0723e */ /* 0x000fe200000010ff */
[-C--:B------:R-:W-:Y:S01]  /*8540*/  FMUL.FTZ R103, R103, R23.reuse ;  /* 0x0000001767677220 */ /* 0x080fe20000410000 */
[----:B------:R-:W-:Y:S01]  /*8550*/  F2FP.BF16.F32.PACK_AB R162, R67, R162 ;  /* 0x000000a243a2723e */ /* 0x000fe200000010ff */
[-C--:B------:R-:W-:Y:S01]  /*8560*/  FMUL.FTZ R106, R106, R23.reuse ;  /* 0x000000176a6a7220 */ /* 0x080fe20000410000 */
[----:B------:R-:W-:Y:S01]  /*8570*/  F2FP.BF16.F32.PACK_AB R156, R61, R156 ;  /* 0x0000009c3d9c723e */ /* 0x000fe200000010ff */
[-C--:B------:R-:W-:Y:S01]  /*8580*/  FMUL.FTZ R107, R107, R23.reuse ;  /* 0x000000176b6b7220 */ /* 0x080fe20000410000 */
[----:B------:R-:W3:Y:S01]  /*8590*/  MUFU.EX2 R154, R154 ;  /* 0x0000009a009a7308 */ /* 0x000ee20000000800 */
[----:B-1----:R-:W-:Y:S01]  /*85a0*/  FADD.FTZ R21, R49, R36 ;  /* 0x0000002431157221 */ /* 0x002fe20000010000 */
[----:B------:R-:W-:Y:S01]  /*85b0*/  F2FP.BF16.F32.PACK_AB R158, R57, R158 ;  /* 0x0000009e399e723e */ /* 0x000fe200000010ff */
[-C--:B------:R-:W-:Y:S01]  /*85c0*/  FMUL.FTZ R110, R110, R23.reuse ;  /* 0x000000176e6e7220 */ /* 0x080fe20000410000 */
[----:B------:R-:W-:Y:S01]  /*85d0*/  F2FP.BF16.F32.PACK_AB R152, R49, R152 ;  /* 0x000000983198723e */ /* 0x000fe200000010ff */
[-C--:B------:R-:W-:Y:S01]  /*85e0*/  FMUL.FTZ R111, R111, R23.reuse ;  /* 0x000000176f6f7220 */ /* 0x080fe20000410000 */
[----:B------:R-:W-:Y:S01]  /*85f0*/  F2FP.BF16.F32.PACK_AB R183, R37, R22 ;  /* 0x0000001625b7723e */ /* 0x000fe200000010ff */
[----:B------:R-:W-:Y:S01]  /*8600*/  FMUL.FTZ R114, R114, R23 ;  /* 0x0000001772727220 */ /* 0x000fe20000410000 */
[----:B------:R-:W1:Y:S01]  /*8610*/  MUFU.EX2 R169, R169 ;  /* 0x000000a900a97308 */ /* 0x000e620000000800 */
[----:B--2---:R-:W-:Y:S01]  /*8620*/  FADD.FTZ R4, R30, R3 ;  /* 0x000000031e047221 */ /* 0x004fe20000010000 */
[----:B------:R-:W-:Y:S01]  /*8630*/  F2FP.BF16.F32.PACK_AB R177, R24, R177 ;  /* 0x000000b118b1723e */ /* 0x000fe200000010ff */
[----:B------:R-:W-:Y:S01]  /*8640*/  FMUL.FTZ R115, R115, R23 ;  /* 0x0000001773737220 */ /* 0x000fe20000410000 */
[----:B------:R-:W-:Y:S01]  /*8650*/  F2FP.BF16.F32.PACK_AB R179, R26, R179 ;  /* 0x000000b31ab3723e */ /* 0x000fe200000010ff */
[----:B------:R-:W-:Y:S01]  /*8660*/  FMUL.FTZ R118, R118, R23 ;  /* 0x0000001776767220 */ /* 0x000fe20000410000 */
[----:B------:R-:W-:Y:S01]  /*8670*/  F2FP.BF16.F32.PACK_AB R173, R28, R173 ;  /* 0x000000ad1cad723e */ /* 0x000fe200000010ff */
[----:B------:R-:W-:Y:S01]  /*8680*/  FMUL.FTZ R119, R119, R23 ;  /* 0x0000001777777220 */ /* 0x000fe20000410000 */
[----:B------:R-:W2:Y:S01]  /*8690*/  MUFU.EX2 R9, R9 ;  /* 0x0000000900097308 */ /* 0x000ea20000000800 */
[----:B---3--:R-:W-:Y:S01]  /*86a0*/  FADD.FTZ R36, R154, R21 ;  /* 0x000000159a247221 */ /* 0x008fe20000010000 */
[----:B------:R-:W-:Y:S01]  /*86b0*/  F2FP.BF16.F32.PACK_AB R175, R30, R175 ;  /* 0x000000af1eaf723e */ /* 0x000fe200000010ff */
[-C--:B------:R-:W-:Y:S01]  /*86c0*/  FMUL.FTZ R122, R122, R23.reuse ;  /* 0x000000177a7a7220 */ /* 0x080fe20000410000 */
[-C--:B------:R-:W-:Y:S01]  /*86d0*/  FMUL.FTZ R123, R123, R23.reuse ;  /* 0x000000177b7b7220 */ /* 0x080fe20000410000 */
[-C--:B------:R-:W-:Y:S01]  /*86e0*/  FMUL.FTZ R126, R126, R23.reuse ;  /* 0x000000177e7e7220 */ /* 0x080fe20000410000 */
[-C--:B------:R-:W-:Y:S01]  /*86f0*/  FMUL.FTZ R127, R127, R23.reuse ;  /* 0x000000177f7f7220 */ /* 0x080fe20000410000 */
[-C--:B------:R-:W-:Y:S01]  /*8700*/  FMUL.FTZ R130, R130, R23.reuse ;  /* 0x0000001782827220 */ /* 0x080fe20000410000 */
[----:B------:R-:W3:Y:S01]  /*8710*/  MUFU.EX2 R32, R32 ;  /* 0x0000002000207308 */ /* 0x000ee20000000800 */
[----:B-1----:R-:W-:Y:S01]  /*8720*/  FADD.FTZ R3, R169, R4 ;  /* 0x00000004a9037221 */ /* 0x002fe20000010000 */
[-C--:B------:R-:W-:Y:S01]  /*8730*/  FMUL.FTZ R131, R131, R23.reuse ;  /* 0x0000001783837220 */ /* 0x080fe20000410000 */
[-C--:B------:R-:W-:Y:S01]  /*8740*/  FMUL.FTZ R134, R134, R23.reuse ;  /* 0x0000001786867220 */ /* 0x080fe20000410000 */
[-C--:B------:R-:W-:Y:S01]  /*8750*/  FMUL.FTZ R135, R135, R23.reuse ;  /* 0x0000001787877220 */ /* 0x080fe20000410000 */
[-C--:B------:R-:W-:Y:S01]  /*8760*/  FMUL.FTZ R138, R138, R23.reuse ;  /* 0x000000178a8a7220 */ /* 0x080fe20000410000 */
[-C--:B------:R-:W-:Y:S01]  /*8770*/  FMUL.FTZ R139, R139, R23.reuse ;  /* 0x000000178b8b7220 */ /* 0x080fe20000410000 */
[-C--:B------:R-:W-:Y:S01]  /*8780*/  FMUL.FTZ R142, R142, R23.reuse ;  /* 0x000000178e8e7220 */ /* 0x080fe20000410000 */
[----:B------:R-:W1:Y:S01]  /*8790*/  MUFU.EX2 R171, R171 ;  /* 0x000000ab00ab7308 */ /* 0x000e620000000800 */
[C---:B--2---:R-:W-:Y:S01]  /*87a0*/  FADD.FTZ R4, R9.reuse, R36 ;  /* 0x0000002409047221 */ /* 0x044fe20000010000 */
[----:B------:R-:W-:Y:S01]  /*87b0*/  F2FP.BF16.F32.PACK_AB R154, R9, R154 ;  /* 0x0000009a099a723e */ /* 0x000fe200000010ff */
[-C--:B------:R-:W-:Y:S01]  /*87c0*/  FMUL.FTZ R143, R143, R23.reuse ;  /* 0x000000178f8f7220 */ /* 0x080fe20000410000 */
[-C--:B------:R-:W-:Y:S01]  /*87d0*/  FMUL.FTZ R146, R146, R23.reuse ;  /* 0x0000001792927220 */ /* 0x080fe20000410000 */
[-C--:B------:R-:W-:Y:S01]  /*87e0*/  FMUL.FTZ R147, R147, R23.reuse ;  /* 0x0000001793937220 */ /* 0x080fe20000410000 */
[-C--:B------:R-:W-:Y:S01]  /*87f0*/  FMUL.FTZ R150, R150, R23.reuse ;  /* 0x0000001796967220 */ /* 0x080fe20000410000 */
[----:B------:R-:W-:Y:S01]  /*8800*/  FMUL.FTZ R151, R151, R23 ;  /* 0x0000001797977220 */ /* 0x000fe20000410000 */
[----:B------:R-:W2:Y:S01]  /*8810*/  MUFU.EX2 R10, R35 ;  /* 0x00000023000a7308 */ /* 0x000ea20000000800 */
[C---:B---3--:R-:W-:Y:S01]  /*8820*/  FADD.FTZ R36, R32.reuse, R3 ;  /* 0x0000000320247221 */ /* 0x048fe20000010000 */
[----:B------:R-:W-:Y:S01]  /*8830*/  F2FP.BF16.F32.PACK_AB R169, R32, R169 ;  /* 0x000000a920a9723e */ /* 0x000fe200000010ff */
[----:B------:R-:W-:-:S02]  /*8840*/  IMAD.MOV.U32 R14, RZ, RZ, R0 ;  /* 0x000000ffff0e7224 */ /* 0x000fc400078e0000 */
[----:B------:R-:W-:-:S03]  /*8850*/  IMAD.MOV.U32 R9, RZ, RZ, R15 ;  /* 0x000000ffff097224 */ /* 0x000fc600078e000f */
[----:B------:R-:W3:Y:S01]  /*8860*/  MUFU.EX2 R165, R165 ;  /* 0x000000a500a57308 */ /* 0x000ee20000000800 */
[----:B-1----:R-:W-:-:S07]  /*8870*/  FADD.FTZ R3, R171, R36 ;  /* 0x00000024ab037221 */ /* 0x002fce0000010000 */
[----:B------:R1:W4:Y:S01]  /*8880*/  MUFU.EX2 R25, R181 ;  /* 0x000000b500197308 */ /* 0x0003220000000800 */
[C---:B--2---:R-:W-:Y:S01]  /*8890*/  FADD.FTZ R36, R10.reuse, R3 ;  /* 0x000000030a247221 */ /* 0x044fe20000010000 */
[----:B------:R-:W-:Y:S01]  /*88a0*/  F2FP.BF16.F32.PACK_AB R171, R10, R171 ;  /* 0x000000ab0aab723e */ /* 0x000fe200000010ff */
[----:B------:R-:W-:-:S05]  /*88b0*/  IMAD.MOV.U32 R10, RZ, RZ, R33 ;  /* 0x000000ffff0a7224 */ /* 0x000fca00078e0021 */
[----:B------:R-:W2:Y:S01]  /*88c0*/  MUFU.EX2 R41, R41 ;  /* 0x0000002900297308 */ /* 0x000ea20000000800 */
[----:B---3--:R-:W-:Y:S01]  /*88d0*/  FADD.FTZ R36, R165, R36 ;  /* 0x00000024a5247221 */ /* 0x008fe20000010000 */
[----:B-1----:R-:W-:-:S06]  /*88e0*/  F2FP.BF16.F32.PACK_AB R181, R29, R20 ;  /* 0x000000141db5723e */ /* 0x002fcc00000010ff */
[----:B------:R-:W1:Y:S01]  /*88f0*/  MUFU.EX2 R167, R191 ;  /* 0x000000bf00a77308 */ /* 0x000e620000000800 */
[C---:B----4-:R-:W-:Y:S01]  /*8900*/  FADD.FTZ R36, R25.reuse, R36 ;  /* 0x0000002419247221 */ /* 0x050fe20000010000 */
[----:B------:R-:W-:-:S06]  /*8910*/  F2FP.BF16.F32.PACK_AB R165, R25, R165 ;  /* 0x000000a519a5723e */ /* 0x000fcc00000010ff */
[----:B------:R-:W3:Y:S01]  /*8920*/  MUFU.EX2 R189, R189 ;  /* 0x000000bd00bd7308 */ /* 0x000ee20000000800 */
[----:B--2---:R-:W-:-:S07]  /*8930*/  FADD.FTZ R36, R41, R36 ;  /* 0x0000002429247221 */ /* 0x004fce0000010000 */
[----:B------:R-:W2:Y:S01]  /*8940*/  MUFU.EX2 R187, R187 ;  /* 0x000000bb00bb7308 */ /* 0x000ea20000000800 */
[C---:B-1----:R-:W-:Y:S01]  /*8950*/  FADD.FTZ R36, R167.reuse, R36 ;  /* 0x00000024a7247221 */ /* 0x042fe20000010000 */
[----:B------:R-:W-:-:S06]  /*8960*/  F2FP.BF16.F32.PACK_AB R167, R167, R41 ;  /* 0x00000029a7a7723e */ /* 0x000fcc00000010ff */
[----:B------:R-:W1:Y:S01]  /*8970*/  MUFU.EX2 R193, R193 ;  /* 0x000000c100c17308 */ /* 0x000e620000000800 */
[----:B---3--:R-:W-:-:S07]  /*8980*/  FADD.FTZ R36, R189, R36 ;  /* 0x00000024bd247221 */ /* 0x008fce0000010000 */
[----:B------:R-:W3:Y:S01]  /*8990*/  MUFU.EX2 R153, R153 ;  /* 0x0000009900997308 */ /* 0x000ee20000000800 */
[----:B--2---:R-:W-:-:S07]  /*89a0*/  FADD.FTZ R36, R187, R36 ;  /* 0x00000024bb247221 */ /* 0x004fce0000010000 */
[----:B------:R2:W4:Y:S01]  /*89b0*/  MUFU.EX2 R157, R161 ;  /* 0x000000a1009d7308 */ /* 0x0005220000000800 */
[----:B-1----:R-:W-:-:S07]  /*89c0*/  FADD.FTZ R36, R193, R36 ;  /* 0x00000024c1247221 */ /* 0x002fce0000010000 */
[----:B------:R-:W1:Y:S01]  /*89d0*/  MUFU.EX2 R47, R47 ;  /* 0x0000002f002f7308 */ /* 0x000e620000000800 */
[----:B---3--:R-:W-:Y:S01]  /*89e0*/  FADD.FTZ R36, R153, R36 ;  /* 0x0000002499247221 */ /* 0x008fe20000010000 */
[----:B--2---:R-:W-:-:S06]  /*89f0*/  F2FP.BF16.F32.PACK_AB R161, R187, R189 ;  /* 0x000000bdbba1723e */ /* 0x004fcc00000010ff */
[----:B------:R-:W2:Y:S01]  /*8a00*/  MUFU.EX2 R85, R85 ;  /* 0x0000005500557308 */ /* 0x000ea20000000800 */
[----:B----4-:R-:W-:-:S07]  /*8a10*/  FADD.FTZ R36, R157, R36 ;  /* 0x000000249d247221 */ /* 0x010fce0000010000 */
[----:B------:R3:W4:Y:S01]  /*8a20*/  MUFU.EX2 R159, R163 ;  /* 0x000000a3009f7308 */ /* 0x0007220000000800 */
[C---:B-1----:R-:W-:Y:S01]  /*8a30*/  FADD.FTZ R36, R47.reuse, R36 ;  /* 0x000000242f247221 */ /* 0x042fe20000010000 */
[----:B------:R-:W-:-:S06]  /*8a40*/  F2FP.BF16.F32.PACK_AB R157, R47, R157 ;  /* 0x0000009d2f9d723e */ /* 0x000fcc00000010ff */
[----:B------:R-:W1:Y:S01]  /*8a50*/  MUFU.EX2 R53, R53 ;  /* 0x0000003500357308 */ /* 0x000e620000000800 */
[----:B--2---:R-:W-:Y:S01]  /*8a60*/  FADD.FTZ R36, R85, R36 ;  /* 0x0000002455247221 */ /* 0x004fe20000010000 */
[----:B---3--:R-:W-:-:S06]  /*8a70*/  F2FP.BF16.F32.PACK_AB R163, R153, R193 ;  /* 0x000000c199a3723e */ /* 0x008fcc00000010ff */
[----:B------:R-:W2:Y:S01]  /*8a80*/  MUFU.EX2 R79, R79 ;  /* 0x0000004f004f7308 */ /* 0x000ea20000000800 */
[C---:B----4-:R-:W-:Y:S01]  /*8a90*/  FADD.FTZ R36, R159.reuse, R36 ;  /* 0x000000249f247221 */ /* 0x050fe20000010000 */
[----:B------:R-:W-:-:S06]  /*8aa0*/  F2FP.BF16.F32.PACK_AB R159, R159, R85 ;  /* 0x000000559f9f723e */ /* 0x000fcc00000010ff */
[----:B------:R-:W3:Y:S01]  /*8ab0*/  MUFU.EX2 R81, R81 ;  /* 0x0000005100517308 */ /* 0x000ee20000000800 */
[----:B-1----:R-:W-:-:S07]  /*8ac0*/  FADD.FTZ R36, R53, R36 ;  /* 0x0000002435247221 */ /* 0x002fce0000010000 */
[----:B------:R-:W1:Y:S01]  /*8ad0*/  MUFU.EX2 R34, R34 ;  /* 0x0000002200227308 */ /* 0x000e620000000800 */
[C---:B--2---:R-:W-:Y:S01]  /*8ae0*/  FADD.FTZ R36, R79.reuse, R36 ;  /* 0x000000244f247221 */ /* 0x044fe20000010000 */
[----:B------:R-:W-:-:S03]  /*8af0*/  F2FP.BF16.F32.PACK_AB R153, R79, R53 ;  /* 0x000000354f99723e */ /* 0x000fc600000010ff */
[----:B---3--:R-:W-:-:S04]  /*8b00*/  FADD.FTZ R36, R81, R36 ;  /* 0x0000002451247221 */ /* 0x008fc80000010000 */
[C---:B-1----:R-:W-:Y:S01]  /*8b10*/  FADD.FTZ R3, R34.reuse, R36 ;  /* 0x0000002422037221 */ /* 0x042fe20000010000 */
[----:B------:R-:W-:Y:S01]  /*8b20*/  F2FP.BF16.F32.PACK_AB R155, R34, R81 ;  /* 0x00000051229b723e */ /* 0x000fe200000010ff */
[----:B0-----:R-:W-:Y:S06]  /*8b30*/  @P4 BRA `(.L_x_993) ;  /* 0xffffffc400f84947 */ /* 0x001fec000383ffff */
[----:B------:R-:W-:Y:S02]  /*8b40*/  IMAD.MOV.U32 R10, RZ, RZ, R33 ;  /* 0x000000ffff0a7224 */ /* 0x000fe400078e0021 */
[----:B------:R-:W-:-:S07]  /*8b50*/  IMAD.MOV.U32 R9, RZ, RZ, R15 ;  /* 0x000000ffff097224 */ /* 0x000fce00078e000f */
.L_x_976:
[----:B------:R-:W0:Y:S01]  /*8b60*/  LDC R13, c[0x0][0x448] ;  /* 0x00011200ff0d7b82 */ /* 0x000e220000000800 */
[----:B------:R-:W-:-:S05]  /*8b70*/  IADD3 R15, -R11, 0x1, RZ ;  /* 0x000000010b0f7810 */ /* 0x000fca0007ffe1ff */
[----:B------:R-:W-:Y:S02]  /*8b80*/  IMAD R20, R16, UR38, R15 ;  /* 0x0000002610147c24 */ /* 0x000fe4000f8e020f */
[----:B------:R-:W1:Y:S08]  /*8b90*/  S2UR UR7, SR_CTAID.X ;  /* 0x00000000000779c3 */ /* 0x000e700000002500 */
[----:B------:R-:W2:Y:S01]  /*8ba0*/  LDC R22, c[0x0][0x9e4] ;  /* 0x00027900ff167b82 */ /* 0x000ea20000000800 */
[----:B0-----:R-:W-:Y:S01]  /*8bb0*/  ISETP.NE.AND P5, PT, R13, 0x1, PT ;  /* 0x000000010d00780c */ /* 0x001fe20003fa5270 */
[----:B-1----:R-:W-:-:S12]  /*8bc0*/  ULEA UR7, UR7, 0x7f, 0x7 ;  /* 0x0000007f07077891 */ /* 0x002fd8000f8e383f */
[----:B------:R-:W0:Y:S01]  /*8bd0*/  @P5 LDC R13, c[0x0][0x44c] ;  /* 0x00011300ff0d5b82 */ /* 0x000e220000000800 */
[----:B------:R-:W-:Y:S01]  /*8be0*/  IMAD.U32 R11, RZ, RZ, UR7 ;  /* 0x00000007ff0b7e24 */ /* 0x000fe2000f8e00ff */
[----:B--2---:R-:W-:-:S06]  /*8bf0*/  ISETP.GE.AND P6, PT, R22, 0x1, PT ;  /* 0x000000011600780c */ /* 0x004fcc0003fc6270 */
[----:B------:R-:W1:Y:S01]  /*8c00*/  @P5 LDC R14, c[0x0][0x450] ;  /* 0x00011400ff0e5b82 */ /* 0x000e620000000800 */
[----:B0-----:R-:W-:Y:S01]  /*8c10*/  @P5 IMAD.HI.U32 R13, R13, UR7, RZ ;  /* 0x000000070d0d5c27 */ /* 0x001fe2000f8e00ff */
[----:B------:R-:W-:-:S04]  /*8c20*/  ULDC UR7, c[0x0][0x9dc] ;  /* 0x0002770000077ab9 */ /* 0x000fc80000000800 */
        /* <DEDUP_REMOVED lines=13> */
.L_x_995:
[----:B------:R-:W-:-:S13]  /*8d00*/  ISETP.NE.AND P2, PT, R22, 0x1, PT ;  /* 0x000000011600780c */ /* 0x000fda0003f45270 */
[----:B------:R-:W0:Y:S02]  /*8d10*/  @P2 LDC.64 R14, c[0x0][0x9e8] ;  /* 0x00027a00ff0e2b82 */ /* 0x000e240000000a00 */
[----:B0-----:R-:W-:-:S05]  /*8d20*/  @P2 IMAD.HI.U32 R14, R11, R14, RZ ;  /* 0x0000000e0b0e2227 */ /* 0x001fca00078e00ff */
[----:B------:R-:W-:-:S07]  /*8d30*/  @P2 SHF.R.U32.HI R11, RZ, R15, R14 ;  /* 0x0000000fff0b2219 */ /* 0x000fce000001160e */
.L_x_996:
[----:B------:R-:W-:-:S05]  /*8d40*/  IMAD R14, R11, R22, RZ ;  /* 0x000000160b0e7224 */ /* 0x000fca00078e02ff */
[----:B------:R-:W-:-:S07]  /*8d50*/  VIMNMX R13, R13, R14, !PT ;  /* 0x0000000e0d0d7248 */ /* 0x000fce0007fe0100 */
.L_x_994:
[----:B------:R-:W-:-:S05]  /*8d60*/  VIADD R13, R13, 0x7f ;  /* 0x0000007f0d0d7836 */ /* 0x000fca0000000000 */
[----:B------:R-:W-:-:S04]  /*8d70*/  SHF.R.S32.HI R14, RZ, 0x1f, R13 ;  /* 0x0000001fff0e7819 */ /* 0x000fc8000001140d */
[----:B------:R-:W-:-:S04]  /*8d80*/  LEA.HI R14, R14, R13, RZ, 0x7 ;  /* 0x0000000d0e0e7211 */ /* 0x000fc800078f38ff */
[----:B------:R-:W-:-:S04]  /*8d90*/  SHF.R.S32.HI R14, RZ, 0x7, R14 ;  /* 0x00000007ff0e7819 */ /* 0x000fc8000001140e */
[----:B------:R-:W-:-:S04]  /*8da0*/  VIMNMX R13, R17, R14, !PT ;  /* 0x0000000e110d7248 */ /* 0x000fc80007fe0100 */
[----:B------:R-:W-:-:S13]  /*8db0*/  ISETP.GE.AND P2, PT, R8, R13, PT ;  /* 0x0000000d0800720c */ /* 0x000fda0003f46270 */
[----:B------:R-:W-:Y:S05]  /*8dc0*/  @!P2 BRA `(.L_x_997) ;  /* 0x0000002400f4a947 */ /* 0x000fea0003800000 */
[----:B------:R-:W-:Y:S01]  /*8dd0*/  IMAD.MOV.U32 R11, RZ, RZ, R10 ;  /* 0x000000ffff0b7224 */ /* 0x000fe200078e000a */
[----:B------:R-:W-:Y:S01]  /*8de0*/  UMOV UR7, UR4 ;  /* 0x0000000400077c82 */ /* 0x000fe20008000000 */
[----:B------:R-:W-:Y:S01]  /*8df0*/  IMAD.MOV.U32 R14, RZ, RZ, R9 ;  /* 0x000000ffff0e7224 */ /* 0x000fe200078e0009 */
[----:B------:R-:W-:Y:S01]  /*8e00*/  ULDC UR38, c[0x0][0x9d8] ;  /* 0x0002760000267ab9 */ /* 0x000fe20000000800 */
[----:B------:R-:W-:-:S07]  /*8e10*/  IMAD.MOV.U32 R15, RZ, RZ, R0 ;  /* 0x000000ffff0f7224 */ /* 0x000fce00078e0000 */
.L_x_1006:
        /* <DEDUP_REMOVED lines=9> */
.L_x_999:
[----:B------:R-:W-:Y:S01]  /*8eb0*/  ULEA UR10, UR4, UR36, 0x3 ;  /* 0x00000024040a7291 */ /* 0x000fe2000f8e183f */
[----:B------:R-:W-:-:S08]  /*8ec0*/  SHF.L.U32 R9, R0, 0x1f, RZ ;  /* 0x0000001f00097819 */ /* 0x000fd000000006ff */
[----:B------:R0:W1:Y:S01]  /*8ed0*/  SYNCS.PHASECHK.TRANS64.TRYWAIT P3, [UR10+0x28830], R9 ;  /* 0x02883009ff0075a7 */ /* 0x000062000806014a */
[----:B------:R-:W-:Y:S05]  /*8ee0*/  @!P0 BRA `(.L_x_1000) ;  /* 0x0000000000048947 */ /* 0x000fea0003800000 */
[----:B------:R-:W-:Y:S01]  /*8ef0*/  BPT.TRAP 0x1 ;  /* 0x000000040000795c */ /* 0x000fe20000300000 */
.L_x_1000:
[----:B-1----:R-:W-:Y:S05]  /*8f00*/  @P3 BRA `(.L_x_998) ;  /* 0x0000000000083947 */ /* 0x002fea0003800000 */
[----:B------:R-:W1:Y:S02]  /*8f10*/  SYNCS.PHASECHK.TRANS64.TRYWAIT P3, [UR10+0x28830], R9 ;  /* 0x02883009ff0075a7 */ /* 0x000e64000806014a */
[----:B-1----:R-:W-:Y:S05]  /*8f20*/  @!P3 BRA `(.L_x_1001) ;  /* 0x000000c00048b947 */ /* 0x002fea0003800000 */
.L_x_998:
        /* <DEDUP_REMOVED lines=47> */
.L_x_1003:
[----:B------:R-:W-:Y:S01]  /*9220*/  ULEA UR10, UR7, UR36, 0x3 ;  /* 0x00000024070a7291 */ /* 0x000fe2000f8e183f */
[----:B------:R-:W-:-:S08]  /*9230*/  SHF.L.U32 R9, R15, 0x1f, RZ ;  /* 0x0000001f0f097819 */ /* 0x000fd000000006ff */
[----:B------:R0:W1:Y:S01]  /*9240*/  SYNCS.PHASECHK.TRANS64.TRYWAIT P2, [UR10+0x28850], R9 ;  /* 0x02885009ff0075a7 */ /* 0x000062000804014a */
[----:B------:R-:W-:Y:S05]  /*9250*/  @!P0 BRA `(.L_x_1004) ;  /* 0x0000000000048947 */ /* 0x000fea0003800000 */
[----:B------:R-:W-:Y:S01]  /*9260*/  BPT.TRAP 0x1 ;  /* 0x000000040000795c */ /* 0x000fe20000300000 */
.L_x_1004:
[----:B-1----:R-:W-:Y:S05]  /*9270*/  @P2 BRA `(.L_x_1002) ;  /* 0x0000000000082947 */ /* 0x002fea0003800000 */
[----:B------:R-:W1:Y:S02]  /*9280*/  SYNCS.PHASECHK.TRANS64.TRYWAIT P2, [UR10+0x28850], R9 ;  /* 0x02885009ff0075a7 */ /* 0x000e64000804014a */
[----:B-1----:R-:W-:Y:S05]  /*9290*/  @!P2 BRA `(.L_x_1005) ;  /* 0x000000bc0084a947 */ /* 0x002fea0003800000 */
.L_x_1002:
[----:B------:R-:W-:Y:S01]  /*92a0*/  UIADD3 UR10, UR36, 0x400, URZ ;  /* 0x00000400240a7890 */ /* 0x000fe2000fffe03f */
[----:B------:R-:W-:Y:S01]  /*92b0*/  WARPGROUP.ARRIVE ;  /* 0x00000000000079c5 */ /* 0x000fe20000000000 */
[----:B------:R-:W-:Y:S01]  /*92c0*/  UMOV UR11, 0x40000040 ;  /* 0x40000040000b7882 */ /* 0x000fe20000000000 */
[----:B------:R-:W-:Y:S01]  /*92d0*/  UMOV UR15, 0x40000040 ;  /* 0x40000040000f7882 */ /* 0x000fe20000000000 */
[----:B------:R-:W-:Y:S01]  /*92e0*/  USHF.R.U32.HI UR10, URZ, 0x4, UR10 ;  /* 0x000000043f0a7899 */ /* 0x000fe2000801160a */
[----:B------:R-:W-:Y:S01]  /*92f0*/  FMUL.FTZ R15, R24, UR38 ;  /* 0x00000026180f7c20 */ /* 0x000fe20008410000 */
[----:B------:R-:W-:Y:S01]  /*9300*/  FMUL.FTZ R21, R25, UR38 ;  /* 0x0000002619157c20 */ /* 0x000fe20008410000 */
[----:B------:R-:W-:Y:S01]  /*9310*/  FMUL.FTZ R185, R32, UR38 ;  /* 0x0000002620b97c20 */ /* 0x000fe20008410000 */
[----:B------:R-:W-:Y:S01]  /*9320*/  ULOP3.LUT UR10, UR10, 0x3fff, URZ, 0xc0, !UPT ;  /* 0x00003fff0a0a7892 */ /* 0x000fe2000f8ec03f */
[----:B------:R-:W-:Y:S01]  /*9330*/  FMUL.FTZ R187, R33, UR38 ;  /* 0x0000002621bb7c20 */ /* 0x000fe20008410000 */
[----:B------:R-:W-:Y:S01]  /*9340*/  FMUL.FTZ R189, R36, UR38 ;  /* 0x0000002624bd7c20 */ /* 0x000fe20008410000 */
[----:B------:R-:W1:Y:S01]  /*9350*/  MUFU.TANH R15, R15 ;  /* 0x0000000f000f7308 */ /* 0x000e620000002400 */
[----:B------:R-:W-:Y:S01]  /*9360*/  ULOP3.LUT UR10, UR10, 0x4000000, URZ, 0xfc, !UPT ;  /* 0x040000000a0a7892 */ /* 0x000fe2000f8efc3f */
[----:B------:R-:W-:Y:S01]  /*9370*/  FMUL.FTZ R191, R37, UR38 ;  /* 0x0000002625bf7c20 */ /* 0x000fe20008410000 */
[----:B------:R-:W-:Y:S01]  /*9380*/  FMUL.FTZ R193, R40, UR38 ;  /* 0x0000002628c17c20 */ /* 0x000fe20008410000 */
[----:B------:R-:W-:Y:S01]  /*9390*/  FMUL.FTZ R195, R41, UR38 ;  /* 0x0000002629c37c20 */ /* 0x000fe20008410000 */
[----:B------:R-:W-:Y:S01]  /*93a0*/  ULEA UR10, UR7, UR10, 0xb ;  /* 0x0000000a070a7291 */ /* 0x000fe2000f8e583f */
[----:B------:R-:W-:Y:S01]  /*93b0*/  FMUL.FTZ R197, R44, UR38 ;  /* 0x000000262cc57c20 */ /* 0x000fe20008410000 */
[----:B------:R-:W-:Y:S01]  /*93c0*/  FMUL.FTZ R199, R49, UR38 ;  /* 0x0000002631c77c20 */ /* 0x000fe20008410000 */
[----:B------:R-:W2:Y:S01]  /*93d0*/  MUFU.TANH R21, R21 ;  /* 0x0000001500157308 */ /* 0x000ea20000002400 */
[----:B------:R-:W-:Y:S01]  /*93e0*/  UIADD3 UR14, UR10, 0x80, URZ ;  /* 0x000000800a0e7890 */ /* 0x000fe2000fffe03f */
[----:B------:R-:W-:Y:S01]  /*93f0*/  FMUL.FTZ R201, R52, UR38 ;  /* 0x0000002634c97c20 */ /* 0x000fe20008410000 */
[----:B------:R-:W-:Y:S01]  /*9400*/  FMUL.FTZ R203, R53, UR38 ;  /* 0x0000002635cb7c20 */ /* 0x000fe20008410000 */
[----:B------:R-:W-:Y:S01]  /*9410*/  FMUL.FTZ R205, R56, UR38 ;  /* 0x0000002638cd7c20 */ /* 0x000fe20008410000 */
[----:B------:R-:W-:Y:S01]  /*9420*/  FMUL.FTZ R207, R57, UR38 ;  /* 0x0000002639cf7c20 */ /* 0x000fe20008410000 */
[----:B------:R-:W-:Y:S01]  /*9430*/  HGMMA.64x128x16.F32.BF16 R88, R180, gdesc[UR8].tnspB, R88, gsb0 ;  /* 0x41e00008b4587df0 */ /* 0x000fe20008001858 */
[----:B------:R-:W-:Y:S01]  /*9440*/  FMUL.FTZ R209, R60, UR38 ;  /* 0x000000263cd17c20 */ /* 0x000fe20008410000 */
[----:B------:R-:W-:Y:S01]  /*9450*/  MUFU.TANH R185, R185 ;  /* 0x000000b900b97308 */ /* 0x000fe20000002400 */
[----:B-1----:R-:W-:Y:S01]  /*9460*/  FMNMX.FTZ R10, R15, R14, !PT ;  /* 0x0000000e0f0a7209 */ /* 0x002fe20007810000 */
[----:B------:R-:W-:Y:S01]  /*9470*/  FMUL.FTZ R61, R61, UR38 ;  /* 0x000000263d3d7c20 */ /* 0x000fe20008410000 */
[----:B------:R-:W-:Y:S01]  /*9480*/  FMUL.FTZ R211, R68, UR38 ;  /* 0x0000002644d37c20 */ /* 0x000fe20008410000 */
[----:B------:R-:W-:Y:S01]  /*9490*/  FMUL.FTZ R213, R69, UR38 ;  /* 0x0000002645d57c20 */ /* 0x000fe20008410000 */
[----:B------:R-:W-:Y:S01]  /*94a0*/  FMUL.FTZ R215, R72, UR38 ;  /* 0x0000002648d77c20 */ /* 0x000fe20008410000 */
[----:B------:R-:W-:Y:S01]  /*94b0*/  FMUL.FTZ R217, R73, UR38 ;  /* 0x0000002649d97c20 */ /* 0x000fe20008410000 */
[----:B------:R-:W-:Y:S01]  /*94c0*/  FMUL.FTZ R219, R76, UR38 ;  /* 0x000000264cdb7c20 */ /* 0x000fe20008410000 */
[----:B------:R-:W-:Y:S01]  /*94d0*/  MUFU.TANH R187, R187 ;  /* 0x000000bb00bb7308 */ /* 0x000fe20000002400 */
[----:B--2---:R-:W-:Y:S01]  /*94e0*/  FMNMX.FTZ R10, R21, R10, !PT ;  /* 0x0000000a150a7209 */ /* 0x004fe20007810000 */
        /* <DEDUP_REMOVED lines=34> */
[----:B------:R-:W1:Y:S01]  /*9710*/  LDC R12, c[0x0][0x988] ;  /* 0x00026200ff0c7b82 */ /* 0x000e620000000800 */
[----:B------:R-:W-:Y:S01]  /*9720*/  FMUL.FTZ R87, R87, UR38 ;  /* 0x0000002657577c20 */ /* 0x000fe20008410000 */
[----:B------:R-:W-:Y:S01]  /*9730*/  UMOV UR11, 0x40000040 ;  /* 0x40000040000b7882 */ /* 0x000fe20000000000 */
[C---:B------:R-:W-:Y:S01]  /*9740*/  ISETP.GT.AND P2, PT, R8.reuse, R13, PT ;  /* 0x0000000d0800720c */ /* 0x040fe20003f44270 */
[----:B------:R-:W-:Y:S01]  /*9750*/  MUFU.TANH R197, R197 ;  /* 0x000000c500c57308 */ /* 0x000fe20000002400 */
[----:B------:R-:W-:-:S07]  /*9760*/  VIADD R8, R8, 0xffffffff ;  /* 0xffffffff08087836 */ /* 0x000fce0000000000 */
        /* <DEDUP_REMOVED lines=16> */
[----:B------:R-:W-:Y:S01]  /*9870*/  FMUL.FTZ R29, R34, UR38 ;  /* 0x00000026221d7c20 */ /* 0x000fe20008410000 */
[----:B------:R-:W-:Y:S01]  /*9880*/  HGMMA.64x128x16.F32.BF16 R88, R176, gdesc[UR12].tnspB, R88, gsb0 ;  /* 0x41e0000cb0587df0 */ /* 0x000fe20008001858 */
[----:B------:R-:W-:Y:S01]  /*9890*/  UIADD3 UR14, UR10, 0x100, URZ ;  /* 0x000001000a0e7890 */ /* 0x000fe2000fffe03f */
[----:B------:R-:W-:-:S04]  /*98a0*/  UMOV UR15, 0x40000040 ;  /* 0x40000040000f7882 */ /* 0x000fc80000000000 */
[----:B------:R-:W2:Y:S08]  /*98b0*/  MUFU.TANH R181, R181 ;  /* 0x000000b500b57308 */ /* 0x000eb00000002400 */
[----:B------:R-:W3:Y:S08]  /*98c0*/  MUFU.TANH R183, R183 ;  /* 0x000000b700b77308 */ /* 0x000ef00000002400 */
[----:B------:R-:W-:Y:S01]  /*98d0*/  MUFU.TANH R77, R77 ;  /* 0x0000004d004d7308 */ /* 0x000fe20000002400 */
[----:B--2---:R-:W-:-:S07]  /*98e0*/  FMNMX.FTZ R10, R181, R10, !PT ;  /* 0x0000000ab50a7209 */ /* 0x004fce0007810000 */
[----:B------:R-:W-:Y:S01]  /*98f0*/  MUFU.TANH R221, R221 ;  /* 0x000000dd00dd7308 */ /* 0x000fe20000002400 */
[----:B---3--:R-:W-:-:S04]  /*9900*/  FMNMX.FTZ R10, R183, R10, !PT ;  /* 0x0000000ab70a7209 */ /* 0x008fc80007810000 */
        /* <DEDUP_REMOVED lines=25> */
[----:B------:R-:W-:Y:S02]  /*9aa0*/  FMUL.FTZ R45, R50, UR38 ;  /* 0x00000026322d7c20 */ /* 0x000fe40008410000 */
[----:B------:R-:W-:Y:S01]  /*9ab0*/  MUFU.TANH R43, R43 ;  /* 0x0000002b002b7308 */ /* 0x000fe20000002400 */
[----:B------:R-:W-:Y:S01]  /*9ac0*/  HGMMA.64x128x16.F32.BF16 R88, R172, gdesc[UR12].tnspB, R88, gsb0 ;  /* 0x41e0000cac587df0 */ /* 0x000fe20008001858 */
[----:B------:R-:W-:Y:S01]  /*9ad0*/  UIADD3 UR14, UR10, 0x180, URZ ;  /* 0x000001800a0e7890 */ /* 0x000fe2000fffe03f */
[----:B------:R-:W-:-:S05]  /*9ae0*/  UMOV UR15, 0x40000040 ;  /* 0x40000040000f7882 */ /* 0x000fca0000000000 */
        /* <DEDUP_REMOVED lines=51> */
[----:B------:R-:W-:-:S05]  /*9e20*/  FMNMX.FTZ R10, R85, R10, !PT ;  /* 0x0000000a550a7209 */ /* 0x000fca0007810000 */
[----:B0-----:R-:W0:Y:S02]  /*9e30*/  SHFL.BFLY PT, R9, R10, 0x2, 0x1f ;  /* 0x0c401f000a097f89 */ /* 0x001e2400000e0000 */
[----:B0-----:R-:W-:-:S05]  /*9e40*/  FMNMX.FTZ R9, R10, R9, !PT ;  /* 0x000000090a097209 */ /* 0x001fca0007810000 */
[----:B------:R-:W0:Y:S02]  /*9e50*/  SHFL.BFLY PT, R10, R9, 0x1, 0x1f ;  /* 0x0c201f00090a7f89 */ /* 0x000e2400000e0000 */
[----:B0-----:R-:W-:Y:S02]  /*9e60*/  FMNMX.FTZ R9, R9, R10, !PT ;  /* 0x0000000a09097209 */ /* 0x001fe40007810000 */
[----:B------:R-:W-:-:S03]  /*9e70*/  FMNMX.FTZ R10, R20, R11, !PT ;  /* 0x0000000b140a7209 */ /* 0x000fc60007810000 */
[----:B------:R-:W-:Y:S01]  /*9e80*/  FADD.FTZ R71, -R9, R14 ;  /* 0x0000000e09477221 */ /* 0x000fe20000010100 */
[----:B------:R-:W-:Y:S01]  /*9e90*/  FMNMX.FTZ R10, R23, R10, !PT ;  /* 0x0000000a170a7209 */ /* 0x000fe20007810000 */
[-C--:B-1----:R-:W-:Y:S02]  /*9ea0*/  FMUL.FTZ R14, R9, R12.reuse ;  /* 0x0000000c090e7220 */ /* 0x082fe40000410000 */
[----:B------:R-:W-:Y:S01]  /*9eb0*/  FMUL.FTZ R71, R71, R12 ;  /* 0x0000000c47477220 */ /* 0x000fe20000410000 */
[----:B------:R-:W-:Y:S01]  /*9ec0*/  FMNMX.FTZ R10, R25, R10, !PT ;  /* 0x0000000a190a7209 */ /* 0x000fe20007810000 */
[--C-:B------:R-:W-:Y:S01]  /*9ed0*/  FFMA.FTZ R32, R85, R12, -R14.reuse ;  /* 0x0000000c55207223 */ /* 0x100fe2000001080e */
[----:B------:R-:W-:Y:S02]  /*9ee0*/  WARPGROUP.DEPBAR.LE gsb0, 0x0 ;  /* 0x00008000000079c5 */ /* 0x000fe40000010000 */
[----:B------:R-:W-:Y:S01]  /*9ef0*/  WARPGROUP.ARRIVE ;  /* 0x00000000000079c5 */ /* 0x000fe20000000000 */
[----:B------:R-:W-:Y:S01]  /*9f00*/  FMNMX.FTZ R10, R27, R10, !PT ;  /* 0x0000000a1b0a7209 */ /* 0x000fe20007810000 */
[----:B------:R-:W-:Y:S01]  /*9f10*/  FMUL.FTZ R169, R82, UR38 ;  /* 0x0000002652a97c20 */ /* 0x000fe20008410000 */
[----:B------:R-:W-:Y:S01]  /*9f20*/  FMUL.FTZ R171, R86, UR38 ;  /* 0x0000002656ab7c20 */ /* 0x000fe20008410000 */
[--C-:B------:R-:W-:Y:S01]  /*9f30*/  FFMA.FTZ R180, R15, R12, -R14.reuse ;  /* 0x0000000c0fb47223 */ /* 0x100fe2000001080e */
[----:B------:R-:W-:Y:S01]  /*9f40*/  FMNMX.FTZ R10, R29, R10, !PT ;  /* 0x0000000a1d0a7209 */ /* 0x000fe20007810000 */
[----:B------:R-:W-:Y:S01]  /*9f50*/  HGMMA.64x128x16.F32.BF16 R88, R164, gdesc[UR12].tnspB, R88, gsb0 ;  /* 0x41e0000ca4587df0 */ /* 0x000fe20008001858 */
[----:B------:R-:W-:Y:S01]  /*9f60*/  UIADD3 UR14, UR10, 0x280, URZ ;  /* 0x000002800a0e7890 */ /* 0x000fe2000fffe03f */
[----:B------:R-:W-:Y:S01]  /*9f70*/  MUFU.TANH R169, R169 ;  /* 0x000000a900a97308 */ /* 0x000fe20000002400 */
[----:B------:R-:W-:Y:S01]  /*9f80*/  UMOV UR15, 0x40000040 ;  /* 0x40000040000f7882 */ /* 0x000fe20000000000 */
[----:B------:R-:W-:Y:S01]  /*9f90*/  FMNMX.FTZ R10, R31, R10, !PT ;  /* 0x0000000a1f0a7209 */ /* 0x000fe20007810000 */
[-CC-:B------:R-:W-:Y:S01]  /*9fa0*/  FFMA.FTZ R176, R185, R12.reuse, -R14.reuse ;  /* 0x0000000cb9b07223 */ /* 0x180fe2000001080e */
[-CC-:B------:R-:W-:Y:S01]  /*9fb0*/  FFMA.FTZ R15, R21, R12.reuse, -R14.reuse ;  /* 0x0000000c150f7223 */ /* 0x180fe2000001080e */
[--C-:B------:R-:W-:Y:S01]  /*9fc0*/  FFMA.FTZ R178, R189, R12, -R14.reuse ;  /* 0x0000000cbdb27223 */ /* 0x100fe2000001080e */
[----:B------:R-:W-:Y:S01]  /*9fd0*/  FMNMX.FTZ R10, R33, R10, !PT ;  /* 0x0000000a210a7209 */ /* 0x000fe20007810000 */
[-CC-:B------:R-:W-:Y:S01]  /*9fe0*/  FFMA.FTZ R172, R193, R12.reuse, -R14.reuse ;  /* 0x0000000cc1ac7223 */ /* 0x180fe2000001080e */
[----:B------:R-:W-:Y:S01]  /*9ff0*/  MUFU.TANH R171, R171 ;  /* 0x000000ab00ab7308 */ /* 0x000fe20000002400 */
[--C-:B------:R-:W-:Y:S01]  /*a000*/  FFMA.FTZ R185, R195, R12, -R14.reuse ;  /* 0x0000000cc3b97223 */ /* 0x100fe2000001080e */
[----:B------:R-:W-:Y:S01]  /*a010*/  FMNMX.FTZ R10, R35, R10, !PT ;  /* 0x0000000a230a7209 */ /* 0x000fe20007810000 */
[-CC-:B------:R-:W-:Y:S01]  /*a020*/  FFMA.FTZ R174, R197, R12.reuse, -R14.reuse ;  /* 0x0000000cc5ae7223 */ /* 0x180fe2000001080e */
[-CC-:B------:R-:W-:Y:S01]  /*a030*/  FFMA.FTZ R182, R181, R12.reuse, -R14.reuse ;  /* 0x0000000cb5b67223 */ /* 0x180fe2000001080e */
        /* <DEDUP_REMOVED lines=16> */
[----:B------:R-:W-:Y:S01]  /*a140*/  FFMA.FTZ R28, R225, R12, -R14 ;  /* 0x0000000ce11c7223 */ /* 0x000fe2000001080e */
[----:B------:R-:W-:Y:S01]  /*a150*/  FMNMX.FTZ R10, R45, R10, !PT ;  /* 0x0000000a2d0a7209 */ /* 0x000fe20007810000 */
[----:B------:R-:W-:Y:S03]  /*a160*/  MUFU.EX2 R71, R71 ;  /* 0x0000004700477308 */ /* 0x000fe60000000800 */
[----:B------:R-:W-:-:S04]  /*a170*/  FMNMX.FTZ R10, R47, R10, !PT ;  /* 0x0000000a2f0a7209 */ /* 0x000fc80007810000 */
[----:B------:R-:W-:Y:S01]  /*a180*/  FMNMX.FTZ R10, R49, R10, !PT ;  /* 0x0000000a310a7209 */ /* 0x000fe20007810000 */
[----:B------:R-:W0:Y:S03]  /*a190*/  MUFU.EX2 R180, R180 ;  /* 0x000000b400b47308 */ /* 0x000e260000000800 */
[----:B------:R-:W-:-:S04]  /*a1a0*/  FMNMX.FTZ R10, R51, R10, !PT ;  /* 0x0000000a330a7209 */ /* 0x000fc80007810000 */
[----:B------:R-:W-:Y:S01]  /*a1b0*/  FMNMX.FTZ R10, R53, R10, !PT ;  /* 0x0000000a350a7209 */ /* 0x000fe20007810000 */
[----:B------:R-:W1:Y:S03]  /*a1c0*/  MUFU.EX2 R15, R15 ;  /* 0x0000000f000f7308 */ /* 0x000e660000000800 */
[----:B------:R-:W-:-:S04]  /*a1d0*/  FMNMX.FTZ R10, R55, R10, !PT ;  /* 0x0000000a370a7209 */ /* 0x000fc80007810000 */
[----:B------:R-:W-:Y:S01]  /*a1e0*/  FMNMX.FTZ R10, R57, R10, !PT ;  /* 0x0000000a390a7209 */ /* 0x000fe20007810000 */
[----:B------:R-:W2:Y:S01]  /*a1f0*/  MUFU.EX2 R182, R182 ;  /* 0x000000b600b67308 */ /* 0x000ea20000000800 */
[----:B0-----:R-:W-:Y:S02]  /*a200*/  FFMA.FTZ R4, R71, R4, R180 ;  /* 0x0000000447047223 */ /* 0x001fe400000100b4 */
[----:B------:R-:W-:-:S04]  /*a210*/  FMNMX.FTZ R10, R59, R10, !PT ;  /* 0x0000000a3b0a7209 */ /* 0x000fc80007810000 */
[----:B------:R-:W-:Y:S01]  /*a220*/  FMNMX.FTZ R10, R63, R10, !PT ;  /* 0x0000000a3f0a7209 */ /* 0x000fe20007810000 */
[----:B------:R-:W0:Y:S01]  /*a230*/  MUFU.EX2 R21, R21 ;  /* 0x0000001500157308 */ /* 0x000e220000000800 */
[----:B-1----:R-:W-:Y:S02]  /*a240*/  F2FP.BF16.F32.PACK_AB R180, R15, R180 ;  /* 0x000000b40fb4723e */ /* 0x002fe400000010ff */
[----:B------:R-:W-:-:S04]  /*a250*/  FMNMX.FTZ R10, R65, R10, !PT ;  /* 0x0000000a410a7209 */ /* 0x000fc80007810000 */
[----:B------:R-:W-:Y:S01]  /*a260*/  FMNMX.FTZ R10, R67, R10, !PT ;  /* 0x0000000a430a7209 */ /* 0x000fe20007810000 */
[----:B------:R-:W1:Y:S03]  /*a270*/  MUFU.EX2 R176, R176 ;  /* 0x000000b000b07308 */ /* 0x000e660000000800 */
        /* <DEDUP_REMOVED lines=12> */
[----:B------:R-:W-:-:S05]  /*a340*/  FMNMX.FTZ R10, R87, R10, !PT ;  /* 0x0000000a570a7209 */ /* 0x000fca0007810000 */
        /* <DEDUP_REMOVED lines=8> */
[-CC-:B------:R-:W-:Y:S01]  /*a3d0*/  FFMA.FTZ R187, R177, R12.reuse, -R14.reuse ;  /* 0x0000000cb1bb7223 */ /* 0x180fe2000001080e */
[-CC-:B------:R-:W-:Y:S01]  /*a3e0*/  FFMA.FTZ R164, R205, R12.reuse, -R14.reuse ;  /* 0x0000000ccda47223 */ /* 0x180fe2000001080e */
[-CC-:B------:R-:W-:Y:S01]  /*a3f0*/  FFMA.FTZ R166, R209, R12.reuse, -R14.reuse ;  /* 0x0000000cd1a67223 */ /* 0x180fe2000001080e */
[----:B------:R-:W-:Y:S01]  /*a400*/  HGMMA.64x128x16.F32.BF16 R88, R160, gdesc[UR12].tnspB, R88, gsb0 ;  /* 0x41e0000ca0587df0 */ /* 0x000fe20008001858 */
[----:B------:R-:W-:Y:S01]  /*a410*/  UIADD3 UR14, UR10, 0x300, URZ ;  /* 0x000003000a0e7890 */ /* 0x000fe2000fffe03f */
[----:B------:R-:W-:Y:S01]  /*a420*/  FFMA.FTZ R191, R175, R12, -R14 ;  /* 0x0000000cafbf7223 */ /* 0x000fe2000001080e */
[----:B------:R-:W-:Y:S01]  /*a430*/  UMOV UR15, 0x40000040 ;  /* 0x40000040000f7882 */ /* 0x000fe20000000000 */
[----:B------:R-:W-:Y:S01]  /*a440*/  UIADD3 UR10, UR10, 0x380, URZ ;  /* 0x000003800a0a7890 */ /* 0x000fe2000fffe03f */
[----:B------:R-:W3:Y:S08]  /*a450*/  MUFU.EX2 R165, R165 ;  /* 0x000000a500a57308 */ /* 0x000ef00000000800 */
[----:B------:R-:W4:Y:S08]  /*a460*/  MUFU.EX2 R167, R167 ;  /* 0x000000a700a77308 */ /* 0x000f300000000800 */
[----:B------:R-:W5:Y:S08]  /*a470*/  MUFU.EX2 R187, R187 ;  /* 0x000000bb00bb7308 */ /* 0x000f700000000800 */
[----:B------:R-:W-:Y:S08]  /*a480*/  MUFU.EX2 R164, R164 ;  /* 0x000000a400a47308 */ /* 0x000ff00000000800 */
[----:B------:R-:W-:Y:S08]  /*a490*/  MUFU.EX2 R166, R166 ;  /* 0x000000a600a67308 */ /* 0x000ff00000000800 */
[----:B------:R-:W-:Y:S08]  /*a4a0*/  MUFU.EX2 R191, R191 ;  /* 0x000000bf00bf7308 */ /* 0x000ff00000000800 */
[----:B------:R-:W-:Y:S08]  /*a4b0*/  MUFU.EX2 R193, R193 ;  /* 0x000000c100c17308 */ /* 0x000ff00000000800 */
[----:B------:R-:W-:Y:S08]  /*a4c0*/  MUFU.EX2 R22, R22 ;  /* 0x0000001600167308 */ /* 0x000ff00000000800 */
[----:B------:R-:W5:Y:S08]  /*a4d0*/  MUFU.EX2 R195, R195 ;  /* 0x000000c300c37308 */ /* 0x000f700000000800 */
[----:B------:R-:W-:Y:S08]  /*a4e0*/  MUFU.EX2 R24, R24 ;  /* 0x0000001800187308 */ /* 0x000ff00000000800 */
[----:B------:R-:W5:Y:S08]  /*a4f0*/  MUFU.EX2 R77, R77 ;  /* 0x0000004d004d7308 */ /* 0x000f700000000800 */
[----:B------:R-:W-:Y:S08]  /*a500*/  MUFU.EX2 R26, R26 ;  /* 0x0000001a001a7308 */ /* 0x000ff00000000800 */
[----:B------:R-:W-:Y:S08]  /*a510*/  MUFU.EX2 R197, R197 ;  /* 0x000000c500c57308 */ /* 0x000ff00000000800 */
[----:B------:R-:W-:Y:S01]  /*a520*/  MUFU.EX2 R28, R28 ;  /* 0x0000001c001c7308 */ /* 0x000fe20000000800 */
[----:B------:R-:W-:-:S02]  /*a530*/  WARPGROUP.DEPBAR.LE gsb0, 0x0 ;  /* 0x00008000000079c5 */ /* 0x000fc40000010000 */
[----:B------:R-:W-:Y:S01]  /*a540*/  WARPGROUP.ARRIVE ;  /* 0x00000000000079c5 */ /* 0x000fe20000000000 */
[-CC-:B------:R-:W-:Y:S01]  /*a550*/  FFMA.FTZ R160, R173, R12.reuse, -R14.reuse ;  /* 0x0000000cada07223 */ /* 0x180fe2000001080e */
[-CC-:B------:R-:W-:Y:S01]  /*a560*/  FFMA.FTZ R161, R203, R12.reuse, -R14.reuse ;  /* 0x0000000ccba17223 */ /* 0x180fe2000001080e */
[----:B------:R-:W2:Y:S01]  /*a570*/  SHFL.BFLY PT, R173, R10, 0x2, 0x1f ;  /* 0x0c401f000aad7f89 */ /* 0x000ea200000e0000 */
[-CC-:B------:R-:W-:Y:S01]  /*a580*/  FFMA.FTZ R163, R207, R12.reuse, -R14.reuse ;  /* 0x0000000ccfa37223 */ /* 0x180fe2000001080e */
[----:B------:R-:W-:Y:S01]  /*a590*/  FFMA.FTZ R162, R211, R12, -R14 ;  /* 0x0000000cd3a27223 */ /* 0x000fe2000001080e */
[----:B------:R-:W-:Y:S01]  /*a5a0*/  HGMMA.64x128x16.F32.BF16 R88, R156, gdesc[UR12].tnspB, R88, gsb0 ;  /* 0x41e0000c9c587df0 */ /* 0x000fe20008001858 */
[----:B------:R-:W-:Y:S08]  /*a5b0*/  MUFU.EX2 R160, R160 ;  /* 0x000000a000a07308 */ /* 0x000ff00000000800 */
[----:B------:R-:W-:Y:S08]  /*a5c0*/  MUFU.EX2 R161, R161 ;  /* 0x000000a100a17308 */ /* 0x000ff00000000800 */
[----:B------:R-:W-:Y:S01]  /*a5d0*/  MUFU.EX2 R163, R163 ;  /* 0x000000a300a37308 */ /* 0x000fe20000000800 */
[----:B--2---:R-:W-:-:S07]  /*a5e0*/  FMNMX.FTZ R173, R10, R173, !PT ;  /* 0x000000ad0aad7209 */ /* 0x004fce0007810000 */
[----:B------:R-:W-:Y:S01]  /*a5f0*/  MUFU.EX2 R162, R162 ;  /* 0x000000a200a27308 */ /* 0x000fe20000000800 */
[----:B------:R-:W2:Y:S02]  /*a600*/  SHFL.BFLY PT, R10, R173, 0x1, 0x1f ;  /* 0x0c201f00ad0a7f89 */ /* 0x000ea400000e0000 */
[----:B--2---:R-:W-:-:S05]  /*a610*/  FMNMX.FTZ R10, R173, R10, !PT ;  /* 0x0000000aad0a7209 */ /* 0x004fca0007810000 */
[C---:B------:R-:W-:Y:S01]  /*a620*/  FADD.FTZ R85, -R10.reuse, R11 ;  /* 0x0000000b0a557221 */ /* 0x040fe20000010100 */
[-C--:B------:R-:W-:Y:S01]  /*a630*/  FMUL.FTZ R46, R10, R12.reuse ;  /* 0x0000000c0a2e7220 */ /* 0x080fe20000410000 */
[----:B------:R2:W-:Y:S02]  /*a640*/  MUFU.EX2 R11, R32 ;  /* 0x00000020000b7308 */ /* 0x0005e40000000800 */
[-C--:B------:R-:W-:Y:S01]  /*a650*/  FMUL.FTZ R14, R85, R12.reuse ;  /* 0x0000000c550e7220 */ /* 0x080fe20000410000 */
[-CC-:B------:R-:W-:Y:S01]  /*a660*/  FFMA.FTZ R181, R20, R12.reuse, -R46.reuse ;  /* 0x0000000c14b57223 */ /* 0x180fe2000001082e */
[-CC-:B------:R-:W-:Y:S01]  /*a670*/  FFMA.FTZ R42, R27, R12.reuse, -R46.reuse ;  /* 0x0000000c1b2a7223 */ /* 0x180fe2000001082e */
[----:B------:R-:W-:Y:S02]  /*a680*/  IMAD.U32 R27, RZ, RZ, UR4 ;  /* 0x00000004ff1b7e24 */ /* 0x000fe4000f8e00ff */
[-CC-:B------:R-:W-:Y:S01]  /*a690*/  FFMA.FTZ R30, R23, R12.reuse, -R46.reuse ;  /* 0x0000000c171e7223 */ /* 0x180fe2000001082e */
[-CC-:B------:R-:W-:Y:S01]  /*a6a0*/  FFMA.FTZ R183, R25, R12.reuse, -R46.reuse ;  /* 0x0000000c19b77223 */ /* 0x180fe2000001082e */
[----:B------:R-:W-:Y:S01]  /*a6b0*/  MUFU.EX2 R14, R14 ;  /* 0x0000000e000e7308 */ /* 0x000fe20000000800 */
[-CC-:B------:R-:W-:Y:S01]  /*a6c0*/  FFMA.FTZ R177, R29, R12.reuse, -R46.reuse ;  /* 0x0000000c1db17223 */ /* 0x180fe2000001082e */
[----:B------:R-:W-:Y:S01]  /*a6d0*/  @!P1 LEA R27, R27, UR36, 0x3 ;  /* 0x000000241b1b9c11 */ /* 0x000fe2000f8e18ff */
[-CC-:B------:R-:W-:Y:S01]  /*a6e0*/  FFMA.FTZ R179, R33, R12.reuse, -R46.reuse ;  /* 0x0000000c21b37223 */ /* 0x180fe2000001082e */
[----:B------:R-:W-:Y:S01]  /*a6f0*/  IADD3 R33, -R19, 0xb, RZ ;  /* 0x0000000b13217810 */ /* 0x000fe20007ffe1ff */
[-C--:B------:R-:W-:Y:S01]  /*a700*/  FFMA.FTZ R40, R31, R12.reuse, -R46 ;  /* 0x0000000c1f287223 */ /* 0x080fe2000001082e */
[----:B------:R-:W-:Y:S01]  /*a710*/  FADD.FTZ R31, R15, R4 ;  /* 0x000000040f1f7221 */ /* 0x000fe20000010000 */
[----:B------:R-:W-:Y:S01]  /*a720*/  @!P1 VIADD R29, R27, 0x28840 ;  /* 0x000288401b1d9836 */ /* 0x000fe20000000000 */
[----:B------:R-:W-:Y:S01]  /*a730*/  MUFU.EX2 R181, R181 ;  /* 0x000000b500b57308 */ /* 0x000fe20000000800 */
[-CC-:B------:R-:W-:Y:S01]  /*a740*/  FFMA.FTZ R44, R35, R12.reuse, -R46.reuse ;  /* 0x0000000c232c7223 */ /* 0x180fe2000001082e */
[----:B------:R-:W-:Y:S01]  /*a750*/  FADD.FTZ R48, R182, R31 ;  /* 0x0000001fb6307221 */ /* 0x000fe20000010000 */
[-CC-:B------:R-:W-:Y:S01]  /*a760*/  FFMA.FTZ R173, R37, R12.reuse, -R46.reuse ;  /* 0x0000000c25ad7223 */ /* 0x180fe2000001082e */
[----:B------:R-:W-:Y:S01]  /*a770*/  @!P1 PRMT R29, RZ, 0x654, R29 ;  /* 0x00000654ff1d9816 */ /* 0x000fe2000000001d */
[-C--:B------:R-:W-:Y:S01]  /*a780*/  FFMA.FTZ R36, R39, R12.reuse, -R46 ;  /* 0x0000000c27247223 */ /* 0x080fe2000001082e */
[----:B0-----:R-:W-:Y:S01]  /*a790*/  FADD.FTZ R31, R21, R48 ;  /* 0x00000030151f7221 */ /* 0x001fe20000010000 */
[-CC-:B------:R-:W-:Y:S01]  /*a7a0*/  FFMA.FTZ R175, R41, R12.reuse, -R46.reuse ;  /* 0x0000000c29af7223 */ /* 0x180fe2000001082e */
[----:B------:R-:W-:Y:S01]  /*a7b0*/  MUFU.EX2 R30, R30 ;  /* 0x0000001e001e7308 */ /* 0x000fe20000000800 */
[----:B--2---:R-:W-:Y:S01]  /*a7c0*/  FFMA.FTZ R32, R43, R12, -R46 ;  /* 0x0000000c2b207223 */ /* 0x004fe2000001082e */
[----:B-1----:R-:W-:Y:S01]  /*a7d0*/  FADD.FTZ R48, R176, R31 ;  /* 0x0000001fb0307221 */ /* 0x002fe20000010000 */
[----:B------:R-:W-:-:S02]  /*a7e0*/  IMAD.U32 R35, RZ, RZ, UR7 ;  /* 0x00000007ff237e24 */ /* 0x000fc4000f8e00ff */
[-CC-:B------:R-:W-:Y:S01]  /*a7f0*/  FFMA.FTZ R23, R45, R12.reuse, -R46.reuse ;  /* 0x0000000c2d177223 */ /* 0x180fe2000001082e */
[-C--:B------:R-:W-:Y:S01]  /*a800*/  FFMA.FTZ R34, R47, R12.reuse, -R46 ;  /* 0x0000000c2f227223 */ /* 0x080fe2000001082e */
[----:B---3--:R-:W-:Y:S01]  /*a810*/  FADD.FTZ R31, R165, R48 ;  /* 0x00000030a51f7221 */ /* 0x008fe20000010000 */
[-CC-:B------:R-:W-:Y:S01]  /*a820*/  FFMA.FTZ R20, R49, R12.reuse, -R46.reuse ;  /* 0x0000000c31147223 */ /* 0x180fe2000001082e */
[----:B------:R-:W-:Y:S01]  /*a830*/  MUFU.EX2 R183, R183 ;  /* 0x000000b700b77308 */ /* 0x000fe20000000800 */
[----:B------:R-:W-:Y:S01]  /*a840*/  @!P1 LEA R35, R35, UR36, 0x3 ;  /* 0x0000002423239c11 */ /* 0x000fe2000f8e18ff */
[----:B------:R-:W-:Y:S01]  /*a850*/  FADD.FTZ R48, R178, R31 ;  /* 0x0000001fb2307221 */ /* 0x000fe20000010000 */
[-CC-:B------:R-:W-:Y:S01]  /*a860*/  FFMA.FTZ R25, R51, R12.reuse, -R46.reuse ;  /* 0x0000000c33197223 */ /* 0x180fe2000001082e */
[-CC-:B------:R-:W-:Y:S01]  /*a870*/  FFMA.FTZ R27, R53, R12.reuse, -R46.reuse ;  /* 0x0000000c351b7223 */ /* 0x180fe2000001082e */
[----:B------:R-:W-:Y:S01]  /*a880*/  FFMA.FTZ R38, R55, R12, -R46 ;  /* 0x0000000c37267223 */ /* 0x000fe2000001082e */
[----:B----4-:R-:W-:Y:S01]  /*a890*/  FADD.FTZ R31, R167, R48 ;  /* 0x00000030a71f7221 */ /* 0x010fe20000010000 */
[----:B------:R-:W-:Y:S01]  /*a8a0*/  F2FP.BF16.F32.PACK_AB R182, R21, R182 ;  /* 0x000000b615b6723e */ /* 0x000fe200000010ff */
[----:B------:R-:W-:Y:S01]  /*a8b0*/  MUFU.EX2 R42, R42 ;  /* 0x0000002a002a7308 */ /* 0x000fe20000000800 */
[-CC-:B------:R-:W-:Y:S01]  /*a8c0*/  FFMA.FTZ R57, R57, R12.reuse, -R46.reuse ;  /* 0x0000000c39397223 */ /* 0x180fe2000001082e */
[----:B------:R-:W-:Y:S01]  /*a8d0*/  FADD.FTZ R48, R172, R31 ;  /* 0x0000001fac307221 */ /* 0x000fe20000010000 */
[-CC-:B------:R-:W-:Y:S01]  /*a8e0*/  FFMA.FTZ R59, R59, R12.reuse, -R46.reuse ;  /* 0x0000000c3b3b7223 */ /* 0x180fe2000001082e */
[-CC-:B------:R-:W-:Y:S01]  /*a8f0*/  FFMA.FTZ R63, R63, R12.reuse, -R46.reuse ;  /* 0x0000000c3f3f7223 */ /* 0x180fe2000001082e */
[-C--:B------:R-:W-:Y:S01]  /*a900*/  FFMA.FTZ R65, R65, R12.reuse, -R46 ;  /* 0x0000000c41417223 */ /* 0x080fe2000001082e */
[----:B------:R-:W-:Y:S01]  /*a910*/  FADD.FTZ R31, R185, R48 ;  /* 0x00000030b91f7221 */ /* 0x000fe20000010000 */
[-CC-:B------:R-:W-:Y:S01]  /*a920*/  FFMA.FTZ R67, R67, R12.reuse, -R46.reuse ;  /* 0x0000000c43437223 */ /* 0x180fe2000001082e */
[----:B------:R-:W-:Y:S01]  /*a930*/  MUFU.EX2 R177, R177 ;  /* 0x000000b100b17308 */ /* 0x000fe20000000800 */
[-CC-:B------:R-:W-:Y:S01]  /*a940*/  FFMA.FTZ R69, R69, R12.reuse, -R46.reuse ;  /* 0x0000000c45457223 */ /* 0x180fe2000001082e */
[----:B------:R-:W-:Y:S01]  /*a950*/  FADD.FTZ R50, R174, R31 ;  /* 0x0000001fae327221 */ /* 0x000fe20000010000 */
[-CC-:B------:R-:W-:Y:S01]  /*a960*/  FFMA.FTZ R73, R73, R12.reuse, -R46.reuse ;  /* 0x0000000c49497223 */ /* 0x180fe2000001082e */
[-CC-:B------:R-:W-:Y:S01]  /*a970*/  FFMA.FTZ R75, R75, R12.reuse, -R46.reuse ;  /* 0x0000000c4b4b7223 */ /* 0x180fe2000001082e */
[-CC-:B------:R-:W-:Y:S01]  /*a980*/  FFMA.FTZ R81, R81, R12.reuse, -R46.reuse ;  /* 0x0000000c51517223 */ /* 0x180fe2000001082e */
[-CC-:B------:R-:W-:Y:S01]  /*a990*/  FFMA.FTZ R79, R79, R12.reuse, -R46.reuse ;  /* 0x0000000c4f4f7223 */ /* 0x180fe2000001082e */
[----:B------:R-:W-:Y:S01]  /*a9a0*/  FFMA.FTZ R83, R83, R12, -R46 ;  /* 0x0000000c53537223 */ /* 0x000fe2000001082e */
[----:B------:R-:W-:Y:S01]  /*a9b0*/  MUFU.EX2 R40, R40 ;  /* 0x0000002800287308 */ /* 0x000fe20000000800 */
[----:B------:R-:W-:Y:S01]  /*a9c0*/  F2FP.BF16.F32.PACK_AB R178, R167, R178 ;  /* 0x000000b2a7b2723e */ /* 0x000fe200000010ff */
[----:B------:R-:W-:Y:S01]  /*a9d0*/  UMOV UR7, UR4 ;  /* 0x0000000400077c82 */ /* 0x000fe20008000000 */
[----:B------:R-:W-:-:S02]  /*a9e0*/  F2FP.BF16.F32.PACK_AB R176, R165, R176 ;  /* 0x000000b0a5b0723e */ /* 0x000fc400000010ff */
[----:B------:R-:W-:Y:S02]  /*a9f0*/  F2FP.BF16.F32.PACK_AB R172, R185, R172 ;  /* 0x000000acb9ac723e */ /* 0x000fe400000010ff */
[----:B-----5:R-:W-:Y:S01]  /*aa00*/  F2FP.BF16.F32.PACK_AB R174, R187, R174 ;  /* 0x000000aebbae723e */ /* 0x020fe200000010ff */
        /* <DEDUP_REMOVED lines=8> */
[----:B------:R-:W-:Y:S04]  /*aa90*/  HGMMA.64x128x16.F32.BF16 R88, R152, gdesc[UR8].tnspB, R88, gsb0 ;  /* 0x41e0000898587df0 */ /* 0x000fe80008001858 */
[----:B------:R-:W-:Y:S08]  /*aaa0*/  MUFU.EX2 R175, R175 ;  /* 0x000000af00af7308 */ /* 0x000ff00000000800 */
[----:B------:R-:W-:Y:S08]  /*aab0*/  MUFU.EX2 R32, R32 ;  /* 0x0000002000207308 */ /* 0x000ff00000000800 */
[----:B------:R-:W-:Y:S08]  /*aac0*/  MUFU.EX2 R23, R23 ;  /* 0x0000001700177308 */ /* 0x000ff00000000800 */
[----:B------:R-:W-:Y:S08]  /*aad0*/  MUFU.EX2 R34, R34 ;  /* 0x0000002200227308 */ /* 0x000ff00000000800 */
[----:B------:R-:W-:Y:S08]  /*aae0*/  MUFU.EX2 R20, R20 ;  /* 0x0000001400147308 */ /* 0x000ff00000000800 */
[----:B------:R-:W-:Y:S08]  /*aaf0*/  MUFU.EX2 R25, R25 ;  /* 0x0000001900197308 */ /* 0x000ff00000000800 */
        /* <DEDUP_REMOVED lines=13> */
[----:B------:R-:W-:Y:S01]  /*abd0*/  MUFU.EX2 R83, R83 ;  /* 0x0000005300537308 */ /* 0x000fe20000000800 */
[----:B------:R-:W-:Y:S02]  /*abe0*/  WARPGROUP.DEPBAR.LE gsb0, 0x0 ;  /* 0x00008000000079c5 */ /* 0x000fe40000010000 */
[----:B------:R0:W-:Y:S06]  /*abf0*/  BAR.ARV R33, 0x100 ;  /* 0x000400210000751d */ /* 0x0001ec0000002000 */
[----:B------:R1:W-:Y:S01]  /*ac00*/  @!P1 SYNCS.ARRIVE.TRANS64.RED.A1T0 RZ, [R29+URZ], RZ ;  /* 0x000000ff1dff99a7 */ /* 0x0003e2000810043f */
[----:B------:R-:W-:Y:S01]  /*ac10*/  F2FP.BF16.F32.PACK_AB R154, R11, R28 ;  /* 0x0000001c0b9a723e */ /* 0x000fe200000010ff */
[----:B0-----:R-:W-:-:S02]  /*ac20*/  @!P1 VIADD R33, R35, 0x28860 ;  /* 0x0002886023219836 */ /* 0x001fc40000000000 */
[-C--:B------:R-:W-:Y:S01]  /*ac30*/  FMUL.FTZ R90, R90, R14.reuse ;  /* 0x0000000e5a5a7220 */ /* 0x080fe20000410000 */
[-C--:B------:R-:W-:Y:S01]  /*ac40*/  FMUL.FTZ R91, R91, R14.reuse ;  /* 0x0000000e5b5b7220 */ /* 0x080fe20000410000 */
[-C--:B------:R-:W-:Y:S01]  /*ac50*/  FMUL.FTZ R94, R94, R14.reuse ;  /* 0x0000000e5e5e7220 */ /* 0x080fe20000410000 */
[-C--:B------:R-:W-:Y:S01]  /*ac60*/  FMUL.FTZ R95, R95, R14.reuse ;  /* 0x0000000e5f5f7220 */ /* 0x080fe20000410000 */
[----:B------:R-:W-:Y:S01]  /*ac70*/  @!P1 PRMT R33, RZ, 0x654, R33 ;  /* 0x00000654ff219816 */ /* 0x000fe20000000021 */
[----:B-1----:R-:W-:Y:S01]  /*ac80*/  FFMA.FTZ R29, R14, R3, R181 ;  /* 0x000000030e1d7223 */ /* 0x002fe200000100b5 */
[C---:B------:R-:W-:Y:S01]  /*ac90*/  F2FP.BF16.F32.PACK_AB R181, R30.reuse, R181 ;  /* 0x000000b51eb5723e */ /* 0x040fe200000010ff */
[----:B------:R-:W0:Y:S01]  /*aca0*/  MUFU.EX2 R3, R57 ;  /* 0x0000003900037308 */ /* 0x000e220000000800 */
[----:B------:R1:W-:Y:S01]  /*acb0*/  @!P1 SYNCS.ARRIVE.TRANS64.RED.A1T0 RZ, [R33+URZ], RZ ;  /* 0x000000ff21ff99a7 */ /* 0x0003e2000810043f */
[----:B------:R-:W-:Y:S01]  /*acc0*/  FADD.FTZ R4, R30, R29 ;  /* 0x0000001d1e047221 */ /* 0x000fe20000010000 */
[-C--:B------:R-:W-:Y:S01]  /*acd0*/  FMUL.FTZ R98, R98, R14.reuse ;  /* 0x0000000e62627220 */ /* 0x080fe20000410000 */
[-C--:B------:R-:W-:Y:S01]  /*ace0*/  FMUL.FTZ R99, R99, R14.reuse ;  /* 0x0000000e63637220 */ /* 0x080fe20000410000 */
[-C--:B------:R-:W-:Y:S01]  /*acf0*/  FMUL.FTZ R102, R102, R14.reuse ;  /* 0x0000000e66667220 */ /* 0x080fe20000410000 */
[----:B------:R-:W-:Y:S01]  /*ad00*/  FADD.FTZ R29, R183, R4 ;  /* 0x00000004b71d7221 */ /* 0x000fe20000010000 */
[-C--:B------:R-:W-:Y:S01]  /*ad10*/  FMUL.FTZ R103, R103, R14.reuse ;  /* 0x0000000e67677220 */ /* 0x080fe20000410000 */
[-C--:B------:R-:W-:Y:S01]  /*ad20*/  FMUL.FTZ R106, R106, R14.reuse ;  /* 0x0000000e6a6a7220 */ /* 0x080fe20000410000 */
[----:B-1----:R-:W-:Y:S01]  /*ad30*/  FADD.FTZ R33, R187, R50 ;  /* 0x00000032bb217221 */ /* 0x002fe20000010000 */
[----:B------:R-:W-:Y:S01]  /*ad40*/  FADD.FTZ R4, R42, R29 ;  /* 0x0000001d2a047221 */ /* 0x000fe20000010000 */
[-C--:B------:R-:W-:Y:S01]  /*ad50*/  FMUL.FTZ R107, R107, R14.reuse ;  /* 0x0000000e6b6b7220 */ /* 0x080fe20000410000 */
[-C--:B------:R-:W-:Y:S01]  /*ad60*/  FMUL.FTZ R110, R110, R14.reuse ;  /* 0x0000000e6e6e7220 */ /* 0x080fe20000410000 */
[----:B------:R-:W-:Y:S01]  /*ad70*/  FADD.FTZ R50, R168, R33 ;  /* 0x00000021a8327221 */ /* 0x000fe20000010000 */
[----:B------:R-:W-:Y:S01]  /*ad80*/  FADD.FTZ R29, R177, R4 ;  /* 0x00000004b11d7221 */ /* 0x000fe20000010000 */
[C---:B------:R-:W-:Y:S01]  /*ad90*/  F2FP.BF16.F32.PACK_AB R177, R40.reuse, R177 ;  /* 0x000000b128b1723e */ /* 0x040fe200000010ff */
[-C--:B------:R-:W-:Y:S01]  /*ada0*/  FMUL.FTZ R111, R111, R14.reuse ;  /* 0x0000000e6f6f7220 */ /* 0x080fe20000410000 */
[----:B------:R-:W-:Y:S01]  /*adb0*/  FADD.FTZ R21, R189, R50 ;  /* 0x00000032bd157221 */ /* 0x000fe20000010000 */
[----:B------:R-:W-:Y:S01]  /*adc0*/  FADD.FTZ R4, R40, R29 ;  /* 0x0000001d28047221 */ /* 0x000fe20000010000 */
[----:B0-----:R-:W-:Y:S01]  /*add0*/  F2FP.BF16.F32.PACK_AB R167, R59, R3 ;  /* 0x000000033ba7723e */ /* 0x001fe200000010ff */
[-C--:B------:R-:W-:Y:S01]  /*ade0*/  FMUL.FTZ R114, R114, R14.reuse ;  /* 0x0000000e72727220 */ /* 0x080fe20000410000 */
[-C--:B------:R-:W-:Y:S01]  /*adf0*/  FMUL.FTZ R115, R115, R14.reuse ;  /* 0x0000000e73737220 */ /* 0x080fe20000410000 */
[----:B------:R-:W-:Y:S01]  /*ae00*/  FADD.FTZ R29, R179, R4 ;  /* 0x00000004b31d7221 */ /* 0x000fe20000010000 */
[-C--:B------:R-:W-:Y:S01]  /*ae10*/  FMUL.FTZ R118, R118, R14.reuse ;  /* 0x0000000e76767220 */ /* 0x080fe20000410000 */
[-C--:B------:R-:W-:Y:S01]  /*ae20*/  FMUL.FTZ R119, R119, R14.reuse ;  /* 0x0000000e77777220 */ /* 0x080fe20000410000 */
[-C--:B------:R-:W-:Y:S01]  /*ae30*/  FMUL.FTZ R122, R122, R14.reuse ;  /* 0x0000000e7a7a7220 */ /* 0x080fe20000410000 */
[----:B------:R-:W-:Y:S01]  /*ae40*/  FADD.FTZ R4, R44, R29 ;  /* 0x0000001d2c047221 */ /* 0x000fe20000010000 */
[-C--:B------:R-:W-:Y:S01]  /*ae50*/  FMUL.FTZ R123, R123, R14.reuse ;  /* 0x0000000e7b7b7220 */ /* 0x080fe20000410000 */
[-C--:B------:R-:W-:Y:S01]  /*ae60*/  FMUL.FTZ R126, R126, R14.reuse ;  /* 0x0000000e7e7e7220 */ /* 0x080fe20000410000 */
[----:B------:R-:W-:Y:S01]  /*ae70*/  FMUL.FTZ R127, R127, R14 ;  /* 0x0000000e7f7f7220 */ /* 0x000fe20000410000 */
[----:B------:R-:W-:Y:S01]  /*ae80*/  FADD.FTZ R29, R173, R4 ;  /* 0x00000004ad1d7221 */ /* 0x000fe20000010000 */
[--C-:B------:R-:W-:Y:S01]  /*ae90*/  FFMA.FTZ R4, R169, R12, -R46.reuse ;  /* 0x0000000ca9047223 */ /* 0x100fe2000001082e */
[-C--:B------:R-:W-:Y:S01]  /*aea0*/  FMUL.FTZ R130, R130, R14.reuse ;  /* 0x0000000e82827220 */ /* 0x080fe20000410000 */
[----:B------:R-:W-:Y:S01]  /*aeb0*/  FMUL.FTZ R131, R131, R14 ;  /* 0x0000000e83837220 */ /* 0x000fe20000410000 */
[----:B------:R-:W-:Y:S01]  /*aec0*/  FADD.FTZ R48, R36, R29 ;  /* 0x0000001d24307221 */ /* 0x000fe20000010000 */
[----:B------:R0:W1:Y:S01]  /*aed0*/  MUFU.EX2 R153, R4 ;  /* 0x0000000400997308 */ /* 0x0000620000000800 */
[-CC-:B------:R-:W-:Y:S01]  /*aee0*/  FFMA.FTZ R29, R171, R12.reuse, -R46.reuse ;  /* 0x0000000cab1d7223 */ /* 0x180fe2000001082e */
[----:B------:R-:W-:Y:S01]  /*aef0*/  FFMA.FTZ R46, R87, R12, -R46 ;  /* 0x0000000c572e7223 */ /* 0x000fe2000001082e */
[----:B------:R-:W-:Y:S01]  /*af00*/  FADD.FTZ R31, R175, R48 ;  /* 0x00000030af1f7221 */ /* 0x000fe20000010000 */
[----:B------:R-:W-:Y:S01]  /*af10*/  F2FP.BF16.F32.PACK_AB R175, R32, R175 ;  /* 0x000000af20af723e */ /* 0x000fe200000010ff */
[-C--:B------:R-:W-:Y:S01]  /*af20*/  FMUL.FTZ R134, R134, R14.reuse ;  /* 0x0000000e86867220 */ /* 0x080fe20000410000 */
[-C--:B------:R-:W-:Y:S01]  /*af30*/  FMUL.FTZ R135, R135, R14.reuse ;  /* 0x0000000e87877220 */ /* 0x080fe20000410000 */
[----:B------:R-:W-:Y:S01]  /*af40*/  FADD.FTZ R48, R32, R31 ;  /* 0x0000001f20307221 */ /* 0x000fe20000010000 */
[----:B------:R-:W2:Y:S01]  /*af50*/  MUFU.EX2 R29, R29 ;  /* 0x0000001d001d7308 */ /* 0x000ea20000000800 */
[-C--:B------:R-:W-:Y:S01]  /*af60*/  FMUL.FTZ R138, R138, R14.reuse ;  /* 0x0000000e8a8a7220 */ /* 0x080fe20000410000 */
[----:B------:R-:W-:Y:S01]  /*af70*/  FMUL.FTZ R139, R139, R14 ;  /* 0x0000000e8b8b7220 */ /* 0x000fe20000410000 */
[----:B------:R-:W-:Y:S01]  /*af80*/  FADD.FTZ R15, R23, R48 ;  /* 0x00000030170f7221 */ /* 0x000fe20000010000 */
[----:B------:R-:W-:Y:S01]  /*af90*/  FADD.FTZ R48, R170, R21 ;  /* 0x00000015aa307221 */ /* 0x000fe20000010000 */
[----:B------:R-:W-:Y:S01]  /*afa0*/  F2FP.BF16.F32.PACK_AB R170, R161, R170 ;  /* 0x000000aaa1aa723e */ /* 0x000fe200000010ff */
[-C--:B------:R-:W-:Y:S01]  /*afb0*/  FMUL.FTZ R142, R142, R14.reuse ;  /* 0x0000000e8e8e7220 */ /* 0x080fe20000410000 */
[----:B------:R-:W-:Y:S01]  /*afc0*/  FADD.FTZ R15, R34, R15 ;  /* 0x0000000f220f7221 */ /* 0x000fe20000010000 */
[----:B------:R-:W3:Y:S01]  /*afd0*/  MUFU.EX2 R46, R46 ;  /* 0x0000002e002e7308 */ /* 0x000ee20000000800 */
[-C--:B------:R-:W-:Y:S01]  /*afe0*/  FMUL.FTZ R143, R143, R14.reuse ;  /* 0x0000000e8f8f7220 */ /* 0x080fe20000410000 */
[-C--:B------:R-:W-:Y:S01]  /*aff0*/  FMUL.FTZ R146, R146, R14.reuse ;  /* 0x0000000e92927220 */ /* 0x080fe20000410000 */
[----:B------:R-:W-:Y:S01]  /*b000*/  FADD.FTZ R30, R20, R15 ;  /* 0x0000000f141e7221 */ /* 0x000fe20000010000 */
[----:B------:R-:W-:Y:S01]  /*b010*/  FADD.FTZ R15, R161, R48 ;  /* 0x00000030a10f7221 */ /* 0x000fe20000010000 */
[-C--:B------:R-:W-:Y:S01]  /*b020*/  FMUL.FTZ R147, R147, R14.reuse ;  /* 0x0000000e93937220 */ /* 0x080fe20000410000 */
[----:B------:R-:W-:Y:S01]  /*b030*/  FMUL.FTZ R150, R150, R14 ;  /* 0x0000000e96967220 */ /* 0x000fe20000410000 */
        /* <DEDUP_REMOVED lines=33> */
[----:B0-----:R-:W-:Y:S01]  /*b250*/  FADD.FTZ R4, R22, R15 ;  /* 0x0000000f16047221 */ /* 0x001fe20000010000 */
        /* <DEDUP_REMOVED lines=14> */
[C---:B------:R-:W-:Y:S01]  /*b340*/  FADD.FTZ R30, R79.reuse, R30 ;  /* 0x0000001e4f1e7221 */ /* 0x040fe20000010000 */
[----:B------:R-:W-:Y:S01]  /*b350*/  FADD.FTZ R4, R26, R3 ;  /* 0x000000031a047221 */ /* 0x000fe20000010000 */
[----:B------:R-:W-:Y:S01]  /*b360*/  F2FP.BF16.F32.PACK_AB R159, R79, R81 ;  /* 0x000000514f9f723e */ /* 0x000fe200000010ff */
[-C--:B------:R-:W-:Y:S01]  /*b370*/  FMUL.FTZ R109, R109, R71.reuse ;  /* 0x000000476d6d7220 */ /* 0x080fe20000410000 */
[----:B-1----:R-:W-:Y:S01]  /*b380*/  FADD.FTZ R30, R153, R30 ;  /* 0x0000001e991e7221 */ /* 0x002fe20000010000 */
[C---:B------:R-:W-:Y:S01]  /*b390*/  FADD.FTZ R3, R197.reuse, R4 ;  /* 0x00000004c5037221 */ /* 0x040fe20000010000 */
[----:B------:R-:W-:Y:S01]  /*b3a0*/  F2FP.BF16.F32.PACK_AB R152, R197, R26 ;  /* 0x0000001ac598723e */ /* 0x000fe200000010ff */
[----:B------:R-:W-:Y:S01]  /*b3b0*/  FMUL.FTZ R112, R112, R71 ;  /* 0x0000004770707220 */ /* 0x000fe20000410000 */
[C---:B------:R-:W-:Y:S01]  /*b3c0*/  FADD.FTZ R30, R83.reuse, R30 ;  /* 0x0000001e531e7221 */ /* 0x040fe20000010000 */
[----:B------:R-:W-:Y:S01]  /*b3d0*/  FADD.FTZ R4, R28, R3 ;  /* 0x000000031c047221 */ /* 0x000fe20000010000 */
[----:B------:R-:W-:Y:S01]  /*b3e0*/  F2FP.BF16.F32.PACK_AB R153, R83, R153 ;  /* 0x000000995399723e */ /* 0x000fe200000010ff */
[----:B------:R-:W-:Y:S01]  /*b3f0*/  FMUL.FTZ R113, R113, R71 ;  /* 0x0000004771717220 */ /* 0x000fe20000410000 */
[----:B--2---:R-:W-:Y:S01]  /*b400*/  FADD.FTZ R30, R29, R30 ;  /* 0x0000001e1d1e7221 */ /* 0x004fe20000010000 */
[----:B------:R-:W-:Y:S01]  /*b410*/  FADD.FTZ R4, R11, R4 ;  /* 0x000000040b047221 */ /* 0x000fe20000010000 */
[----:B---3--:R-:W-:Y:S01]  /*b420*/  F2FP.BF16.F32.PACK_AB R155, R46, R29 ;  /* 0x0000001d2e9b723e */ /* 0x008fe200000010ff */
[-C--:B------:R-:W-:Y:S01]  /*b430*/  FMUL.FTZ R116, R116, R71.reuse ;  /* 0x0000004774747220 */ /* 0x080fe20000410000 */
[----:B------:R-:W-:Y:S01]  /*b440*/  FADD.FTZ R3, R46, R30 ;  /* 0x0000001e2e037221 */ /* 0x000fe20000010000 */
        /* <DEDUP_REMOVED lines=20> */
[----:B------:R-:W-:Y:S06]  /*b590*/  @P2 BRA `(.L_x_1006) ;  /* 0xffffffd800202947 */ /* 0x000fec000383ffff */
.L_x_997:
[----:B------:R-:W-:-:S13]  /*b5a0*/  ISETP.GE.AND P2, PT, R8, R17, PT ;  /* 0x000000110800720c */ /* 0x000fda0003f46270 */
[----:B------:R-:W-:Y:S05]  /*b5b0*/  @!P2 BRA `(.L_x_1007) ;  /* 0x000000380028a947 */ /* 0x000fea0003800000 */
[C---:B------:R-:W-:Y:S01]  /*b5c0*/  VIADD R11, R19.reuse, 0x8 ;  /* 0x00000008130b7836 */ /* 0x040fe20000000000 */
[----:B------:R-:W-:Y:S01]  /*b5d0*/  IADD3 R19, -R19, 0xb, RZ ;  /* 0x0000000b13137810 */ /* 0x000fe20007ffe1ff */
[----:B------:R-:W-:Y:S01]  /*b5e0*/  IMAD.MOV.U32 R14, RZ, RZ, R10 ;  /* 0x000000ffff0e7224 */ /* 0x000fe200078e000a */
[----:B------:R-:W-:Y:S01]  /*b5f0*/  UMOV UR48, UR4 ;  /* 0x0000000400307c82 */ /* 0x000fe20008000000 */
[----:B------:R-:W-:Y:S01]  /*b600*/  IMAD.MOV.U32 R13, RZ, RZ, R9 ;  /* 0x000000ffff0d7224 */ /* 0x000fe200078e0009 */
[----:B------:R-:W-:Y:S01]  /*b610*/  ULDC UR7, c[0x0][0x9e4] ;  /* 0x0002790000077ab9 */ /* 0x000fe20000000800 */
[----:B------:R-:W-:Y:S01]  /*b620*/  IMAD.MOV.U32 R15, RZ, RZ, R0 ;  /* 0x000000ffff0f7224 */ /* 0x000fe200078e0000 */
[----:B------:R-:W-:Y:S01]  /*b630*/  ULDC UR38, c[0x0][0x288] ;  /* 0x0000a20000267ab9 */ /* 0x000fe20000000800 */
[----:B------:R-:W-:Y:S01]  /*b640*/  ULDC UR39, c[0x0][0x2f0] ;  /* 0x0000bc0000277ab9 */ /* 0x000fe20000000800 */
[----:B------:R-:W-:Y:S01]  /*b650*/  ULDC UR46, c[0x0][0x9d8] ;  /* 0x00027600002e7ab9 */ /* 0x000fe20000000800 */
[----:B------:R-:W-:-:S05]  /*b660*/  ULDC UR47, c[0x0][0x9e0] ;  /* 0x00027800002f7ab9 */ /* 0x000fca0000000800 */
.L_x_1024:
        /* <DEDUP_REMOVED lines=9> */
.L_x_1009:
[----:B------:R-:W-:Y:S01]  /*b700*/  ULEA UR10, UR4, UR36, 0x3 ;  /* 0x00000024040a7291 */ /* 0x000fe2000f8e183f */
[----:B------:R-:W-:-:S08]  /*b710*/  SHF.L.U32 R9, R0, 0x1f, RZ ;  /* 0x0000001f00097819 */ /* 0x000fd000000006ff */
[----:B------:R0:W1:Y:S01]  /*b720*/  SYNCS.PHASECHK.TRANS64.TRYWAIT P3, [UR10+0x28830], R9 ;  /* 0x02883009ff0075a7 */ /* 0x000062000806014a */
[----:B------:R-:W-:Y:S05]  /*b730*/  @!P0 BRA `(.L_x_1010) ;  /* 0x0000000000048947 */ /* 0x000fea0003800000 */
[----:B------:R-:W-:Y:S01]  /*b740*/  BPT.TRAP 0x1 ;  /* 0x000000040000795c */ /* 0x000fe20000300000 */
.L_x_1010:
[----:B-1----:R-:W-:Y:S05]  /*b750*/  @P3 BRA `(.L_x_1008) ;  /* 0x0000000000083947 */ /* 0x002fea0003800000 */
[----:B------:R-:W1:Y:S02]  /*b760*/  SYNCS.PHASECHK.TRANS64.TRYWAIT P3, [UR10+0x28830], R9 ;  /* 0x02883009ff0075a7 */ /* 0x000e64000806014a */
[----:B-1----:R-:W-:Y:S05]  /*b770*/  @!P3 BRA `(.L_x_1011) ;  /* 0x000000980064b947 */ /* 0x002fea0003800000 */
.L_x_1008:
[----:B------:R2:W-:Y:S01]  /*b780*/  BAR.SYNC.DEFER_BLOCKING R11, 0x100 ;  /* 0x0004000b0000751d */ /* 0x0005e20000010000 */
[----:B------:R-:W-:Y:S01]  /*b790*/  R2UR UR40, R6 ;  /* 0x00000000062872ca */ /* 0x000fe200000e0000 */
[----:B------:R-:W-:Y:S01]  /*b7a0*/  ULEA UR42, UR4, UR6, 0xb ;  /* 0x00000006042a7291 */ /* 0x000fe2000f8e583f */
[----:B------:R-:W-:-:S03]  /*b7b0*/  R2UR UR41, R7 ;  /* 0x00000000072972ca */ /* 0x000fc600000e0000 */
        /* <DEDUP_REMOVED lines=12> */
[----:B------:R-:W-:Y:S01]  /*b880*/  WARPGROUP.ARRIVE ;  /* 0x00000000000079c5 */ /* 0x000fe20000000000 */
[----:B------:R-:W-:Y:S01]  /*b890*/  UMOV UR15, 0x40000040 ;  /* 0x40000040000f7882 */ /* 0x000fe20000000000 */
[----:B------:R-:W-:Y:S01]  /*b8a0*/  UIADD3 UR10, UR42, 0x406, URZ ;  /* 0x000004062a0a7890 */ /* 0x000fe2000fffe03f */
[----:B------:R-:W-:-:S03]  /*b8b0*/  UMOV UR11, 0x40000040 ;  /* 0x40000040000b7882 */ /* 0x000fc60000000000 */
        /* <DEDUP_REMOVED lines=23> */
[----:B--2---:R-:W-:Y:S05]  /*ba30*/  @P2 BRA `(.L_x_1012) ;  /* 0x0000000000282947 */ /* 0x004fea0003800000 */
[----:B------:R-:W-:Y:S05]  /*ba40*/  @!P0 BRA `(.L_x_1013) ;  /* 0x0000000000048947 */ /* 0x000fea0003800000 */
[----:B------:R-:W-:Y:S01]  /*ba50*/  BPT.TRAP 0x1 ;  /* 0x000000040000795c */ /* 0x000fe20000300000 */
.L_x_1013:
[----:B------:R-:W-:Y:S01]  /*ba60*/  ULEA UR10, UR48, UR36, 0x3 ;  /* 0x00000024300a7291 */ /* 0x000fe2000f8e183f */
[----:B01----:R-:W-:-:S08]  /*ba70*/  SHF.L.U32 R9, R15, 0x1f, RZ ;  /* 0x0000001f0f097819 */ /* 0x003fd000000006ff */
[----:B------:R0:W1:Y:S01]  /*ba80*/  SYNCS.PHASECHK.TRANS64.TRYWAIT P2, [UR10+0x28850], R9 ;  /* 0x02885009ff0075a7 */ /* 0x000062000804014a */
[----:B------:R-:W-:Y:S05]  /*ba90*/  @!P0 BRA `(.L_x_1014) ;  /* 0x0000000000048947 */ /* 0x000fea0003800000 */
[----:B------:R-:W-:Y:S01]  /*baa0*/  BPT.TRAP 0x1 ;  /* 0x000000040000795c */ /* 0x000fe20000300000 */
.L_x_1014:
[----:B-1----:R-:W-:Y:S05]  /*bab0*/  @P2 BRA `(.L_x_1012) ;  /* 0x0000000000082947 */ /* 0x002fea0003800000 */
[----:B------:R-:W1:Y:S02]  /*bac0*/  SYNCS.PHASECHK.TRANS64.TRYWAIT P2, [UR10+0x28850], R9 ;  /* 0x02885009ff0075a7 */ /* 0x000e64000804014a */
[----:B-1----:R-:W-:Y:S05]  /*bad0*/  @!P2 BRA `(.L_x_1015) ;  /* 0x0000009400a4a947 */ /* 0x002fea0003800000 */
.L_x_1012:
        /* <DEDUP_REMOVED lines=11> */
[----:B------:R-:W-:Y:S01]  /*bb90*/  FMUL.FTZ R58, R60, UR46 ;  /* 0x0000002e3c3a7c20 */ /* 0x000fe20008410000 */
[----:B------:R-:W-:Y:S01]  /*bba0*/  ULOP3.LUT UR10, UR10, 0x4000000, URZ, 0xfc, !UPT ;  /* 0x040000000a0a7892 */ /* 0x000fe2000f8efc3f */
[----:B------:R-:W-:-:S02]  /*bbb0*/  IMAD.U32 R60, RZ, RZ, UR4 ;  /* 0x00000004ff3c7e24 */ /* 0x000fc4000f8e00ff */
[----:B01----:R-:W-:Y:S01]  /*bbc0*/  FMUL.FTZ R9, R27, UR46 ;  /* 0x0000002e1b097c20 */ /* 0x003fe20008410000 */
[----:B------:R-:W-:Y:S01]  /*bbd0*/  FMUL.FTZ R10, R26, UR46 ;  /* 0x0000002e1a0a7c20 */ /* 0x000fe20008410000 */
[----:B------:R-:W-:Y:S01]  /*bbe0*/  ULEA UR10, UR48, UR10, 0xb ;  /* 0x0000000a300a7291 */ /* 0x000fe2000f8e583f */
[----:B------:R-:W-:Y:S01]  /*bbf0*/  FMUL.FTZ R12, R30, UR46 ;  /* 0x0000002e1e0c7c20 */ /* 0x000fe20008410000 */
[----:B------:R-:W-:Y:S01]  /*bc00*/  FMUL.FTZ R15, R31, UR46 ;  /* 0x0000002e1f0f7c20 */ /* 0x000fe20008410000 */
        /* <DEDUP_REMOVED lines=31> */
[----:B------:R-:W-:Y:S01]  /*be00*/  @!P1 LEA R60, R60, UR36, 0x3 ;  /* 0x000000243c3c9c11 */ /* 0x000fe2000f8e18ff */
[----:B------:R-:W-:Y:S01]  /*be10*/  FMUL.FTZ R69, R69, UR46 ;  /* 0x0000002e45457c20 */ /* 0x000fe20008410000 */
[----:B------:R-:W-:Y:S01]  /*be20*/  FMUL.FTZ R73, R73, UR46 ;  /* 0x0000002e49497c20 */ /* 0x000fe20008410000 */
[----:B------:R-:W-:Y:S01]  /*be30*/  FMUL.FTZ R77, R77, UR46 ;  /* 0x0000002e4d4d7c20 */ /* 0x000fe20008410000 */
[----:B------:R-:W-:Y:S01]  /*be40*/  FMUL.FTZ R81, R81, UR46 ;  /* 0x0000002e51517c20 */ /* 0x000fe20008410000 */
[----:B------:R-:W-:Y:S01]  /*be50*/  FMUL.FTZ R85, R85, UR46 ;  /* 0x0000002e55557c20 */ /* 0x000fe20008410000 */
[----:B------:R-:W0:Y:S01]  /*be60*/  MUFU.TANH R10, R10 ;  /* 0x0000000a000a7308 */ /* 0x000e220000002400 */
[----:B------:R-:W-:-:S02]  /*be70*/  @!P1 VIADD R60, R60, 0x28840 ;  /* 0x000288403c3c9836 */ /* 0x000fc40000000000 */
[----:B------:R-:W-:-:S03]  /*be80*/  FMUL.FTZ R68, R68, UR46 ;  /* 0x0000002e44447c20 */ /* 0x000fc60008410000 */
[----:B------:R-:W-:Y:S02]  /*be90*/  @!P1 PRMT R60, RZ, 0x654, R60 ;  /* 0x00000654ff3c9816 */ /* 0x000fe4000000003c */
        /* <DEDUP_REMOVED lines=66> */
[----:B------:R-:W5:Y:S02]  /*c2c0*/  @P5 LDC R66, c[0x0][0x450] ;  /* 0x00011400ff425b82 */ /* 0x000f640000000800 */
[----:B------:R-:W-:Y:S01]  /*c2d0*/  HGMMA.64x128x16.F32.BF16 R88, R160, gdesc[UR12].tnspB, R88, gsb0 ;  /* 0x41e0000ca0587df0 */ /* 0x000fe20008001858 */
[----:B------:R-:W-:Y:S01]  /*c2e0*/  UIADD3 UR14, UR10, 0x300, URZ ;  /* 0x000003000a0e7890 */ /* 0x000fe2000fffe03f */
[----:B------:R-:W-:Y:S01]  /*c2f0*/  FMUL.FTZ R24, R42, UR46 ;  /* 0x0000002e2a187c20 */ /* 0x000fe20008410000 */
[----:B------:R-:W-:Y:S01]  /*c300*/  UMOV UR15, 0x40000040 ;  /* 0x40000040000f7882 */ /* 0x000fe20000000000 */
[----:B------:R-:W-:Y:S01]  /*c310*/  UIADD3 UR10, UR10, 0x380, URZ ;  /* 0x000003800a0a7890 */ /* 0x000fe2000fffe03f */
[----:B------:R-:W-:Y:S01]  /*c320*/  FMUL.FTZ R42, R67, UR46 ;  /* 0x0000002e432a7c20 */ /* 0x000fe20008410000 */
[----:B------:R-:W0:Y:S08]  /*c330*/  MUFU.TANH R164, R164 ;  /* 0x000000a400a47308 */ /* 0x000e300000002400 */
[----:B------:R-:W0:Y:S08]  /*c340*/  MUFU.TANH R165, R165 ;  /* 0x000000a500a57308 */ /* 0x000e300000002400 */
[----:B------:R-:W0:Y:S08]  /*c350*/  MUFU.TANH R24, R24 ;  /* 0x0000001800187308 */ /* 0x000e300000002400 */
[----:B------:R-:W0:Y:S08]  /*c360*/  MUFU.TANH R25, R25 ;  /* 0x0000001900197308 */ /* 0x000e300000002400 */
[----:B------:R-:W0:Y:S08]  /*c370*/  MUFU.TANH R43, R43 ;  /* 0x0000002b002b7308 */ /* 0x000e300000002400 */
[----:B------:R-:W0:Y:S01]  /*c380*/  MUFU.TANH R42, R42 ;  /* 0x0000002a002a7308 */ /* 0x000e220000002400 */
[----:B------:R-:W-:-:S02]  /*c390*/  WARPGROUP.DEPBAR.LE gsb0, 0x0 ;  /* 0x00008000000079c5 */ /* 0x000fc40000010000 */
[----:B------:R-:W-:Y:S01]  /*c3a0*/  WARPGROUP.ARRIVE ;  /* 0x00000000000079c5 */ /* 0x000fe20000000000 */
[----:B------:R-:W-:Y:S01]  /*c3b0*/  FMUL.FTZ R161, R41, UR46 ;  /* 0x0000002e29a17c20 */ /* 0x000fe20008410000 */
[----:B------:R-:W-:Y:S01]  /*c3c0*/  FMUL.FTZ R41, R62, UR46 ;  /* 0x0000002e3e297c20 */ /* 0x000fe20008410000 */
[----:B------:R-:W-:Y:S01]  /*c3d0*/  FMUL.FTZ R62, R64, UR46 ;  /* 0x0000002e403e7c20 */ /* 0x000fe20008410000 */
[----:B------:R-:W-:Y:S02]  /*c3e0*/  IMAD.MOV.U32 R64, RZ, RZ, R5 ;  /* 0x000000ffff407224 */ /* 0x000fe400078e0005 */
[----:B------:R-:W-:Y:S01]  /*c3f0*/  FMUL.FTZ R160, R40, UR46 ;  /* 0x0000002e28a07c20 */ /* 0x000fe20008410000 */
[----:B------:R-:W-:Y:S01]  /*c400*/  HGMMA.64x128x16.F32.BF16 R88, R156, gdesc[UR12].tnspB, R88, gsb0 ;  /* 0x41e0000c9c587df0 */ /* 0x000fe20008001858 */
        /* <DEDUP_REMOVED lines=21> */
[----:B------:R-:W1:Y:S02]  /*c560*/  @P5 LDC R56, c[0x0][0x44c] ;  /* 0x00011300ff385b82 */ /* 0x000e640000000800 */
[----:B------:R-:W0:Y:S01]  /*c570*/  MUFU.TANH R159, R69 ;  /* 0x00000045009f7308 */ /* 0x000e220000002400 */
[----:B------:R-:W-:Y:S07]  /*c580*/  HGMMA.64x128x16.F32.BF16 R88, R152, gdesc[UR8].tnspB, R88, gsb0 ;  /* 0x41e0000898587df0 */ /* 0x000fee0008001858 */
[----:B------:R-:W0:Y:S08]  /*c590*/  MUFU.TANH R156, R156 ;  /* 0x0000009c009c7308 */ /* 0x000e300000002400 */
[----:B------:R-:W0:Y:S01]  /*c5a0*/  MUFU.TANH R157, R157 ;  /* 0x0000009d009d7308 */ /* 0x000e220000002400 */
[----:B-1----:R-:W-:-:S04]  /*c5b0*/  @P5 IMAD.HI.U32 R61, R5, R56, RZ ;  /* 0x00000038053d5227 */ /* 0x002fc800078e00ff */
[----:B------:R-:W-:-:S03]  /*c5c0*/  FMUL.FTZ R56, R86, UR46 ;  /* 0x0000002e56387c20 */ /* 0x000fc60008410000 */
[----:B------:R1:W0:Y:S01]  /*c5d0*/  MUFU.TANH R158, R68 ;  /* 0x00000044009e7308 */ /* 0x0002220000002400 */
[----:B-----5:R-:W-:-:S05]  /*c5e0*/  @P5 SHF.R.U32.HI R64, RZ, R66, R61 ;  /* 0x00000042ff405219 */ /* 0x020fca000001163d */
[----:B------:R-:W5:Y:S02]  /*c5f0*/  SHFL.IDX PT, R65, R64, RZ, 0x1c1f ;  /* 0x001c1fff40417589 */ /* 0x000f6400000e0000 */
[----:B------:R-:W0:Y:S01]  /*c600*/  MUFU.TANH R56, R56 ;  /* 0x0000003800387308 */ /* 0x000e220000002400 */
[----:B------:R-:W-:Y:S02]  /*c610*/  WARPGROUP.DEPBAR.LE gsb0, 0x0 ;  /* 0x00008000000079c5 */ /* 0x000fe40000010000 */
[----:B------:R-:W-:Y:S01]  /*c620*/  IMAD.SHL.U32 R152, R8, 0x80, RZ ;  /* 0x0000008008987824 */ /* 0x000fe200078e00ff */
[----:B------:R0:W-:Y:S06]  /*c630*/  BAR.ARV R19, 0x100 ;  /* 0x000400130000751d */ /* 0x0001ec0000002000 */
[----:B------:R-:W-:Y:S01]  /*c640*/  IADD3 R57, -R152, 0x1, RZ ;  /* 0x0000000198397810 */ /* 0x000fe20007ffe1ff */
[----:B------:R0:W-:Y:S04]  /*c650*/  @!P1 SYNCS.ARRIVE.TRANS64.RED.A1T0 RZ, [R60+URZ], RZ ;  /* 0x000000ff3cff99a7 */ /* 0x0001e8000810043f */
[----:B------:R-:W-:-:S02]  /*c660*/  IMAD R61, R2, -0x2, R57 ;  /* 0xfffffffe023d7824 */ /* 0x000fc400078e0239 */
[----:B------:R-:W-:Y:S02]  /*c670*/  FMUL.FTZ R57, R87, UR46 ;  /* 0x0000002e57397c20 */ /* 0x000fe40008410000 */
[----:B------:R-:W-:-:S04]  /*c680*/  IMAD R61, R16, UR39, R61 ;  /* 0x00000027103d7c24 */ /* 0x000fc8000f8e023d */
[----:B------:R-:W0:Y:S01]  /*c690*/  MUFU.TANH R57, R57 ;  /* 0x0000003900397308 */ /* 0x000e220000002400 */
[----:B------:R-:W-:-:S04]  /*c6a0*/  VIADD R61, R61, -UR38 ;  /* 0x800000263d3d7c36 */ /* 0x000fc80008000000 */
[C---:B------:R-:W-:Y:S02]  /*c6b0*/  VIADD R86, R61.reuse, UR47 ;  /* 0x0000002f3d567c36 */ /* 0x040fe40008000000 */
[----:B------:R-:W-:Y:S02]  /*c6c0*/  VIADD R153, R61, UR5 ;  /* 0x000000053d997c36 */ /* 0x000fe40008000000 */
[--C-:B-----5:R-:W-:Y:S02]  /*c6d0*/  IMAD.IADD R66, R86, 0x1, R65.reuse ;  /* 0x0000000156427824 */ /* 0x120fe400078e0241 */
[----:B-1----:R-:W-:Y:S01]  /*c6e0*/  IMAD.IADD R68, R153, 0x1, R65 ;  /* 0x0000000199447824 */ /* 0x002fe200078e0241 */
[----:B--234-:R-:W-:Y:S06]  /*c6f0*/  @!P6 BRA `(.L_x_1016) ;  /* 0x00000000005ce947 */ /* 0x01cfec0003800000 */
[----:B0-----:R-:W-:Y:S01]  /*c700*/  IMAD R60, R16, UR39, R65 ;  /* 0x00000027103c7c24 */ /* 0x001fe2000f8e0241 */
[----:B------:R-:W-:Y:S03]  /*c710*/  BSSY B0, `(.L_x_1017) ;  /* 0x0000011000007945 */ /* 0x000fe60003800000 */
[----:B------:R-:W-:-:S05]  /*c720*/  VIADD R65, R60, -UR38 ;  /* 0x800000263c417c36 */ /* 0x000fca0008000000 */
[----:B------:R-:W-:-:S13]  /*c730*/  ISETP.GT.AND P2, PT, R65, -0x1, PT ;  /* 0xffffffff4100780c */ /* 0x000fda0003f44270 */
[----:B------:R-:W-:Y:S05]  /*c740*/  @P2 BRA `(.L_x_1018) ;  /* 0x0000000000202947 */ /* 0x000fea0003800000 */
[----:B------:R-:W-:Y:S01]  /*c750*/  IMAD.U32 R67, RZ, RZ, UR7 ;  /* 0x00000007ff437e24 */ /* 0x000fe2000f8e00ff */
[----:B------:R-:W-:-:S04]  /*c760*/  LOP3.LUT R65, RZ, R65, RZ, 0x33, !PT ;  /* 0x00000041ff417212 */ /* 0x000fc800078e33ff */
[----:B------:R-:W-:-:S13]  /*c770*/  ISETP.NE.AND P2, PT, R67, 0x1, PT ;  /* 0x000000014300780c */ /* 0x000fda0003f45270 */
[----:B------:R-:W0:Y:S02]  /*c780*/  @P2 LDC.64 R60, c[0x0][0x9e8] ;  /* 0x00027a00ff3c2b82 */ /* 0x000e240000000a00 */
[----:B0-----:R-:W-:-:S05]  /*c790*/  @P2 IMAD.HI.U32 R60, R65, R60, RZ ;  /* 0x0000003c413c2227 */ /* 0x001fca00078e00ff */
[----:B------:R-:W-:-:S04]  /*c7a0*/  @P2 SHF.R.U32.HI R65, RZ, R61, R60 ;  /* 0x0000003dff412219 */ /* 0x000fc8000001163c */
[----:B------:R-:W-:Y:S01]  /*c7b0*/  LOP3.LUT R65, RZ, R65, RZ, 0x33, !PT ;  /* 0x00000041ff417212 */ /* 0x000fe200078e33ff */
[----:B------:R-:W-:Y:S06]  /*c7c0*/  BRA `(.L_x_1019) ;  /* 0x0000000000147947 */ /* 0x000fec0003800000 */
.L_x_1018:
[----:B------:R-:W-:-:S05]  /*c7d0*/  IMAD.U32 R67, RZ, RZ, UR7 ;  /* 0x00000007ff437e24 */ /* 0x000fca000f8e00ff */
[----:B------:R-:W-:-:S13]  /*c7e0*/  ISETP.NE.AND P2, PT, R67, 0x1, PT ;  /* 0x000000014300780c */ /* 0x000fda0003f45270 */
[----:B------:R-:W0:Y:S02]  /*c7f0*/  @P2 LDC.64 R60, c[0x0][0x9e8] ;  /* 0x00027a00ff3c2b82 */ /* 0x000e240000000a00 */
[----:B0-----:R-:W-:-:S05]  /*c800*/  @P2 IMAD.HI.U32 R60, R65, R60, RZ ;  /* 0x0000003c413c2227 */ /* 0x001fca00078e00ff */
[----:B------:R-:W-:-:S07]  /*c810*/  @P2 SHF.R.U32.HI R65, RZ, R61, R60 ;  /* 0x0000003dff412219 */ /* 0x000fce000001163c */
.L_x_1019:
[----:B------:R-:W-:Y:S05]  /*c820*/  BSYNC B0 ;  /* 0x0000000000007941 */ /* 0x000fea0003800000 */
.L_x_1017:
[----:B------:R-:W-:-:S04]  /*c830*/  IMAD R65, R65, R67, -R152 ;  /* 0x0000004341417224 */ /* 0x000fc800078e0a98 */
[----:B------:R-:W-:-:S05]  /*c840*/  IMAD R65, R2, -0x2, R65 ;  /* 0xfffffffe02417824 */ /* 0x000fca00078e0241 */
[----:B------:R-:W-:Y:S02]  /*c850*/  VIADDMNMX R66, R65, R67, R66, PT ;  /* 0x0000004341427246 */ /* 0x000fe40003800142 */
[----:B------:R-:W-:-:S07]  /*c860*/  VIMNMX R68, R68, R65, !PT ;  /* 0x0000004144447248 */ /* 0x000fce0007fe0100 */
.L_x_1016:
[----:B------:R-:W-:Y:S01]  /*c870*/  ISETP.GT.AND P2, PT, R8, -0x1, PT ;  /* 0xffffffff0800780c */ /* 0x000fe20003f44270 */
[----:B------:R-:W1:Y:S03]  /*c880*/  SHFL.IDX PT, R155, R64, 0x1, 0x1c1f ;  /* 0x003c1f00409b7f89 */ /* 0x000e6600000e0000 */
[C---:B------:R-:W-:Y:S02]  /*c890*/  ISETP.GT.AND P4, PT, R68.reuse, RZ, P2 ;  /* 0x000000ff4400720c */ /* 0x040fe40001784270 */
[----:B------:R-:W-:Y:S02]  /*c8a0*/  ISETP.GT.AND P3, PT, R68, 0x1, P2 ;  /* 0x000000014400780c */ /* 0x000fe40001764270 */
[C---:B------:R-:W-:Y:S02]  /*c8b0*/  ISETP.LT.OR P4, PT, R66.reuse, 0x1, P4 ;  /* 0x000000014200780c */ /* 0x040fe40002781670 */
[----:B------:R-:W-:-:S02]  /*c8c0*/  ISETP.LT.OR P3, PT, R66, 0x2, P3 ;  /* 0x000000024200780c */ /* 0x000fc40001f61670 */
[----:B0-----:R-:W-:Y:S02]  /*c8d0*/  FSEL R175, R164, -INF , !P4 ;  /* 0xff800000a4af7808 */ /* 0x001fe40006000000 */
        /* <DEDUP_REMOVED lines=107> */
.L_x_1022:
[----:B------:R-:W-:-:S05]  /*cf90*/  IMAD.U32 R52, RZ, RZ, UR7 ;  /* 0x00000007ff347e24 */ /* 0x000fca000f8e00ff */
[----:B------:R-:W-:-:S13]  /*cfa0*/  ISETP.NE.AND P3, PT, R52, 0x1, PT ;  /* 0x000000013400780c */ /* 0x000fda0003f65270 */
[----:B------:R-:W0:Y:S02]  /*cfb0*/  @P3 LDC.64 R154, c[0x0][0x9e8] ;  /* 0x00027a00ff9a3b82 */ /* 0x000e240000000a00 */
[----:B0-----:R-:W-:-:S05]  /*cfc0*/  @P3 IMAD.HI.U32 R36, R153, R154, RZ ;  /* 0x0000009a99243227 */ /* 0x001fca00078e00ff */
[----:B------:R-:W-:-:S07]  /*cfd0*/  @P3 SHF.R.U32.HI R153, RZ, R155, R36 ;  /* 0x0000009bff993219 */ /* 0x000fce0000011624 */
.L_x_1023:
[----:B------:R-:W-:Y:S05]  /*cfe0*/  BSYNC B0 ;  /* 0x0000000000007941 */ /* 0x000fea0003800000 */
.L_x_1021:
[----:B------:R-:W-:-:S04]  /*cff0*/  IMAD R153, R153, R52, -R152 ;  /* 0x0000003499997224 */ /* 0x000fc800078e0a98 */
[----:B------:R-:W-:-:S05]  /*d000*/  IMAD R153, R2, -0x2, R153 ;  /* 0xfffffffe02997824 */ /* 0x000fca00078e0299 */
[----:B------:R-:W-:Y:S02]  /*d010*/  VIADDMNMX R28, R153, R52, R28, PT ;  /* 0x00000034991c7246 */ /* 0x000fe4000380011c */
[----:B------:R-:W-:-:S07]  /*d020*/  VIMNMX R32, R32, R153, !PT ;  /* 0x0000009920207248 */ /* 0x000fce0007fe0100 */
.L_x_1020:
        /* <DEDUP_REMOVED lines=14> */
[----:B------:R-:W-:Y:S01]  /*d110*/  FMNMX.FTZ R36, R181, R36, !PT ;  /* 0x00000024b5247209 */ /* 0x000fe20007810000 */
[----:B------:R-:W0:Y:S01]  /*d120*/  LDC R12, c[0x0][0x988] ;  /* 0x00026200ff0c7b82 */ /* 0x000e220000000800 */
        /* <DEDUP_REMOVED lines=50> */
[----:B------:R-:W1:Y:S01]  /*d450*/  SHFL.BFLY PT, R9, R36, 0x2, 0x1f ;  /* 0x0c401f0024097f89 */ /* 0x000e6200000e0000 */
[----:B------:R-:W-:-:S02]  /*d460*/  ISETP.LT.OR P3, PT, R28, 0x31, P3 ;  /* 0x000000311c00780c */ /* 0x000fc40001f61670 */
[----:B------:R-:W-:Y:S02]  /*d470*/  FSEL R27, R27, -INF , !P4 ;  /* 0xff8000001b1b7808 */ /* 0x000fe40006000000 */
[----:B------:R-:W-:Y:S02]  /*d480*/  ISETP.GT.AND P4, PT, R32, 0x31, P2 ;  /* 0x000000312000780c */ /* 0x000fe40001784270 */
[----:B------:R-:W-:Y:S02]  /*d490*/  FSEL R157, R30, -INF , !P3 ;  /* 0xff8000001e9d7808 */ /* 0x000fe40005800000 */
[----:B------:R-:W-:Y:S02]  /*d4a0*/  ISETP.GT.AND P3, PT, R32, 0x38, P2 ;  /* 0x000000382000780c */ /* 0x000fe40001764270 */
[C---:B------:R-:W-:Y:S02]  /*d4b0*/  ISETP.LT.OR P4, PT, R28.reuse, 0x32, P4 ;  /* 0x000000321c00780c */ /* 0x040fe40002781670 */
[----:B------:R-:W-:-:S02]  /*d4c0*/  ISETP.LT.OR P3, PT, R28, 0x39, P3 ;  /* 0x000000391c00780c */ /* 0x000fc40001f61670 */
[----:B------:R-:W-:Y:S02]  /*d4d0*/  FSEL R31, R31, -INF , !P4 ;  /* 0xff8000001f1f7808 */ /* 0x000fe40006000000 */
[----:B------:R-:W-:Y:S02]  /*d4e0*/  ISETP.GT.AND P4, PT, R32, 0x39, P2 ;  /* 0x000000392000780c */ /* 0x000fe40001784270 */
[----:B------:R-:W-:Y:S02]  /*d4f0*/  FSEL R25, R34, -INF , !P3 ;  /* 0xff80000022197808 */ /* 0x000fe40005800000 */
[----:B------:R-:W-:Y:S02]  /*d500*/  ISETP.GT.AND P3, PT, R32, 0x40, P2 ;  /* 0x000000402000780c */ /* 0x000fe40001764270 */
[----:B------:R-:W-:Y:S02]  /*d510*/  ISETP.LT.OR P4, PT, R28, 0x3a, P4 ;  /* 0x0000003a1c00780c */ /* 0x000fe40002781670 */
[----:B-1----:R-:W-:-:S02]  /*d520*/  FMNMX.FTZ R9, R36, R9, !PT ;  /* 0x0000000924097209 */ /* 0x002fc40007810000 */
[----:B------:R-:W-:Y:S02]  /*d530*/  ISETP.LT.OR P3, PT, R28, 0x41, P3 ;  /* 0x000000411c00780c */ /* 0x000fe40001f61670 */
[----:B------:R-:W-:Y:S01]  /*d540*/  FSEL R35, R35, -INF , !P4 ;  /* 0xff80000023237808 */ /* 0x000fe20006000000 */
[----:B------:R-:W1:Y:S01]  /*d550*/  SHFL.BFLY PT, R20, R9, 0x1, 0x1f ;  /* 0x0c201f0009147f89 */ /* 0x000e6200000e0000 */
[----:B------:R-:W-:Y:S01]  /*d560*/  FSEL R15, R38, -INF , !P3 ;  /* 0xff800000260f7808 */ /* 0x000fe20005800000 */
[----:B------:R-:W-:Y:S01]  /*d570*/  IMAD.U32 R38, RZ, RZ, UR48 ;  /* 0x00000030ff267e24 */ /* 0x000fe2000f8e00ff */
[----:B------:R-:W-:Y:S01]  /*d580*/  ISETP.GT.AND P3, PT, R32, 0x41, P2 ;  /* 0x000000412000780c */ /* 0x000fe20001764270 */
[----:B------:R-:W-:-:S03]  /*d590*/  UMOV UR48, UR4 ;  /* 0x0000000400307c82 */ /* 0x000fc60008000000 */
[----:B------:R-:W-:Y:S02]  /*d5a0*/  ISETP.LT.OR P3, PT, R28, 0x42, P3 ;  /* 0x000000421c00780c */ /* 0x000fe40001f61670 */
[----:B------:R-:W-:-:S05]  /*d5b0*/  @!P1 LEA R38, R38, UR36, 0x3 ;  /* 0x0000002426269c11 */ /* 0x000fca000f8e18ff */
[----:B------:R-:W-:-:S05]  /*d5c0*/  @!P1 VIADD R38, R38, 0x28860 ;  /* 0x0002886026269836 */ /* 0x000fca0000000000 */
[----:B------:R-:W-:-:S04]  /*d5d0*/  @!P1 PRMT R38, RZ, 0x654, R38 ;  /* 0x00000654ff269816 */ /* 0x000fc80000000026 */
[----:B------:R2:W-:Y:S01]  /*d5e0*/  @!P1 SYNCS.ARRIVE.TRANS64.RED.A1T0 RZ, [R38+URZ], RZ ;  /* 0x000000ff26ff99a7 */ /* 0x0005e2000810043f */
[----:B-1----:R-:W-:-:S04]  /*d5f0*/  FMNMX.FTZ R9, R9, R20, !PT ;  /* 0x0000001409097209 */ /* 0x002fc80007810000 */
[C---:B------:R-:W-:Y:S01]  /*d600*/  FSETP.NEU.FTZ.AND P4, PT, R9.reuse, -INF , PT ;  /* 0xff8000000900780b */ /* 0x040fe20003f9d000 */
[----:B0-----:R-:W-:-:S05]  /*d610*/  FMUL.FTZ R20, R9, R12 ;  /* 0x0000000c09147220 */ /* 0x001fca0000410000 */
        /* <DEDUP_REMOVED lines=15> */
[-CC-:B0-----:R-:W-:Y:S01]  /*d710*/  FFMA.FTZ R22, R187, R12.reuse, -R20.reuse ;  /* 0x0000000cbb167223 */ /* 0x181fe20000010814 */
        /* <DEDUP_REMOVED lines=33> */
[----:B------:R-:W-:Y:S01]  /*d930*/  FFMA.FTZ R33, R33, R12, -R20 ;  /* 0x0000000c21217223 */ /* 0x000fe20000010814 */
[----:B------:R-:W-:-:S02]  /*d940*/  FMNMX.FTZ R10, R21, R10, !PT ;  /* 0x0000000a150a7209 */ /* 0x000fc40007810000 */
[----:B------:R-:W-:Y:S02]  /*d950*/  ISETP.LT.OR P3, PT, R28, 0x52, P3 ;  /* 0x000000521c00780c */ /* 0x000fe40001f61670 */
[----:B------:R-:W-:Y:S01]  /*d960*/  FMNMX.FTZ R10, R165, R10, !PT ;  /* 0x0000000aa50a7209 */ /* 0x000fe20007810000 */
[----:B------:R-:W-:Y:S01]  /*d970*/  MUFU.EX2 R180, R180 ;  /* 0x000000b400b47308 */ /* 0x000fe20000000800 */
[----:B------:R-:W-:Y:S01]  /*d980*/  FSEL R183, R42, -INF , !P3 ;  /* 0xff8000002ab77808 */ /* 0x000fe20005800000 */
[----:B0-----:R-:W-:Y:S01]  /*d990*/  FFMA.FTZ R22, R173, R12, -R20 ;  /* 0x0000000cad167223 */ /* 0x001fe20000010814 */
[----:B------:R-:W-:Y:S02]  /*d9a0*/  FMNMX.FTZ R10, R23, R10, !PT ;  /* 0x0000000a170a7209 */ /* 0x000fe40007810000 */
[----:B------:R-:W-:Y:S02]  /*d9b0*/  ISETP.GT.AND P3, PT, R32, 0x58, P2 ;  /* 0x000000582000780c */ /* 0x000fe40001764270 */
[----:B------:R-:W-:Y:S01]  /*d9c0*/  FMNMX.FTZ R10, R161, R10, !PT ;  /* 0x0000000aa10a7209 */ /* 0x000fe20007810000 */
[----:B------:R-:W-:Y:S01]  /*d9d0*/  MUFU.EX2 R182, R182 ;  /* 0x000000b600b67308 */ /* 0x000fe20000000800 */
[----:B------:R-:W-:-:S02]  /*d9e0*/  ISETP.LT.OR P3, PT, R28, 0x59, P3 ;  /* 0x000000591c00780c */ /* 0x000fc40001f61670 */
[----:B------:R-:W-:Y:S02]  /*d9f0*/  FMNMX.FTZ R10, R159, R10, !PT ;  /* 0x0000000a9f0a7209 */ /* 0x000fe40007810000 */
[----:B------:R-:W-:Y:S02]  /*da00*/  FSEL R189, R44, -INF , !P3 ;  /* 0xff8000002cbd7808 */ /* 0x000fe40005800000 */
[----:B------:R-:W-:Y:S01]  /*da10*/  FMNMX.FTZ R10, R27, R10, !PT ;  /* 0x0000000a1b0a7209 */ /* 0x000fe20007810000 */
[----:B------:R-:W-:Y:S01]  /*da20*/  MUFU.EX2 R179, R179 ;  /* 0x000000b300b37308 */ /* 0x000fe20000000800 */
[----:B------:R-:W-:Y:S02]  /*da30*/  ISETP.GT.AND P3, PT, R32, 0x59, P2 ;  /* 0x000000592000780c */ /* 0x000fe40001764270 */
[----:B------:R-:W-:Y:S02]  /*da40*/  FMNMX.FTZ R10, R157, R10, !PT ;  /* 0x0000000a9d0a7209 */ /* 0x000fe40007810000 */
[----:B------:R-:W-:-:S02]  /*da50*/  ISETP.LT.OR P3, PT, R28, 0x5a, P3 ;  /* 0x0000005a1c00780c */ /* 0x000fc40001f61670 */
[----:B------:R-:W-:Y:S01]  /*da60*/  FMNMX.FTZ R10, R31, R10, !PT ;  /* 0x0000000a1f0a7209 */ /* 0x000fe20007810000 */
[----:B------:R-:W-:Y:S01]  /*da70*/  MUFU.EX2 R176, R176 ;  /* 0x000000b000b07308 */ /* 0x000fe20000000800 */
[----:B------:R-:W-:Y:S02]  /*da80*/  FSEL R173, R45, -INF , !P3 ;  /* 0xff8000002dad7808 */ /* 0x000fe40005800000 */
[----:B------:R-:W-:Y:S02]  /*da90*/  ISETP.GT.AND P3, PT, R32, 0x60, P2 ;  /* 0x000000602000780c */ /* 0x000fe40001764270 */
[----:B------:R-:W-:Y:S02]  /*daa0*/  FMNMX.FTZ R10, R25, R10, !PT ;  /* 0x0000000a190a7209 */ /* 0x000fe40007810000 */
[----:B------:R-:W-:Y:S01]  /*dab0*/  ISETP.LT.OR P3, PT, R28, 0x61, P3 ;  /* 0x000000611c00780c */ /* 0x000fe20001f61670 */
[----:B------:R0:W-:Y:S01]  /*dac0*/  MUFU.EX2 R45, R22 ;  /* 0x00000016002d7308 */ /* 0x0001e20000000800 */
[----:B------:R-:W-:-:S02]  /*dad0*/  FMNMX.FTZ R10, R35, R10, !PT ;  /* 0x0000000a230a7209 */ /* 0x000fc40007810000 */
[----:B------:R-:W-:Y:S02]  /*dae0*/  FSEL R177, R46, -INF , !P3 ;  /* 0xff8000002eb17808 */ /* 0x000fe40005800000 */
[----:B------:R-:W-:Y:S02]  /*daf0*/  ISETP.GT.AND P3, PT, R32, 0x61, P2 ;  /* 0x000000612000780c */ /* 0x000fe40001764270 */
[----:B------:R-:W-:Y:S01]  /*db00*/  FMNMX.FTZ R10, R15, R10, !PT ;  /* 0x0000000a0f0a7209 */ /* 0x000fe20007810000 */
[----:B------:R-:W-:Y:S01]  /*db10*/  MUFU.EX2 R178, R178 ;  /* 0x000000b200b27308 */ /* 0x000fe20000000800 */
[----:B------:R-:W-:Y:S01]  /*db20*/  ISETP.LT.OR P3, PT, R28, 0x62, P3 ;  /* 0x000000621c00780c */ /* 0x000fe20001f61670 */
[----:B0-----:R-:W-:Y:S01]  /*db30*/  FFMA.FTZ R22, R79, R12, -R20 ;  /* 0x0000000c4f167223 */ /* 0x001fe20000010814 */
        /* <DEDUP_REMOVED lines=8> */
[----:B------:R-:W-:Y:S01]  /*dbc0*/  FFMA.FTZ R51, R81, R12, -R20 ;  /* 0x0000000c51337223 */ /* 0x000fe20000010814 */
        /* <DEDUP_REMOVED lines=11> */
[----:B------:R-:W-:Y:S01]  /*dc80*/  MUFU.EX2 R87, R87 ;  /* 0x0000005700577308 */ /* 0x000fe20000000800 */
[----:B------:R-:W-:Y:S02]  /*dc90*/  FMNMX.FTZ R10, R177, R10, !PT ;  /* 0x0000000ab10a7209 */ /* 0x000fe40007810000 */
[----:B------:R-:W-:Y:S02]  /*dca0*/  FSEL R79, R55, -INF , !P3 ;  /* 0xff800000374f7808 */ /* 0x000fe40005800000 */
[----:B------:R-:W-:Y:S02]  /*dcb0*/  ISETP.GT.AND P3, PT, R32, 0x71, P2 ;  /* 0x000000712000780c */ /* 0x000fe40001764270 */
[----:B------:R-:W-:Y:S01]  /*dcc0*/  FMNMX.FTZ R10, R163, R10, !PT ;  /* 0x0000000aa30a7209 */ /* 0x000fe20007810000 */
[----:B------:R0:W-:Y:S01]  /*dcd0*/  MUFU.EX2 R55, R22 ;  /* 0x0000001600377308 */ /* 0x0001e20000000800 */
[----:B------:R-:W-:-:S02]  /*dce0*/  ISETP.LT.OR P3, PT, R28, 0x72, P3 ;  /* 0x000000721c00780c */ /* 0x000fc40001f61670 */
[----:B------:R-:W-:Y:S02]  /*dcf0*/  FMNMX.FTZ R10, R85, R10, !PT ;  /* 0x0000000a550a7209 */ /* 0x000fe40007810000 */
[----:B------:R-:W-:Y:S02]  /*dd00*/  FSEL R77, R54, -INF , !P3 ;  /* 0xff800000364d7808 */ /* 0x000fe40005800000 */
[C---:B------:R-:W-:Y:S01]  /*dd10*/  ISETP.GT.AND P3, PT, R32.reuse, 0x78, P2 ;  /* 0x000000782000780c */ /* 0x040fe20001764270 */
[----:B------:R-:W-:Y:S01]  /*dd20*/  MUFU.EX2 R168, R168 ;  /* 0x000000a800a87308 */ /* 0x000fe20000000800 */
[----:B------:R-:W-:Y:S02]  /*dd30*/  FMNMX.FTZ R10, R81, R10, !PT ;  /* 0x0000000a510a7209 */ /* 0x000fe40007810000 */
[----:B------:R-:W-:Y:S02]  /*dd40*/  ISETP.GT.AND P2, PT, R32, 0x79, P2 ;  /* 0x000000792000780c */ /* 0x000fe40001744270 */
[----:B------:R-:W-:-:S02]  /*dd50*/  ISETP.LT.OR P3, PT, R28, 0x79, P3 ;  /* 0x000000791c00780c */ /* 0x000fc40001f61670 */
[----:B------:R-:W-:Y:S01]  /*dd60*/  FMNMX.FTZ R10, R79, R10, !PT ;  /* 0x0000000a4f0a7209 */ /* 0x000fe20007810000 */
[----:B------:R-:W-:Y:S01]  /*dd70*/  MUFU.EX2 R51, R51 ;  /* 0x0000003300337308 */ /* 0x000fe20000000800 */
[----:B------:R-:W-:Y:S02]  /*dd80*/  ISETP.LT.OR P2, PT, R28, 0x7a, P2 ;  /* 0x0000007a1c00780c */ /* 0x000fe40001741670 */
[----:B------:R-:W-:Y:S02]  /*dd90*/  FSEL R83, R56, -INF , !P3 ;  /* 0xff80000038537808 */ /* 0x000fe40005800000 */
[----:B------:R-:W-:Y:S02]  /*dda0*/  FMNMX.FTZ R10, R77, R10, !PT ;  /* 0x0000000a4d0a7209 */ /* 0x000fe40007810000 */
[----:B------:R-:W-:Y:S01]  /*ddb0*/  FSEL R73, R57, -INF , !P2 ;  /* 0xff80000039497808 */ /* 0x000fe20005000000 */
[----:B------:R-:W-:Y:S01]  /*ddc0*/  FFMA.FTZ R57, R69, R12, -R20 ;  /* 0x0000000c45397223 */ /* 0x000fe20000010814 */
[----:B------:R-:W-:Y:S01]  /*ddd0*/  FMNMX.FTZ R10, R83, R10, !PT ;  /* 0x0000000a530a7209 */ /* 0x000fe20007810000 */
[----:B------:R-:W-:Y:S01]  /*dde0*/  MUFU.EX2 R170, R170 ;  /* 0x000000aa00aa7308 */ /* 0x000fe20000000800 */
[----:B0-----:R-:W-:-:S02]  /*ddf0*/  FSEL R22, R9, RZ, P4 ;  /* 0x000000ff09167208 */ /* 0x001fc40002000000 */
[----:B------:R-:W-:-:S03]  /*de00*/  FMNMX.FTZ R10, R73, R10, !PT ;  /* 0x0000000a490a7209 */ /* 0x000fc60007810000 */
[----:B------:R-:W-:Y:S01]  /*de10*/  FADD.FTZ R37, -R22, R13 ;  /* 0x0000000d16257221 */ /* 0x000fe20000010100 */
[-C--:B------:R-:W-:Y:S01]  /*de20*/  FFMA.FTZ R13, R29, R12.reuse, -R20 ;  /* 0x0000000c1d0d7223 */ /* 0x080fe20000010814 */
[----:B------:R-:W0:Y:S01]  /*de30*/  SHFL.BFLY PT, R69, R10, 0x2, 0x1f ;  /* 0x0c401f000a457f89 */ /* 0x000e2200000e0000 */
[----:B------:R-:W-:Y:S01]  /*de40*/  MUFU.EX2 R164, R164 ;  /* 0x000000a400a47308 */ /* 0x000fe20000000800 */
[----:B------:R-:W-:-:S07]  /*de50*/  FMUL.FTZ R20, R37, R12 ;  /* 0x0000000c25147220 */ /* 0x000fce0000410000 */
[----:B------:R-:W1:Y:S08]  /*de60*/  MUFU.EX2 R20, R20 ;  /* 0x0000001400147308 */ /* 0x000e700000000800 */
[----:B------:R-:W3:Y:S01]  /*de70*/  MUFU.EX2 R75, R75 ;  /* 0x0000004b004b7308 */ /* 0x000ee20000000800 */
[----:B0-----:R-:W-:-:S07]  /*de80*/  FMNMX.FTZ R69, R10, R69, !PT ;  /* 0x000000450a457209 */ /* 0x001fce0007810000 */
[----:B------:R-:W2:Y:S01]  /*de90*/  MUFU.EX2 R166, R166 ;  /* 0x000000a600a67308 */ /* 0x000ea20000000800 */
[----:B-1----:R-:W-:Y:S01]  /*dea0*/  FFMA.FTZ R53, R20, R4, R39 ;  /* 0x0000000414357223 */ /* 0x002fe20000010027 */
[-C--:B------:R-:W-:Y:S01]  /*deb0*/  FMUL.FTZ R88, R88, R20.reuse ;  /* 0x0000001458587220 */ /* 0x080fe20000410000 */
[-C--:B------:R-:W-:Y:S01]  /*dec0*/  FMUL.FTZ R89, R89, R20.reuse ;  /* 0x0000001459597220 */ /* 0x080fe20000410000 */
[----:B------:R-:W0:Y:S01]  /*ded0*/  SHFL.BFLY PT, R10, R69, 0x1, 0x1f ;  /* 0x0c201f00450a7f89 */ /* 0x000e2200000e0000 */
[C---:B------:R-:W-:Y:S01]  /*dee0*/  FADD.FTZ R53, R180.reuse, R53 ;  /* 0x00000035b4357221 */ /* 0x040fe20000010000 */
[----:B------:R-:W-:Y:S01]  /*def0*/  F2FP.BF16.F32.PACK_AB R180, R180, R39 ;  /* 0x00000027b4b4723e */ /* 0x000fe200000010ff */
[----:B------:R-:W-:Y:S01]  /*df00*/  FMUL.FTZ R92, R92, R20 ;  /* 0x000000145c5c7220 */ /* 0x000fe20000410000 */
[----:B------:R-:W1:Y:S01]  /*df10*/  MUFU.EX2 R57, R57 ;  /* 0x0000003900397308 */ /* 0x000e620000000800 */
[----:B------:R-:W-:Y:S01]  /*df20*/  FADD.FTZ R4, R182, R53 ;  /* 0x00000035b6047221 */ /* 0x000fe20000010000 */
[----:B------:R-:W-:Y:S01]  /*df30*/  F2FP.BF16.F32.PACK_AB R182, R179, R182 ;  /* 0x000000b6b3b6723e */ /* 0x000fe200000010ff */
[-C--:B------:R-:W-:Y:S01]  /*df40*/  FMUL.FTZ R93, R93, R20.reuse ;  /* 0x000000145d5d7220 */ /* 0x080fe20000410000 */
[-C--:B------:R-:W-:Y:S01]  /*df50*/  FMUL.FTZ R96, R96, R20.reuse ;  /* 0x0000001460607220 */ /* 0x080fe20000410000 */
[----:B------:R-:W-:Y:S01]  /*df60*/  FADD.FTZ R53, R179, R4 ;  /* 0x00000004b3357221 */ /* 0x000fe20000010000 */
[-C--:B------:R-:W-:Y:S01]  /*df70*/  FMUL.FTZ R97, R97, R20.reuse ;  /* 0x0000001461617220 */ /* 0x080fe20000410000 */
[----:B------:R-:W-:Y:S01]  /*df80*/  FMUL.FTZ R100, R100, R20 ;  /* 0x0000001464647220 */ /* 0x000fe20000410000 */
[----:B------:R-:W-:Y:S01]  /*df90*/  MUFU.EX2 R160, R160 ;  /* 0x000000a000a07308 */ /* 0x000fe20000000800 */
        /* <DEDUP_REMOVED lines=10> */
[----:B------:R-:W-:Y:S01]  /*e040*/  FMUL.FTZ R109, R109, R20 ;  /* 0x000000146d6d7220 */ /* 0x000fe20000410000 */
[----:B0-----:R-:W-:Y:S01]  /*e050*/  FMNMX.FTZ R10, R69, R10, !PT ;  /* 0x0000000a450a7209 */ /* 0x001fe20007810000 */
[-C--:B------:R-:W-:Y:S01]  /*e060*/  FMUL.FTZ R112, R112, R20.reuse ;  /* 0x0000001470707220 */ /* 0x080fe20000410000 */
[-C--:B------:R-:W-:Y:S01]  /*e070*/  FMUL.FTZ R113, R113, R20.reuse ;  /* 0x0000001471717220 */ /* 0x080fe20000410000 */
[----:B------:R-:W-:Y:S01]  /*e080*/  FMUL.FTZ R116, R116, R20 ;  /* 0x0000001474747220 */ /* 0x000fe20000410000 */
[C---:B------:R-:W-:Y:S01]  /*e090*/  FSETP.NEU.FTZ.AND P2, PT, R10.reuse, -INF , PT ;  /* 0xff8000000a00780b */ /* 0x040fe20003f5d000 */
[----:B------:R-:W-:Y:S01]  /*e0a0*/  FMUL.FTZ R22, R10, R12 ;  /* 0x0000000c0a167220 */ /* 0x000fe20000410000 */
[----:B------:R-:W-:Y:S01]  /*e0b0*/  MUFU.EX2 R162, R162 ;  /* 0x000000a200a27308 */ /* 0x000fe20000000800 */
[-C--:B------:R-:W-:Y:S01]  /*e0c0*/  FMUL.FTZ R117, R117, R20.reuse ;  /* 0x0000001475757220 */ /* 0x080fe20000410000 */
[-C--:B------:R-:W-:Y:S01]  /*e0d0*/  FMUL.FTZ R120, R120, R20.reuse ;  /* 0x0000001478787220 */ /* 0x080fe20000410000 */
[-C--:B------:R-:W-:Y:S01]  /*e0e0*/  FMUL.FTZ R121, R121, R20.reuse ;  /* 0x0000001479797220 */ /* 0x080fe20000410000 */
[----:B------:R-:W-:Y:S01]  /*e0f0*/  FSEL R36, R22, RZ, P2 ;  /* 0x000000ff16247208 */ /* 0x000fe20001000000 */
[-C--:B------:R-:W-:Y:S01]  /*e100*/  FMUL.FTZ R124, R124, R20.reuse ;  /* 0x000000147c7c7220 */ /* 0x080fe20000410000 */
[-C--:B------:R-:W-:Y:S01]  /*e110*/  FMUL.FTZ R125, R125, R20.reuse ;  /* 0x000000147d7d7220 */ /* 0x080fe20000410000 */
[----:B------:R-:W-:Y:S01]  /*e120*/  FMUL.FTZ R128, R128, R20 ;  /* 0x0000001480807220 */ /* 0x000fe20000410000 */
[----:B------:R-:W-:Y:S01]  /*e130*/  MUFU.EX2 R63, R63 ;  /* 0x0000003f003f7308 */ /* 0x000fe20000000800 */
[-C--:B------:R-:W-:Y:S01]  /*e140*/  FFMA.FTZ R34, R31, R12.reuse, -R36 ;  /* 0x0000000c1f227223 */ /* 0x080fe20000010824 */
[----:B------:R-:W-:Y:S01]  /*e150*/  FADD.FTZ R31, R181, R4 ;  /* 0x00000004b51f7221 */ /* 0x000fe20000010000 */
[-CC-:B------:R-:W-:Y:S01]  /*e160*/  FFMA.FTZ R29, R171, R12.reuse, -R36.reuse ;  /* 0x0000000cab1d7223 */ /* 0x180fe20000010824 */
[-CC-:B------:R-:W-:Y:S01]  /*e170*/  FFMA.FTZ R171, R25, R12.reuse, -R36.reuse ;  /* 0x0000000c19ab7223 */ /* 0x180fe20000010824 */
[-CC-:B------:R-:W-:Y:S01]  /*e180*/  FFMA.FTZ R22, R191, R12.reuse, -R36.reuse ;  /* 0x0000000cbf167223 */ /* 0x180fe20000010824 */
[----:B------:R-:W-:Y:S01]  /*e190*/  FADD.FTZ R4, R172, R31 ;  /* 0x0000001fac047221 */ /* 0x000fe20000010000 */
[-CC-:B------:R-:W-:Y:S01]  /*e1a0*/  FFMA.FTZ R24, R155, R12.reuse, -R36.reuse ;  /* 0x0000000c9b187223 */ /* 0x180fe20000010824 */
[-CC-:B------:R-:W-:Y:S01]  /*e1b0*/  FFMA.FTZ R28, R165, R12.reuse, -R36.reuse ;  /* 0x0000000ca51c7223 */ /* 0x180fe20000010824 */
[-C--:B------:R-:W-:Y:S01]  /*e1c0*/  FFMA.FTZ R165, R15, R12.reuse, -R36 ;  /* 0x0000000c0fa57223 */ /* 0x080fe20000010824 */
[----:B------:R-:W-:Y:S01]  /*e1d0*/  FADD.FTZ R25, R45, R4 ;  /* 0x000000042d197221 */ /* 0x000fe20000010000 */
[----:B------:R-:W-:Y:S01]  /*e1e0*/  MUFU.EX2 R22, R22 ;  /* 0x0000001600167308 */ /* 0x000fe20000000800 */
[-CC-:B------:R-:W-:Y:S01]  /*e1f0*/  FFMA.FTZ R37, R169, R12.reuse, -R36.reuse ;  /* 0x0000000ca9257223 */ /* 0x180fe20000010824 */
[-CC-:B------:R-:W-:Y:S01]  /*e200*/  FFMA.FTZ R26, R153, R12.reuse, -R36.reuse ;  /* 0x0000000c991a7223 */ /* 0x180fe20000010824 */
[----:B------:R-:W-:Y:S01]  /*e210*/  FADD.FTZ R4, R174, R25 ;  /* 0x00000019ae047221 */ /* 0x000fe20000010000 */
[----:B------:R-:W-:Y:S01]  /*e220*/  FSEL R25, R10, RZ, P2 ;  /* 0x000000ff0a197208 */ /* 0x000fe20001000000 */
[-CC-:B------:R-:W-:Y:S01]  /*e230*/  FFMA.FTZ R47, R167, R12.reuse, -R36.reuse ;  /* 0x0000000ca72f7223 */ /* 0x180fe20000010824 */
[-C--:B------:R-:W-:Y:S01]  /*e240*/  FFMA.FTZ R21, R21, R12.reuse, -R36 ;  /* 0x0000000c15157223 */ /* 0x080fe20000010824 */
[----:B------:R-:W-:Y:S01]  /*e250*/  FADD.FTZ R31, R87, R4 ;  /* 0x00000004571f7221 */ /* 0x000fe20000010000 */
[----:B------:R-:W-:Y:S01]  /*e260*/  MUFU.EX2 R29, R29 ;  /* 0x0000001d001d7308 */ /* 0x000fe20000000800 */
[----:B------:R-:W-:Y:S01]  /*e270*/  FADD.FTZ R25, -R25, R14 ;  /* 0x0000000e19197221 */ /* 0x000fe20000010100 */
[-CC-:B------:R-:W-:Y:S01]  /*e280*/  FFMA.FTZ R23, R23, R12.reuse, -R36.reuse ;  /* 0x0000000c17177223 */ /* 0x180fe20000010824 */
[----:B------:R-:W-:Y:S01]  /*e290*/  FADD.FTZ R4, R168, R31 ;  /* 0x0000001fa8047221 */ /* 0x000fe20000010000 */
[-CC-:B------:R-:W-:Y:S01]  /*e2a0*/  FFMA.FTZ R30, R161, R12.reuse, -R36.reuse ;  /* 0x0000000ca11e7223 */ /* 0x180fe20000010824 */
[-C--:B------:R-:W-:Y:S01]  /*e2b0*/  FMUL.FTZ R25, R25, R12.reuse ;  /* 0x0000000c19197220 */ /* 0x080fe20000410000 */
[-C--:B------:R-:W-:Y:S01]  /*e2c0*/  FFMA.FTZ R32, R159, R12.reuse, -R36 ;  /* 0x0000000c9f207223 */ /* 0x080fe20000010824 */
[----:B------:R-:W-:Y:S01]  /*e2d0*/  FADD.FTZ R31, R51, R4 ;  /* 0x00000004331f7221 */ /* 0x000fe20000010000 */
[----:B------:R-:W-:Y:S01]  /*e2e0*/  MUFU.EX2 R24, R24 ;  /* 0x0000001800187308 */ /* 0x000fe20000000800 */
[-CC-:B------:R-:W-:Y:S01]  /*e2f0*/  FFMA.FTZ R27, R27, R12.reuse, -R36.reuse ;  /* 0x0000000c1b1b7223 */ /* 0x180fe20000010824 */
[-CC-:B------:R-:W-:Y:S01]  /*e300*/  FFMA.FTZ R169, R157, R12.reuse, -R36.reuse ;  /* 0x0000000c9da97223 */ /* 0x180fe20000010824 */
[----:B------:R-:W-:Y:S01]  /*e310*/  FADD.FTZ R4, R170, R31 ;  /* 0x0000001faa047221 */ /* 0x000fe20000010000 */
[-CC-:B------:R-:W-:Y:S01]  /*e320*/  FFMA.FTZ R35, R35, R12.reuse, -R36.reuse ;  /* 0x0000000c23237223 */ /* 0x180fe20000010824 */
[-CC-:B------:R-:W-:Y:S01]  /*e330*/  FFMA.FTZ R175, R175, R12.reuse, -R36.reuse ;  /* 0x0000000cafaf7223 */ /* 0x180fe20000010824 */
[-C--:B------:R-:W-:Y:S01]  /*e340*/  FFMA.FTZ R41, R41, R12.reuse, -R36 ;  /* 0x0000000c29297223 */ /* 0x080fe20000010824 */
[----:B------:R-:W-:Y:S01]  /*e350*/  FADD.FTZ R15, R55, R4 ;  /* 0x00000004370f7221 */ /* 0x000fe20000010000 */
[----:B------:R-:W0:Y:S01]  /*e360*/  MUFU.EX2 R25, R25 ;  /* 0x0000001900197308 */ /* 0x000e220000000800 */
[-CC-:B------:R-:W-:Y:S01]  /*e370*/  FFMA.FTZ R185, R185, R12.reuse, -R36.reuse ;  /* 0x0000000cb9b97223 */ /* 0x180fe20000010824 */
[-CC-:B------:R-:W-:Y:S01]  /*e380*/  FFMA.FTZ R187, R187, R12.reuse, -R36.reuse ;  /* 0x0000000cbbbb7223 */ /* 0x180fe20000010824 */
[----:B------:R-:W-:Y:S01]  /*e390*/  FADD.FTZ R4, R164, R15 ;  /* 0x0000000fa4047221 */ /* 0x000fe20000010000 */
[-CC-:B------:R-:W-:Y:S01]  /*e3a0*/  FFMA.FTZ R183, R183, R12.reuse, -R36.reuse ;  /* 0x0000000cb7b77223 */ /* 0x180fe20000010824 */
[-CC-:B------:R-:W-:Y:S01]  /*e3b0*/  FFMA.FTZ R189, R189, R12.reuse, -R36.reuse ;  /* 0x0000000cbdbd7223 */ /* 0x180fe20000010824 */
[-C--:B------:R-:W-:Y:S01]  /*e3c0*/  FFMA.FTZ R173, R173, R12.reuse, -R36 ;  /* 0x0000000cadad7223 */ /* 0x080fe20000010824 */
[----:B---3--:R-:W-:Y:S01]  /*e3d0*/  FADD.FTZ R15, R75, R4 ;  /* 0x000000044b0f7221 */ /* 0x008fe20000010000 */
[----:B------:R-:W3:Y:S01]  /*e3e0*/  MUFU.EX2 R37, R37 ;  /* 0x0000002500257308 */ /* 0x000ee20000000800 */
[-CC-:B------:R-:W-:Y:S01]  /*e3f0*/  FFMA.FTZ R177, R177, R12.reuse, -R36.reuse ;  /* 0x0000000cb1b17223 */ /* 0x180fe20000010824 */
[-CC-:B------:R-:W-:Y:S01]  /*e400*/  FFMA.FTZ R163, R163, R12.reuse, -R36.reuse ;  /* 0x0000000ca3a37223 */ /* 0x180fe20000010824 */
[----:B--2---:R-:W-:Y:S01]  /*e410*/  FADD.FTZ R38, R166, R15 ;  /* 0x0000000fa6267221 */ /* 0x004fe20000010000 */
[-CC-:B------:R-:W-:Y:S01]  /*e420*/  FFMA.FTZ R85, R85, R12.reuse, -R36.reuse ;  /* 0x0000000c55557223 */ /* 0x180fe20000010824 */
[-CC-:B------:R-:W-:Y:S01]  /*e430*/  FFMA.FTZ R81, R81, R12.reuse, -R36.reuse ;  /* 0x0000000c51517223 */ /* 0x180fe20000010824 */
[-C--:B------:R-:W-:Y:S01]  /*e440*/  FFMA.FTZ R79, R79, R12.reuse, -R36 ;  /* 0x0000000c4f4f7223 */ /* 0x080fe20000010824 */
[----:B-1----:R-:W-:Y:S01]  /*e450*/  FADD.FTZ R15, R57, R38 ;  /* 0x00000026390f7221 */ /* 0x002fe20000010000 */
[----:B------:R-:W1:Y:S01]  /*e460*/  MUFU.EX2 R26, R26 ;  /* 0x0000001a001a7308 */ /* 0x000e620000000800 */
[----:B0-----:R-:W-:Y:S01]  /*e470*/  FFMA.FTZ R4, R25, R3, R22 ;  /* 0x0000000319047223 */ /* 0x001fe20000010016 */
[-CC-:B------:R-:W-:Y:S01]  /*e480*/  FFMA.FTZ R77, R77, R12.reuse, -R36.reuse ;  /* 0x0000000c4d4d7223 */ /* 0x180fe20000010824 */
[----:B------:R-:W-:Y:S01]  /*e490*/  FADD.FTZ R38, R160, R15 ;  /* 0x0000000fa0267221 */ /* 0x000fe20000010000 */
[-C--:B------:R-:W-:Y:S01]  /*e4a0*/  FFMA.FTZ R83, R83, R12.reuse, -R36 ;  /* 0x0000000c53537223 */ /* 0x080fe20000010824 */
[----:B------:R-:W-:Y:S01]  /*e4b0*/  FADD.FTZ R3, R29, R4 ;  /* 0x000000041d037221 */ /* 0x000fe20000010000 */
[----:B------:R-:W-:Y:S01]  /*e4c0*/  FFMA.FTZ R36, R73, R12, -R36 ;  /* 0x0000000c49247223 */ /* 0x000fe20000010824 */
[----:B------:R-:W-:Y:S01]  /*e4d0*/  FADD.FTZ R15, R67, R38 ;  /* 0x00000026430f7221 */ /* 0x000fe20000010000 */
[----:B------:R-:W0:Y:S01]  /*e4e0*/  MUFU.EX2 R47, R47 ;  /* 0x0000002f002f7308 */ /* 0x000e220000000800 */
[----:B------:R-:W-:Y:S01]  /*e4f0*/  FADD.FTZ R4, R24, R3 ;  /* 0x0000000318047221 */ /* 0x000fe20000010000 */
[----:B------:R-:W-:Y:S01]  /*e500*/  ISETP.GT.AND P2, PT, R8, R17, PT ;  /* 0x000000110800720c */ /* 0x000fe20003f44270 */
[----:B------:R-:W-:Y:S01]  /*e510*/  FADD.FTZ R38, R162, R15 ;  /* 0x0000000fa2267221 */ /* 0x000fe20000010000 */
[----:B------:R-:W-:Y:S01]  /*e520*/  F2FP.BF16.F32.PACK_AB R172, R45, R172 ;  /* 0x000000ac2dac723e */ /* 0x000fe200000010ff */
[----:B---3--:R-:W-:Y:S01]  /*e530*/  FADD.FTZ R3, R37, R4 ;  /* 0x0000000425037221 */ /* 0x008fe20000010000 */
[----:B------:R-:W-:Y:S01]  /*e540*/  F2FP.BF16.F32.PACK_AB R174, R87, R174 ;  /* 0x000000ae57ae723e */ /* 0x000fe200000010ff */
[----:B------:R-:W-:Y:S01]  /*e550*/  FMUL.FTZ R129, R129, R20 ;  /* 0x0000001481817220 */ /* 0x000fe20000410000 */
[----:B------:R-:W2:Y:S01]  /*e560*/  MUFU.EX2 R156, R156 ;  /* 0x0000009c009c7308 */ /* 0x000ea20000000800 */
[----:B-1----:R-:W-:Y:S01]  /*e570*/  FADD.FTZ R4, R26, R3 ;  /* 0x000000031a047221 */ /* 0x002fe20000010000 */
[----:B------:R-:W-:Y:S01]  /*e580*/  FADD.FTZ R3, R63, R38 ;  /* 0x000000263f037221 */ /* 0x000fe20000010000 */
[----:B------:R-:W-:Y:S01]  /*e590*/  F2FP.BF16.F32.PACK_AB R168, R51, R168 ;  /* 0x000000a833a8723e */ /* 0x000fe200000010ff */
[----:B------:R-:W-:Y:S01]  /*e5a0*/  FMUL.FTZ R132, R132, R20 ;  /* 0x0000001484847220 */ /* 0x000fe20000410000 */
[----:B------:R-:W-:Y:S01]  /*e5b0*/  F2FP.BF16.F32.PACK_AB R170, R55, R170 ;  /* 0x000000aa37aa723e */ /* 0x000fe200000010ff */
[----:B------:R-:W-:Y:S01]  /*e5c0*/  FMUL.FTZ R133, R133, R20 ;  /* 0x0000001485857220 */ /* 0x000fe20000410000 */
[----:B------:R-:W-:Y:S01]  /*e5d0*/  F2FP.BF16.F32.PACK_AB R164, R75, R164 ;  /* 0x000000a44ba4723e */ /* 0x000fe200000010ff */
[----:B------:R-:W1:Y:S01]  /*e5e0*/  MUFU.EX2 R21, R21 ;  /* 0x0000001500157308 */ /* 0x000e620000000800 */
[----:B0-----:R-:W-:Y:S01]  /*e5f0*/  FADD.FTZ R4, R47, R4 ;  /* 0x000000042f047221 */ /* 0x001fe20000010000 */
[----:B------:R-:W-:Y:S01]  /*e600*/  F2FP.BF16.F32.PACK_AB R166, R57, R166 ;  /* 0x000000a639a6723e */ /* 0x000fe200000010ff */
[----:B------:R-:W-:Y:S01]  /*e610*/  FMUL.FTZ R136, R136, R20 ;  /* 0x0000001488887220 */ /* 0x000fe20000410000 */
[----:B------:R-:W-:Y:S01]  /*e620*/  F2FP.BF16.F32.PACK_AB R160, R67, R160 ;  /* 0x000000a043a0723e */ /* 0x000fe200000010ff */
[----:B------:R-:W-:Y:S01]  /*e630*/  FMUL.FTZ R137, R137, R20 ;  /* 0x0000001489897220 */ /* 0x000fe20000410000 */
[----:B------:R-:W-:Y:S01]  /*e640*/  F2FP.BF16.F32.PACK_AB R162, R63, R162 ;  /* 0x000000a23fa2723e */ /* 0x000fe200000010ff */
[-C--:B------:R-:W-:Y:S01]  /*e650*/  FMUL.FTZ R140, R140, R20.reuse ;  /* 0x000000148c8c7220 */ /* 0x080fe20000410000 */
[----:B------:R-:W0:Y:S01]  /*e660*/  MUFU.EX2 R59, R59 ;  /* 0x0000003b003b7308 */ /* 0x000e220000000800 */
[----:B--2---:R-:W-:Y:S01]  /*e670*/  FADD.FTZ R38, R156, R3 ;  /* 0x000000039c267221 */ /* 0x004fe20000010000 */
[-C--:B------:R-:W-:Y:S01]  /*e680*/  FMUL.FTZ R141, R141, R20.reuse ;  /* 0x000000148d8d7220 */ /* 0x080fe20000410000 */
[-C--:B------:R-:W-:Y:S01]  /*e690*/  FMUL.FTZ R144, R144, R20.reuse ;  /* 0x0000001490907220 */ /* 0x080fe20000410000 */
[-C--:B------:R-:W-:Y:S01]  /*e6a0*/  FMUL.FTZ R145, R145, R20.reuse ;  /* 0x0000001491917220 */ /* 0x080fe20000410000 */
[-C--:B------:R-:W-:Y:S01]  /*e6b0*/  FMUL.FTZ R148, R148, R20.reuse ;  /* 0x0000001494947220 */ /* 0x080fe20000410000 */
[----:B------:R-:W-:Y:S01]  /*e6c0*/  FMUL.FTZ R149, R149, R20 ;  /* 0x0000001495957220 */ /* 0x000fe20000410000 */
[----:B------:R-:W-:Y:S01]  /*e6d0*/  F2FP.BF16.F32.PACK_AB R181, R29, R22 ;  /* 0x000000161db5723e */ /* 0x000fe200000010ff */
[----:B------:R-:W2:Y:S01]  /*e6e0*/  MUFU.EX2 R28, R28 ;  /* 0x0000001c001c7308 */ /* 0x000ea20000000800 */
[----:B-1----:R-:W-:Y:S01]  /*e6f0*/  FADD.FTZ R3, R21, R4 ;  /* 0x0000000415037221 */ /* 0x002fe20000010000 */
[----:B------:R-:W-:-:S02]  /*e700*/  VIADD R8, R8, 0xffffffff ;  /* 0xffffffff08087836 */ /* 0x000fc40000000000 */
[-C--:B------:R-:W-:Y:S01]  /*e710*/  FMUL.FTZ R90, R90, R25.reuse ;  /* 0x000000195a5a7220 */ /* 0x080fe20000410000 */
[-C--:B------:R-:W-:Y:S01]  /*e720*/  FMUL.FTZ R91, R91, R25.reuse ;  /* 0x000000195b5b7220 */ /* 0x080fe20000410000 */
[-C--:B------:R-:W-:Y:S01]  /*e730*/  FMUL.FTZ R94, R94, R25.reuse ;  /* 0x000000195e5e7220 */ /* 0x080fe20000410000 */
[-C--:B------:R-:W-:Y:S01]  /*e740*/  FMUL.FTZ R95, R95, R25.reuse ;  /* 0x000000195f5f7220 */ /* 0x080fe20000410000 */
[-C--:B------:R-:W-:Y:S01]  /*e750*/  FMUL.FTZ R98, R98, R25.reuse ;  /* 0x0000001962627220 */ /* 0x080fe20000410000 */
[----:B------:R-:W1:Y:S01]  /*e760*/  MUFU.EX2 R158, R158 ;  /* 0x0000009e009e7308 */ /* 0x000e620000000800 */
[C---:B0-----:R-:W-:Y:S01]  /*e770*/  FADD.FTZ R15, R59.reuse, R38 ;  /* 0x000000263b0f7221 */ /* 0x041fe20000010000 */
[----:B------:R-:W-:Y:S01]  /*e780*/  F2FP.BF16.F32.PACK_AB R156, R59, R156 ;  /* 0x0000009c3b9c723e */ /* 0x000fe200000010ff */
[-C--:B------:R-:W-:Y:S01]  /*e790*/  FMUL.FTZ R99, R99, R25.reuse ;  /* 0x0000001963637220 */ /* 0x080fe20000410000 */
[-C--:B------:R-:W-:Y:S01]  /*e7a0*/  FMUL.FTZ R102, R102, R25.reuse ;  /* 0x0000001966667220 */ /* 0x080fe20000410000 */
[-C--:B------:R-:W-:Y:S01]  /*e7b0*/  FMUL.FTZ R103, R103, R25.reuse ;  /* 0x0000001967677220 */ /* 0x080fe20000410000 */
[-C--:B------:R-:W-:Y:S01]  /*e7c0*/  FMUL.FTZ R106, R106, R25.reuse ;  /* 0x000000196a6a7220 */ /* 0x080fe20000410000 */
[----:B------:R-:W-:Y:S01]  /*e7d0*/  FMUL.FTZ R107, R107, R25 ;  /* 0x000000196b6b7220 */ /* 0x000fe20000410000 */
[----:B------:R-:W0:Y:S01]  /*e7e0*/  MUFU.EX2 R23, R23 ;  /* 0x0000001700177308 */ /* 0x000e220000000800 */
[C---:B--2---:R-:W-:Y:S01]  /*e7f0*/  FADD.FTZ R4, R28.reuse, R3 ;  /* 0x000000031c047221 */ /* 0x044fe20000010000 */
[----:B------:R-:W-:Y:S01]  /*e800*/  F2FP.BF16.F32.PACK_AB R179, R28, R21 ;  /* 0x000000151cb3723e */ /* 0x000fe200000010ff */
[-C--:B------:R-:W-:Y:S01]  /*e810*/  FMUL.FTZ R110, R110, R25.reuse ;  /* 0x000000196e6e7220 */ /* 0x080fe20000410000 */
[-C--:B------:R-:W-:Y:S01]  /*e820*/  FMUL.FTZ R111, R111, R25.reuse ;  /* 0x000000196f6f7220 */ /* 0x080fe20000410000 */
[-C--:B------:R-:W-:Y:S01]  /*e830*/  FMUL.FTZ R114, R114, R25.reuse ;  /* 0x0000001972727220 */ /* 0x080fe20000410000 */
[-C--:B------:R-:W-:Y:S01]  /*e840*/  FMUL.FTZ R115, R115, R25.reuse ;  /* 0x0000001973737220 */ /* 0x080fe20000410000 */
[-C--:B------:R-:W-:Y:S01]  /*e850*/  FMUL.FTZ R118, R118, R25.reuse ;  /* 0x0000001976767220 */ /* 0x080fe20000410000 */
[----:B------:R-:W2:Y:S01]  /*e860*/  MUFU.EX2 R49, R49 ;  /* 0x0000003100317308 */ /* 0x000ea20000000800 */
        /* <DEDUP_REMOVED lines=8> */
[----:B0-----:R-:W-:Y:S01]  /*e8f0*/  FADD.FTZ R3, R23, R4 ;  /* 0x0000000417037221 */ /* 0x001fe20000010000 */
[-C--:B------:R-:W-:Y:S01]  /*e900*/  FMUL.FTZ R131, R131, R25.reuse ;  /* 0x0000001983837220 */ /* 0x080fe20000410000 */
[-C--:B------:R-:W-:Y:S01]  /*e910*/  FMUL.FTZ R134, R134, R25.reuse ;  /* 0x0000001986867220 */ /* 0x080fe20000410000 */
[-C--:B------:R-:W-:Y:S01]  /*e920*/  FMUL.FTZ R135, R135, R25.reuse ;  /* 0x0000001987877220 */ /* 0x080fe20000410000 */
[-C--:B------:R-:W-:Y:S01]  /*e930*/  FMUL.FTZ R138, R138, R25.reuse ;  /* 0x000000198a8a7220 */ /* 0x080fe20000410000 */
[-C--:B------:R-:W-:Y:S01]  /*e940*/  FMUL.FTZ R139, R139, R25.reuse ;  /* 0x000000198b8b7220 */ /* 0x080fe20000410000 */
[-C--:B------:R-:W-:Y:S01]  /*e950*/  FMUL.FTZ R142, R142, R25.reuse ;  /* 0x000000198e8e7220 */ /* 0x080fe20000410000 */
[----:B------:R-:W0:Y:S01]  /*e960*/  MUFU.EX2 R152, R152 ;  /* 0x0000009800987308 */ /* 0x000e220000000800 */
        /* <DEDUP_REMOVED lines=8> */
[----:B-1----:R-:W-:-:S07]  /*e9f0*/  FADD.FTZ R3, R30, R3 ;  /* 0x000000031e037221 */ /* 0x002fce0000010000 */
        /* <DEDUP_REMOVED lines=21> */
[----:B------:R1:W3:Y:S01]  /*eb50*/  MUFU.EX2 R31, R175 ;  /* 0x000000af001f7308 */ /* 0x0002e20000000800 */
[C---:B0-----:R-:W-:Y:S01]  /*eb60*/  FADD.FTZ R38, R14.reuse, R3 ;  /* 0x000000030e267221 */ /* 0x041fe20000010000 */
[----:B------:R-:W-:Y:S01]  /*eb70*/  F2FP.BF16.F32.PACK_AB R171, R14, R171 ;  /* 0x000000ab0eab723e */ /* 0x000fe200000010ff */
[----:B------:R-:W-:-:S05]  /*eb80*/  IMAD.MOV.U32 R14, RZ, RZ, R10 ;  /* 0x000000ffff0e7224 */ /* 0x000fca00078e000a */
[----:B------:R-:W0:Y:S01]  /*eb90*/  MUFU.EX2 R41, R41 ;  /* 0x0000002900297308 */ /* 0x000e220000000800 */
[----:B--2---:R-:W-:Y:S01]  /*eba0*/  FADD.FTZ R38, R165, R38 ;  /* 0x00000026a5267221 */ /* 0x004fe20000010000 */
[----:B-1----:R-:W-:-:S06]  /*ebb0*/  F2FP.BF16.F32.PACK_AB R175, R27, R32 ;  /* 0x000000201baf723e */ /* 0x002fcc00000010ff */
[----:B------:R-:W1:Y:S01]  /*ebc0*/  MUFU.EX2 R167, R185 ;  /* 0x000000b900a77308 */ /* 0x000e620000000800 */
[C---:B---3--:R-:W-:Y:S01]  /*ebd0*/  FADD.FTZ R38, R31.reuse, R38 ;  /* 0x000000261f267221 */ /* 0x048fe20000010000 */
[----:B------:R-:W-:-:S06]  /*ebe0*/  F2FP.BF16.F32.PACK_AB R165, R31, R165 ;  /* 0x000000a51fa5723e */ /* 0x000fcc00000010ff */
[----:B------:R-:W2:Y:S01]  /*ebf0*/  MUFU.EX2 R161, R187 ;  /* 0x000000bb00a17308 */ /* 0x000ea20000000800 */
[----:B0-----:R-:W-:-:S07]  /*ec00*/  FADD.FTZ R38, R41, R38 ;  /* 0x0000002629267221 */ /* 0x001fce0000010000 */
[----:B------:R0:W3:Y:S01]  /*ec10*/  MUFU.EX2 R35, R183 ;  /* 0x000000b700237308 */ /* 0x0000e20000000800 */
[C---:B-1----:R-:W-:Y:S01]  /*ec20*/  FADD.FTZ R38, R167.reuse, R38 ;  /* 0x00000026a7267221 */ /* 0x042fe20000010000 */
[----:B------:R-:W-:-:S06]  /*ec30*/  F2FP.BF16.F32.PACK_AB R167, R167, R41 ;  /* 0x00000029a7a7723e */ /* 0x000fcc00000010ff */
[----:B------:R-:W1:Y:S01]  /*ec40*/  MUFU.EX2 R189, R189 ;  /* 0x000000bd00bd7308 */ /* 0x000e620000000800 */
[----:B--2---:R-:W-:Y:S01]  /*ec50*/  FADD.FTZ R38, R161, R38 ;  /* 0x00000026a1267221 */ /* 0x004fe20000010000 */
[----:B0-----:R-:W-:-:S06]  /*ec60*/  F2FP.BF16.F32.PACK_AB R183, R37, R24 ;  /* 0x0000001825b7723e */ /* 0x001fcc00000010ff */
[----:B------:R0:W2:Y:S01]  /*ec70*/  MUFU.EX2 R15, R173 ;  /* 0x000000ad000f7308 */ /* 0x0000a20000000800 */
[C---:B---3--:R-:W-:Y:S01]  /*ec80*/  FADD.FTZ R38, R35.reuse, R38 ;  /* 0x0000002623267221 */ /* 0x048fe20000010000 */
[----:B------:R-:W-:-:S06]  /*ec90*/  F2FP.BF16.F32.PACK_AB R161, R35, R161 ;  /* 0x000000a123a1723e */ /* 0x000fcc00000010ff */
[----:B------:R3:W4:Y:S01]  /*eca0*/  MUFU.EX2 R157, R177 ;  /* 0x000000b1009d7308 */ /* 0x0007220000000800 */
[----:B-1----:R-:W-:Y:S01]  /*ecb0*/  FADD.FTZ R38, R189, R38 ;  /* 0x00000026bd267221 */ /* 0x002fe20000010000 */
[----:B0-----:R-:W-:-:S06]  /*ecc0*/  F2FP.BF16.F32.PACK_AB R173, R30, R23 ;  /* 0x000000171ead723e */ /* 0x001fcc00000010ff */
[----:B------:R0:W1:Y:S01]  /*ecd0*/  MUFU.EX2 R13, R163 ;  /* 0x000000a3000d7308 */ /* 0x0000620000000800 */
[----:B--2---:R-:W-:Y:S01]  /*ece0*/  FADD.FTZ R38, R15, R38 ;  /* 0x000000260f267221 */ /* 0x004fe20000010000 */
[----:B---3--:R-:W-:-:S06]  /*ecf0*/  F2FP.BF16.F32.PACK_AB R177, R47, R26 ;  /* 0x0000001a2fb1723e */ /* 0x008fcc00000010ff */
[----:B------:R-:W2:Y:S01]  /*ed00*/  MUFU.EX2 R85, R85 ;  /* 0x0000005500557308 */ /* 0x000ea20000000800 */
[----:B----4-:R-:W-:Y:S01]  /*ed10*/  FADD.FTZ R38, R157, R38 ;  /* 0x000000269d267221 */ /* 0x010fe20000010000 */
[----:B0-----:R-:W-:Y:S01]  /*ed20*/  F2FP.BF16.F32.PACK_AB R163, R15, R189 ;  /* 0x000000bd0fa3723e */ /* 0x001fe200000010ff */
[----:B------:R-:W-:-:S05]  /*ed30*/  IMAD.MOV.U32 R15, RZ, RZ, R0 ;  /* 0x000000ffff0f7224 */ /* 0x000fca00078e0000 */
[----:B------:R-:W0:Y:S01]  /*ed40*/  MUFU.EX2 R81, R81 ;  /* 0x0000005100517308 */ /* 0x000e220000000800 */
[C---:B-1----:R-:W-:Y:S01]  /*ed50*/  FADD.FTZ R38, R13.reuse, R38 ;  /* 0x000000260d267221 */ /* 0x042fe20000010000 */
[----:B------:R-:W-:Y:S01]  /*ed60*/  F2FP.BF16.F32.PACK_AB R157, R13, R157 ;  /* 0x0000009d0d9d723e */ /* 0x000fe200000010ff */
[----:B------:R-:W-:-:S05]  /*ed70*/  IMAD.MOV.U32 R13, RZ, RZ, R9 ;  /* 0x000000ffff0d7224 */ /* 0x000fca00078e0009 */
[----:B------:R-:W1:Y:S01]  /*ed80*/  MUFU.EX2 R79, R79 ;  /* 0x0000004f004f7308 */ /* 0x000e620000000800 */
[----:B--2---:R-:W-:-:S07]  /*ed90*/  FADD.FTZ R38, R85, R38 ;  /* 0x0000002655267221 */ /* 0x004fce0000010000 */
[----:B------:R-:W2:Y:S01]  /*eda0*/  MUFU.EX2 R77, R77 ;  /* 0x0000004d004d7308 */ /* 0x000ea20000000800 */
[C---:B0-----:R-:W-:Y:S01]  /*edb0*/  FADD.FTZ R38, R81.reuse, R38 ;  /* 0x0000002651267221 */ /* 0x041fe20000010000 */
[----:B------:R-:W-:-:S06]  /*edc0*/  F2FP.BF16.F32.PACK_AB R159, R81, R85 ;  /* 0x00000055519f723e */ /* 0x000fcc00000010ff */
[----:B------:R-:W0:Y:S01]  /*edd0*/  MUFU.EX2 R83, R83 ;  /* 0x0000005300537308 */ /* 0x000e220000000800 */
[----:B-1----:R-:W-:-:S07]  /*ede0*/  FADD.FTZ R38, R79, R38 ;  /* 0x000000264f267221 */ /* 0x002fce0000010000 */
[----:B------:R-:W1:Y:S01]  /*edf0*/  MUFU.EX2 R36, R36 ;  /* 0x0000002400247308 */ /* 0x000e620000000800 */
[C---:B--2---:R-:W-:Y:S01]  /*ee00*/  FADD.FTZ R38, R77.reuse, R38 ;  /* 0x000000264d267221 */ /* 0x044fe20000010000 */
[----:B------:R-:W-:-:S03]  /*ee10*/  F2FP.BF16.F32.PACK_AB R153, R77, R79 ;  /* 0x0000004f4d99723e */ /* 0x000fc600000010ff */
[----:B0-----:R-:W-:-:S04]  /*ee20*/  FADD.FTZ R38, R83, R38 ;  /* 0x0000002653267221 */ /* 0x001fc80000010000 */
[C---:B-1----:R-:W-:Y:S01]  /*ee30*/  FADD.FTZ R3, R36.reuse, R38 ;  /* 0x0000002624037221 */ /* 0x042fe20000010000 */
[----:B------:R-:W-:Y:S01]  /*ee40*/  F2FP.BF16.F32.PACK_AB R155, R36, R83 ;  /* 0x00000053249b723e */ /* 0x000fe200000010ff */
[----:B------:R-:W-:Y:S06]  /*ee50*/  @P2 BRA `(.L_x_1024) ;  /* 0xffffffc800042947 */ /* 0x000fec000383ffff */
.L_x_1007:
[----:B------:R-:W-:Y:S06]  /*ee60*/  BAR.ARV 0x8, 0x180 ;  /* 0x0206000000007b1d */ /* 0x000fec0000002000 */
[----:B------:R-:W-:Y:S05]  /*ee70*/  @!P0 BRA `(.L_x_1025) ;  /* 0x0000000000048947 */ /* 0x000fea0003800000 */
[----:B------:R-:W-:Y:S01]  /*ee80*/  BPT.TRAP 0x1 ;  /* 0x000000040000795c */ /* 0x000fe20000300000 */
.L_x_1025:
[----:B------:R-:W-:Y:S01]  /*ee90*/  ULEA UR5, UR4, UR36, 0x3 ;  /* 0x0000002404057291 */ /* 0x000fe2000f8e183f */
[----:B------:R-:W-:-:S08]  /*eea0*/  SHF.L.U32 R0, R0, 0x1f, RZ ;  /* 0x0000001f00007819 */ /* 0x000fd000000006ff */
[----:B------:R0:W1:Y:S01]  /*eeb0*/  SYNCS.PHASECHK.TRANS64.TRYWAIT P2, [UR5+0x28850], R0 ;  /* 0x02885000ff0075a7 */ /* 0x0000620008040145 */
[----:B------:R-:W-:Y:S05]  /*eec0*/  @!P0 BRA `(.L_x_1026) ;  /* 0x0000000000048947 */ /* 0x000fea0003800000 */
[----:B------:R-:W-:Y:S01]  /*eed0*/  BPT.TRAP 0x1 ;  /* 0x000000040000795c */ /* 0x000fe20000300000 */
.L_x_1026:
[----:B-1----:R-:W-:Y:S05]  /*eee0*/  @P2 BRA `(.L_x_1027) ;  /* 0x0000000000082947 */ /* 0x002fea0003800000 */
[----:B------:R-:W1:Y:S02]  /*eef0*/  SYNCS.PHASECHK.TRANS64.TRYWAIT P0, [UR5+0x28850], R0 ;  /* 0x02885000ff0075a7 */ /* 0x000e640008000145 */
[----:B-1----:R-:W-:Y:S05]  /*ef00*/  @!P0 BRA `(.L_x_1028) ;  /* 0x0000006000b08947 */ /* 0x002fea0003800000 */
.L_x_1027:
[----:B------:R-:W-:Y:S01]  /*ef10*/  UIADD3 UR36, UR36, 0x400, URZ ;  /* 0x0000040024247890 */ /* 0x000fe2000fffe03f */
[----:B------:R-:W-:Y:S01]  /*ef20*/  WARPGROUP.ARRIVE ;  /* 0x00000000000079c5 */ /* 0x000fe20000000000 */
[----:B------:R-:W-:Y:S01]  /*ef30*/  UMOV UR7, 0x40000040 ;  /* 0x4000004000077882 */ /* 0x000fe20000000000 */
[----:B-1----:R-:W1:Y:S01]  /*ef40*/  SHFL.BFLY PT, R5, R4, 0x2, 0x1f ;  /* 0x0c401f0004057f89 */ /* 0x002e6200000e0000 */
[----:B------:R-:W-:Y:S01]  /*ef50*/  USHF.R.U32.HI UR36, URZ, 0x4, UR36 ;  /* 0x000000043f247899 */ /* 0x000fe20008011624 */
[----:B------:R-:W-:Y:S02]  /*ef60*/  IMAD.U32 R11, RZ, RZ, UR5 ;  /* 0x00000005ff0b7e24 */ /* 0x000fe4000f8e00ff */
[----:B0-----:R-:W0:Y:S01]  /*ef70*/  SHFL.BFLY PT, R0, R3, 0x2, 0x1f ;  /* 0x0c401f0003007f89 */ /* 0x001e2200000e0000 */
[----:B------:R-:W-:Y:S01]  /*ef80*/  ULOP3.LUT UR36, UR36, 0x3fff, URZ, 0xc0, !UPT ;  /* 0x00003fff24247892 */ /* 0x000fe2000f8ec03f */
[----:B------:R-:W-:Y:S02]  /*ef90*/  @!P1 VIADD R11, R11, 0x28860 ;  /* 0x000288600b0b9836 */ /* 0x000fe40000000000 */
[----:B------:R-:W-:Y:S01]  /*efa0*/  IMAD.MOV.U32 R6, RZ, RZ, RZ ;  /* 0x000000ffff067224 */ /* 0x000fe200078e00ff */
[----:B------:R-:W-:-:S02]  /*efb0*/  ULOP3.LUT UR36, UR36, 0x4000000, URZ, 0xfc, !UPT ;  /* 0x0400000024247892 */ /* 0x000fc4000f8efc3f */
[----:B------:R-:W-:Y:S02]  /*efc0*/  @!P1 PRMT R11, RZ, 0x654, R11 ;  /* 0x00000654ff0b9816 */ /* 0x000fe4000000000b */
[----:B------:R-:W-:-:S07]  /*efd0*/  ULEA UR4, UR4, UR36, 0xb ;  /* 0x0000002404047291 */ /* 0x000fce000f8e583f */
[----:B------:R-:W-:Y:S02]  /*efe0*/  UMOV UR6, UR4 ;  /* 0x0000000400067c82 */ /* 0x000fe40008000000 */
[----:B------:R-:W-:Y:S01]  /*eff0*/  HGMMA.64x128x16.F32.BF16 R88, R180, gdesc[UR4].tnspB, R88, gsb0 ;  /* 0x41e00004b4587df0 */ /* 0x000fe20008001858 */
[----:B------:R-:W-:Y:S01]  /*f000*/  UIADD3 UR6, UR4, 0x80, URZ ;  /* 0x0000008004067890 */ /* 0x000fe2000fffe03f */
[----:B-1----:R-:W-:Y:S01]  /*f010*/  FADD.FTZ R5, R5, R4 ;  /* 0x0000000405057221 */ /* 0x002fe20000010000 */
[----:B------:R-:W-:Y:S01]  /*f020*/  UMOV UR7, 0x40000040 ;  /* 0x4000004000077882 */ /* 0x000fe20000000000 */
[----:B------:R-:W-:Y:S02]  /*f030*/  IMAD.MOV.U32 R4, RZ, RZ, -0x800000 ;  /* 0xff800000ff047424 */ /* 0x000fe400078e00ff */
[----:B0-----:R-:W-:Y:S02]  /*f040*/  FADD.FTZ R2, R0, R3 ;  /* 0x0000000300027221 */ /* 0x001fe40000010000 */
[----:B------:R-:W0:Y:S04]  /*f050*/  SHFL.BFLY PT, R0, R5, 0x1, 0x1f ;  /* 0x0c201f0005007f89 */ /* 0x000e2800000e0000 */
[----:B------:R-:W1:Y:S01]  /*f060*/  SHFL.BFLY PT, R7, R2, 0x1, 0x1f ;  /* 0x0c201f0002077f89 */ /* 0x000e6200000e0000 */
[----:B0-----:R-:W-:Y:S01]  /*f070*/  FADD.FTZ R13, R5, R0 ;  /* 0x00000000050d7221 */ /* 0x001fe20000010000 */
[----:B------:R-:W-:-:S02]  /*f080*/  IMAD.MOV.U32 R5, RZ, RZ, RZ ;  /* 0x000000ffff057224 */ /* 0x000fc400078e00ff */
[----:B------:R-:W-:Y:S02]  /*f090*/  IMAD.MOV.U32 R0, RZ, RZ, -0x800000 ;  /* 0xff800000ff007424 */ /* 0x000fe400078e00ff */
[----:B-1----:R-:W-:Y:S01]  /*f0a0*/  FADD.FTZ R14, R2, R7 ;  /* 0x00000007020e7221 */ /* 0x002fe20000010000 */
[----:B------:R-:W-:-:S04]  /*f0b0*/  FSETP.NE.FTZ.AND P0, PT, R13, RZ, PT ;  /* 0x000000ff0d00720b */ /* 0x000fc80003f15000 */
[----:B------:R-:W-:-:S09]  /*f0c0*/  FSETP.NE.FTZ.AND P2, PT, R14, RZ, PT ;  /* 0x000000ff0e00720b */ /* 0x000fd20003f55000 */
        /* <DEDUP_REMOVED lines=110> */
[----:B-1----:R-:W-:-:S07]  /*f7b0*/  FMUL.FTZ R151, R151, R5 ;  /* 0x0000000597977220 */ /* 0x002fce0000410000 */
.L_x_958:
[----:B------:R-:W-:Y:S05]  /*f7c0*/  @P0 BRA `(.L_x_1029) ;  /* 0x0000001400340947 */ /* 0x000fea0003800000 */
[----:B------:R-:W0:Y:S01]  /*f7d0*/  S2R R5, SR_TID.X ;  /* 0x0000000000057919 */ /* 0x000e220000002100 */
[----:B------:R-:W1:Y:S01]  /*f7e0*/  LDC R19, c[0x0][0xbe8] ;  /* 0x0002fa00ff137b82 */ /* 0x000e620000000800 */
[----:B------:R-:W-:Y:S01]  /*f7f0*/  SHF.R.S32.HI R13, RZ, 0x1f, R18 ;  /* 0x0000001fff0d7819 */ /* 0x000fe20000011412 */
[----:B------:R-:W-:Y:S01]  /*f800*/  ULDC.64 UR4, c[0x0][0xbd0] ;  /* 0x0002f40000047ab9 */ /* 0x000fe20000000a00 */
[----:B------:R-:W2:Y:S01]  /*f810*/  S2R R24, SR_CTAID.X ;  /* 0x0000000000187919 */ /* 0x000ea20000002500 */
[----:B------:R-:W-:Y:S01]  /*f820*/  ULDC.64 UR6, c[0x0][0xb38] ;  /* 0x0002ce0000067ab9 */ /* 0x000fe20000000a00 */
[----:B------:R-:W-:Y:S03]  /*f830*/  BSSY B0, `(.L_x_1030) ;  /* 0x00000e2000007945 */ /* 0x000fe60003800000 */
[----:B------:R-:W3:Y:S08]  /*f840*/  S2UR UR9, SR_CTAID.Z ;  /* 0x00000000000979c3 */ /* 0x000ef00000002700 */
[----:B------:R-:W4:Y:S08]  /*f850*/  LDC.64 R20, c[0x0][0xbd8] ;  /* 0x0002f600ff147b82 */ /* 0x000f300000000a00 */
[----:B------:R-:W-:Y:S01]  /*f860*/  BAR.SYNC.DEFER_BLOCKING 0x1, 0x100 ;  /* 0x0044000000007b1d */ /* 0x000fe20000010000 */
[----:B-1----:R-:W-:-:S07]  /*f870*/  ISETP.NE.AND P0, PT, R19, 0x1, PT ;  /* 0x000000011300780c */ /* 0x002fce0003f05270 */
[----:B------:R-:W1:Y:S01]  /*f880*/  S2UR UR8, SR_CTAID.Y ;  /* 0x00000000000879c3 */ /* 0x000e620000002600 */
[----:B0-----:R-:W-:-:S07]  /*f890*/  VIADD R5, R5, 0xffffff80 ;  /* 0xffffff8005057836 */ /* 0x001fce0000000000 */
[----:B------:R-:W1:Y:S01]  /*f8a0*/  LDC R25, c[0x0][0xc50] ;  /* 0x00031400ff197b82 */ /* 0x000e620000000800 */
[----:B------:R-:W-:-:S04]  /*f8b0*/  SHF.R.S32.HI R6, RZ, 0x1f, R5 ;  /* 0x0000001fff067819 */ /* 0x000fc80000011405 */
[----:B------:R-:W-:-:S03]  /*f8c0*/  LEA.HI R7, R6, R5, RZ, 0x7 ;  /* 0x0000000506077211 */ /* 0x000fc600078f38ff */
[----:B------:R-:W0:Y:S01]  /*f8d0*/  LDC.64 R22, c[0x0][0xb40] ;  /* 0x0002d000ff167b82 */ /* 0x000e220000000a00 */
[----:B------:R-:W-:Y:S02]  /*f8e0*/  LEA.HI R6, R6, R5, RZ, 0x2 ;  /* 0x0000000506067211 */ /* 0x000fe400078f10ff */
[----:B------:R-:W-:Y:S02]  /*f8f0*/  LOP3.LUT R8, R7, 0xffffff80, RZ, 0xc0, !PT ;  /* 0xffffff8007087812 */ /* 0x000fe400078ec0ff */
[----:B------:R-:W-:-:S03]  /*f900*/  LOP3.LUT R6, R6, 0xfffffffc, RZ, 0xc0, !PT ;  /* 0xfffffffc06067812 */ /* 0x000fc600078ec0ff */
[C---:B------:R-:W-:Y:S01]  /*f910*/  IMAD.IADD R26, R5.reuse, 0x1, -R8 ;  /* 0x00000001051a7824 */ /* 0x040fe200078e0a08 */
[----:B------:R-:W-:Y:S01]  /*f920*/  SHF.R.S32.HI R8, RZ, 0x7, R7 ;  /* 0x00000007ff087819 */ /* 0x000fe20000011407 */
[----:B------:R-:W-:Y:S01]  /*f930*/  IMAD.IADD R12, R5, 0x1, -R6 ;  /* 0x00000001050c7824 */ /* 0x000fe200078e0a06 */
[----:B------:R-:W5:Y:S02]  /*f940*/  @P0 LDC R15, c[0x0][0xbec] ;  /* 0x0002fb00ff0f0b82 */ /* 0x000f640000000800 */
[----:B------:R-:W-:Y:S02]  /*f950*/  SHF.R.S32.HI R9, RZ, 0x1f, R26 ;  /* 0x0000001fff097819 */ /* 0x000fe4000001141a */
[----:B------:R-:W-:Y:S02]  /*f960*/  LEA.HI R5, R7, R8, RZ, 0x1 ;  /* 0x0000000807057211 */ /* 0x000fe400078f08ff */
[CC--:B------:R-:W-:Y:S02]  /*f970*/  LEA.HI R27, R9.reuse, R26.reuse, RZ, 0x2 ;  /* 0x0000001a091b7211 */ /* 0x0c0fe400078f10ff */
[----:B------:R-:W-:Y:S01]  /*f980*/  LEA.HI R9, R9, R26, RZ, 0x5 ;  /* 0x0000001a09097211 */ /* 0x000fe200078f28ff */
[----:B------:R-:W5:Y:S01]  /*f990*/  @P0 LDC R29, c[0x0][0xbec] ;  /* 0x0002fb00ff1d0b82 */ /* 0x000f620000000800 */
[----:B------:R-:W-:-:S02]  /*f9a0*/  SHF.R.S32.HI R10, RZ, 0x2, R27 ;  /* 0x00000002ff0a7819 */ /* 0x000fc4000001141b */
[----:B------:R-:W-:Y:S02]  /*f9b0*/  SHF.R.S32.HI R11, RZ, 0x1f, R27 ;  /* 0x0000001fff0b7819 */ /* 0x000fe4000001141b */
[----:B------:R-:W-:Y:S02]  /*f9c0*/  LOP3.LUT R5, R5, 0x3fffffe, RZ, 0xc0, !PT ;  /* 0x03fffffe05057812 */ /* 0x000fe400078ec0ff */
[----:B------:R-:W-:Y:S01]  /*f9d0*/  LEA.HI R11, R11, R10, RZ, 0x3 ;  /* 0x0000000a0b0b7211 */ /* 0x000fe200078f18ff */
[----:B------:R-:W5:Y:S01]  /*f9e0*/  @P0 LDC R17, c[0x0][0xbf0] ;  /* 0x0002fc00ff110b82 */ /* 0x000f620000000800 */
[----:B------:R-:W-:Y:S01]  /*f9f0*/  LEA.HI R7, R12, R12, RZ, 0x1 ;  /* 0x0000000c0c077211 */ /* 0x000fe200078f08ff */
[----:B------:R-:W-:Y:S01]  /*fa00*/  IMAD.IADD R5, R8, 0x1, -R5 ;  /* 0x0000000108057824 */ /* 0x000fe200078e0a05 */
[----:B------:R-:W-:Y:S02]  /*fa10*/  LOP3.LUT R11, R11, 0xfffffff8, RZ, 0xc0, !PT ;  /* 0xfffffff80b0b7812 */ /* 0x000fe400078ec0ff */
[----:B------:R-:W-:-:S02]  /*fa20*/  SHF.R.S32.HI R9, RZ, 0x5, R9 ;  /* 0x00000005ff097819 */ /* 0x000fc40000011409 */
[----:B------:R-:W-:Y:S01]  /*fa30*/  LOP3.LUT R7, R7, 0x1ffffffe, RZ, 0xc0, !PT ;  /* 0x1ffffffe07077812 */ /* 0x000fe200078ec0ff */
[----:B------:R-:W-:Y:S01]  /*fa40*/  IMAD.IADD R6, R10, 0x1, -R11 ;  /* 0x000000010a067824 */ /* 0x000fe200078e0a0b */
[----:B------:R-:W5:Y:S01]  /*fa50*/  @P0 LDC R16, c[0x0][0xbf0] ;  /* 0x0002fc00ff100b82 */ /* 0x000f620000000800 */
[----:B------:R-:W-:Y:S02]  /*fa60*/  LOP3.LUT R27, R27, 0x7ffffffc, RZ, 0xc0, !PT ;  /* 0x7ffffffc1b1b7812 */ /* 0x000fe400078ec0ff */
[----:B------:R-:W-:Y:S02]  /*fa70*/  IMAD R6, R9, 0x10, R6 ;  /* 0x0000001009067824 */ /* 0x000fe400078e0206 */
[----:B------:R-:W-:Y:S02]  /*fa80*/  IMAD R9, R13, UR4, RZ ;  /* 0x000000040d097c24 */ /* 0x000fe4000f8e02ff */
[----:B------:R-:W-:Y:S02]  /*fa90*/  IMAD.IADD R10, R12, 0x1, -R7 ;  /* 0x000000010c0a7824 */ /* 0x000fe400078e0a07 */
[----:B------:R-:W-:-:S02]  /*faa0*/  IMAD R5, R5, 0x40, R6 ;  /* 0x0000004005057824 */ /* 0x000fc400078e0206 */
[----:B------:R-:W-:Y:S01]  /*fab0*/  IMAD.WIDE.U32 R6, R18, UR4, RZ ;  /* 0x0000000412067c25 */ /* 0x000fe2000f8e00ff */
[----:B---3--:R-:W-:-:S03]  /*fac0*/  USHF.R.S32.HI UR4, URZ, 0x1f, UR9 ;  /* 0x0000001f3f047899 */ /* 0x008fc60008011409 */
[C---:B------:R-:W-:Y:S02]  /*fad0*/  IMAD R11, R18.reuse, UR5, R9 ;  /* 0x00000005120b7c24 */ /* 0x040fe4000f8e0209 */
[----:B------:R-:W-:Y:S02]  /*fae0*/  IMAD R13, R13, UR6, RZ ;  /* 0x000000060d0d7c24 */ /* 0x000fe4000f8e02ff */
[----:B------:R-:W-:Y:S02]  /*faf0*/  IMAD.IADD R7, R7, 0x1, R11 ;  /* 0x0000000107077824 */ /* 0x000fe400078e020b */
[----:B------:R-:W-:-:S04]  /*fb00*/  IMAD.WIDE.U32 R8, R18, UR6, RZ ;  /* 0x0000000612087c25 */ /* 0x000fc8000f8e00ff */
[----:B------:R-:W-:Y:S01]  /*fb10*/  IMAD R11, R18, UR7, R13 ;  /* 0x00000007120b7c24 */ /* 0x000fe2000f8e020d */
[----:B------:R-:W-:Y:S01]  /*fb20*/  ULDC.64 UR6, c[0x0][0xb48] ;  /* 0x0002d20000067ab9 */ /* 0x000fe20000000a00 */
[----:B------:R-:W-:Y:S02]  /*fb30*/  IMAD R10, R10, 0x8, R5 ;  /* 0x000000080a0a7824 */ /* 0x000fe400078e0205 */
[----:B------:R-:W-:Y:S02]  /*fb40*/  IMAD.MOV R18, RZ, RZ, -R18 ;  /* 0x000000ffff127224 */ /* 0x000fe400078e0a12 */
[----:B----4-:R-:W-:Y:S02]  /*fb50*/  IMAD R12, R20, UR4, RZ ;  /* 0x00000004140c7c24 */ /* 0x010fe4000f8e02ff */
[----:B--2---:R-:W-:Y:S02]  /*fb60*/  IMAD R10, R24, 0x80, R10 ;  /* 0x00000080180a7824 */ /* 0x004fe400078e020a */
[----:B0-----:R-:W-:Y:S01]  /*fb70*/  IMAD R14, R22, UR4, RZ ;  /* 0x00000004160e7c24 */ /* 0x001fe2000f8e02ff */
[----:B------:R-:W-:Y:S01]  /*fb80*/  ULDC.64 UR4, c[0x0][0xbe0] ;  /* 0x0002f80000047ab9 */ /* 0x000fe20000000a00 */
[----:B-1----:R-:W-:-:S02]  /*fb90*/  IMAD R25, R25, R18, UR8 ;  /* 0x0000000819197e24 */ /* 0x002fc4000f8e0212 */
[----:B------:R-:W-:Y:S02]  /*fba0*/  IMAD.IADD R9, R9, 0x1, R11 ;  /* 0x0000000109097824 */ /* 0x000fe400078e020b */
[----:B------:R-:W-:Y:S02]  /*fbb0*/  IMAD R13, R21, UR9, R12 ;  /* 0x00000009150d7c24 */ /* 0x000fe4000f8e020c */
[----:B------:R-:W-:-:S04]  /*fbc0*/  IMAD.WIDE.U32 R6, R20, UR9, R6 ;  /* 0x0000000914067c25 */ /* 0x000fc8000f8e0006 */
[----:B-----5:R-:W-:-:S04]  /*fbd0*/  @P0 IMAD.HI.U32 R12, R10, R15, RZ ;  /* 0x0000000f0a0c0227 */ /* 0x020fc800078e00ff */
[----:B------:R-:W-:Y:S01]  /*fbe0*/  IMAD R15, R23, UR9, R14 ;  /* 0x00000009170f7c24 */ /* 0x000fe2000f8e020e */
[----:B------:R-:W-:Y:S01]  /*fbf0*/  SHF.R.S32.HI R14, RZ, 0x1f, R25 ;  /* 0x0000001fff0e7819 */ /* 0x000fe20000011419 */
[----:B------:R-:W-:Y:S01]  /*fc00*/  IMAD.WIDE.U32 R8, R22, UR9, R8 ;  /* 0x0000000916087c25 */ /* 0x000fe2000f8e0008 */
[----:B------:R-:W-:-:S03]  /*fc10*/  ULDC.64 UR8, c[0x0][0xb28] ;  /* 0x0002ca0000087ab9 */ /* 0x000fc60000000a00 */
[----:B------:R-:W-:Y:S02]  /*fc20*/  IMAD.IADD R7, R7, 0x1, R13 ;  /* 0x0000000107077824 */ /* 0x000fe400078e020d */
[----:B------:R-:W-:-:S04]  /*fc30*/  @P0 IMAD.HI.U32 R29, R10, R29, RZ ;  /* 0x0000001d0a1d0227 */ /* 0x000fc800078e00ff */
[----:B------:R-:W-:Y:S02]  /*fc40*/  IMAD.IADD R9, R9, 0x1, R15 ;  /* 0x0000000109097824 */ /* 0x000fe400078e020f */
[----:B------:R-:W-:Y:S01]  /*fc50*/  IMAD.MOV.U32 R11, RZ, RZ, R10 ;  /* 0x000000ffff0b7224 */ /* 0x000fe200078e000a */
[----:B------:R-:W-:Y:S01]  /*fc60*/  @P0 SHF.R.U32.HI R11, RZ, R17, R12 ;  /* 0x00000011ff0b0219 */ /* 0x000fe2000001160c */
[----:B------:R-:W-:Y:S02]  /*fc70*/  IMAD R15, R14, UR6, RZ ;  /* 0x000000060e0f7c24 */ /* 0x000fe4000f8e02ff */
[----:B------:R-:W-:-:S04]  /*fc80*/  IMAD.WIDE.U32 R6, R25, UR4, R6 ;  /* 0x0000000419067c25 */ /* 0x000fc8000f8e0006 */
[----:B------:R-:W-:Y:S01]  /*fc90*/  IMAD.MOV.U32 R13, RZ, RZ, R10 ;  /* 0x000000ffff0d7224 */ /* 0x000fe200078e000a */
[----:B------:R-:W-:Y:S01]  /*fca0*/  @P0 SHF.R.U32.HI R13, RZ, R16, R29 ;  /* 0x00000010ff0d0219 */ /* 0x000fe2000001161d */
[----:B------:R-:W-:Y:S01]  /*fcb0*/  IMAD R12, R14, UR4, RZ ;  /* 0x000000040e0c7c24 */ /* 0x000fe2000f8e02ff */
[----:B------:R-:W-:Y:S01]  /*fcc0*/  IADD3 R6, P0, R11, R6, RZ ;  /* 0x000000060b067210 */ /* 0x000fe20007f1e0ff */
[C---:B------:R-:W-:Y:S01]  /*fcd0*/  IMAD R17, R25.reuse, UR7, R15 ;  /* 0x0000000719117c24 */ /* 0x040fe2000f8e020f */
[--C-:B------:R-:W-:Y:S01]  /*fce0*/  SHF.R.S32.HI R15, RZ, 0x1f, R11.reuse ;  /* 0x0000001fff0f7819 */ /* 0x100fe2000001140b */
[----:B------:R-:W-:Y:S02]  /*fcf0*/  IMAD.MOV R11, RZ, RZ, -R11 ;  /* 0x000000ffff0b7224 */ /* 0x000fe400078e0a0b */
[----:B------:R-:W-:Y:S01]  /*fd00*/  IMAD R14, R25, UR5, R12 ;  /* 0x00000005190e7c24 */ /* 0x000fe2000f8e020c */
[--C-:B------:R-:W-:Y:S01]  /*fd10*/  SHF.R.S32.HI R12, RZ, 0x1f, R13.reuse ;  /* 0x0000001fff0c7819 */ /* 0x100fe2000001140d */
[----:B------:R-:W-:Y:S01]  /*fd20*/  IMAD.MOV R16, RZ, RZ, -R13 ;  /* 0x000000ffff107224 */ /* 0x000fe200078e0a0d */
[----:B------:R-:W-:Y:S01]  /*fd30*/  ULDC.64 UR4, c[0x0][0xb30] ;  /* 0x0002cc0000047ab9 */ /* 0x000fe20000000a00 */
[----:B------:R-:W-:Y:S01]  /*fd40*/  IMAD R11, R19, R11, R10 ;  /* 0x0000000b130b7224 */ /* 0x000fe200078e020a */
[----:B------:R-:W-:Y:S01]  /*fd50*/  IADD3.X R7, R15, R7, R14, P0, !PT ;  /* 0x000000070f077210 */ /* 0x000fe200007fe40e */
[----:B------:R-:W-:Y:S01]  /*fd60*/  IMAD.WIDE.U32 R8, R25, UR6, R8 ;  /* 0x0000000619087c25 */ /* 0x000fe2000f8e0008 */
[----:B------:R-:W-:-:S03]  /*fd70*/  ULDC.64 UR6, c[0x0][0xbc8] ;  /* 0x0002f20000067ab9 */ /* 0x000fc60000000a00 */
[----:B------:R-:W-:Y:S02]  /*fd80*/  IMAD R12, R12, UR4, RZ ;  /* 0x000000040c0c7c24 */ /* 0x000fe4000f8e02ff */
[----:B------:R-:W-:Y:S01]  /*fd90*/  IMAD R15, R19, R16, R10 ;  /* 0x00000010130f7224 */ /* 0x000fe200078e020a */
[----:B------:R-:W-:Y:S01]  /*fda0*/  SHF.R.S32.HI R10, RZ, 0x1f, R11 ;  /* 0x0000001fff0a7819 */ /* 0x000fe2000001140b */
[----:B------:R-:W-:Y:S02]  /*fdb0*/  IMAD.IADD R9, R9, 0x1, R17 ;  /* 0x0000000109097824 */ /* 0x000fe400078e0211 */
[C---:B------:R-:W-:Y:S01]  /*fdc0*/  IMAD R17, R13.reuse, UR5, R12 ;  /* 0x000000050d117c24 */ /* 0x040fe2000f8e020c */
[----:B------:R-:W-:Y:S01]  /*fdd0*/  SHF.R.S32.HI R12, RZ, 0x1f, R15 ;  /* 0x0000001fff0c7819 */ /* 0x000fe2000001140f */
[----:B------:R-:W-:Y:S01]  /*fde0*/  IMAD.WIDE.U32 R8, R13, UR4, R8 ;  /* 0x000000040d087c25 */ /* 0x000fe2000f8e0008 */
[----:B------:R-:W0:Y:S01]  /*fdf0*/  S2UR UR5, SR_CgaCtaId ;  /* 0x00000000000579c3 */ /* 0x000e220000008800 */
[----:B------:R-:W-:-:S02]  /*fe00*/  UMOV UR4, 0x400 ;  /* 0x0000040000047882 */ /* 0x000fc40000000000 */
[----:B------:R-:W-:Y:S02]  /*fe10*/  IMAD R10, R10, UR6, RZ ;  /* 0x000000060a0a7c24 */ /* 0x000fe4000f8e02ff */
        /* <DEDUP_REMOVED lines=20> */
[C---:B------:R-:W-:Y:S01]  /*ff60*/  VIADD R17, R5.reuse, 0x8 ;  /* 0x0000000805117836 */ /* 0x040fe20000000000 */
[----:B------:R-:W-:Y:S01]  /*ff70*/  UIADD3 UR4, UR4, 0x28820, URZ ;  /* 0x0002882004047890 */ /* 0x000fe2000fffe03f */
[----:B------:R-:W0:Y:S01]  /*ff80*/  SHFL.IDX PT, R7, R11, RZ, 0x1c1f ;  /* 0x001c1fff0b077589 */ /* 0x000e2200000e0000 */
[-C--:B------:R-:W-:Y:S01]  /*ff90*/  ISETP.GE.OR P1, PT, R5, R16.reuse, P0 ;  /* 0x000000100500720c */ /* 0x080fe20000726670 */
[----:B------:R-:W-:Y:S01]  /*ffa0*/  IMAD.IADD R19, R26, 0x1, -R27 ;  /* 0x000000011a137824 */ /* 0x000fe200078e0a1b */
[-C--:B------:R-:W-:Y:S01]  /*ffb0*/  ISETP.GE.OR P0, PT, R17, R16.reuse, P0 ;  /* 0x000000101100720c */ /* 0x080fe20000706670 */
[----:B------:R-:W-:Y:S01]  /*ffc0*/  SHFL.IDX PT, R8, R10, 0x1, 0x1c1f ;  /* 0x003c1f000a087f89 */ /* 0x000fe200000e0000 */
[----:B------:R-:W-:Y:S01]  /*ffd0*/  UPRMT UR4, URZ, 0x654, UR4 ;  /* 0x000006543f047896 */ /* 0x000fe20008000004 */
[----:B------:R-:W-:Y:S01]  /*ffe0*/  ISETP.GE.AND P2, PT, R5, R16, PT ;  /* 0x000000100500720c */ /* 0x000fe20003f46270 */
[----:B------:R-:W-:Y:S01]  /*fff0*/  IMAD.SHL.U32 R19, R19, 0x2, RZ ;  /* 0x0000000213137824 */ /* 0x000fe200078e00ff */
[----:B------:R-:W1:Y:S04]  /*10000*/  SHFL.IDX PT, R9, R11, 0x1, 0x1c1f ;  /* 0x003c1f000b097f89 */ /* 0x000e6800000e0000 */
[----:B------:R2:W3:Y:S02]  /*10010*/  SHFL.IDX PT, R14, R20, RZ, 0x1c1f ;  /* 0x001c1fff140e7589 */ /* 0x0004e400000e0000 */
[----:B------:R-:W-:Y:S02]  /*10020*/  SYNCS.ARRIVE.TRANS64.RED.A1T0 RZ, [UR4], RZ ;  /* 0x000000ffffff79a7 */ /* 0x000fe40008100404 */
        /* <DEDUP_REMOVED lines=10> */
[C---:B------:R-:W-:Y:S01]  /*100d0*/  VIADD R10, R19.reuse, 0x28 ;  /* 0x00000028130a7836 */ /* 0x040fe20000000000 */
[----:B------:R-:W-:Y:S01]  /*100e0*/  ISETP.GE.AND P0, PT, R8, UR4, PT ;  /* 0x0000000408007c0c */ /* 0x000fe2000bf06270 */
[----:B------:R-:W-:Y:S01]  /*100f0*/  VIADD R11, R19, 0x30 ;  /* 0x00000030130b7836 */ /* 0x000fe20000000000 */
[----:B------:R-:W-:Y:S01]  /*10100*/  ISETP.GE.AND P1, PT, R9, UR4, PT ;  /* 0x0000000409007c0c */ /* 0x000fe2000bf26270 */
[----:B------:R-:W-:-:S02]  /*10110*/  VIADD R12, R19, 0x38 ;  /* 0x00000038130c7836 */ /* 0x000fc40000000000 */
[----:B------:R-:W-:Y:S01]  /*10120*/  VIADD R13, R19, 0x40 ;  /* 0x00000040130d7836 */ /* 0x000fe20000000000 */
[----:B------:R-:W-:Y:S01]  /*10130*/  ISETP.GE.AND P4, PT, R11, UR4, PT ;  /* 0x000000040b007c0c */ /* 0x000fe2000bf86270 */
[C---:B------:R-:W-:Y:S01]  /*10140*/  VIADD R18, R19.reuse, 0x60 ;  /* 0x0000006013127836 */ /* 0x040fe20000000000 */
[----:B------:R-:W-:Y:S01]  /*10150*/  ISETP.GE.AND P5, PT, R12, UR4, PT ;  /* 0x000000040c007c0c */ /* 0x000fe2000bfa6270 */
[----:B---34-:R-:W-:Y:S01]  /*10160*/  @!P2 IMAD.WIDE R4, R19, 0x4, R14 ;  /* 0x000000041304a825 */ /* 0x018fe200078e020e */
[----:B------:R-:W-:Y:S02]  /*10170*/  ISETP.GE.AND P6, PT, R13, UR4, PT ;  /* 0x000000040d007c0c */ /* 0x000fe4000bfc6270 */
[----:B------:R-:W-:Y:S02]  /*10180*/  @!P3 LEA.HI R0, R0, R0, RZ, 0x1 ;  /* 0x000000000000b211 */ /* 0x000fe400078f08ff */
[----:B------:R0:W-:Y:S01]  /*10190*/  @!P2 ST.E.64 desc[UR44][R4.64], R2 ;  /* 0x000000020400a985 */ /* 0x0001e2000c101b2c */
[----:B------:R-:W-:-:S02]  /*101a0*/  @!P0 LEA.HI R8, R8, R8, RZ, 0x1 ;  /* 0x0000000808088211 */ /* 0x000fc400078f08ff */
[----:B------:R-:W-:Y:S01]  /*101b0*/  @!P3 LOP3.LUT R7, R0, 0xfffffffe, RZ, 0xc0, !PT ;  /* 0xfffffffe0007b812 */ /* 0x000fe200078ec0ff */
[----:B------:R-:W-:Y:S01]  /*101c0*/  VIADD R0, R19, 0x20 ;  /* 0x0000002013007836 */ /* 0x000fe20000000000 */
[----:B------:R-:W-:Y:S02]  /*101d0*/  @!P1 LEA.HI R9, R9, R9, RZ, 0x1 ;  /* 0x0000000909099211 */ /* 0x000fe400078f08ff */
[----:B------:R-:W-:Y:S01]  /*101e0*/  @!P4 LEA.HI R11, R11, R11, RZ, 0x1 ;  /* 0x0000000b0b0bc211 */ /* 0x000fe200078f08ff */
[----:B------:R-:W-:Y:S01]  /*101f0*/  @!P3 IMAD.WIDE R6, R7, 0x4, R14 ;  /* 0x000000040706b825 */ /* 0x000fe200078e020e */
[----:B------:R-:W-:Y:S02]  /*10200*/  ISETP.GE.AND P2, PT, R0, UR4, PT ;  /* 0x0000000400007c0c */ /* 0x000fe4000bf46270 */
[----:B------:R-:W-:Y:S02]  /*10210*/  @!P5 LEA.HI R12, R12, R12, RZ, 0x1 ;  /* 0x0000000c0c0cd211 */ /* 0x000fe400078f08ff */
[----:B------:R1:W-:Y:S01]  /*10220*/  @!P3 ST.E.64 desc[UR44][R6.64], R92 ;  /* 0x0000005c0600b985 */ /* 0x0003e2000c101b2c */
[----:B------:R-:W-:-:S02]  /*10230*/  ISETP.GE.AND P3, PT, R10, UR4, PT ;  /* 0x000000040a007c0c */ /* 0x000fc4000bf66270 */
[----:B0-----:R-:W-:Y:S02]  /*10240*/  @!P0 LOP3.LUT R3, R8, 0xfffffffe, RZ, 0xc0, !PT ;  /* 0xfffffffe08038812 */ /* 0x001fe400078ec0ff */
[----:B------:R-:W-:Y:S02]  /*10250*/  @!P1 LOP3.LUT R5, R9, 0xfffffffe, RZ, 0xc0, !PT ;  /* 0xfffffffe09059812 */ /* 0x000fe400078ec0ff */
[----:B------:R-:W-:Y:S01]  /*10260*/  @!P4 LOP3.LUT R11, R11, 0xfffffffe, RZ, 0xc0, !PT ;  /* 0xfffffffe0b0bc812 */ /* 0x000fe200078ec0ff */
[----:B------:R-:W-:Y:S01]  /*10270*/  @!P0 IMAD.WIDE R2, R3, 0x4, R14 ;  /* 0x0000000403028825 */ /* 0x000fe200078e020e */
[----:B------:R-:W-:-:S03]  /*10280*/  @!P2 LEA.HI R0, R0, R0, RZ, 0x1 ;  /* 0x000000000000a211 */ /* 0x000fc600078f08ff */
[--C-:B------:R-:W-:Y:S01]  /*10290*/  @!P1 IMAD.WIDE R4, R5, 0x4, R14.reuse ;  /* 0x0000000405049825 */ /* 0x100fe200078e020e */
[----:B------:R0:W-:Y:S01]  /*102a0*/  @!P0 ST.E.64 desc[UR44][R2.64], R96 ;  /* 0x0000006002008985 */ /* 0x0001e2000c101b2c */
[----:B------:R-:W-:Y:S02]  /*102b0*/  @!P3 LEA.HI R10, R10, R10, RZ, 0x1 ;  /* 0x0000000a0a0ab211 */ /* 0x000fe400078f08ff */
[----:B-1----:R-:W-:Y:S01]  /*102c0*/  @!P2 LOP3.LUT R7, R0, 0xfffffffe, RZ, 0xc0, !PT ;  /* 0xfffffffe0007a812 */ /* 0x002fe200078ec0ff */
[----:B------:R1:W-:Y:S01]  /*102d0*/  @!P1 ST.E.64 desc[UR44][R4.64], R100 ;  /* 0x0000006404009985 */ /* 0x0003e2000c101b2c */
[----:B------:R-:W-:Y:S02]  /*102e0*/  @!P3 LOP3.LUT R9, R10, 0xfffffffe, RZ, 0xc0, !PT ;  /* 0xfffffffe0a09b812 */ /* 0x000fe400078ec0ff */
[----:B------:R-:W-:Y:S01]  /*102f0*/  @!P6 LEA.HI R0, R13, R13, RZ, 0x1 ;  /* 0x0000000d0d00e211 */ /* 0x000fe200078f08ff */
[----:B------:R-:W-:Y:S01]  /*10300*/  @!P2 IMAD.WIDE R6, R7, 0x4, R14 ;  /* 0x000000040706a825 */ /* 0x000fe200078e020e */
[----:B------:R-:W-:-:S02]  /*10310*/  @!P5 LOP3.LUT R13, R12, 0xfffffffe, RZ, 0xc0, !PT ;  /* 0xfffffffe0c0dd812 */ /* 0x000fc400078ec0ff */
[----:B------:R-:W-:Y:S01]  /*10320*/  @!P6 LOP3.LUT R21, R0, 0xfffffffe, RZ, 0xc0, !PT ;  /* 0xfffffffe0015e812 */ /* 0x000fe200078ec0ff */
[----:B------:R-:W-:Y:S01]  /*10330*/  VIADD R0, R19, 0x48 ;  /* 0x0000004813007836 */ /* 0x000fe20000000000 */
[----:B------:R-:W-:Y:S01]  /*10340*/  @!P2 ST.E.64 desc[UR44][R6.64], R104 ;  /* 0x000000680600a985 */ /* 0x000fe2000c101b2c */
[----:B0-----:R-:W-:-:S03]  /*10350*/  @!P3 IMAD.WIDE R2, R9, 0x4, R14 ;  /* 0x000000040902b825 */ /* 0x001fc600078e020e */
[----:B------:R-:W-:Y:S01]  /*10360*/  ISETP.GE.AND P0, PT, R0, UR4, PT ;  /* 0x0000000400007c0c */ /* 0x000fe2000bf06270 */
[--C-:B-1----:R-:W-:Y:S01]  /*10370*/  @!P4 IMAD.WIDE R4, R11, 0x4, R14.reuse ;  /* 0x000000040b04c825 */ /* 0x102fe200078e020e */
[----:B------:R0:W-:Y:S01]  /*10380*/  @!P3 ST.E.64 desc[UR44][R2.64], R108 ;  /* 0x0000006c0200b985 */ /* 0x0001e2000c101b2c */
[----:B------:R-:W-:Y:S02]  /*10390*/  ISETP.GE.AND P3, PT, R18, UR4, PT ;  /* 0x0000000412007c0c */ /* 0x000fe4000bf66270 */
[--C-:B------:R-:W-:Y:S01]  /*103a0*/  @!P5 IMAD.WIDE R8, R13, 0x4, R14.reuse ;  /* 0x000000040d08d825 */ /* 0x100fe200078e020e */
[----:B------:R-:W-:Y:S03]  /*103b0*/  @!P4 ST.E.64 desc[UR44][R4.64], R112 ;  /* 0x000000700400c985 */ /* 0x000fe6000c101b2c */
[----:B------:R-:W-:Y:S01]  /*103c0*/  VIADD R12, R19, 0x50 ;  /* 0x00000050130c7836 */ /* 0x000fe20000000000 */
[----:B------:R1:W-:Y:S01]  /*103d0*/  @!P5 ST.E.64 desc[UR44][R8.64], R116 ;  /* 0x000000740800d985 */ /* 0x0003e2000c101b2c */
[----:B------:R-:W-:-:S02]  /*103e0*/  @!P6 IMAD.WIDE R10, R21, 0x4, R14 ;  /* 0x00000004150ae825 */ /* 0x000fc400078e020e */
[----:B------:R-:W-:Y:S02]  /*103f0*/  @!P0 LEA.HI R0, R0, R0, RZ, 0x1 ;  /* 0x0000000000008211 */ /* 0x000fe400078f08ff */
[C---:B------:R-:W-:Y:S01]  /*10400*/  VIADD R13, R19.reuse, 0x58 ;  /* 0x00000058130d7836 */ /* 0x040fe20000000000 */
[----:B------:R-:W-:Y:S01]  /*10410*/  ISETP.GE.AND P1, PT, R12, UR4, PT ;  /* 0x000000040c007c0c */ /* 0x000fe2000bf26270 */
[C---:B0-----:R-:W-:Y:S01]  /*10420*/  VIADD R3, R19.reuse, 0x78 ;  /* 0x0000007813037836 */ /* 0x041fe20000000000 */
[----:B------:R0:W-:Y:S01]  /*10430*/  @!P6 ST.E.64 desc[UR44][R10.64], R120 ;  /* 0x000000780a00e985 */ /* 0x0001e2000c101b2c */
[----:B------:R-:W-:Y:S01]  /*10440*/  VIADD R6, R19, 0x68 ;  /* 0x0000006813067836 */ /* 0x000fe20000000000 */
[----:B------:R-:W-:Y:S01]  /*10450*/  ISETP.GE.AND P2, PT, R13, UR4, PT ;  /* 0x000000040d007c0c */ /* 0x000fe2000bf46270 */
[----:B------:R-:W-:Y:S01]  /*10460*/  VIADD R7, R19, 0x70 ;  /* 0x0000007013077836 */ /* 0x000fe20000000000 */
[----:B------:R-:W-:Y:S02]  /*10470*/  ISETP.GE.AND P6, PT, R3, UR4, PT ;  /* 0x0000000403007c0c */ /* 0x000fe4000bfc6270 */
[----:B------:R-:W-:-:S02]  /*10480*/  ISETP.GE.AND P4, PT, R6, UR4, PT ;  /* 0x0000000406007c0c */ /* 0x000fc4000bf86270 */
[----:B------:R-:W-:Y:S02]  /*10490*/  ISETP.GE.AND P5, PT, R7, UR4, PT ;  /* 0x0000000407007c0c */ /* 0x000fe4000bfa6270 */
[----:B------:R-:W-:Y:S02]  /*104a0*/  @!P3 LEA.HI R18, R18, R18, RZ, 0x1 ;  /* 0x000000121212b211 */ /* 0x000fe400078f08ff */
[----:B------:R-:W-:Y:S02]  /*104b0*/  @!P1 LEA.HI R12, R12, R12, RZ, 0x1 ;  /* 0x0000000c0c0c9211 */ /* 0x000fe400078f08ff */
[----:B-1----:R-:W-:Y:S02]  /*104c0*/  @!P3 LOP3.LUT R9, R18, 0xfffffffe, RZ, 0xc0, !PT ;  /* 0xfffffffe1209b812 */ /* 0x002fe400078ec0ff */
[----:B------:R-:W-:Y:S02]  /*104d0*/  @!P2 LEA.HI R13, R13, R13, RZ, 0x1 ;  /* 0x0000000d0d0da211 */ /* 0x000fe400078f08ff */
[----:B------:R-:W-:Y:S01]  /*104e0*/  @!P6 LEA.HI R4, R3, R3, RZ, 0x1 ;  /* 0x000000030304e211 */ /* 0x000fe200078f08ff */
[----:B------:R-:W-:Y:S01]  /*104f0*/  @!P3 IMAD.WIDE R8, R9, 0x4, R14 ;  /* 0x000000040908b825 */ /* 0x000fe200078e020e */
[----:B------:R-:W-:-:S02]  /*10500*/  @!P4 LEA.HI R6, R6, R6, RZ, 0x1 ;  /* 0x000000060606c211 */ /* 0x000fc400078f08ff */
[----:B------:R-:W-:Y:S02]  /*10510*/  @!P5 LEA.HI R2, R7, R7, RZ, 0x1 ;  /* 0x000000070702d211 */ /* 0x000fe400078f08ff */
[----:B------:R-:W-:Y:S02]  /*10520*/  @!P0 LOP3.LUT R3, R0, 0xfffffffe, RZ, 0xc0, !PT ;  /* 0xfffffffe00038812 */ /* 0x000fe400078ec0ff */
[----:B------:R-:W-:Y:S02]  /*10530*/  @!P1 LOP3.LUT R5, R12, 0xfffffffe, RZ, 0xc0, !PT ;  /* 0xfffffffe0c059812 */ /* 0x000fe400078ec0ff */
[----:B------:R-:W-:Y:S02]  /*10540*/  @!P2 LOP3.LUT R7, R13, 0xfffffffe, RZ, 0xc0, !PT ;  /* 0xfffffffe0d07a812 */ /* 0x000fe400078ec0ff */
[----:B0-----:R-:W-:Y:S02]  /*10550*/  @!P4 LOP3.LUT R11, R6, 0xfffffffe, RZ, 0xc0, !PT ;  /* 0xfffffffe060bc812 */ /* 0x001fe400078ec0ff */
[----:B------:R-:W-:Y:S01]  /*10560*/  @!P5 LOP3.LUT R13, R2, 0xfffffffe, RZ, 0xc0, !PT ;  /* 0xfffffffe020dd812 */ /* 0x000fe200078ec0ff */
[----:B------:R-:W-:Y:S01]  /*10570*/  @!P0 IMAD.WIDE R2, R3, 0x4, R14 ;  /* 0x0000000403028825 */ /* 0x000fe200078e020e */
[----:B------:R-:W-:-:S03]  /*10580*/  @!P6 LOP3.LUT R21, R4, 0xfffffffe, RZ, 0xc0, !PT ;  /* 0xfffffffe0415e812 */ /* 0x000fc600078ec0ff */
        /* <DEDUP_REMOVED lines=12> */
.L_x_1031:
[----:B------:R-:W-:Y:S05]  /*10650*/  BSYNC B0 ;  /* 0x0000000000007941 */ /* 0x000fea0003800000 */
.L_x_1030:
[----:B------:R-:W-:Y:S01]  /*10660*/  ISETP.GE.AND P0, PT, R17, R16, PT ;  /* 0x000000101100720c */ /* 0x000fe20003f06270 */
[----:B0-----:R0:W1:Y:S04]  /*10670*/  SHFL.IDX PT, R13, R22, 0x1, 0x1c1f ;  /* 0x003c1f00160d7f89 */ /* 0x00106800000e0000 */
[----:B------:R0:W0:Y:S08]  /*10680*/  SHFL.IDX PT, R12, R20, 0x1, 0x1c1f ;  /* 0x003c1f00140c7f89 */ /* 0x00003000000e0000 */
[----:B------:R-:W-:Y:S05]  /*10690*/  @P0 BRA `(.L_x_950) ;  /* 0x0000004800040947 */ /* 0x000fea0003800000 */
[----:B------:R-:W-:Y:S01]  /*106a0*/  ULDC UR4, c[0x0][0xac8] ;  /* 0x0002b20000047ab9 */ /* 0x000fe20000000800 */
[C---:B--2---:R-:W-:Y:S01]  /*106b0*/  VIADD R0, R19.reuse, 0x8 ;  /* 0x0000000813007836 */ /* 0x044fe20000000000 */
[C---:B------:R-:W-:Y:S01]  /*106c0*/  ISETP.GE.AND P0, PT, R19.reuse, UR4, PT ;  /* 0x0000000413007c0c */ /* 0x040fe2000bf06270 */
[C---:B------:R-:W-:Y:S02]  /*106d0*/  VIADD R4, R19.reuse, 0x10 ;  /* 0x0000001013047836 */ /* 0x040fe40000000000 */
[C---:B------:R-:W-:Y:S01]  /*106e0*/  VIADD R6, R19.reuse, 0x18 ;  /* 0x0000001813067836 */ /* 0x040fe20000000000 */
[----:B------:R-:W-:Y:S01]  /*106f0*/  ISETP.GE.AND P5, PT, R0, UR4, PT ;  /* 0x0000000400007c0c */ /* 0x000fe2000bfa6270 */
[C---:B------:R-:W-:Y:S01]  /*10700*/  VIADD R8, R19.reuse, 0x20 ;  /* 0x0000002013087836 */ /* 0x040fe20000000000 */
[----:B------:R-:W-:Y:S01]  /*10710*/  ISETP.GE.AND P6, PT, R4, UR4, PT ;  /* 0x0000000404007c0c */ /* 0x000fe2000bfc6270 */
[C---:B------:R-:W-:Y:S02]  /*10720*/  VIADD R9, R19.reuse, 0x28 ;  /* 0x0000002813097836 */ /* 0x040fe40000000000 */
[C---:B------:R-:W-:Y:S01]  /*10730*/  VIADD R10, R19.reuse, 0x30 ;  /* 0x00000030130a7836 */ /* 0x040fe20000000000 */
[----:B------:R-:W-:Y:S01]  /*10740*/  ISETP.GE.AND P4, PT, R8, UR4, PT ;  /* 0x0000000408007c0c */ /* 0x000fe2000bf86270 */
[----:B------:R-:W-:Y:S01]  /*10750*/  VIADD R11, R19, 0x38 ;  /* 0x00000038130b7836 */ /* 0x000fe20000000000 */
[----:B------:R-:W-:Y:S01]  /*10760*/  ISETP.GE.AND P3, PT, R9, UR4, PT ;  /* 0x0000000409007c0c */ /* 0x000fe2000bf66270 */
[----:B01----:R-:W-:Y:S01]  /*10770*/  @!P0 IMAD.WIDE R2, R19, 0x4, R12 ;  /* 0x0000000413028825 */ /* 0x003fe200078e020c */
[----:B------:R-:W-:-:S02]  /*10780*/  ISETP.GE.AND P2, PT, R10, UR4, PT ;  /* 0x000000040a007c0c */ /* 0x000fc4000bf46270 */
[----:B------:R-:W-:Y:S01]  /*10790*/  ISETP.GE.AND P1, PT, R11, UR4, PT ;  /* 0x000000040b007c0c */ /* 0x000fe2000bf26270 */
[C---:B------:R-:W-:Y:S01]  /*107a0*/  VIADD R16, R19.reuse, 0x40 ;  /* 0x0000004013107836 */ /* 0x040fe20000000000 */
[----:B------:R0:W-:Y:S01]  /*107b0*/  @!P0 ST.E.64 desc[UR44][R2.64], R90 ;  /* 0x0000005a02008985 */ /* 0x0001e2000c101b2c */
[----:B------:R-:W-:Y:S01]  /*107c0*/  ISETP.GE.AND P0, PT, R6, UR4, PT ;  /* 0x0000000406007c0c */ /* 0x000fe2000bf06270 */
[C---:B------:R-:W-:Y:S01]  /*107d0*/  VIADD R18, R19.reuse, 0x48 ;  /* 0x0000004813127836 */ /* 0x040fe20000000000 */
[----:B------:R-:W-:Y:S01]  /*107e0*/  @!P5 LEA.HI R0, R0, R0, RZ, 0x1 ;  /* 0x000000000000d211 */ /* 0x000fe200078f08ff */
[----:B------:R-:W-:Y:S01]  /*107f0*/  VIADD R20, R19, 0x70 ;  /* 0x0000007013147836 */ /* 0x000fe20000000000 */
        /* <DEDUP_REMOVED lines=9> */
[----:B---3--:R-:W-:Y:S01]  /*10890*/  @!P1 LEA.HI R14, R11, R11, RZ, 0x1 ;  /* 0x0000000b0b0e9211 */ /* 0x008fe200078f08ff */
[----:B------:R0:W-:Y:S01]  /*108a0*/  @!P5 ST.E.64 desc[UR44][R2.64], R94 ;  /* 0x0000005e0200d985 */ /* 0x0001e2000c101b2c */
[----:B------:R-:W-:-:S02]  /*108b0*/  @!P0 LOP3.LUT R7, R6, 0xfffffffe, RZ, 0xc0, !PT ;  /* 0xfffffffe06078812 */ /* 0x000fc400078ec0ff */
[----:B------:R-:W-:Y:S01]  /*108c0*/  @!P4 LOP3.LUT R9, R8, 0xfffffffe, RZ, 0xc0, !PT ;  /* 0xfffffffe0809c812 */ /* 0x000fe200078ec0ff */
[----:B------:R1:W-:Y:S01]  /*108d0*/  @!P6 ST.E.64 desc[UR44][R4.64], R98 ;  /* 0x000000620400e985 */ /* 0x0003e2000c101b2c */
[----:B------:R-:W-:Y:S01]  /*108e0*/  @!P3 LOP3.LUT R11, R0, 0xfffffffe, RZ, 0xc0, !PT ;  /* 0xfffffffe000bb812 */ /* 0x000fe200078ec0ff */
[C---:B------:R-:W-:Y:S01]  /*108f0*/  VIADD R0, R19.reuse, 0x50 ;  /* 0x0000005013007836 */ /* 0x040fe20000000000 */
[----:B----4-:R-:W-:Y:S02]  /*10900*/  @!P2 LOP3.LUT R15, R10, 0xfffffffe, RZ, 0xc0, !PT ;  /* 0xfffffffe0a0fa812 */ /* 0x010fe400078ec0ff */
[----:B------:R-:W-:Y:S01]  /*10910*/  @!P1 LOP3.LUT R17, R14, 0xfffffffe, RZ, 0xc0, !PT ;  /* 0xfffffffe0e119812 */ /* 0x000fe200078ec0ff */
[----:B------:R-:W-:Y:S01]  /*10920*/  VIADD R14, R19, 0x58 ;  /* 0x00000058130e7836 */ /* 0x000fe20000000000 */
[----:B------:R-:W-:Y:S02]  /*10930*/  ISETP.GE.AND P5, PT, R16, UR4, PT ;  /* 0x0000000410007c0c */ /* 0x000fe4000bfa6270 */
[----:B------:R-:W-:Y:S01]  /*10940*/  ISETP.GE.AND P6, PT, R18, UR4, PT ;  /* 0x0000000412007c0c */ /* 0x000fe2000bfc6270 */
[----:B0-----:R-:W-:-:S04]  /*10950*/  @!P0 IMAD.WIDE R2, R7, 0x4, R12 ;  /* 0x0000000407028825 */ /* 0x001fc800078e020c */
[--C-:B-1----:R-:W-:Y:S01]  /*10960*/  @!P4 IMAD.WIDE R4, R9, 0x4, R12.reuse ;  /* 0x000000040904c825 */ /* 0x102fe200078e020c */
[----:B------:R0:W-:Y:S01]  /*10970*/  @!P0 ST.E.64 desc[UR44][R2.64], R102 ;  /* 0x0000006602008985 */ /* 0x0001e2000c101b2c */
[----:B------:R-:W-:Y:S02]  /*10980*/  ISETP.GE.AND P0, PT, R0, UR4, PT ;  /* 0x0000000400007c0c */ /* 0x000fe4000bf06270 */
[--C-:B------:R-:W-:Y:S01]  /*10990*/  @!P3 IMAD.WIDE R6, R11, 0x4, R12.reuse ;  /* 0x000000040b06b825 */ /* 0x100fe200078e020c */
[----:B------:R1:W-:Y:S01]  /*109a0*/  @!P4 ST.E.64 desc[UR44][R4.64], R106 ;  /* 0x0000006a0400c985 */ /* 0x0003e2000c101b2c */
[----:B------:R-:W-:Y:S02]  /*109b0*/  ISETP.GE.AND P4, PT, R20, UR4, PT ;  /* 0x0000000414007c0c */ /* 0x000fe4000bf86270 */
[----:B------:R-:W-:Y:S01]  /*109c0*/  @!P2 IMAD.WIDE R8, R15, 0x4, R12 ;  /* 0x000000040f08a825 */ /* 0x000fe200078e020c */
[----:B------:R2:W-:Y:S01]  /*109d0*/  @!P3 ST.E.64 desc[UR44][R6.64], R110 ;  /* 0x0000006e0600b985 */ /* 0x0005e2000c101b2c */
[----:B------:R-:W-:-:S02]  /*109e0*/  @!P5 LEA.HI R16, R16, R16, RZ, 0x1 ;  /* 0x000000101010d211 */ /* 0x000fc400078f08ff */
[----:B------:R-:W-:Y:S01]  /*109f0*/  @!P1 IMAD.WIDE R10, R17, 0x4, R12 ;  /* 0x00000004110a9825 */ /* 0x000fe200078e020c */
[----:B------:R3:W-:Y:S01]  /*10a00*/  @!P2 ST.E.64 desc[UR44][R8.64], R114 ;  /* 0x000000720800a985 */ /* 0x0007e2000c101b2c */
[----:B------:R-:W-:Y:S02]  /*10a10*/  @!P6 LEA.HI R18, R18, R18, RZ, 0x1 ;  /* 0x000000121212e211 */ /* 0x000fe400078f08ff */
[C---:B------:R-:W-:Y:S01]  /*10a20*/  VIADD R15, R19.reuse, 0x60 ;  /* 0x00000060130f7836 */ /* 0x040fe20000000000 */
[----:B------:R4:W-:Y:S01]  /*10a30*/  @!P1 ST.E.64 desc[UR44][R10.64], R118 ;  /* 0x000000760a009985 */ /* 0x0009e2000c101b2c */
[C---:B------:R-:W-:Y:S01]  /*10a40*/  VIADD R17, R19.reuse, 0x68 ;  /* 0x0000006813117836 */ /* 0x040fe20000000000 */
[----:B------:R-:W-:Y:S01]  /*10a50*/  ISETP.GE.AND P1, PT, R14, UR4, PT ;  /* 0x000000040e007c0c */ /* 0x000fe2000bf26270 */
[----:B------:R-:W-:Y:S01]  /*10a60*/  VIADD R19, R19, 0x78 ;  /* 0x0000007813137836 */ /* 0x000fe20000000000 */
[----:B------:R-:W-:Y:S02]  /*10a70*/  ISETP.GE.AND P2, PT, R15, UR4, PT ;  /* 0x000000040f007c0c */ /* 0x000fe4000bf46270 */
[----:B------:R-:W-:-:S02]  /*10a80*/  ISETP.GE.AND P3, PT, R17, UR4, PT ;  /* 0x0000000411007c0c */ /* 0x000fc4000bf66270 */
[----:B0-----:R-:W-:Y:S02]  /*10a90*/  @!P5 LOP3.LUT R3, R16, 0xfffffffe, RZ, 0xc0, !PT ;  /* 0xfffffffe1003d812 */ /* 0x001fe400078ec0ff */
[----:B-1----:R-:W-:Y:S02]  /*10aa0*/  @!P6 LOP3.LUT R5, R18, 0xfffffffe, RZ, 0xc0, !PT ;  /* 0xfffffffe1205e812 */ /* 0x002fe400078ec0ff */
[----:B------:R-:W-:Y:S01]  /*10ab0*/  @!P0 LEA.HI R0, R0, R0, RZ, 0x1 ;  /* 0x0000000000008211 */ /* 0x000fe200078f08ff */
[--C-:B------:R-:W-:Y:S01]  /*10ac0*/  @!P5 IMAD.WIDE R2, R3, 0x4, R12.reuse ;  /* 0x000000040302d825 */ /* 0x100fe200078e020c */
[----:B------:R-:W-:Y:S02]  /*10ad0*/  @!P4 LEA.HI R20, R20, R20, RZ, 0x1 ;  /* 0x000000141414c211 */ /* 0x000fe400078f08ff */
[----:B------:R-:W-:Y:S01]  /*10ae0*/  @!P1 LEA.HI R14, R14, R14, RZ, 0x1 ;  /* 0x0000000e0e0e9211 */ /* 0x000fe200078f08ff */
[----:B------:R-:W-:Y:S01]  /*10af0*/  @!P6 IMAD.WIDE R4, R5, 0x4, R12 ;  /* 0x000000040504e825 */ /* 0x000fe200078e020c */
[----:B------:R-:W-:Y:S01]  /*10b00*/  @!P2 LEA.HI R15, R15, R15, RZ, 0x1 ;  /* 0x0000000f0f0fa211 */ /* 0x000fe200078f08ff */
[----:B------:R0:W-:Y:S01]  /*10b10*/  @!P5 ST.E.64 desc[UR44][R2.64], R122 ;  /* 0x0000007a0200d985 */ /* 0x0001e2000c101b2c */
[----:B------:R-:W-:-:S02]  /*10b20*/  @!P3 LEA.HI R17, R17, R17, RZ, 0x1 ;  /* 0x000000111111b211 */ /* 0x000fc400078f08ff */
[----:B--2---:R-:W-:Y:S01]  /*10b30*/  @!P0 LOP3.LUT R7, R0, 0xfffffffe, RZ, 0xc0, !PT ;  /* 0xfffffffe00078812 */ /* 0x004fe200078ec0ff */
[----:B------:R1:W-:Y:S01]  /*10b40*/  @!P6 ST.E.64 desc[UR44][R4.64], R126 ;  /* 0x0000007e0400e985 */ /* 0x0003e2000c101b2c */
[----:B---3--:R-:W-:Y:S02]  /*10b50*/  @!P1 LOP3.LUT R9, R14, 0xfffffffe, RZ, 0xc0, !PT ;  /* 0xfffffffe0e099812 */ /* 0x008fe400078ec0ff */
[----:B------:R-:W-:Y:S02]  /*10b60*/  @!P2 LOP3.LUT R15, R15, 0xfffffffe, RZ, 0xc0, !PT ;  /* 0xfffffffe0f0fa812 */ /* 0x000fe400078ec0ff */
[----:B------:R-:W-:Y:S02]  /*10b70*/  @!P3 LOP3.LUT R17, R17, 0xfffffffe, RZ, 0xc0, !PT ;  /* 0xfffffffe1111b812 */ /* 0x000fe400078ec0ff */
[----:B----4-:R-:W-:Y:S01]  /*10b80*/  @!P4 LOP3.LUT R11, R20, 0xfffffffe, RZ, 0xc0, !PT ;  /* 0xfffffffe140bc812 */ /* 0x010fe200078ec0ff */
[----:B0-----:R-:W-:-:S04]  /*10b90*/  @!P0 IMAD.WIDE R2, R7, 0x4, R12 ;  /* 0x0000000407028825 */ /* 0x001fc800078e020c */
[--C-:B-1----:R-:W-:Y:S01]  /*10ba0*/  @!P1 IMAD.WIDE R4, R9, 0x4, R12.reuse ;  /* 0x0000000409049825 */ /* 0x102fe200078e020c */
[----:B------:R0:W-:Y:S01]  /*10bb0*/  @!P0 ST.E.64 desc[UR44][R2.64], R130 ;  /* 0x0000008202008985 */ /* 0x0001e2000c101b2c */
[----:B------:R-:W-:Y:S02]  /*10bc0*/  ISETP.GE.AND P0, PT, R19, UR4, PT ;  /* 0x0000000413007c0c */ /* 0x000fe4000bf06270 */
[--C-:B------:R-:W-:Y:S01]  /*10bd0*/  @!P2 IMAD.WIDE R6, R15, 0x4, R12.reuse ;  /* 0x000000040f06a825 */ /* 0x100fe200078e020c */
[----:B------:R0:W-:Y:S03]  /*10be0*/  @!P1 ST.E.64 desc[UR44][R4.64], R134 ;  /* 0x0000008604009985 */ /* 0x0001e6000c101b2c */
[--C-:B------:R-:W-:Y:S01]  /*10bf0*/  @!P3 IMAD.WIDE R8, R17, 0x4, R12.reuse ;  /* 0x000000041108b825 */ /* 0x100fe200078e020c */
[----:B------:R0:W-:Y:S03]  /*10c00*/  @!P2 ST.E.64 desc[UR44][R6.64], R138 ;  /* 0x0000008a0600a985 */ /* 0x0001e6000c101b2c */
[----:B------:R-:W-:Y:S01]  /*10c10*/  @!P4 IMAD.WIDE R10, R11, 0x4, R12 ;  /* 0x000000040b0ac825 */ /* 0x000fe200078e020c */
[----:B------:R0:W-:Y:S04]  /*10c20*/  @!P3 ST.E.64 desc[UR44][R8.64], R142 ;  /* 0x0000008e0800b985 */ /* 0x0001e8000c101b2c */
[----:B------:R0:W-:Y:S01]  /*10c30*/  @!P4 ST.E.64 desc[UR44][R10.64], R146 ;  /* 0x000000920a00c985 */ /* 0x0001e2000c101b2c */
[----:B------:R-:W-:Y:S05]  /*10c40*/  @P0 BRA `(.L_x_950) ;  /* 0x0000004000980947 */ /* 0x000fea0003800000 */
[----:B------:R-:W-:-:S04]  /*10c50*/  LEA.HI R19, R19, R19, RZ, 0x1 ;  /* 0x0000001313137211 */ /* 0x000fc800078f08ff */
[----:B0-----:R-:W-:-:S05]  /*10c60*/  LOP3.LUT R3, R19, 0xfffffffe, RZ, 0xc0, !PT ;  /* 0xfffffffe13037812 */ /* 0x001fca00078ec0ff */
[----:B------:R-:W-:-:S05]  /*10c70*/  IMAD.WIDE R2, R3, 0x4, R12 ;  /* 0x0000000403027825 */ /* 0x000fca00078e020c */
[----:B------:R0:W-:Y:S01]  /*10c80*/  ST.E.64 desc[UR44][R2.64], R150 ;  /* 0x0000009602007985 */ /* 0x0001e2000c101b2c */
[----:B------:R-:W-:Y:S05]  /*10c90*/  BRA `(.L_x_950) ;  /* 0x0000004000847947 */ /* 0x000fea0003800000 */
.L_x_1029:
        /* <DEDUP_REMOVED lines=8> */
[----:B-1----:R-:W-:Y:S02]  /*10d20*/  IMAD R3, R6, UR4, RZ ;  /* 0x0000000406037c24 */ /* 0x002fe4000f8e02ff */
[----:B------:R-:W-:-:S05]  /*10d30*/  VIADD R0, R0, 0xffffff80 ;  /* 0xffffff8000007836 */ /* 0x000fca0000000000 */
[----:B------:R-:W-:-:S13]  /*10d40*/  ISETP.GE.AND P0, PT, R0, R3, PT ;  /* 0x000000030000720c */ /* 0x000fda0003f06270 */
[----:B------:R-:W-:Y:S05]  /*10d50*/  @P0 BRA `(.L_x_950) ;  /* 0x0000004000540947 */ /* 0x000fea0003800000 */
[----:B------:R-:W-:Y:S01]  /*10d60*/  ISETP.NE.AND P0, PT, R6, 0x1, PT ;  /* 0x000000010600780c */ /* 0x000fe20003f05270 */
[----:B------:R-:W0:Y:S01]  /*10d70*/  S2UR UR4, SR_CTAID.Z ;  /* 0x00000000000479c3 */ /* 0x000e220000002700 */
[----:B------:R-:W-:Y:S01]  /*10d80*/  SHF.R.S32.HI R5, RZ, 0x1f, R18 ;  /* 0x0000001fff057819 */ /* 0x000fe20000011412 */
[----:B------:R-:W-:Y:S02]  /*10d90*/  ULDC.64 UR6, c[0x0][0xbd0] ;  /* 0x0002f40000067ab9 */ /* 0x000fe40000000a00 */
[----:B------:R-:W-:-:S04]  /*10da0*/  IMAD.WIDE.U32 R2, R18, UR6, RZ ;  /* 0x0000000612027c25 */ /* 0x000fc8000f8e00ff */
[----:B------:R-:W1:Y:S01]  /*10db0*/  LDC.64 R12, c[0x0][0xbd8] ;  /* 0x0002f600ff0c7b82 */ /* 0x000e620000000a00 */
[----:B------:R-:W-:-:S04]  /*10dc0*/  IMAD R5, R5, UR6, RZ ;  /* 0x0000000605057c24 */ /* 0x000fc8000f8e02ff */
[----:B------:R-:W-:Y:S02]  /*10dd0*/  IMAD R5, R18, UR7, R5 ;  /* 0x0000000712057c24 */ /* 0x000fe4000f8e0205 */
[----:B------:R-:W-:Y:S01]  /*10de0*/  IMAD.MOV R18, RZ, RZ, -R18 ;  /* 0x000000ffff127224 */ /* 0x000fe200078e0a12 */
[----:B------:R-:W2:Y:S01]  /*10df0*/  @P0 LDC R9, c[0x0][0xbec] ;  /* 0x0002fb00ff090b82 */ /* 0x000ea20000000800 */
[----:B------:R-:W-:Y:S02]  /*10e00*/  IMAD.IADD R3, R3, 0x1, R5 ;  /* 0x0000000103037824 */ /* 0x000fe400078e0205 */
[----:B------:R-:W-:-:S05]  /*10e10*/  IMAD.MOV.U32 R5, RZ, RZ, R0 ;  /* 0x000000ffff057224 */ /* 0x000fca00078e0000 */
[----:B------:R-:W3:Y:S01]  /*10e20*/  S2UR UR8, SR_CTAID.Y ;  /* 0x00000000000879c3 */ /* 0x000ee20000002600 */
[----:B0-----:R-:W-:-:S07]  /*10e30*/  USHF.R.S32.HI UR5, URZ, 0x1f, UR4 ;  /* 0x0000001f3f057899 */ /* 0x001fce0008011404 */
[----:B------:R-:W3:Y:S01]  /*10e40*/  LDC R7, c[0x0][0xc50] ;  /* 0x00031400ff077b82 */ /* 0x000ee20000000800 */
[C---:B-1----:R-:W-:Y:S02]  /*10e50*/  IMAD R8, R12.reuse, UR5, RZ ;  /* 0x000000050c087c24 */ /* 0x042fe4000f8e02ff */
[----:B------:R-:W-:-:S04]  /*10e60*/  IMAD.WIDE.U32 R2, R12, UR4, R2 ;  /* 0x000000040c027c25 */ /* 0x000fc8000f8e0002 */
[----:B------:R-:W-:Y:S01]  /*10e70*/  IMAD R13, R13, UR4, R8 ;  /* 0x000000040d0d7c24 */ /* 0x000fe2000f8e0208 */
[----:B------:R-:W0:Y:S01]  /*10e80*/  @P0 LDC R11, c[0x0][0xbf0] ;  /* 0x0002fc00ff0b0b82 */ /* 0x000e220000000800 */
[----:B--2---:R-:W-:Y:S01]  /*10e90*/  @P0 IMAD.HI.U32 R4, R0, R9, RZ ;  /* 0x0000000900040227 */ /* 0x004fe200078e00ff */
[----:B------:R-:W-:-:S03]  /*10ea0*/  ULDC.64 UR4, c[0x0][0xbe0] ;  /* 0x0002f80000047ab9 */ /* 0x000fc60000000a00 */
[----:B------:R-:W-:Y:S02]  /*10eb0*/  IMAD.IADD R3, R13, 0x1, R3 ;  /* 0x000000010d037824 */ /* 0x000fe400078e0203 */
[----:B---3--:R-:W-:-:S04]  /*10ec0*/  IMAD R9, R7, R18, UR8 ;  /* 0x0000000807097e24 */ /* 0x008fc8000f8e0212 */
[----:B------:R-:W-:Y:S01]  /*10ed0*/  IMAD.WIDE.U32 R2, R9, UR4, R2 ;  /* 0x0000000409027c25 */ /* 0x000fe2000f8e0002 */
[----:B0-----:R-:W-:Y:S02]  /*10ee0*/  @P0 SHF.R.U32.HI R5, RZ, R11, R4 ;  /* 0x0000000bff050219 */ /* 0x001fe40000011604 */
[----:B------:R-:W-:Y:S02]  /*10ef0*/  SHF.R.S32.HI R4, RZ, 0x1f, R9 ;  /* 0x0000001fff047819 */ /* 0x000fe40000011409 */
[----:B------:R-:W-:Y:S01]  /*10f00*/  IADD3 R2, P0, R5, R2, RZ ;  /* 0x0000000205027210 */ /* 0x000fe20007f1e0ff */
[----:B------:R-:W-:Y:S02]  /*10f10*/  IMAD.MOV R7, RZ, RZ, -R5 ;  /* 0x000000ffff077224 */ /* 0x000fe400078e0a05 */
[----:B------:R-:W-:Y:S02]  /*10f20*/  IMAD R4, R4, UR4, RZ ;  /* 0x0000000404047c24 */ /* 0x000fe4000f8e02ff */
[----:B------:R-:W-:-:S02]  /*10f30*/  IMAD R7, R6, R7, R0 ;  /* 0x0000000706077224 */ /* 0x000fc400078e0200 */
[----:B------:R-:W-:Y:S01]  /*10f40*/  IMAD R4, R9, UR5, R4 ;  /* 0x0000000509047c24 */ /* 0x000fe2000f8e0204 */
[----:B------:R-:W-:Y:S01]  /*10f50*/  SHF.R.S32.HI R9, RZ, 0x1f, R5 ;  /* 0x0000001fff097819 */ /* 0x000fe20000011405 */
[----:B------:R-:W-:Y:S01]  /*10f60*/  ULDC.64 UR4, c[0x0][0xbc8] ;  /* 0x0002f20000047ab9 */ /* 0x000fe20000000a00 */
[----:B------:R-:W-:Y:S02]  /*10f70*/  SHF.R.S32.HI R0, RZ, 0x1f, R7 ;  /* 0x0000001fff007819 */ /* 0x000fe40000011407 */
[----:B------:R-:W-:-:S03]  /*10f80*/  IADD3.X R3, R9, R3, R4, P0, !PT ;  /* 0x0000000309037210 */ /* 0x000fc600007fe404 */
[----:B------:R-:W-:Y:S02]  /*10f90*/  IMAD R0, R0, UR4, RZ ;  /* 0x0000000400007c24 */ /* 0x000fe4000f8e02ff */
[----:B------:R-:W-:-:S04]  /*10fa0*/  IMAD.WIDE.U32 R2, R7, UR4, R2 ;  /* 0x0000000407027c25 */ /* 0x000fc8000f8e0002 */
[----:B------:R-:W-:Y:S01]  /*10fb0*/  IMAD R5, R7, UR5, R0 ;  /* 0x0000000507057c24 */ /* 0x000fe2000f8e0200 */
[----:B------:R-:W-:Y:S02]  /*10fc0*/  ULDC.64 UR4, c[0x0][0xba8] ;  /* 0x0002ea0000047ab9 */ /* 0x000fe40000000a00 */
[----:B------:R-:W-:Y:S01]  /*10fd0*/  LEA R4, P0, R2, UR4, 0x2 ;  /* 0x0000000402047c11 */ /* 0x000fe2000f8010ff */
[----:B------:R-:W-:-:S05]  /*10fe0*/  IMAD.IADD R3, R3, 0x1, R5 ;  /* 0x0000000103037824 */ /* 0x000fca00078e0205 */
[----:B------:R-:W-:Y:S01]  /*10ff0*/  LEA.HI.X R5, R2, UR5, R3, 0x2, P0 ;  /* 0x0000000502057c11 */ /* 0x000fe200080f1403 */
[----:B------:R-:W-:-:S05]  /*11000*/  IMAD.MOV.U32 R3, RZ, RZ, -0x800000 ;  /* 0xff800000ff037424 */ /* 0x000fca00078e00ff */
[----:B------:R0:W-:Y:S01]  /*11010*/  STG.E desc[UR44][R4.64], R3 ;  /* 0x0000000304007986 */ /* 0x0001e2000c10192c */
[----:B------:R-:W-:Y:S05]  /*11020*/  BRA `(.L_x_950) ;  /* 0x0000003c00a07947 */ /* 0x000fea0003800000 */
.L_x_948:
[----:B------:R-:W-:-:S08]  /*11030*/  NOP ;  /* 0x0000000000007918 */ /* 0x000fd00000000000 */
[----:B--2---:R-:W0:-:S00]  /*11040*/  USETMAXREG.DEALLOC.CTAPOOL 0x18 ;  /* 0x00000018000079c8 */ /* 0x004e0000080e0500 */
        /* <DEDUP_REMOVED lines=16> */
.L_x_1032:
[----:B------:R-:W-:Y:S01]  /*11150*/  ULDC UR7, c[0x0][0xc50] ;  /* 0x0003140000077ab9 */ /* 0x000fe20000000800 */
[----:B------:R-:W-:Y:S01]  /*11160*/  UMOV UR36, UR6 ;  /* 0x0000000600247c82 */ /* 0x000fe20008000000 */
[----:B------:R-:W-:-:S11]  /*11170*/  UISETP.NE.AND UP0, UPT, UR7, 0x1, UPT ;  /* 0x000000010700788c */ /* 0x000fd6000bf05270 */
[----:B------:R-:W-:Y:S01]  /*11180*/  @UP0 ULDC UR4, c[0x0][0xc54] ;  /* 0x0003150000040ab9 */ /* 0x000fe20000000800 */
[----:B------:R-:W-:Y:S01]  /*11190*/  @UP0 ULDC UR8, c[0x0][0xc58] ;  /* 0x0003160000080ab9 */ /* 0x000fe20000000800 */
[----:B------:R-:W-:-:S04]  /*111a0*/  UIMAD.WIDE.U32 UR4, UR6, UR4, URZ ;  /* 0x00000004060472a5 */ /* 0x000fc8000f8e003f */
[----:B------:R-:W-:-:S12]  /*111b0*/  @UP0 USHF.R.U32.HI UR36, URZ, UR8, UR5 ;  /* 0x000000083f240299 */ /* 0x000fd80008011605 */
.L_x_1033:
[----:B------:R-:W-:Y:S01]  /*111c0*/  ISETP.GE.AND P0, PT, R19, RZ, PT ;  /* 0x000000ff1300720c */ /* 0x000fe20003f06270 */
[----:B------:R-:W-:Y:S01]  /*111d0*/  UIADD3 UR41, -UR36, URZ, URZ ;  /* 0x0000003f24297290 */ /* 0x000fe2000fffe13f */
[----:B------:R-:W-:Y:S02]  /*111e0*/  IMAD.MOV.U32 R9, RZ, RZ, 0x1 ;  /* 0x00000001ff097424 */ /* 0x000fe400078e00ff */
[----:B------:R-:W-:Y:S01]  /*111f0*/  IMAD.MOV.U32 R0, RZ, RZ, RZ ;  /* 0x000000ffff007224 */ /* 0x000fe200078e00ff */
[----:B------:R-:W-:Y:S01]  /*11200*/  UIMAD UR41, UR7, UR41, UR6 ;  /* 0x00000029072972a4 */ /* 0x000fe2000f8e0206 */
[----:B------:R-:W-:-:S07]  /*11210*/  IMAD.MOV.U32 R3, RZ, RZ, 0x1 ;  /* 0x00000001ff037424 */ /* 0x000fce00078e00ff */
[----:B------:R-:W-:Y:S05]  /*11220*/  @!P0 BRA `(.L_x_1034) ;  /* 0x0000003800608947 */ /* 0x000fea0003800000 */
[----:B------:R-:W0:Y:S01]  /*11230*/  S2UR UR40, SR_CTAID.X ;  /* 0x00000000002879c3 */ /* 0x000e220000002500 */
[----:B------:R-:W-:Y:S01]  /*11240*/  ULDC.64 UR4, c[0x0][0x418] ;  /* 0x0001060000047ab9 */ /* 0x000fe20000000a00 */
[----:B------:R-:W-:Y:S01]  /*11250*/  ULDC UR6, c[0x0][0x448] ;  /* 0x0001120000067ab9 */ /* 0x000fe20000000800 */
[----:B------:R-:W-:Y:S02]  /*11260*/  UISETP.NE.U32.AND UP0, UPT, UR4, URZ, UPT ;  /* 0x0000003f0400728c */ /* 0x000fe4000bf05070 */
[----:B------:R-:W-:Y:S02]  /*11270*/  UISETP.NE.AND UP1, UPT, UR6, 0x1, UPT ;  /* 0x000000010600788c */ /* 0x000fe4000bf25270 */
[----:B------:R-:W-:Y:S01]  /*11280*/  UISETP.NE.AND.EX UP0, UPT, UR5, URZ, UPT, UP0 ;  /* 0x0000003f0500728c */ /* 0x000fe2000bf05300 */
[----:B------:R-:W-:Y:S02]  /*11290*/  ULDC UR6, c[0x0][0x424] ;  /* 0x0001090000067ab9 */ /* 0x000fe40000000800 */
[----:B------:R-:W-:Y:S01]  /*112a0*/  ULDC.64 UR4, c[0x0][0x9e0] ;  /* 0x0002780000047ab9 */ /* 0x000fe20000000a00 */
[----:B------:R-:W-:-:S02]  /*112b0*/  USEL UR9, UR6, 0x1, UP0 ;  /* 0x0000000106097887 */ /* 0x000fc40008000000 */
[----:B------:R-:W-:Y:S01]  /*112c0*/  UISETP.GE.AND UP0, UPT, UR5, 0x1, UPT ;  /* 0x000000010500788c */ /* 0x000fe2000bf06270 */
[----:B------:R-:W-:Y:S02]  /*112d0*/  ULDC UR10, c[0x0][0x288] ;  /* 0x0000a200000a7ab9 */ /* 0x000fe40000000800 */
[----:B------:R-:W-:Y:S01]  /*112e0*/  @UP1 ULDC UR7, c[0x0][0x44c] ;  /* 0x0001130000071ab9 */ /* 0x000fe20000000800 */
[----:B------:R-:W-:Y:S01]  /*112f0*/  ULDC UR12, c[0x0][0x2f0] ;  /* 0x0000bc00000c7ab9 */ /* 0x000fe20000000800 */
[----:B------:R-:W-:Y:S01]  /*11300*/  UIADD3 UR11, -UR10, 0x1, URZ ;  /* 0x000000010a0b7890 */ /* 0x000fe2000fffe13f */
[----:B------:R-:W-:Y:S01]  /*11310*/  PLOP3.LUT P1, PT, PT, PT, UP0, 0x80, 0x0 ;  /* 0x000000000000781c */ /* 0x000fe20003f2f008 */
[----:B------:R-:W-:Y:S01]  /*11320*/  UIMAD UR13, UR9, UR12, 0x7f ;  /* 0x0000007f090d74a4 */ /* 0x000fe2000f8e020c */
[----:B------:R-:W-:Y:S01]  /*11330*/  @UP1 ULDC UR14, c[0x0][0x450] ;  /* 0x00011400000e1ab9 */ /* 0x000fe20000000800 */
[----:B------:R-:W-:Y:S02]  /*11340*/  UIMAD UR11, UR9, UR12, UR11 ;  /* 0x0000000c090b72a4 */ /* 0x000fe4000f8e020b */
[----:B0-----:R-:W-:-:S04]  /*11350*/  USHF.L.U32 UR40, UR40, 0x7, URZ ;  /* 0x0000000728287899 */ /* 0x001fc8000800063f */
[----:B------:R-:W-:-:S04]  /*11360*/  UIADD3 UR8, UR40, 0x7f, URZ ;  /* 0x0000007f28087890 */ /* 0x000fc8000fffe03f */
[----:B------:R-:W-:-:S04]  /*11370*/  UIMAD.WIDE.U32 UR6, UR8, UR7, URZ ;  /* 0x00000007080672a5 */ /* 0x000fc8000f8e003f */
[----:B------:R-:W-:Y:S02]  /*11380*/  @UP1 USHF.R.U32.HI UR8, URZ, UR14, UR7 ;  /* 0x0000000e3f081299 */ /* 0x000fe40008011607 */
[----:B------:R-:W-:Y:S02]  /*11390*/  USHF.R.S32.HI UR7, URZ, 0x1f, UR13 ;  /* 0x0000001f3f077899 */ /* 0x000fe4000801140d */
[----:B------:R-:W-:Y:S02]  /*113a0*/  UIADD3 UR6, UR11, UR8, URZ ;  /* 0x000000080b067290 */ /* 0x000fe4000fffe03f */
[----:B------:R-:W-:Y:S02]  /*113b0*/  ULEA.HI UR7, UR7, UR13, URZ, 0x7 ;  /* 0x0000000d07077291 */ /* 0x000fe4000f8f383f */
[----:B------:R-:W-:Y:S02]  /*113c0*/  UIADD3 UR4, UR6, UR4, URZ ;  /* 0x0000000406047290 */ /* 0x000fe4000fffe03f */
[----:B------:R-:W-:Y:S01]  /*113d0*/  USHF.R.S32.HI UR39, URZ, 0x7, UR7 ;  /* 0x000000073f277899 */ /* 0x000fe20008011407 */
[----:B------:R-:W-:Y:S11]  /*113e0*/  @!P1 BRA `(.L_x_1035) ;  /* 0x0000000000449947 */ /* 0x000ff60003800000 */
[----:B------:R-:W-:Y:S01]  /*113f0*/  ISETP.LT.AND P0, PT, RZ, UR6, PT ;  /* 0x00000006ff007c0c */ /* 0x000fe2000bf01270 */
[----:B------:R-:W-:-:S12]  /*11400*/  UIADD3 UR8, UR6, -0x1, URZ ;  /* 0xffffffff06087890 */ /* 0x000fd8000fffe03f */
[----:B------:R-:W-:Y:S05]  /*11410*/  @P0 BRA `(.L_x_1036) ;  /* 0x00000000001c0947 */ /* 0x000fea0003800000 */
[----:B------:R-:W-:Y:S02]  /*11420*/  UISETP.NE.AND UP0, UPT, UR5, 0x1, UPT ;  /* 0x000000010500788c */ /* 0x000fe4000bf05270 */
[----:B------:R-:W-:-:S09]  /*11430*/  UIADD3 UR8, -UR6, URZ, URZ ;  /* 0x0000003f06087290 */ /* 0x000fd2000fffe13f */
[----:B------:R-:W-:Y:S02]  /*11440*/  @UP0 ULDC.64 UR14, c[0x0][0x9e8] ;  /* 0x00027a00000e0ab9 */ /* 0x000fe40000000a00 */
[----:B------:R-:W-:-:S04]  /*11450*/  UIMAD.WIDE.U32 UR6, UR8, UR14, URZ ;  /* 0x0000000e080672a5 */ /* 0x000fc8000f8e003f */
[----:B------:R-:W-:-:S04]  /*11460*/  @UP0 USHF.R.U32.HI UR8, URZ, UR15, UR7 ;  /* 0x0000000f3f080299 */ /* 0x000fc80008011607 */
[----:B------:R-:W-:Y:S01]  /*11470*/  ULOP3.LUT UR8, URZ, UR8, URZ, 0x33, !UPT ;  /* 0x000000083f087292 */ /* 0x000fe2000f8e333f */
[----:B------:R-:W-:Y:S11]  /*11480*/  BRA `(.L_x_1037) ;  /* 0x0000000000107947 */ /* 0x000ff60003800000 */
.L_x_1036:
[----:B------:R-:W-:-:S11]  /*11490*/  UISETP.NE.AND UP0, UPT, UR5, 0x1, UPT ;  /* 0x000000010500788c */ /* 0x000fd6000bf05270 */
[----:B------:R-:W-:Y:S02]  /*114a0*/  @UP0 ULDC.64 UR14, c[0x0][0x9e8] ;  /* 0x00027a00000e0ab9 */ /* 0x000fe40000000a00 */
[----:B------:R-:W-:-:S04]  /*114b0*/  UIMAD.WIDE.U32 UR6, UR8, UR14, URZ ;  /* 0x0000000e080672a5 */ /* 0x000fc8000f8e003f */
[----:B------:R-:W-:-:S12]  /*114c0*/  @UP0 USHF.R.U32.HI UR8, URZ, UR15, UR7 ;  /* 0x0000000f3f080299 */ /* 0x000fd80008011607 */
.L_x_1037:
[----:B------:R-:W-:-:S04]  /*114d0*/  UIMAD UR8, UR8, UR5, UR5 ;  /* 0x00000005080872a4 */ /* 0x000fc8000f8e0205 */
[----:B------:R-:W-:-:S04]  /*114e0*/  UISETP.LT.AND UP0, UPT, UR4, UR8, UPT ;  /* 0x000000080400728c */ /* 0x000fc8000bf01270 */
[----:B------:R-:W-:-:S12]  /*114f0*/  USEL UR4, UR4, UR8, UP0 ;  /* 0x0000000804047287 */ /* 0x000fd80008000000 */
.L_x_1035:
[----:B------:R-:W-:Y:S01]  /*11500*/  UIADD3 UR4, UR4, 0x7f, URZ ;  /* 0x0000007f04047890 */ /* 0x000fe2000fffe03f */
[----:B------:R-:W-:Y:S01]  /*11510*/  @UP1 ULDC UR6, c[0x0][0x44c] ;  /* 0x0001130000061ab9 */ /* 0x000fe20000000800 */
[----:B------:R-:W-:Y:S02]  /*11520*/  @UP1 ULDC UR11, c[0x0][0x450] ;  /* 0x00011400000b1ab9 */ /* 0x000fe40000000800 */
[----:B------:R-:W-:Y:S02]  /*11530*/  USHF.R.S32.HI UR8, URZ, 0x1f, UR4 ;  /* 0x0000001f3f087899 */ /* 0x000fe40008011404 */
[----:B------:R-:W-:Y:S02]  /*11540*/  UIMAD.WIDE.U32 UR6, UR40, UR6, URZ ;  /* 0x00000006280672a5 */ /* 0x000fe4000f8e003f */
[----:B------:R-:W-:Y:S02]  /*11550*/  ULEA.HI UR8, UR8, UR4, URZ, 0x7 ;  /* 0x0000000408087291 */ /* 0x000fe4000f8f383f */
[----:B------:R-:W-:Y:S01]  /*11560*/  UIMAD UR9, UR9, UR12, -UR10 ;  /* 0x0000000c090972a4 */ /* 0x000fe2000f8e0a0a */
[----:B------:R-:W-:Y:S01]  /*11570*/  UMOV UR4, UR40 ;  /* 0x0000002800047c82 */ /* 0x000fe20008000000 */
[----:B------:R-:W-:-:S02]  /*11580*/  USHF.R.S32.HI UR42, URZ, 0x7, UR8 ;  /* 0x000000073f2a7899 */ /* 0x000fc40008011408 */
[----:B------:R-:W-:Y:S02]  /*11590*/  @UP1 USHF.R.U32.HI UR4, URZ, UR11, UR7 ;  /* 0x0000000b3f041299 */ /* 0x000fe40008011607 */
[----:B------:R-:W-:Y:S02]  /*115a0*/  UISETP.LT.AND UP0, UPT, UR39, UR42, UPT ;  /* 0x0000002a2700728c */ /* 0x000fe4000bf01270 */
[----:B------:R-:W-:Y:S01]  /*115b0*/  UIADD3 UR4, UR9, UR4, URZ ;  /* 0x0000000409047290 */ /* 0x000fe2000fffe03f */
[----:B------:R-:W-:Y:S01]  /*115c0*/  ULDC UR8, c[0x0][0x9dc] ;  /* 0x0002770000087ab9 */ /* 0x000fe20000000800 */
[----:B------:R-:W-:Y:S02]  /*115d0*/  USEL UR9, UR39, UR42, UP0 ;  /* 0x0000002a27097287 */ /* 0x000fe40008000000 */
[----:B------:R-:W-:Y:S01]  /*115e0*/  UIADD3 UR8, UR4, -UR8, URZ ;  /* 0x8000000804087290 */ /* 0x000fe2000fffe03f */
[----:B------:R-:W-:Y:S11]  /*115f0*/  @!P1 BRA `(.L_x_1038) ;  /* 0x0000000000449947 */ /* 0x000ff60003800000 */
[----:B------:R-:W-:-:S06]  /*11600*/  UISETP.GT.AND UP0, UPT, UR4, -0x1, UPT ;  /* 0xffffffff0400788c */ /* 0x000fcc000bf04270 */
[----:B------:R-:W-:-:S13]  /*11610*/  PLOP3.LUT P0, PT, PT, PT, UP0, 0x80, 0x0 ;  /* 0x000000000000781c */ /* 0x000fda0003f0f008 */
[----:B------:R-:W-:Y:S05]  /*11620*/  @P0 BRA `(.L_x_1039) ;  /* 0x00000000001c0947 */ /* 0x000fea0003800000 */
[----:B------:R-:W-:Y:S02]  /*11630*/  UISETP.NE.AND UP0, UPT, UR5, 0x1, UPT ;  /* 0x000000010500788c */ /* 0x000fe4000bf05270 */
[----:B------:R-:W-:-:S09]  /*11640*/  ULOP3.LUT UR4, URZ, UR4, URZ, 0x33, !UPT ;  /* 0x000000043f047292 */ /* 0x000fd2000f8e333f */
[----:B------:R-:W-:Y:S02]  /*11650*/  @UP0 ULDC.64 UR10, c[0x0][0x9e8] ;  /* 0x00027a00000a0ab9 */ /* 0x000fe40000000a00 */
[----:B------:R-:W-:-:S04]  /*11660*/  UIMAD.WIDE.U32 UR6, UR4, UR10, URZ ;  /* 0x0000000a040672a5 */ /* 0x000fc8000f8e003f */
[----:B------:R-:W-:-:S04]  /*11670*/  @UP0 USHF.R.U32.HI UR4, URZ, UR11, UR7 ;  /* 0x0000000b3f040299 */ /* 0x000fc80008011607 */
[----:B------:R-:W-:Y:S01]  /*11680*/  ULOP3.LUT UR4, URZ, UR4, URZ, 0x33, !UPT ;  /* 0x000000043f047292 */ /* 0x000fe2000f8e333f */
[----:B------:R-:W-:Y:S11]  /*11690*/  BRA `(.L_x_1040) ;  /* 0x0000000000107947 */ /* 0x000ff60003800000 */
.L_x_1039:
[----:B------:R-:W-:-:S11]  /*116a0*/  UISETP.NE.AND UP0, UPT, UR5, 0x1, UPT ;  /* 0x000000010500788c */ /* 0x000fd6000bf05270 */
[----:B------:R-:W-:Y:S02]  /*116b0*/  @UP0 ULDC.64 UR10, c[0x0][0x9e8] ;  /* 0x00027a00000a0ab9 */ /* 0x000fe40000000a00 */
[----:B------:R-:W-:-:S04]  /*116c0*/  UIMAD.WIDE.U32 UR6, UR4, UR10, URZ ;  /* 0x0000000a040672a5 */ /* 0x000fc8000f8e003f */
[----:B------:R-:W-:-:S12]  /*116d0*/  @UP0 USHF.R.U32.HI UR4, URZ, UR11, UR7 ;  /* 0x0000000b3f040299 */ /* 0x000fd80008011607 */
.L_x_1040:
[----:B------:R-:W-:-:S04]  /*116e0*/  UIMAD UR4, UR4, UR5, URZ ;  /* 0x00000005040472a4 */ /* 0x000fc8000f8e023f */
[----:B------:R-:W-:-:S04]  /*116f0*/  UISETP.LT.AND UP0, UPT, UR8, UR4, UPT ;  /* 0x000000040800728c */ /* 0x000fc8000bf01270 */
[----:B------:R-:W-:-:S12]  /*11700*/  USEL UR8, UR8, UR4, !UP0 ;  /* 0x0000000408087287 */ /* 0x000fd8000c000000 */
.L_x_1038:
[----:B------:R-:W-:Y:S02]  /*11710*/  USHF.R.S32.HI UR4, URZ, 0x1f, UR8 ;  /* 0x0000001f3f047899 */ /* 0x000fe40008011408 */
[----:B------:R-:W-:Y:S02]  /*11720*/  USHF.R.U32.HI UR5, URZ, 0x10, UR41 ;  /* 0x000000103f057899 */ /* 0x000fe40008011629 */
[----:B------:R-:W-:Y:S02]  /*11730*/  ULEA.HI UR4, UR4, UR8, URZ, 0x7 ;  /* 0x0000000804047291 */ /* 0x000fe4000f8f383f */
[----:B------:R-:W-:Y:S02]  /*11740*/  UISETP.NE.AND UP0, UPT, UR5, URZ, UPT ;  /* 0x0000003f0500728c */ /* 0x000fe4000bf05270 */
[----:B------:R-:W-:Y:S02]  /*11750*/  USHF.R.S32.HI UR4, URZ, 0x7, UR4 ;  /* 0x000000073f047899 */ /* 0x000fe40008011404 */
[----:B------:R-:W-:-:S04]  /*11760*/  ULOP3.LUT UR41, UR41, 0xffff, URZ, 0xc0, !UPT ;  /* 0x0000ffff29297892 */ /* 0x000fc8000f8ec03f */
[----:B------:R-:W-:-:S03]  /*11770*/  VIMNMX R7, RZ, UR4, !PT ;  /* 0x00000004ff077c48 */ /* 0x000fc6000ffe0100 */
[----:B------:R-:W-:Y:S01]  /*11780*/  @!UP0 ULDC UR5, c[0x0][0x9f0] ;  /* 0x00027c0000058ab9 */ /* 0x000fe20000000800 */
[----:B------:R-:W-:Y:S01]  /*11790*/  ISETP.LT.AND P0, PT, R7, UR9, PT ;  /* 0x0000000907007c0c */ /* 0x000fe2000bf01270 */
[----:B------:R0:W-:Y:S04]  /*117a0*/  STL [R1+0x8], R7 ;  /* 0x0000080701007387 */ /* 0x0001e80000100800 */
[----:B------:R0:W-:Y:S08]  /*117b0*/  STL [R1+0xc], RZ ;  /* 0x00000cff01007387 */ /* 0x0001f00000100800 */
[----:B0-----:R-:W-:Y:S05]  /*117c0*/  @!P0 BRA `(.L_x_1041) ;  /* 0x0000000000708947 */ /* 0x001fea0003800000 */
[----:B------:R-:W-:Y:S01]  /*117d0*/  IMAD.U32 R6, RZ, RZ, UR5 ;  /* 0x00000005ff067e24 */ /* 0x000fe2000f8e00ff */
[----:B------:R-:W-:Y:S01]  /*117e0*/  UIADD3 UR4, UR5, -0x1, UR9 ;  /* 0xffffffff05047890 */ /* 0x000fe2000fffe009 */
[----:B------:R-:W-:-:S03]  /*117f0*/  IMAD.MOV.U32 R2, RZ, RZ, RZ ;  /* 0x000000ffff027224 */ /* 0x000fc600078e00ff */
[-C--:B------:R-:W-:Y:S02]  /*11800*/  IABS R0, R6.reuse ;  /* 0x0000000600007213 */ /* 0x080fe40000000000 */
[----:B------:R-:W-:Y:S02]  /*11810*/  IABS R6, R6 ;  /* 0x0000000600067213 */ /* 0x000fe40000000000 */
[----:B------:R-:W0:Y:S08]  /*11820*/  I2F.RP R4, R0 ;  /* 0x0000000000047306 */ /* 0x000e300000209400 */
[----:B0-----:R-:W0:Y:S02]  /*11830*/  MUFU.RCP R4, R4 ;  /* 0x0000000400047308 */ /* 0x001e240000001000 */
[----:B0-----:R-:W-:-:S06]  /*11840*/  VIADD R3, R4, 0xffffffe ;  /* 0x0ffffffe04037836 */ /* 0x001fcc0000000000 */
[----:B------:R-:W0:Y:S02]  /*11850*/  F2I.FTZ.U32.TRUNC.NTZ R3, R3 ;  /* 0x0000000300037305 */ /* 0x000e24000021f000 */
[----:B0-----:R-:W-:-:S04]  /*11860*/  IMAD.MOV R5, RZ, RZ, -R3 ;  /* 0x000000ffff057224 */ /* 0x001fc800078e0a03 */
[----:B------:R-:W-:-:S04]  /*11870*/  IMAD R5, R5, R0, RZ ;  /* 0x0000000005057224 */ /* 0x000fc800078e02ff */
[----:B------:R-:W-:Y:S01]  /*11880*/  IMAD.HI.U32 R5, R3, R5, R2 ;  /* 0x0000000503057227 */ /* 0x000fe200078e0002 */
[----:B------:R-:W-:-:S03]  /*11890*/  IADD3 R2, -R7, UR4, RZ ;  /* 0x0000000407027c10 */ /* 0x000fc6000fffe1ff */
[----:B------:R-:W-:Y:S01]  /*118a0*/  IMAD.MOV R3, RZ, RZ, -R6 ;  /* 0x000000ffff037224 */ /* 0x000fe200078e0a06 */
[----:B------:R-:W-:Y:S02]  /*118b0*/  IABS R4, R2 ;  /* 0x0000000200047213 */ /* 0x000fe40000000000 */
[----:B------:R-:W-:-:S03]  /*118c0*/  LOP3.LUT R2, R2, UR5, RZ, 0x3c, !PT ;  /* 0x0000000502027c12 */ /* 0x000fc6000f8e3cff */
[----:B------:R-:W-:Y:S01]  /*118d0*/  IMAD.HI.U32 R5, R5, R4, RZ ;  /* 0x0000000405057227 */ /* 0x000fe200078e00ff */
[----:B------:R-:W-:-:S03]  /*118e0*/  ISETP.GE.AND P2, PT, R2, RZ, PT ;  /* 0x000000ff0200720c */ /* 0x000fc60003f46270 */
[----:B------:R-:W-:-:S05]  /*118f0*/  IMAD R3, R5, R3, R4 ;  /* 0x0000000305037224 */ /* 0x000fca00078e0204 */
[----:B------:R-:W-:-:S13]  /*11900*/  ISETP.GT.U32.AND P1, PT, R0, R3, PT ;  /* 0x000000030000720c */ /* 0x000fda0003f24070 */
[----:B------:R-:W-:Y:S02]  /*11910*/  @!P1 IMAD.IADD R3, R3, 0x1, -R0 ;  /* 0x0000000103039824 */ /* 0x000fe400078e0a00 */
[----:B------:R-:W-:Y:S01]  /*11920*/  @!P1 VIADD R5, R5, 0x1 ;  /* 0x0000000105059836 */ /* 0x000fe20000000000 */
[----:B------:R-:W-:Y:S02]  /*11930*/  ISETP.NE.AND P1, PT, RZ, UR5, PT ;  /* 0x00000005ff007c0c */ /* 0x000fe4000bf25270 */
[----:B------:R-:W-:-:S13]  /*11940*/  ISETP.GE.U32.AND P0, PT, R3, R0, PT ;  /* 0x000000000300720c */ /* 0x000fda0003f06070 */
[----:B------:R-:W-:-:S04]  /*11950*/  @P0 VIADD R5, R5, 0x1 ;  /* 0x0000000105050836 */ /* 0x000fc80000000000 */
[----:B------:R-:W-:Y:S01]  /*11960*/  @!P2 IMAD.MOV R5, RZ, RZ, -R5 ;  /* 0x000000ffff05a224 */ /* 0x000fe200078e0a05 */
[----:B------:R-:W-:-:S05]  /*11970*/  @!P1 LOP3.LUT R5, RZ, UR5, RZ, 0x33, !PT ;  /* 0x00000005ff059c12 */ /* 0x000fca000f8e33ff */
[----:B------:R0:W-:Y:S02]  /*11980*/  STL [R1+0xc], R5 ;  /* 0x00000c0501007387 */ /* 0x0001e40000100800 */
.L_x_1041:
[----:B------:R-:W2:Y:S01]  /*11990*/  LDL R2, [R1+0xc] ;  /* 0x00000c0001027983 */ /* 0x000ea20000100800 */
[----:B------:R-:W-:Y:S02]  /*119a0*/  IMAD.MOV.U32 R9, RZ, RZ, 0x1 ;  /* 0x00000001ff097424 */ /* 0x000fe400078e00ff */
[----:B------:R-:W-:Y:S02]  /*119b0*/  IMAD.MOV.U32 R3, RZ, RZ, 0x1 ;  /* 0x00000001ff037424 */ /* 0x000fe400078e00ff */
[----:B--2---:R-:W-:-:S05]  /*119c0*/  IMAD R0, R2, UR41, R7 ;  /* 0x0000002902007c24 */ /* 0x004fca000f8e0207 */
[----:B------:R-:W-:Y:S01]  /*119d0*/  VIADDMNMX R18, R0, R2, UR9, PT ;  /* 0x0000000900127e46 */ /* 0x000fe2000b800102 */
[----:B------:R1:W-:Y:S03]  /*119e0*/  STL [R1+0x4], R0 ;  /* 0x0000040001007387 */ /* 0x0003e60000100800 */
[----:B------:R-:W-:Y:S01]  /*119f0*/  ISETP.GT.AND P0, PT, R18, R0, PT ;  /* 0x000000001200720c */ /* 0x000fe20003f04270 */
[----:B------:R2:W-:Y:S01]  /*11a00*/  STL [R1+0x10], R18 ;  /* 0x0000101201007387 */ /* 0x0005e20000100800 */
[----:B-1----:R-:W-:-:S11]  /*11a10*/  IMAD.MOV.U32 R0, RZ, RZ, RZ ;  /* 0x000000ffff007224 */ /* 0x002fd600078e00ff */
[----:B--2---:R-:W-:Y:S05]  /*11a20*/  @!P0 BRA `(.L_x_1034) ;  /* 0x0000003000608947 */ /* 0x004fea0003800000 */
[----:B------:R-:W1:Y:S01]  /*11a30*/  S2UR UR4, SR_CgaCtaId ;  /* 0x00000000000479c3 */ /* 0x000e620000008800 */
[----:B------:R-:W-:Y:S02]  /*11a40*/  UMOV UR38, 0x400 ;  /* 0x0000040000267882 */ /* 0x000fe40000000000 */
[----:B-1----:R-:W-:-:S04]  /*11a50*/  ULEA UR38, UR4, UR38, 0x18 ;  /* 0x0000002604267291 */ /* 0x002fc8000f8ec03f */
        /* <DEDUP_REMOVED lines=8> */
[----:B------:R-:W-:Y:S02]  /*11ae0*/  IMAD.U32 R4, RZ, RZ, UR6 ;  /* 0x00000006ff047e24 */ /* 0x000fe4000f8e00ff */
[----:B------:R-:W1:Y:S01]  /*11af0*/  LDC.64 R2, c[0x4][R2] ;  /* 0x0100000002027b82 */ /* 0x000e620000000a00 */
[----:B0-----:R-:W-:Y:S02]  /*11b00*/  IMAD.U32 R5, RZ, RZ, UR7 ;  /* 0x00000007ff057e24 */ /* 0x001fe4000f8e00ff */
        /* <DEDUP_REMOVED lines=8> */
[----:B-1----:R-:W-:Y:S05]  /*11b90*/  CALL.ABS.NOINC R2 ;  /* 0x0000000002007343 */ /* 0x002fea0003c00000 */
.L_x_1042:
        /* <DEDUP_REMOVED lines=8> */
[----:B------:R1:W2:Y:S01]  /*11c20*/  LDC.64 R2, c[0x4][R16] ;  /* 0x0100000010027b82 */ /* 0x0002a20000000a00 */
[----:B------:R-:W-:Y:S02]  /*11c30*/  IMAD.U32 R4, RZ, RZ, UR6 ;  /* 0x00000006ff047e24 */ /* 0x000fe4000f8e00ff */
[----:B0-----:R-:W-:Y:S02]  /*11c40*/  IMAD.U32 R5, RZ, RZ, UR7 ;  /* 0x00000007ff057e24 */ /* 0x001fe4000f8e00ff */
[----:B------:R-:W-:Y:S02]  /*11c50*/  IMAD.U32 R6, RZ, RZ, UR8 ;  /* 0x00000008ff067e24 */ /* 0x000fe4000f8e00ff */
[----:B------:R-:W-:-:S02]  /*11c60*/  IMAD.U32 R7, RZ, RZ, UR9 ;  /* 0x00000009ff077e24 */ /* 0x000fc4000f8e00ff */
[----:B------:R-:W-:Y:S02]  /*11c70*/  IMAD.U32 R10, RZ, RZ, UR4 ;  /* 0x00000004ff0a7e24 */ /* 0x000fe4000f8e00ff */
[----:B------:R-:W-:Y:S02]  /*11c80*/  IMAD.U32 R11, RZ, RZ, UR5 ;  /* 0x00000005ff0b7e24 */ /* 0x000fe4000f8e00ff */
[----:B------:R-:W-:Y:S02]  /*11c90*/  IMAD.MOV.U32 R8, RZ, RZ, 0x70 ;  /* 0x00000070ff087424 */ /* 0x000fe400078e00ff */
[----:B------:R-:W-:Y:S02]  /*11ca0*/  IMAD.MOV.U32 R12, RZ, RZ, 0x1 ;  /* 0x00000001ff0c7424 */ /* 0x000fe400078e00ff */
[----:B-1----:R-:W-:-:S07]  /*11cb0*/  IMAD.MOV.U32 R13, RZ, RZ, RZ ;  /* 0x000000ffff0d7224 */ /* 0x002fce00078e00ff */
[----:B------:R-:W-:-:S07]  /*11cc0*/  LEPC R20, `(.L_x_1044) ;  /* 0x000000001014794e */ /* 0x000fce0000000000 */
[----:B--2---:R-:W-:Y:S05]  /*11cd0*/  CALL.ABS.NOINC R2 ;  /* 0x0000000002007343 */ /* 0x004fea0003c00000 */
.L_x_1044:
        /* <DEDUP_REMOVED lines=15> */
.L_x_1043:
[----:B------:R-:W1:Y:S02]  /*11dd0*/  LDC.64 R2, c[0x0][0x9f8] ;  /* 0x00027e00ff027b82 */ /* 0x000e640000000a00 */
[----:B-1----:R-:W-:-:S04]  /*11de0*/  ISETP.NE.U32.AND P0, PT, R2, RZ, PT ;  /* 0x000000ff0200720c */ /* 0x002fc80003f05070 */
[----:B------:R-:W-:-:S13]  /*11df0*/  ISETP.NE.AND.EX P0, PT, R3, RZ, PT, P0 ;  /* 0x000000ff0300720c */ /* 0x000fda0003f05300 */
[----:B------:R-:W1:Y:S02]  /*11e00*/  @P0 LDC.64 R2, c[0x0][0x9f8] ;  /* 0x00027e00ff020b82 */ /* 0x000e640000000a00 */
[----:B-1----:R-:W-:-:S05]  /*11e10*/  @P0 IMAD.WIDE R2, R19, 0x4, R2 ;  /* 0x0000000413020825 */ /* 0x002fca00078e0202 */
[----:B------:R1:W2:Y:S01]  /*11e20*/  @P0 LDG.E R19, desc[UR44][R2.64] ;  /* 0x0000002c02130981 */ /* 0x0002a2000c1e1900 */
[----:B------:R-:W-:Y:S01]  /*11e30*/  UMOV UR4, 0xffffffff ;  /* 0xffffffff00047882 */ /* 0x000fe20000000000 */
[----:B------:R-:W-:Y:S01]  /*11e40*/  LOP3.LUT R17, R17, 0xfffffffe, RZ, 0xc0, !PT ;  /* 0xfffffffe11117812 */ /* 0x000fe200078ec0ff */
[----:B------:R-:W-:Y:S01]  /*11e50*/  VIADD R18, R18, 0xffffffff ;  /* 0xffffffff12127836 */ /* 0x000fe20000000000 */
[----:B------:R-:W3:Y:S01]  /*11e60*/  S2R R0, SR_TID.X ;  /* 0x0000000000007919 */ /* 0x000ee20000002100 */
[----:B-1----:R-:W1:Y:S02]  /*11e70*/  LDC.64 R2, c[0x0][0x418] ;  /* 0x00010600ff027b82 */ /* 0x002e640000000a00 */
[----:B-1----:R-:W-:Y:S02]  /*11e80*/  ISETP.NE.U32.AND P0, PT, R2, RZ, PT ;  /* 0x000000ff0200720c */ /* 0x002fe40003f05070 */
[----:B---3--:R-:W-:Y:S02]  /*11e90*/  SHF.R.U32.HI R0, RZ, 0x5, R0 ;  /* 0x00000005ff007819 */ /* 0x008fe40000011600 */
[----:B------:R-:W-:-:S02]  /*11ea0*/  ISETP.NE.AND.EX P1, PT, R3, RZ, PT, P0 ;  /* 0x000000ff0300720c */ /* 0x000fc40003f25300 */
[----:B------:R-:W-:-:S11]  /*11eb0*/  LOP3.LUT R0, R0, 0x3, RZ, 0xc0, !PT ;  /* 0x0000000300007812 */ /* 0x000fd600078ec0ff */
[----:B------:R-:W-:Y:S02]  /*11ec0*/  @P1 LOP3.LUT R17, R17, 0x1, RZ, 0xfc, !PT ;  /* 0x0000000111111812 */ /* 0x000fe400078efcff */
[----:B--2---:R-:W-:Y:S02]  /*11ed0*/  SHF.R.S32.HI R6, RZ, 0x1f, R19 ;  /* 0x0000001fff067819 */ /* 0x004fe40000011413 */
[----:B------:R-:W-:-:S03]  /*11ee0*/  SEL R16, R19, RZ, !P1 ;  /* 0x000000ff13107207 */ /* 0x000fc60004800000 */
[----:B------:R1:W-:Y:S01]  /*11ef0*/  STL [R1], R6 ;  /* 0x0000000601007387 */ /* 0x0003e20000100800 */
[----:B------:R-:W-:Y:S05]  /*11f00*/  BRA.DIV UR4, `(.L_x_1045) ;  /* 0x0000003204c87947 */ /* 0x000fea000b800000 */
[----:B------:R2:W3:Y:S02]  /*11f10*/  SHFL.IDX PT, R14, R0, RZ, 0x1f ;  /* 0x00001fff000e7589 */ /* 0x0004e400000e0000 */
.L_x_1122:
[----:B---3--:R-:W-:Y:S02]  /*11f20*/  ISETP.NE.AND P0, PT, R14, RZ, PT ;  /* 0x000000ff0e00720c */ /* 0x008fe40003f05270 */
[----:B------:R-:W-:Y:S02]  /*11f30*/  PLOP3.LUT P2, PT, PT, PT, PT, 0x8, 0x0 ;  /* 0x000000000000781c */ /* 0x000fe40003f4e170 */
[----:B------:R-:W-:-:S11]  /*11f40*/  LOP3.LUT R17, R17, 0xfffffffd, RZ, 0xc0, !PT ;  /* 0xfffffffd11117812 */ /* 0x000fd600078ec0ff */
[----:B------:R-:W-:Y:S01]  /*11f50*/  @P2 LOP3.LUT R17, R17, 0x2, RZ, 0xfc, !PT ;  /* 0x0000000211112812 */ /* 0x000fe200078efcff */
[----:B------:R-:W-:Y:S06]  /*11f60*/  @P0 BRA `(.L_x_1046) ;  /* 0x0000000000f00947 */ /* 0x000fec0003800000 */
[----:B------:R-:W-:-:S03]  /*11f70*/  UMOV UR4, 0xffffffff ;  /* 0xffffffff00047882 */ /* 0x000fc60000000000 */
[----:B------:R-:W-:Y:S05]  /*11f80*/  BRA.DIV UR4, `(.L_x_1047) ;  /* 0x0000003204c87947 */ /* 0x000fea000b800000 */
[----:B------:R-:W-:-:S13]  /*11f90*/  ELECT P6, URZ, PT ;  /* 0x00000000003f782f */ /* 0x000fda00038c0000 */
.L_x_1125:
[----:B------:R-:W-:Y:S05]  /*11fa0*/  @!P6 BRA `(.L_x_1046) ;  /* 0x0000000000e0e947 */ /* 0x000fea0003800000 */
[----:B------:R-:W-:Y:S01]  /*11fb0*/  IMAD.MOV.U32 R16, RZ, RZ, R19 ;  /* 0x000000ffff107224 */ /* 0x000fe200078e0013 */
[----:B------:R-:W-:Y:S06]  /*11fc0*/  @!P1 BRA `(.L_x_1048) ;  /* 0x0000000000449947 */ /* 0x000fec0003800000 */
[----:B------:R-:W3:Y:S01]  /*11fd0*/  LDC R7, c[0x0][0x43c] ;  /* 0x00010f00ff077b82 */ /* 0x000ee20000000800 */
[----:B------:R-:W-:Y:S01]  /*11fe0*/  ULDC.64 UR4, c[0x0][0x428] ;  /* 0x00010a0000047ab9 */ /* 0x000fe20000000a00 */
[----:B---3--:R-:W-:-:S13]  /*11ff0*/  ISETP.NE.AND P0, PT, R7, 0x1, PT ;  /* 0x000000010700780c */ /* 0x008fda0003f05270 */
[----:B0-----:R-:W2:Y:S02]  /*12000*/  @P0 LDC.64 R4, c[0x0][0x440] ;  /* 0x00011000ff040b82 */ /* 0x001ea40000000a00 */
[----:B--2---:R-:W-:-:S04]  /*12010*/  @P0 IMAD.HI.U32 R0, R18, R4, RZ ;  /* 0x0000000412000227 */ /* 0x004fc800078e00ff */
[----:B------:R-:W-:Y:S01]  /*12020*/  IMAD.MOV.U32 R4, RZ, RZ, R18 ;  /* 0x000000ffff047224 */ /* 0x000fe200078e0012 */
[----:B------:R-:W-:-:S04]  /*12030*/  @P0 SHF.R.U32.HI R4, RZ, R5, R0 ;  /* 0x00000005ff040219 */ /* 0x000fc80000011600 */
[--C-:B------:R-:W-:Y:S01]  /*12040*/  SHF.R.S32.HI R5, RZ, 0x1f, R4.reuse ;  /* 0x0000001fff057819 */ /* 0x100fe20000011404 */
[----:B------:R-:W-:-:S04]  /*12050*/  IMAD.MOV R0, RZ, RZ, -R4 ;  /* 0x000000ffff007224 */ /* 0x000fc800078e0a04 */
[----:B------:R-:W-:Y:S02]  /*12060*/  IMAD R18, R7, R0, R18 ;  /* 0x0000000007127224 */ /* 0x000fe400078e0212 */
[----:B------:R-:W-:Y:S02]  /*12070*/  IMAD R0, R6, UR4, RZ ;  /* 0x0000000406007c24 */ /* 0x000fe4000f8e02ff */
[----:B------:R-:W-:-:S04]  /*12080*/  IMAD.WIDE.U32 R4, R19, UR4, R4 ;  /* 0x0000000413047c25 */ /* 0x000fc8000f8e0004 */
[----:B------:R-:W-:Y:S01]  /*12090*/  IMAD R7, R19, UR5, R0 ;  /* 0x0000000513077c24 */ /* 0x000fe2000f8e0200 */
[----:B------:R-:W-:-:S03]  /*120a0*/  LEA R2, P0, R4, R2, 0x2 ;  /* 0x0000000204027211 */ /* 0x000fc600078010ff */
[----:B------:R-:W-:-:S05]  /*120b0*/  IMAD.IADD R0, R5, 0x1, R7 ;  /* 0x0000000105007824 */ /* 0x000fca00078e0207 */
[----:B------:R-:W-:-:S05]  /*120c0*/  LEA.HI.X R3, R4, R3, R0, 0x2, P0 ;  /* 0x0000000304037211 */ /* 0x000fca00000f1400 */
[----:B------:R3:W5:Y:S02]  /*120d0*/  LDG.E R16, desc[UR44][R2.64] ;  /* 0x0000002c02107981 */ /* 0x000764000c1e1900 */
.L_x_1048:
[----:B--2---:R-:W-:Y:S01]  /*120e0*/  IMAD.MOV.U32 R0, RZ, RZ, 0x1 ;  /* 0x00000001ff007424 */ /* 0x004fe200078e00ff */
[----:B-1----:R-:W3:Y:S04]  /*120f0*/  S2R R6, SR_TID.X ;  /* 0x0000000000067919 */ /* 0x002ee80000002100 */
[----:B------:R-:W-:-:S04]  /*12100*/  SHF.L.U32 R0, R0, 0x1f, RZ ;  /* 0x0000001f00007819 */ /* 0x000fc800000006ff */
[----:B------:R-:W1:Y:S01]  /*12110*/  SYNCS.PHASECHK.TRANS64.TRYWAIT P0, [UR38+0x28840], R0 ;  /* 0x02884000ff0075a7 */ /* 0x000e620008000166 */
[----:B---3--:R-:W-:-:S04]  /*12120*/  LOP3.LUT R2, R6, 0x7f, RZ, 0xc0, !PT ;  /* 0x0000007f06027812 */ /* 0x008fc800078ec0ff */
[----:B------:R-:W-:Y:S01]  /*12130*/  ISETP.NE.AND P1, PT, R2, RZ, PT ;  /* 0x000000ff0200720c */ /* 0x000fe20003f25270 */
[----:B-1----:R-:W-:-:S12]  /*12140*/  @!P0 BRA `(.L_x_1049) ;  /* 0x0000003000788947 */ /* 0x002fd80003800000 */
.L_x_1126:
[----:B------:R-:W-:Y:S05]  /*12150*/  @P1 BRA `(.L_x_1050) ;  /* 0x0000000000181947 */ /* 0x000fea0003800000 */
[----:B------:R-:W2:Y:S01]  /*12160*/  S2R R2, SR_TID.X ;  /* 0x0000000000027919 */ /* 0x000ea20000002100 */
[----:B-1----:R-:W-:-:S04]  /*12170*/  IMAD.MOV.U32 R0, RZ, RZ, 0x8000 ;  /* 0x00008000ff007424 */ /* 0x002fc800078e00ff */
[----:B------:R3:W-:Y:S01]  /*12180*/  SYNCS.ARRIVE.TRANS64 RZ, [UR38+0x28830], R0 ;  /* 0x02883000ffff79a7 */ /* 0x0007e20008000026 */
[----:B--2---:R-:W-:-:S13]  /*12190*/  LOP3.LUT P0, RZ, R2, 0x1f, RZ, 0xc0, !PT ;  /* 0x0000001f02ff7812 */ /* 0x004fda000780c0ff */
[----:B---3--:R-:W-:Y:S05]  /*121a0*/  @!P0 BRA `(.L_x_1050) ;  /* 0x0000000000048947 */ /* 0x008fea0003800000 */
[----:B------:R-:W-:Y:S01]  /*121b0*/  BPT.TRAP 0x1 ;  /* 0x000000040000795c */ /* 0x000fe20000300000 */
.L_x_1050:
[----:B------:R-:W-:Y:S01]  /*121c0*/  R2UR UR11, R18 ;  /* 0x00000000120b72ca */ /* 0x000fe200000e0000 */
[----:B------:R-:W-:Y:S01]  /*121d0*/  ULDC.64 UR4, c[0x0][0x198] ;  /* 0x0000660000047ab9 */ /* 0x000fe20000000a00 */
[----:B-----5:R-:W-:Y:S01]  /*121e0*/  R2UR UR13, R16 ;  /* 0x00000000100d72ca */ /* 0x020fe200000e0000 */
[----:B------:R-:W-:Y:S01]  /*121f0*/  UIADD3 UR4, UP0, UR4, 0x370, URZ ;  /* 0x0000037004047890 */ /* 0x000fe2000ff1e03f */
[----:B------:R-:W-:Y:S01]  /*12200*/  PLOP3.LUT P0, PT, PT, PT, PT, 0x80, 0x0 ;  /* 0x000000000000781c */ /* 0x000fe20003f0f070 */
[----:B------:R-:W-:Y:S01]  /*12210*/  UIADD3 UR8, UR38, 0x18400, URZ ;  /* 0x0001840026087890 */ /* 0x000fe2000fffe03f */
[----:B------:R-:W-:Y:S01]  /*12220*/  LOP3.LUT R17, R17, 0xfffffffd, RZ, 0xc0, !PT ;  /* 0xfffffffd11117812 */ /* 0x000fe200078ec0ff */
[----:B------:R-:W-:Y:S02]  /*12230*/  UIADD3 UR9, UR38, 0x28830, URZ ;  /* 0x0002883026097890 */ /* 0x000fe4000fffe03f */
[----:B------:R-:W-:Y:S02]  /*12240*/  UIADD3.X UR5, URZ, UR5, URZ, UP0, !UPT ;  /* 0x000000053f057290 */ /* 0x000fe400087fe43f */
[----:B------:R-:W-:-:S02]  /*12250*/  UIADD3 UR32, UR38, 0x1c400, URZ ;  /* 0x0001c40026207890 */ /* 0x000fc4000fffe03f */
[----:B------:R-:W-:Y:S01]  /*12260*/  USHF.L.U32 UR11, UR11, 0x7, URZ ;  /* 0x000000070b0b7899 */ /* 0x000fe2000800063f */
        /* <DEDUP_REMOVED lines=8> */
[----:B------:R3:W-:Y:S01]  /*122f0*/  UTMALDG.4D [UR8], [UR4], desc[UR6] ;  /* 0x00000608040075b4 */ /* 0x0007e20008019000 */
[----:B------:R-:W-:Y:S01]  /*12300*/  @P0 LOP3.LUT R17, R17, 0x2, RZ, 0xfc, !PT ;  /* 0x0000000211110812 */ /* 0x000fe200078efcff */
[----:B------:R3:W-:Y:S02]  /*12310*/  UTMALDG.4D [UR32], [UR4], desc[UR6] ;  /* 0x00000620040075b4 */ /* 0x0007e40008019000 */
[----:B---3--:R-:W-:-:S04]  /*12320*/  NOP ;  /* 0x0000000000007918 */ /* 0x008fc80000000000 */
.L_x_1046:
        /* <DEDUP_REMOVED lines=11> */
[----:B-1----:R-:W1:Y:S01]  /*123e0*/  LDC.64 R2, c[0x4][R2] ;  /* 0x0100000002027b82 */ /* 0x002e620000000a00 */
        /* <DEDUP_REMOVED lines=9> */
[----:B-12---:R-:W-:Y:S05]  /*12480*/  CALL.ABS.NOINC R2 ;  /* 0x0000000002007343 */ /* 0x006fea0003c00000 */
.L_x_1051:
[----:B------:R-:W0:Y:S01]  /*12490*/  S2R R4, SR_CTAID.Z ;  /* 0x0000000000047919 */ /* 0x000e220000002700 */
[----:B------:R-:W3:Y:S01]  /*124a0*/  LDC R8, c[0x0][0x448] ;  /* 0x00011200ff087b82 */ /* 0x000ee20000000800 */
[----:B------:R-:W-:Y:S01]  /*124b0*/  USHF.R.S32.HI UR4, URZ, 0x1f, UR36 ;  /* 0x0000001f3f047899 */ /* 0x000fe20008011424 */
[----:B------:R-:W4:Y:S01]  /*124c0*/  S2R R11, SR_TID.X ;  /* 0x00000000000b7919 */ /* 0x000f220000002100 */
[----:B------:R-:W-:Y:S02]  /*124d0*/  ULDC.64 UR8, c[0x0][0x2d8] ;  /* 0x0000b60000087ab9 */ /* 0x000fe40000000a00 */
[----:B------:R-:W-:-:S03]  /*124e0*/  UIMAD UR6, UR4, UR8, URZ ;  /* 0x00000008040672a4 */ /* 0x000fc6000f8e023f */
[----:B-1----:R-:W2:Y:S01]  /*124f0*/  LDC.64 R2, c[0x0][0x2e0] ;  /* 0x0000b800ff027b82 */ /* 0x002ea20000000a00 */
[----:B------:R-:W-:Y:S02]  /*12500*/  UIMAD.WIDE.U32 UR4, UR36, UR8, URZ ;  /* 0x00000008240472a5 */ /* 0x000fe4000f8e003f */
[----:B------:R-:W-:-:S04]  /*12510*/  UIMAD UR6, UR36, UR9, UR6 ;  /* 0x00000009240672a4 */ /* 0x000fc8000f8e0206 */
[----:B------:R-:W-:Y:S01]  /*12520*/  UIADD3 UR5, UR5, UR6, URZ ;  /* 0x0000000605057290 */ /* 0x000fe2000fffe03f */
[----:B---3--:R-:W-:Y:S02]  /*12530*/  ISETP.NE.AND P0, PT, R8, 0x1, PT ;  /* 0x000000010800780c */ /* 0x008fe40003f05270 */
[----:B0-----:R-:W-:Y:S02]  /*12540*/  SHF.R.S32.HI R5, RZ, 0x1f, R4 ;  /* 0x0000001fff057819 */ /* 0x001fe40000011404 */
[----:B----4-:R-:W-:-:S03]  /*12550*/  LOP3.LUT R9, R11, 0x7f, RZ, 0xc0, !PT ;  /* 0x0000007f0b097812 */ /* 0x010fc600078ec0ff */
[-C--:B--2---:R-:W-:Y:S02]  /*12560*/  IMAD R0, R5, R2.reuse, RZ ;  /* 0x0000000205007224 */ /* 0x084fe400078e02ff */
[----:B------:R-:W-:Y:S02]  /*12570*/  IMAD.SHL.U32 R7, R11, 0x10, RZ ;  /* 0x000000100b077824 */ /* 0x000fe400078e00ff */
[C---:B------:R-:W-:Y:S02]  /*12580*/  IMAD R5, R4.reuse, R3, R0 ;  /* 0x0000000304057224 */ /* 0x040fe400078e0200 */
[----:B------:R-:W-:Y:S01]  /*12590*/  IMAD.WIDE.U32 R2, R4, R2, UR4 ;  /* 0x0000000404027e25 */ /* 0x000fe2000f8e0002 */
[----:B------:R-:W0:Y:S01]  /*125a0*/  @P0 LDC R0, c[0x0][0x450] ;  /* 0x00011400ff000b82 */ /* 0x000e220000000800 */
[----:B------:R-:W-:Y:S01]  /*125b0*/  SHF.R.U32.HI R4, RZ, 0x3, R9 ;  /* 0x00000003ff047819 */ /* 0x000fe20000011609 */
[----:B------:R-:W-:Y:S01]  /*125c0*/  ULDC.64 UR4, c[0x0][0x2d0] ;  /* 0x0000b40000047ab9 */ /* 0x000fe20000000a00 */
[----:B------:R-:W-:-:S02]  /*125d0*/  IMAD.IADD R3, R3, 0x1, R5 ;  /* 0x0000000103037824 */ /* 0x000fc400078e0205 */
[----:B------:R-:W-:-:S03]  /*125e0*/  LOP3.LUT R6, R4, 0x70, R7, 0xf8, !PT ;  /* 0x0000007004067812 */ /* 0x000fc600078ef807 */
[----:B------:R-:W1:Y:S02]  /*125f0*/  @P0 LDC R5, c[0x0][0x44c] ;  /* 0x00011300ff050b82 */ /* 0x000e640000000800 */
[----:B------:R-:W-:-:S04]  /*12600*/  VIADD R6, R6, UR40 ;  /* 0x0000002806067c36 */ /* 0x000fc80008000000 */
        /* <DEDUP_REMOVED lines=13> */
[----:B------:R-:W-:-:S04]  /*126e0*/  IMAD R5, R5, UR4, RZ ;  /* 0x0000000405057c24 */ /* 0x000fc8000f8e02ff */
[----:B------:R-:W-:Y:S01]  /*126f0*/  IMAD R5, R0, UR5, R5 ;  /* 0x0000000500057c24 */ /* 0x000fe2000f8e0205 */
[----:B------:R-:W-:Y:S02]  /*12700*/  ULDC.64 UR4, c[0x0][0x280] ;  /* 0x0000a00000047ab9 */ /* 0x000fe40000000a00 */
[----:B------:R-:W-:Y:S01]  /*12710*/  LEA R0, P0, R2, UR4, 0x1 ;  /* 0x0000000402007c11 */ /* 0x000fe2000f8008ff */
[----:B------:R-:W-:Y:S01]  /*12720*/  IMAD.IADD R3, R3, 0x1, R5 ;  /* 0x0000000103037824 */ /* 0x000fe200078e0205 */
[----:B------:R-:W-:-:S04]  /*12730*/  ULDC UR4, c[0x0][0x2b8] ;  /* 0x0000ae0000047ab9 */ /* 0x000fc80000000800 */
[----:B------:R-:W-:Y:S01]  /*12740*/  LEA.HI.X R6, R2, UR5, R3, 0x1, P0 ;  /* 0x0000000502067c11 */ /* 0x000fe200080f0c03 */
[----:B------:R-:W-:-:S05]  /*12750*/  IMAD.SHL.U32 R2, R11, 0x8, RZ ;  /* 0x000000080b027824 */ /* 0x000fca00078e00ff */
[----:B------:R-:W-:-:S04]  /*12760*/  LOP3.LUT R10, R2, 0x38, RZ, 0xc0, !PT ;  /* 0x00000038020a7812 */ /* 0x000fc800078ec0ff */
[C---:B------:R-:W-:Y:S02]  /*12770*/  LOP3.LUT R3, R10.reuse, 0x40, RZ, 0xfc, !PT ;  /* 0x000000400a037812 */ /* 0x040fe400078efcff */
[----:B------:R-:W-:Y:S02]  /*12780*/  ISETP.GE.AND P1, PT, R10, UR4, PT ;  /* 0x000000040a007c0c */ /* 0x000fe4000bf26270 */
[----:B------:R-:W-:Y:S01]  /*12790*/  ISETP.GE.AND P0, PT, R3, UR4, PT ;  /* 0x0000000403007c0c */ /* 0x000fe2000bf06270 */
[----:B------:R-:W-:Y:S01]  /*127a0*/  UMOV UR4, 0xffffffff ;  /* 0xffffffff00047882 */ /* 0x000fe20000000000 */
[----:B------:R-:W-:-:S04]  /*127b0*/  LOP3.LUT R3, R2, 0x1c0, RZ, 0xc0, !PT ;  /* 0x000001c002037812 */ /* 0x000fc800078ec0ff */
[----:B------:R-:W-:Y:S01]  /*127c0*/  LOP3.LUT R3, R3, 0x38, R2, 0xf8, !PT ;  /* 0x0000003803037812 */ /* 0x000fe200078ef802 */
[----:B------:R-:W-:-:S03]  /*127d0*/  IMAD.SHL.U32 R2, R9, 0x8, RZ ;  /* 0x0000000809027824 */ /* 0x000fc600078e00ff */
[----:B------:R-:W-:-:S04]  /*127e0*/  LOP3.LUT R3, R3, 0x38, R11, 0x78, !PT ;  /* 0x0000003803037812 */ /* 0x000fc800078e780b */
[----:B------:R-:W-:Y:S01]  /*127f0*/  LOP3.LUT R7, R3, 0x200, R2, 0xf8, !PT ;  /* 0x0000020003077812 */ /* 0x000fe200078ef802 */
[----:B------:R-:W-:Y:S06]  /*12800*/  BRA.DIV UR4, `(.L_x_1052) ;  /* 0x0000002a04e07947 */ /* 0x000fec000b800000 */
[----:B------:R-:W-:Y:S01]  /*12810*/  SHFL.IDX PT, R2, R6, RZ, 0x181f ;  /* 0x00181fff06027589 */ /* 0x000fe200000e0000 */
[----:B------:R-:W-:Y:S01]  /*12820*/  ULDC UR4, c[0x0][0x288] ;  /* 0x0000a20000047ab9 */ /* 0x000fe20000000800 */
[----:B------:R-:W-:Y:S02]  /*12830*/  VIADD R4, R4, UR40 ;  /* 0x0000002804047c36 */ /* 0x000fe40008000000 */
[----:B------:R-:W0:Y:S01]  /*12840*/  SHFL.IDX PT, R3, R0, RZ, 0x181f ;  /* 0x00181fff00037589 */ /* 0x000e2200000e0000 */
[----:B------:R-:W-:Y:S02]  /*12850*/  IMAD R5, R8, UR4, RZ ;  /* 0x0000000408057c24 */ /* 0x000fe4000f8e02ff */
[C---:B------:R-:W-:Y:S01]  /*12860*/  VIADD R12, R4.reuse, 0x10 ;  /* 0x00000010040c7836 */ /* 0x040fe20000000000 */
[----:B------:R-:W-:Y:S02]  /*12870*/  SHFL.IDX PT, R14, R0, 0x1, 0x181f ;  /* 0x00381f00000e7f89 */ /* 0x000fe400000e0000 */
[----:B------:R-:W-:-:S13]  /*12880*/  ISETP.GE.AND P2, PT, R4, R5, PT ;  /* 0x000000050400720c */ /* 0x000fda0003f46270 */
[----:B------:R-:W-:Y:S02]  /*12890*/  @!P2 LEA R8, R7, UR38, 0x1 ;  /* 0x000000260708ac11 */ /* 0x000fe4000f8e08ff */
[----:B0-----:R-:W-:-:S04]  /*128a0*/  LOP3.LUT R3, R3, R2, RZ, 0x3c, !PT ;  /* 0x0000000203037212 */ /* 0x001fc800078e3cff */
[----:B------:R-:W-:-:S04]  /*128b0*/  LOP3.LUT R2, R3, R2, RZ, 0x3c, !PT ;  /* 0x0000000203027212 */ /* 0x000fc800078e3cff */
[----:B------:R-:W-:-:S03]  /*128c0*/  LOP3.LUT R3, R3, R2, RZ, 0x3c, !PT ;  /* 0x0000000203037212 */ /* 0x000fc600078e3cff */
[----:B------:R-:W-:-:S05]  /*128d0*/  @!P2 IMAD.WIDE.U32 R2, R10, 0x2, R2 ;  /* 0x000000020a02a825 */ /* 0x000fca00078e0002 */
[----:B------:R-:W-:Y:S04]  /*128e0*/  @!P2 LDGSTS.E.BYPASS.LTC128B.128 [R8+0x10400], desc[UR44][R2.64], !P1 ;  /* 0x104000000208afae */ /* 0x000fe8000c901d6c */
[----:B------:R0:W-:Y:S01]  /*128f0*/  @!P2 LDGSTS.E.BYPASS.LTC128B.128 [R8+0x14400], desc[UR44][R2.64+0x80], !P0 ;  /* 0x144000800208afae */ /* 0x0001e2000c101d6c */
[----:B------:R-:W-:Y:S01]  /*12900*/  ISETP.GE.AND P2, PT, R12, R5, PT ;  /* 0x000000050c00720c */ /* 0x000fe20003f46270 */
[----:B------:R-:W-:Y:S02]  /*12910*/  VIADD R12, R4, 0x20 ;  /* 0x00000020040c7836 */ /* 0x000fe40000000000 */
[----:B0-----:R-:W0:Y:S10]  /*12920*/  SHFL.IDX PT, R8, R6, 0x1, 0x181f ;  /* 0x00381f0006087f89 */ /* 0x001e3400000e0000 */
[----:B------:R-:W-:Y:S01]  /*12930*/  @!P2 LEA R21, R7, UR38, 0x1 ;  /* 0x000000260715ac11 */ /* 0x000fe2000f8e08ff */
[----:B------:R-:W1:Y:S01]  /*12940*/  SHFL.IDX PT, R2, R6, 0x2, 0x181f ;  /* 0x00581f0006027f89 */ /* 0x000e6200000e0000 */
[----:B0-----:R-:W-:-:S02]  /*12950*/  IMAD.MOV.U32 R9, RZ, RZ, R8 ;  /* 0x000000ffff097224 */ /* 0x001fc400078e0008 */
[----:B------:R-:W-:Y:S02]  /*12960*/  IMAD.MOV.U32 R8, RZ, RZ, R14 ;  /* 0x000000ffff087224 */ /* 0x000fe400078e000e */
[----:B------:R-:W0:Y:S01]  /*12970*/  SHFL.IDX PT, R14, R0, 0x2, 0x181f ;  /* 0x00581f00000e7f89 */ /* 0x000e2200000e0000 */
[----:B-1----:R-:W-:Y:S02]  /*12980*/  IMAD.MOV.U32 R3, RZ, RZ, R2 ;  /* 0x000000ffff037224 */ /* 0x002fe400078e0002 */
[----:B------:R-:W-:-:S05]  /*12990*/  @!P2 IMAD.WIDE.U32 R8, R10, 0x2, R8 ;  /* 0x000000020a08a825 */ /* 0x000fca00078e0008 */
[----:B------:R-:W-:Y:S04]  /*129a0*/  @!P2 LDGSTS.E.BYPASS.LTC128B.128 [R21+0x10c00], desc[UR44][R8.64], !P1 ;  /* 0x10c000000815afae */ /* 0x000fe8000c901d6c */
[----:B------:R1:W-:Y:S01]  /*129b0*/  @!P2 LDGSTS.E.BYPASS.LTC128B.128 [R21+0x14c00], desc[UR44][R8.64+0x80], !P0 ;  /* 0x14c000800815afae */ /* 0x0003e2000c101d6c */
[-C--:B------:R-:W-:Y:S01]  /*129c0*/  ISETP.GE.AND P2, PT, R12, R5.reuse, PT ;  /* 0x000000050c00720c */ /* 0x080fe20003f46270 */
[----:B------:R-:W-:Y:S02]  /*129d0*/  VIADD R12, R4, 0x30 ;  /* 0x00000030040c7836 */ /* 0x000fe40000000000 */
[----:B0-----:R-:W-:Y:S01]  /*129e0*/  IMAD.MOV.U32 R2, RZ, RZ, R14 ;  /* 0x000000ffff027224 */ /* 0x001fe200078e000e */
[----:B-1----:R-:W0:Y:S09]  /*129f0*/  SHFL.IDX PT, R8, R6, 0x3, 0x181f ;  /* 0x00781f0006087f89 */ /* 0x002e3200000e0000 */
[----:B------:R-:W-:Y:S01]  /*12a00*/  @!P2 LEA R20, R7, UR38, 0x1 ;  /* 0x000000260714ac11 */ /* 0x000fe2000f8e08ff */
[----:B------:R-:W-:Y:S01]  /*12a10*/  @!P2 IMAD.WIDE.U32 R2, R10, 0x2, R2 ;  /* 0x000000020a02a825 */ /* 0x000fe200078e0002 */
[----:B------:R-:W1:Y:S04]  /*12a20*/  SHFL.IDX PT, R14, R0, 0x3, 0x181f ;  /* 0x00781f00000e7f89 */ /* 0x000e6800000e0000 */
[----:B------:R-:W-:Y:S04]  /*12a30*/  @!P2 LDGSTS.E.BYPASS.LTC128B.128 [R20+0x11400], desc[UR44][R2.64], !P1 ;  /* 0x114000000214afae */ /* 0x000fe8000c901d6c */
[----:B------:R2:W-:Y:S01]  /*12a40*/  @!P2 LDGSTS.E.BYPASS.LTC128B.128 [R20+0x15400], desc[UR44][R2.64+0x80], !P0 ;  /* 0x154000800214afae */ /* 0x0005e2000c101d6c */
[----:B------:R-:W-:Y:S01]  /*12a50*/  ISETP.GE.AND P2, PT, R12, R5, PT ;  /* 0x000000050c00720c */ /* 0x000fe20003f46270 */
[----:B------:R-:W-:-:S02]  /*12a60*/  VIADD R12, R4, 0x40 ;  /* 0x00000040040c7836 */ /* 0x000fc40000000000 */
[----:B0-----:R-:W-:Y:S01]  /*12a70*/  IMAD.MOV.U32 R9, RZ, RZ, R8 ;  /* 0x000000ffff097224 */ /* 0x001fe200078e0008 */
[----:B--2---:R-:W0:Y:S09]  /*12a80*/  SHFL.IDX PT, R2, R6, 0x4, 0x181f ;  /* 0x00981f0006027f89 */ /* 0x004e3200000e0000 */
[----:B------:R-:W-:Y:S01]  /*12a90*/  @!P2 LEA R21, R7, UR38, 0x1 ;  /* 0x000000260715ac11 */ /* 0x000fe2000f8e08ff */
[----:B-1----:R-:W-:-:S02]  /*12aa0*/  IMAD.MOV.U32 R8, RZ, RZ, R14 ;  /* 0x000000ffff087224 */ /* 0x002fc400078e000e */
[----:B------:R-:W1:Y:S02]  /*12ab0*/  SHFL.IDX PT, R14, R0, 0x4, 0x181f ;  /* 0x00981f00000e7f89 */ /* 0x000e6400000e0000 */
[----:B------:R-:W-:-:S05]  /*12ac0*/  @!P2 IMAD.WIDE.U32 R8, R10, 0x2, R8 ;  /* 0x000000020a08a825 */ /* 0x000fca00078e0008 */
[----:B------:R-:W-:Y:S04]  /*12ad0*/  @!P2 LDGSTS.E.BYPASS.LTC128B.128 [R21+0x11c00], desc[UR44][R8.64], !P1 ;  /* 0x11c000000815afae */ /* 0x000fe8000c901d6c */
[----:B------:R2:W-:Y:S01]  /*12ae0*/  @!P2 LDGSTS.E.BYPASS.LTC128B.128 [R21+0x15c00], desc[UR44][R8.64+0x80], !P0 ;  /* 0x15c000800815afae */ /* 0x0005e2000c101d6c */
[----:B------:R-:W-:Y:S01]  /*12af0*/  ISETP.GE.AND P2, PT, R12, R5, PT ;  /* 0x000000050c00720c */ /* 0x000fe20003f46270 */
[----:B------:R-:W-:Y:S02]  /*12b00*/  VIADD R12, R4, 0x50 ;  /* 0x00000050040c7836 */ /* 0x000fe40000000000 */
[----:B0-----:R-:W-:Y:S01]  /*12b10*/  IMAD.MOV.U32 R3, RZ, RZ, R2 ;  /* 0x000000ffff037224 */ /* 0x001fe200078e0002 */
[----:B--2---:R-:W0:Y:S01]  /*12b20*/  SHFL.IDX PT, R8, R6, 0x5, 0x181f ;  /* 0x00b81f0006087f89 */ /* 0x004e2200000e0000 */
[----:B-1----:R-:W-:-:S08]  /*12b30*/  IMAD.MOV.U32 R2, RZ, RZ, R14 ;  /* 0x000000ffff027224 */ /* 0x002fd000078e000e */
[----:B------:R-:W-:Y:S01]  /*12b40*/  @!P2 LEA R20, R7, UR38, 0x1 ;  /* 0x000000260714ac11 */ /* 0x000fe2000f8e08ff */
[----:B------:R-:W1:Y:S01]  /*12b50*/  SHFL.IDX PT, R14, R0, 0x5, 0x181f ;  /* 0x00b81f00000e7f89 */ /* 0x000e6200000e0000 */
        /* <DEDUP_REMOVED lines=14> */
[----:B0-----:R-:W-:Y:S02]  /*12c40*/  IMAD.MOV.U32 R3, RZ, RZ, R2 ;  /* 0x000000ffff037224 */ /* 0x001fe400078e0002 */
[----:B-1----:R-:W-:-:S10]  /*12c50*/  IMAD.MOV.U32 R2, RZ, RZ, R14 ;  /* 0x000000ffff027224 */ /* 0x002fd400078e000e */
[----:B--2---:R-:W-:Y:S01]  /*12c60*/  @!P2 LEA R8, R7, UR38, 0x1 ;  /* 0x000000260708ac11 */ /* 0x004fe2000f8e08ff */
[----:B------:R0:W1:Y:S01]  /*12c70*/  SHFL.IDX PT, R14, R0, 0x7, 0x181f ;  /* 0x00f81f00000e7f89 */ /* 0x00006200000e0000 */
[----:B------:R-:W-:-:S05]  /*12c80*/  @!P2 IMAD.WIDE.U32 R2, R10, 0x2, R2 ;  /* 0x000000020a02a825 */ /* 0x000fca00078e0002 */
[----:B------:R-:W-:Y:S04]  /*12c90*/  @!P2 LDGSTS.E.BYPASS.LTC128B.128 [R8+0x13400], desc[UR44][R2.64], !P1 ;  /* 0x134000000208afae */ /* 0x000fe8000c901d6c */
[----:B------:R2:W-:Y:S04]  /*12ca0*/  @!P2 LDGSTS.E.BYPASS.LTC128B.128 [R8+0x17400], desc[UR44][R2.64+0x80], !P0 ;  /* 0x174000800208afae */ /* 0x0005e8000c101d6c */
[----:B--2---:R0:W2:Y:S02]  /*12cb0*/  SHFL.IDX PT, R2, R6, 0x7, 0x181f ;  /* 0x00f81f0006027f89 */ /* 0x0040a400000e0000 */
.L_x_1143:
[----:B------:R-:W-:Y:S01]  /*12cc0*/  VIADD R4, R4, 0x70 ;  /* 0x0000007004047836 */ /* 0x000fe20000000000 */
[----:B------:R-:W-:Y:S01]  /*12cd0*/  BSSY B0, `(.L_x_1053) ;  /* 0x000000c000007945 */ /* 0x000fe20003800000 */
[----:B--2---:R-:W-:Y:S02]  /*12ce0*/  IMAD.MOV.U32 R3, RZ, RZ, R2 ;  /* 0x000000ffff037224 */ /* 0x004fe400078e0002 */
[----:B-1----:R-:W-:Y:S01]  /*12cf0*/  IMAD.MOV.U32 R2, RZ, RZ, R14 ;  /* 0x000000ffff027224 */ /* 0x002fe200078e000e */
[----:B------:R-:W-:-:S13]  /*12d00*/  ISETP.GE.AND P2, PT, R4, R5, PT ;  /* 0x000000050400720c */ /* 0x000fda0003f46270 */
[----:B------:R-:W-:Y:S05]  /*12d10*/  @P2 BRA `(.L_x_1054) ;  /* 0x00000000001c2947 */ /* 0x000fea0003800000 */
[----:B------:R-:W-:Y:S01]  /*12d20*/  IMAD.WIDE.U32 R2, R10, 0x2, R2 ;  /* 0x000000020a027825 */ /* 0x000fe200078e0002 */
[----:B------:R-:W-:-:S05]  /*12d30*/  LEA R7, R7, UR38, 0x1 ;  /* 0x0000002607077c11 */ /* 0x000fca000f8e08ff */
[----:B------:R-:W-:Y:S01]  /*12d40*/  @!PT LDS RZ, [RZ] ;  /* 0x00000000fffff984 */ /* 0x000fe20000000800 */
[----:B------:R-:W-:Y:S01]  /*12d50*/  @!PT LDS RZ, [RZ] ;  /* 0x00000000fffff984 */ /* 0x000fe20000000800 */
[----:B------:R-:W-:Y:S01]  /*12d60*/  @!PT LDS RZ, [RZ] ;  /* 0x00000000fffff984 */ /* 0x000fe20000000800 */
[----:B------:R1:W-:Y:S04]  /*12d70*/  LDGSTS.E.BYPASS.LTC128B.128 [R7+0x13c00], desc[UR44][R2.64], !P1 ;  /* 0x13c0000002077fae */ /* 0x0003e8000c901d6c */
[----:B------:R1:W-:Y:S02]  /*12d80*/  LDGSTS.E.BYPASS.LTC128B.128 [R7+0x17c00], desc[UR44][R2.64+0x80], !P0 ;  /* 0x17c0008002077fae */ /* 0x0003e4000c101d6c */
.L_x_1054:
[----:B------:R-:W-:Y:S05]  /*12d90*/  BSYNC B0 ;  /* 0x0000000000007941 */ /* 0x000fea0003800000 */
.L_x_1053:
[----:B------:R-:W-:Y:S01]  /*12da0*/  NOP ;  /* 0x0000000000007918 */ /* 0x000fe20000000000 */
[----:B------:R-:W-:Y:S01]  /*12db0*/  SYNCS.ARRIVE.TRANS64.RED.A0T1 RZ, [UR38+0x28800], RZ ;  /* 0x028800ffffff79a7 */ /* 0x000fe20008200426 */
[----:B0-----:R-:W-:Y:S01]  /*12dc0*/  IMAD.MOV.U32 R0, RZ, RZ, 0x1 ;  /* 0x00000001ff007424 */ /* 0x001fe200078e00ff */
[----:B------:R-:W-:Y:S04]  /*12dd0*/  ARRIVES.LDGSTSBAR.64.TRANSCNT [UR38+0x28800] ;  /* 0x02880000ff0079b0 */ /* 0x000fe80008000aa6 */
[----:B------:R-:W-:Y:S01]  /*12de0*/  SHF.L.U32 R0, R0, 0x1f, RZ ;  /* 0x0000001f00007819 */ /* 0x000fe200000006ff */
[----:B------:R-:W-:Y:S01]  /*12df0*/  NOP ;  /* 0x0000000000007918 */ /* 0x000fe20000000000 */
[----:B------:R-:W2:Y:S01]  /*12e00*/  LDL.LU R4, [R1+0x10] ;  /* 0x0000100001047983 */ /* 0x000ea20000300800 */
[----:B------:R-:W-:Y:S03]  /*12e10*/  SYNCS.ARRIVE.TRANS64.A1T0 RZ, [UR38+0x28800], RZ ;  /* 0x028800ffffff79a7 */ /* 0x000fe60008100026 */
[----:B-1----:R-:W3:Y:S01]  /*12e20*/  LDL R3, [R1+0x4] ;  /* 0x0000040001037983 */ /* 0x002ee20000100800 */
[----:B------:R-:W0:Y:S01]  /*12e30*/  SYNCS.PHASECHK.TRANS64.TRYWAIT P0, [UR38+0x28820], R0 ;  /* 0x02882000ff0075a7 */ /* 0x000e220008000166 */
[----:B--2---:R-:W-:-:S05]  /*12e40*/  VIADD R6, R4, 0xfffffffe ;  /* 0xfffffffe04067836 */ /* 0x004fca0000000000 */
[----:B---3--:R-:W-:Y:S01]  /*12e50*/  ISETP.GE.AND P1, PT, R6, R3, PT ;  /* 0x000000030600720c */ /* 0x008fe20003f26270 */
[----:B0-----:R-:W-:-:S12]  /*12e60*/  @!P0 BRA `(.L_x_1055) ;  /* 0x0000002c00d88947 */ /* 0x001fd80003800000 */
.L_x_1144:
[----:B------:R-:W-:Y:S02]  /*12e70*/  IMAD.MOV.U32 R9, RZ, RZ, 0x1 ;  /* 0x00000001ff097424 */ /* 0x000fe400078e00ff */
[----:B0-----:R-:W-:Y:S01]  /*12e80*/  IMAD.MOV.U32 R0, RZ, RZ, RZ ;  /* 0x000000ffff007224 */ /* 0x001fe200078e00ff */
[----:B------:R-:W-:Y:S06]  /*12e90*/  @!P1 BRA `(.L_x_1056) ;  /* 0x00000018004c9947 */ /* 0x000fec0003800000 */
[----:B------:R-:W2:Y:S04]  /*12ea0*/  LDL.LU R2, [R1+0xc] ;  /* 0x00000c0001027983 */ /* 0x000ea80000300800 */
[----:B------:R-:W3:Y:S04]  /*12eb0*/  LDL.LU R4, [R1+0x8] ;  /* 0x0000080001047983 */ /* 0x000ee80000300800 */
[----:B------:R-:W4:Y:S01]  /*12ec0*/  LDL.LU R3, [R1+0x4] ;  /* 0x0000040001037983 */ /* 0x000f220000300800 */
[----:B------:R-:W-:Y:S01]  /*12ed0*/  UIADD3 UR4, UR41, 0x1, URZ ;  /* 0x0000000129047890 */ /* 0x000fe2000fffe03f */
[----:B------:R-:W-:-:S05]  /*12ee0*/  IMAD.MOV.U32 R9, RZ, RZ, 0x1 ;  /* 0x00000001ff097424 */ /* 0x000fca00078e00ff */
[----:B--2---:R-:W-:Y:S01]  /*12ef0*/  IMAD R2, R2, UR4, RZ ;  /* 0x0000000402027c24 */ /* 0x004fe2000f8e02ff */
[----:B------:R-:W-:-:S04]  /*12f00*/  ULOP3.LUT UR4, URZ, UR42, URZ, 0x33, !UPT ;  /* 0x0000002a3f047292 */ /* 0x000fc8000f8e333f */
[----:B------:R-:W-:Y:S02]  /*12f10*/  LOP3.LUT R2, RZ, R2, RZ, 0x33, !PT ;  /* 0x00000002ff027212 */ /* 0x000fe400078e33ff */
[----:B----4-:R-:W-:Y:S02]  /*12f20*/  LOP3.LUT R3, RZ, R3, RZ, 0x33, !PT ;  /* 0x00000003ff037212 */ /* 0x010fe400078e33ff */
[----:B---3--:R-:W-:Y:S01]  /*12f30*/  VIADDMNMX R2, R2, -R4, UR4, !PT ;  /* 0x0000000402027e46 */ /* 0x008fe2000f800904 */
[----:B------:R-:W-:Y:S01]  /*12f40*/  ULOP3.LUT UR4, URZ, UR39, URZ, 0x33, !UPT ;  /* 0x000000273f047292 */ /* 0x000fe2000f8e333f */
[----:B------:R-:W0:Y:S05]  /*12f50*/  S2R R4, SR_TID.X ;  /* 0x0000000000047919 */ /* 0x000e2a0000002100 */
[----:B------:R-:W-:-:S04]  /*12f60*/  VIMNMX R2, R2, UR4, !PT ;  /* 0x0000000402027c48 */ /* 0x000fc8000ffe0100 */
[----:B------:R-:W-:-:S05]  /*12f70*/  VIADDMNMX R3, R2, 0x2, R3, !PT ;  /* 0x0000000202037846 */ /* 0x000fca0007800103 */
[----:B------:R-:W-:-:S05]  /*12f80*/  VIADD R5, R3, 0xfffffffe ;  /* 0xfffffffe03057836 */ /* 0x000fca0000000000 */
[-C--:B------:R-:W-:Y:S02]  /*12f90*/  ISETP.NE.AND P0, PT, R5, R2.reuse, PT ;  /* 0x000000020500720c */ /* 0x080fe40003f05270 */
[----:B------:R-:W-:-:S05]  /*12fa0*/  LOP3.LUT R2, RZ, R2, RZ, 0x33, !PT ;  /* 0x00000002ff027212 */ /* 0x000fca00078e33ff */
[----:B------:R-:W-:-:S05]  /*12fb0*/  IMAD.IADD R2, R3, 0x1, R2 ;  /* 0x0000000103027824 */ /* 0x000fca00078e0202 */
[----:B------:R-:W-:Y:S02]  /*12fc0*/  LOP3.LUT R11, R2, 0x1, RZ, 0xc0, !PT ;  /* 0x00000001020b7812 */ /* 0x000fe400078ec0ff */
[----:B0-----:R-:W-:Y:S01]  /*12fd0*/  LOP3.LUT R10, R4, 0x1f, RZ, 0xc0, !PT ;  /* 0x0000001f040a7812 */ /* 0x001fe200078ec0ff */
[----:B------:R-:W-:Y:S01]  /*12fe0*/  IMAD.MOV.U32 R4, RZ, RZ, R16 ;  /* 0x000000ffff047224 */ /* 0x000fe200078e0010 */
[----:B------:R-:W-:Y:S06]  /*12ff0*/  @!P0 BRA `(.L_x_1057) ;  /* 0x0000001000008947 */ /* 0x000fec0003800000 */
[----:B------:R-:W-:Y:S01]  /*13000*/  BSSY B0, `(.L_x_1057) ;  /* 0x00000ff000007945 */ /* 0x000fe20003800000 */
[----:B------:R-:W-:Y:S02]  /*13010*/  IMAD.IADD R7, R2, 0x1, -R11 ;  /* 0x0000000102077824 */ /* 0x000fe400078e0a0b */
[----:B------:R-:W-:Y:S02]  /*13020*/  IMAD.MOV.U32 R8, RZ, RZ, 0x1 ;  /* 0x00000001ff087424 */ /* 0x000fe400078e00ff */
[----:B------:R-:W-:-:S07]  /*13030*/  IMAD.MOV.U32 R4, RZ, RZ, R16 ;  /* 0x000000ffff047224 */ /* 0x000fce00078e0010 */
.L_x_1088:
[----:B------:R-:W-:Y:S01]  /*13040*/  LOP3.LUT P0, RZ, R17, 0x2, RZ, 0xc0, !PT ;  /* 0x0000000211ff7812 */ /* 0x000fe2000780c0ff */
[----:B------:R-:W-:Y:S01]  /*13050*/  VIADD R7, R7, 0xfffffffe ;  /* 0xfffffffe07077836 */ /* 0x000fe20000000000 */
[----:B------:R-:W-:Y:S04]  /*13060*/  BSSY B1, `(.L_x_1058) ;  /* 0x0000079000017945 */ /* 0x000fe80003800000 */
[----:B------:R-:W-:-:S07]  /*13070*/  ISETP.NE.AND P1, PT, R7, RZ, PT ;  /* 0x000000ff0700720c */ /* 0x000fce0003f25270 */
[----:B------:R-:W-:Y:S06]  /*13080*/  @!P0 BRA `(.L_x_1059) ;  /* 0x0000000400d88947 */ /* 0x000fec0003800000 */
[----:B------:R-:W-:Y:S01]  /*13090*/  LOP3.LUT P0, RZ, R17, 0x1, RZ, 0xc0, !PT ;  /* 0x0000000111ff7812 */ /* 0x000fe2000780c0ff */
[----:B------:R-:W-:-:S12]  /*130a0*/  IMAD.MOV.U32 R9, RZ, RZ, R6 ;  /* 0x000000ffff097224 */ /* 0x000fd800078e0006 */
[----:B------:R-:W-:Y:S05]  /*130b0*/  @!P0 BRA `(.L_x_1060) ;  /* 0x00000000004c8947 */ /* 0x000fea0003800000 */
[----:B------:R-:W2:Y:S01]  /*130c0*/  LDL R12, [R1] ;  /* 0x00000000010c7983 */ /* 0x000ea20000100800 */
[----:B------:R-:W0:Y:S01]  /*130d0*/  LDC R5, c[0x0][0x43c] ;  /* 0x00010f00ff057b82 */ /* 0x000e220000000800 */
        /* <DEDUP_REMOVED lines=9> */
[----:B------:R-:W-:-:S04]  /*13170*/  IMAD.WIDE.U32 R2, R19, UR4, R2 ;  /* 0x0000000413027c25 */ /* 0x000fc8000f8e0002 */
[----:B--2---:R-:W-:-:S04]  /*13180*/  IMAD R4, R12, UR4, RZ ;  /* 0x000000040c047c24 */ /* 0x004fc8000f8e02ff */
[----:B------:R-:W-:Y:S01]  /*13190*/  IMAD R5, R19, UR5, R4 ;  /* 0x0000000513057c24 */ /* 0x000fe2000f8e0204 */
[----:B------:R-:W-:Y:S02]  /*131a0*/  ULDC.64 UR4, c[0x0][0x418] ;  /* 0x0001060000047ab9 */ /* 0x000fe40000000a00 */
[----:B------:R-:W-:Y:S01]  /*131b0*/  LEA R4, P0, R2, UR4, 0x2 ;  /* 0x0000000402047c11 */ /* 0x000fe2000f8010ff */
[----:B------:R-:W-:-:S05]  /*131c0*/  IMAD.IADD R5, R5, 0x1, R3 ;  /* 0x0000000105057824 */ /* 0x000fca00078e0203 */
[----:B------:R-:W-:-:S05]  /*131d0*/  LEA.HI.X R5, R2, UR5, R5, 0x2, P0 ;  /* 0x0000000502057c11 */ /* 0x000fca00080f1405 */
[----:B------:R0:W5:Y:S02]  /*131e0*/  LDG.E R4, desc[UR44][R4.64] ;  /* 0x0000002c04047981 */ /* 0x000164000c1e1900 */
.L_x_1060:
[----:B------:R-:W1:Y:S01]  /*131f0*/  S2R R2, SR_TID.X ;  /* 0x0000000000027919 */ /* 0x000e620000002100 */
[----:B------:R-:W-:Y:S01]  /*13200*/  BSSY B2, `(.L_x_1061) ;  /* 0x0000006000027945 */ /* 0x000fe20003800000 */
[----:B-1----:R-:W-:Y:S02]  /*13210*/  LOP3.LUT R3, R2, 0x7f, RZ, 0xc0, !PT ;  /* 0x0000007f02037812 */ /* 0x002fe400078ec0ff */
[----:B------:R-:W-:Y:S02]  /*13220*/  SHF.L.U32 R2, R8, 0x1f, RZ ;  /* 0x0000001f08027819 */ /* 0x000fe400000006ff */
[----:B------:R-:W-:Y:S02]  /*13230*/  ISETP.NE.AND P2, PT, R3, RZ, PT ;  /* 0x000000ff0300720c */ /* 0x000fe40003f45270 */
[----:B------:R-:W1:Y:S02]  /*13240*/  SYNCS.PHASECHK.TRANS64.TRYWAIT P0, [UR38+0x28848], R2 ;  /* 0x02884802ff0075a7 */ /* 0x000e640008000166 */
[----:B-1----:R-:W-:Y:S09]  /*13250*/  @!P0 BRA `(.L_x_1062) ;  /* 0x0000002800f48947 */ /* 0x002ff20003800000 */
.L_x_1145:
[----:B------:R-:W-:Y:S05]  /*13260*/  BSYNC B2 ;  /* 0x0000000000027941 */ /* 0x000fea0003800000 */
.L_x_1061:
[----:B------:R-:W-:Y:S04]  /*13270*/  BSSY B2, `(.L_x_1063) ;  /* 0x0000007000027945 */ /* 0x000fe80003800000 */
[----:B------:R-:W-:Y:S05]  /*13280*/  @P2 BRA `(.L_x_1064) ;  /* 0x0000000000142947 */ /* 0x000fea0003800000 */
[----:B------:R-:W-:Y:S01]  /*13290*/  ISETP.NE.AND P0, PT, R10, RZ, PT ;  /* 0x000000ff0a00720c */ /* 0x000fe20003f05270 */
[----:B-1----:R-:W-:-:S04]  /*132a0*/  IMAD.MOV.U32 R3, RZ, RZ, 0x8000 ;  /* 0x00008000ff037424 */ /* 0x002fc800078e00ff */
[----:B------:R2:W-:Y:S08]  /*132b0*/  SYNCS.ARRIVE.TRANS64 RZ, [UR38+0x28838], R3 ;  /* 0x02883803ffff79a7 */ /* 0x0005f00008000026 */
[----:B--2---:R-:W-:Y:S05]  /*132c0*/  @!P0 BRA `(.L_x_1064) ;  /* 0x0000000000048947 */ /* 0x004fea0003800000 */
[----:B------:R-:W-:Y:S01]  /*132d0*/  BPT.TRAP 0x1 ;  /* 0x000000040000795c */ /* 0x000fe20000300000 */
.L_x_1064:
[----:B------:R-:W-:Y:S05]  /*132e0*/  BSYNC B2 ;  /* 0x0000000000027941 */ /* 0x000fea0003800000 */
.L_x_1063:
[----:B0-----:R-:W-:Y:S01]  /*132f0*/  IMAD.MOV.U32 R5, RZ, RZ, RZ ;  /* 0x000000ffff057224 */ /* 0x001fe200078e00ff */
[----:B------:R-:W-:Y:S01]  /*13300*/  ULDC.64 UR4, c[0x0][0x198] ;  /* 0x0000660000047ab9 */ /* 0x000fe20000000a00 */
[----:B------:R-:W-:Y:S01]  /*13310*/  PLOP3.LUT P0, PT, PT, PT, PT, 0x80, 0x0 ;  /* 0x000000000000781c */ /* 0x000fe20003f0f070 */
[----:B------:R-:W-:Y:S01]  /*13320*/  UIADD3 UR4, UP0, UR4, 0x370, URZ ;  /* 0x0000037004047890 */ /* 0x000fe2000ff1e03f */
[----:B-1----:R-:W-:Y:S01]  /*13330*/  IMAD.SHL.U32 R3, R9, 0x80, RZ ;  /* 0x0000008009037824 */ /* 0x002fe200078e00ff */
[----:B------:R-:W-:Y:S01]  /*13340*/  R2UR UR34, R5 ;  /* 0x00000000052272ca */ /* 0x000fe200000e0000 */
[----:B------:R-:W-:Y:S02]  /*13350*/  UIADD3 UR32, UR38, 0x20400, URZ ;  /* 0x0002040026207890 */ /* 0x000fe4000fffe03f */
[----:B------:R-:W-:Y:S02]  /*13360*/  UIADD3 UR33, UR38, 0x28838, URZ ;  /* 0x0002883826217890 */ /* 0x000fe4000fffe03f */
[----:B------:R-:W-:Y:S01]  /*13370*/  UIADD3.X UR5, URZ, UR5, URZ, UP0, !UPT ;  /* 0x000000053f057290 */ /* 0x000fe200087fe43f */
[----:B------:R-:W-:Y:S01]  /*13380*/  UMOV UR6, 0x0 ;  /* 0x0000000000067882 */ /* 0x000fe20000000000 */
[----:B------:R-:W-:-:S10]  /*13390*/  UMOV UR7, 0x14f00000 ;  /* 0x14f0000000077882 */ /* 0x000fd40000000000 */
.L_x_1065:
        /* <DEDUP_REMOVED lines=13> */
.L_x_1066:
        /* <DEDUP_REMOVED lines=12> */
.L_x_1146:
[----:B------:R-:W-:Y:S05]  /*13530*/  BSYNC B2 ;  /* 0x0000000000027941 */ /* 0x000fea0003800000 */
.L_x_1067:
[----:B------:R-:W-:Y:S01]  /*13540*/  BSSY B2, `(.L_x_1069) ;  /* 0x0000009000027945 */ /* 0x000fe20003800000 */
[----:B0-----:R-:W-:Y:S02]  /*13550*/  IMAD.MOV.U32 R2, RZ, RZ, 0x0 ;  /* 0x00000000ff027424 */ /* 0x001fe400078e00ff */
[----:B------:R-:W-:Y:S01]  /*13560*/  IMAD.MOV.U32 R3, RZ, RZ, 0x14f00000 ;  /* 0x14f00000ff037424 */ /* 0x000fe200078e00ff */
[----:B------:R-:W-:Y:S06]  /*13570*/  @P2 BRA `(.L_x_1070) ;  /* 0x0000000000142947 */ /* 0x000fec0003800000 */
[----:B------:R-:W-:Y:S01]  /*13580*/  ISETP.NE.AND P0, PT, R10, RZ, PT ;  /* 0x000000ff0a00720c */ /* 0x000fe20003f05270 */
[----:B------:R-:W-:-:S04]  /*13590*/  IMAD.MOV.U32 R13, RZ, RZ, 0x8000 ;  /* 0x00008000ff0d7424 */ /* 0x000fc800078e00ff */
[----:B------:R0:W-:Y:S08]  /*135a0*/  SYNCS.ARRIVE.TRANS64 RZ, [UR38+0x28850], R13 ;  /* 0x0288500dffff79a7 */ /* 0x0001f00008000026 */
[----:B0-----:R-:W-:Y:S05]  /*135b0*/  @!P0 BRA `(.L_x_1070) ;  /* 0x0000000000048947 */ /* 0x001fea0003800000 */
[----:B------:R-:W-:Y:S01]  /*135c0*/  BPT.TRAP 0x1 ;  /* 0x000000040000795c */ /* 0x000fe20000300000 */
.L_x_1070:
[----:B------:R-:W-:Y:S05]  /*135d0*/  BSYNC B2 ;  /* 0x0000000000027941 */ /* 0x000fea0003800000 */
.L_x_1069:
[----:B------:R-:W-:Y:S01]  /*135e0*/  R2UR UR6, R2 ;  /* 0x00000000020672ca */ /* 0x000fe200000e0000 */
[----:B------:R-:W-:Y:S01]  /*135f0*/  ULDC.64 UR4, c[0x0][0x198] ;  /* 0x0000660000047ab9 */ /* 0x000fe20000000a00 */
[----:B------:R-:W-:Y:S01]  /*13600*/  R2UR UR7, R3 ;  /* 0x00000000030772ca */ /* 0x000fe200000e0000 */
[----:B------:R-:W-:Y:S01]  /*13610*/  UIADD3 UR4, UP0, UR4, 0x470, URZ ;  /* 0x0000047004047890 */ /* 0x000fe2000ff1e03f */
[----:B------:R-:W-:Y:S01]  /*13620*/  R2UR UR10, R5 ;  /* 0x00000000050a72ca */ /* 0x000fe200000e0000 */
[----:B------:R-:W-:Y:S01]  /*13630*/  IMAD.SHL.U32 R5, R18, 0x80, RZ ;  /* 0x0000008012057824 */ /* 0x000fe200078e00ff */
[----:B------:R-:W-:Y:S01]  /*13640*/  PLOP3.LUT P0, PT, PT, PT, PT, 0x80, 0x0 ;  /* 0x000000000000781c */ /* 0x000fe20003f0f070 */
[----:B------:R-:W-:Y:S02]  /*13650*/  UIADD3 UR8, UR38, 0x400, URZ ;  /* 0x0000040026087890 */ /* 0x000fe4000fffe03f */
[----:B------:R-:W-:Y:S02]  /*13660*/  UIADD3 UR9, UR38, 0x28850, URZ ;  /* 0x0002885026097890 */ /* 0x000fe4000fffe03f */
[----:B------:R-:W-:-:S12]  /*13670*/  UIADD3.X UR5, URZ, UR5, URZ, UP0, !UPT ;  /* 0x000000053f057290 */ /* 0x000fd800087fe43f */
.L_x_1071:
        /* <DEDUP_REMOVED lines=13> */
.L_x_1072:
        /* <DEDUP_REMOVED lines=10> */
.L_x_1059:
[----:B------:R-:W-:Y:S05]  /*137f0*/  BSYNC B1 ;  /* 0x0000000000017941 */ /* 0x000fea0003800000 */
.L_x_1058:
[----:B------:R-:W-:Y:S01]  /*13800*/  LOP3.LUT P0, RZ, R17, 0x2, RZ, 0xc0, !PT ;  /* 0x0000000211ff7812 */ /* 0x000fe2000780c0ff */
[----:B------:R-:W-:Y:S01]  /*13810*/  BSSY B1, `(.L_x_1073) ;  /* 0x000007a000017945 */ /* 0x000fe20003800000 */
[----:B------:R-:W-:-:S11]  /*13820*/  LOP3.LUT R9, R8, 0x1, RZ, 0x3c, !PT ;  /* 0x0000000108097812 */ /* 0x000fd600078e3cff */
[----:B------:R-:W-:Y:S05]  /*13830*/  @!P0 BRA `(.L_x_1074) ;  /* 0x0000000400dc8947 */ /* 0x000fea0003800000 */
[----:B------:R-:W-:Y:S01]  /*13840*/  LOP3.LUT P0, RZ, R17, 0x1, RZ, 0xc0, !PT ;  /* 0x0000000111ff7812 */ /* 0x000fe2000780c0ff */
[----:B------:R-:W-:-:S12]  /*13850*/  VIADD R12, R6, 0xffffffff ;  /* 0xffffffff060c7836 */ /* 0x000fd80000000000 */
        /* <DEDUP_REMOVED lines=11> */
[----:B------:R-:W-:-:S03]  /*13910*/  SHF.R.S32.HI R3, RZ, 0x1f, R2 ;  /* 0x0000001fff037819 */ /* 0x000fc60000011402 */
[----:B------:R-:W-:-:S04]  /*13920*/  IMAD.WIDE.U32 R2, R19, UR4, R2 ;  /* 0x0000000413027c25 */ /* 0x000fc8000f8e0002 */
[----:B--2---:R-:W-:-:S04]  /*13930*/  IMAD R4, R13, UR4, RZ ;  /* 0x000000040d047c24 */ /* 0x004fc8000f8e02ff */
[----:B------:R-:W-:Y:S01]  /*13940*/  IMAD R4, R19, UR5, R4 ;  /* 0x0000000513047c24 */ /* 0x000fe2000f8e0204 */
[----:B------:R-:W-:-:S03]  /*13950*/  ULDC.64 UR4, c[0x0][0x418] ;  /* 0x0001060000047ab9 */ /* 0x000fc60000000a00 */
[----:B------:R-:W-:Y:S01]  /*13960*/  IMAD.IADD R3, R4, 0x1, R3 ;  /* 0x0000000104037824 */ /* 0x000fe200078e0203 */
[----:B------:R-:W-:-:S04]  /*13970*/  LEA R4, P0, R2, UR4, 0x2 ;  /* 0x0000000402047c11 */ /* 0x000fc8000f8010ff */
[----:B------:R-:W-:-:S05]  /*13980*/  LEA.HI.X R5, R2, UR5, R3, 0x2, P0 ;  /* 0x0000000502057c11 */ /* 0x000fca00080f1403 */
[----:B------:R0:W5:Y:S04]  /*13990*/  LDG.E R4, desc[UR44][R4.64] ;  /* 0x0000002c04047981 */ /* 0x000168000c1e1900 */
.L_x_1075:
[----:B------:R-:W1:Y:S01]  /*139a0*/  S2R R2, SR_TID.X ;  /* 0x0000000000027919 */ /* 0x000e620000002100 */
[----:B------:R-:W-:Y:S01]  /*139b0*/  BSSY B2, `(.L_x_1076) ;  /* 0x0000006000027945 */ /* 0x000fe20003800000 */
[----:B-1----:R-:W-:Y:S02]  /*139c0*/  LOP3.LUT R3, R2, 0x7f, RZ, 0xc0, !PT ;  /* 0x0000007f02037812 */ /* 0x002fe400078ec0ff */
[----:B------:R-:W-:Y:S02]  /*139d0*/  SHF.L.U32 R2, R9, 0x1f, RZ ;  /* 0x0000001f09027819 */ /* 0x000fe400000006ff */
[----:B------:R-:W-:Y:S02]  /*139e0*/  ISETP.NE.AND P2, PT, R3, RZ, PT ;  /* 0x000000ff0300720c */ /* 0x000fe40003f45270 */
[----:B------:R-:W1:Y:S02]  /*139f0*/  SYNCS.PHASECHK.TRANS64.TRYWAIT P0, [UR38+0x28840], R2 ;  /* 0x02884002ff0075a7 */ /* 0x000e640008000166 */
[----:B-1----:R-:W-:Y:S09]  /*13a00*/  @!P0 BRA `(.L_x_1077) ;  /* 0x0000002400388947 */ /* 0x002ff20003800000 */
.L_x_1147:
[----:B------:R-:W-:Y:S05]  /*13a10*/  BSYNC B2 ;  /* 0x0000000000027941 */ /* 0x000fea0003800000 */
.L_x_1076:
[----:B------:R-:W-:Y:S04]  /*13a20*/  BSSY B2, `(.L_x_1078) ;  /* 0x0000007000027945 */ /* 0x000fe80003800000 */
[----:B------:R-:W-:Y:S05]  /*13a30*/  @P2 BRA `(.L_x_1079) ;  /* 0x0000000000142947 */ /* 0x000fea0003800000 */
[----:B------:R-:W-:Y:S01]  /*13a40*/  ISETP.NE.AND P0, PT, R10, RZ, PT ;  /* 0x000000ff0a00720c */ /* 0x000fe20003f05270 */
[----:B-1----:R-:W-:-:S04]  /*13a50*/  IMAD.MOV.U32 R2, RZ, RZ, 0x8000 ;  /* 0x00008000ff027424 */ /* 0x002fc800078e00ff */
[----:B------:R2:W-:Y:S08]  /*13a60*/  SYNCS.ARRIVE.TRANS64 RZ, [UR38+0x28830], R2 ;  /* 0x02883002ffff79a7 */ /* 0x0005f00008000026 */
[----:B--2---:R-:W-:Y:S05]  /*13a70*/  @!P0 BRA `(.L_x_1079) ;  /* 0x0000000000048947 */ /* 0x004fea0003800000 */
[----:B------:R-:W-:Y:S01]  /*13a80*/  BPT.TRAP 0x1 ;  /* 0x000000040000795c */ /* 0x000fe20000300000 */
.L_x_1079:
[----:B------:R-:W-:Y:S05]  /*13a90*/  BSYNC B2 ;  /* 0x0000000000027941 */ /* 0x000fea0003800000 */
.L_x_1078:
        /* <DEDUP_REMOVED lines=11> */
.L_x_1080:
        /* <DEDUP_REMOVED lines=14> */
.L_x_1081:
        /* <DEDUP_REMOVED lines=12> */
.L_x_1148:
[----:B------:R-:W-:Y:S05]  /*13cf0*/  BSYNC B2 ;  /* 0x0000000000027941 */ /* 0x000fea0003800000 */
.L_x_1082:
        /* <DEDUP_REMOVED lines=9> */
.L_x_1085:
[----:B------:R-:W-:Y:S05]  /*13d90*/  BSYNC B2 ;  /* 0x0000000000027941 */ /* 0x000fea0003800000 */
.L_x_1084:
        /* <DEDUP_REMOVED lines=10> */
.L_x_1086:
        /* <DEDUP_REMOVED lines=13> */
.L_x_1087:
        /* <DEDUP_REMOVED lines=10> */
.L_x_1074:
[----:B------:R-:W-:Y:S05]  /*13fb0*/  BSYNC B1 ;  /* 0x0000000000017941 */ /* 0x000fea0003800000 */
.L_x_1073:
[----:B------:R-:W-:Y:S02]  /*13fc0*/  VIADD R6, R6, 0xfffffffe ;  /* 0xfffffffe06067836 */ /* 0x000fe40000000000 */
[----:B------:R-:W-:Y:S01]  /*13fd0*/  IMAD.MOV.U32 R8, RZ, RZ, R9 ;  /* 0x000000ffff087224 */ /* 0x000fe200078e0009 */
[----:B------:R-:W-:Y:S06]  /*13fe0*/  @P1 BRA `(.L_x_1088) ;  /* 0xfffffff000141947 */ /* 0x000fec000383ffff */
[----:B------:R-:W-:Y:S05]  /*13ff0*/  BSYNC B0 ;  /* 0x0000000000007941 */ /* 0x000fea0003800000 */
.L_x_1057:
[----:B------:R-:W-:Y:S01]  /*14000*/  ISETP.NE.AND P0, PT, R11, RZ, PT ;  /* 0x000000ff0b00720c */ /* 0x000fe20003f05270 */
[----:B------:R-:W-:-:S12]  /*14010*/  BSSY B0, `(.L_x_1056) ;  /* 0x000007b000007945 */ /* 0x000fd80003800000 */
[----:B------:R-:W-:Y:S05]  /*14020*/  @!P0 BRA `(.L_x_1089) ;  /* 0x0000000400e48947 */ /* 0x000fea0003800000 */
[----:B------:R-:W-:Y:S01]  /*14030*/  LOP3.LUT P1, RZ, R17, 0x2, RZ, 0xc0, !PT ;  /* 0x0000000211ff7812 */ /* 0x000fe2000782c0ff */
[----:B------:R-:W-:-:S12]  /*14040*/  IMAD.MOV.U32 R0, RZ, RZ, 0x1 ;  /* 0x00000001ff007424 */ /* 0x000fd800078e00ff */
[----:B------:R-:W-:Y:S05]  /*14050*/  @!P1 BRA `(.L_x_1089) ;  /* 0x0000000400d89947 */ /* 0x000fea0003800000 */
[----:B------:R-:W-:-:S13]  /*14060*/  LOP3.LUT P1, RZ, R17, 0x1, RZ, 0xc0, !PT ;  /* 0x0000000111ff7812 */ /* 0x000fda000782c0ff */
[----:B------:R-:W-:Y:S05]  /*14070*/  @!P1 BRA `(.L_x_1090) ;  /* 0x0000000000509947 */ /* 0x000fea0003800000 */
[----:B------:R-:W2:Y:S01]  /*14080*/  LDL.LU R5, [R1] ;  /* 0x0000000001057983 */ /* 0x000ea20000300800 */
[----:B------:R-:W0:Y:S01]  /*14090*/  LDC R8, c[0x0][0x43c] ;  /* 0x00010f00ff087b82 */ /* 0x000e220000000800 */
[----:B------:R-:W-:Y:S01]  /*140a0*/  IMAD.MOV.U32 R7, RZ, RZ, R6 ;  /* 0x000000ffff077224 */ /* 0x000fe200078e0006 */
[----:B------:R-:W-:Y:S01]  /*140b0*/  ULDC.64 UR4, c[0x0][0x428] ;  /* 0x00010a0000047ab9 */ /* 0x000fe20000000a00 */
[----:B0-----:R-:W-:-:S13]  /*140c0*/  ISETP.NE.AND P0, PT, R8, 0x1, PT ;  /* 0x000000010800780c */ /* 0x001fda0003f05270 */
[----:B------:R-:W0:Y:S02]  /*140d0*/  @P0 LDC.64 R2, c[0x0][0x440] ;  /* 0x00011000ff020b82 */ /* 0x000e240000000a00 */
[----:B0-----:R-:W-:-:S05]  /*140e0*/  @P0 IMAD.HI.U32 R2, R6, R2, RZ ;  /* 0x0000000206020227 */ /* 0x001fca00078e00ff */
[----:B------:R-:W-:-:S04]  /*140f0*/  @P0 SHF.R.U32.HI R7, RZ, R3, R2 ;  /* 0x00000003ff070219 */ /* 0x000fc80000011602 */
[----:B------:R-:W-:Y:S01]  /*14100*/  SHF.R.S32.HI R3, RZ, 0x1f, R7 ;  /* 0x0000001fff037819 */ /* 0x000fe20000011407 */
[----:B--2---:R-:W-:-:S04]  /*14110*/  IMAD R2, R5, UR4, RZ ;  /* 0x0000000405027c24 */ /* 0x004fc8000f8e02ff */
[----:B------:R-:W-:Y:S02]  /*14120*/  IMAD R5, R19, UR5, R2 ;  /* 0x0000000513057c24 */ /* 0x000fe4000f8e0202 */
        /* <DEDUP_REMOVED lines=9> */
.L_x_1090:
[----:B------:R-:W1:Y:S01]  /*141c0*/  S2R R2, SR_TID.X ;  /* 0x0000000000027919 */ /* 0x000e620000002100 */
[----:B------:R-:W-:Y:S01]  /*141d0*/  BSSY B1, `(.L_x_1091) ;  /* 0x0000006000017945 */ /* 0x000fe20003800000 */
[----:B-1----:R-:W-:Y:S02]  /*141e0*/  LOP3.LUT R3, R2, 0x7f, RZ, 0xc0, !PT ;  /* 0x0000007f02037812 */ /* 0x002fe400078ec0ff */
[----:B------:R-:W-:Y:S02]  /*141f0*/  SHF.L.U32 R2, R9, 0x1f, RZ ;  /* 0x0000001f09027819 */ /* 0x000fe400000006ff */
[----:B------:R-:W-:Y:S02]  /*14200*/  ISETP.NE.AND P1, PT, R3, RZ, PT ;  /* 0x000000ff0300720c */ /* 0x000fe40003f25270 */
[----:B------:R-:W1:Y:S02]  /*14210*/  SYNCS.PHASECHK.TRANS64.TRYWAIT P0, [UR38+0x28848], R2 ;  /* 0x02884802ff0075a7 */ /* 0x000e640008000166 */
[----:B-1----:R-:W-:Y:S09]  /*14220*/  @!P0 BRA `(.L_x_1092) ;  /* 0x0000001c00608947 */ /* 0x002ff20003800000 */
.L_x_1149:
[----:B------:R-:W-:Y:S05]  /*14230*/  BSYNC B1 ;  /* 0x0000000000017941 */ /* 0x000fea0003800000 */
.L_x_1091:
[----:B------:R-:W-:Y:S04]  /*14240*/  BSSY B1, `(.L_x_1093) ;  /* 0x0000007000017945 */ /* 0x000fe80003800000 */
[----:B------:R-:W-:Y:S05]  /*14250*/  @P1 BRA `(.L_x_1094) ;  /* 0x0000000000141947 */ /* 0x000fea0003800000 */
[----:B------:R-:W-:Y:S01]  /*14260*/  ISETP.NE.AND P0, PT, R10, RZ, PT ;  /* 0x000000ff0a00720c */ /* 0x000fe20003f05270 */
[----:B-1----:R-:W-:-:S04]  /*14270*/  IMAD.MOV.U32 R3, RZ, RZ, 0x8000 ;  /* 0x00008000ff037424 */ /* 0x002fc800078e00ff */
[----:B------:R2:W-:Y:S08]  /*14280*/  SYNCS.ARRIVE.TRANS64 RZ, [UR38+0x28838], R3 ;  /* 0x02883803ffff79a7 */ /* 0x0005f00008000026 */
[----:B--2---:R-:W-:Y:S05]  /*14290*/  @!P0 BRA `(.L_x_1094) ;  /* 0x0000000000048947 */ /* 0x004fea0003800000 */
[----:B------:R-:W-:Y:S01]  /*142a0*/  BPT.TRAP 0x1 ;  /* 0x000000040000795c */ /* 0x000fe20000300000 */
.L_x_1094:
[----:B------:R-:W-:Y:S05]  /*142b0*/  BSYNC B1 ;  /* 0x0000000000017941 */ /* 0x000fea0003800000 */
.L_x_1093:
        /* <DEDUP_REMOVED lines=11> */
.L_x_1095:
        /* <DEDUP_REMOVED lines=14> */
.L_x_1096:
        /* <DEDUP_REMOVED lines=11> */
.L_x_1150:
[----:B------:R-:W-:Y:S05]  /*14500*/  BSYNC B1 ;  /* 0x0000000000017941 */ /* 0x000fea0003800000 */
.L_x_1097:
        /* <DEDUP_REMOVED lines=9> */
.L_x_1100:
[----:B------:R-:W-:Y:S05]  /*145a0*/  BSYNC B1 ;  /* 0x0000000000017941 */ /* 0x000fea0003800000 */
.L_x_1099:
        /* <DEDUP_REMOVED lines=10> */
.L_x_1101:
        /* <DEDUP_REMOVED lines=13> */
.L_x_1102:
        /* <DEDUP_REMOVED lines=10> */
.L_x_1089:
[----:B------:R-:W-:Y:S05]  /*147c0*/  BSYNC B0 ;  /* 0x0000000000007941 */ /* 0x000fea0003800000 */
.L_x_1056:
[----:B------:R-:W-:Y:S01]  /*147d0*/  LOP3.LUT P0, RZ, R17, 0x2, RZ, 0xc0, !PT ;  /* 0x0000000211ff7812 */ /* 0x000fe2000780c0ff */
[----:B------:R-:W-:-:S12]  /*147e0*/  BSSY B0, `(.L_x_1103) ;  /* 0x0000036000007945 */ /* 0x000fd80003800000 */
[----:B------:R-:W-:Y:S05]  /*147f0*/  @!P0 BRA `(.L_x_1104) ;  /* 0x0000000000d08947 */ /* 0x000fea0003800000 */
[----:B------:R-:W0:Y:S01]  /*14800*/  S2R R2, SR_TID.X ;  /* 0x0000000000027919 */ /* 0x000e220000002100 */
[----:B------:R-:W-:Y:S01]  /*14810*/  LEA R3, R0, UR38, 0x3 ;  /* 0x0000002600037c11 */ /* 0x000fe2000f8e18ff */
[----:B------:R-:W-:Y:S01]  /*14820*/  BSSY B1, `(.L_x_1105) ;  /* 0x0000006000017945 */ /* 0x000fe20003800000 */
[----:B0-----:R-:W-:Y:S02]  /*14830*/  LOP3.LUT R4, R2, 0x7f, RZ, 0xc0, !PT ;  /* 0x0000007f02047812 */ /* 0x001fe400078ec0ff */
[----:B------:R-:W-:Y:S02]  /*14840*/  SHF.L.U32 R2, R9, 0x1f, RZ ;  /* 0x0000001f09027819 */ /* 0x000fe400000006ff */
[----:B------:R-:W-:Y:S02]  /*14850*/  ISETP.NE.AND P1, PT, R4, RZ, PT ;  /* 0x000000ff0400720c */ /* 0x000fe40003f25270 */
[----:B------:R-:W0:Y:S02]  /*14860*/  SYNCS.PHASECHK.TRANS64.TRYWAIT P0, [R3+URZ+0x28860], R2 ;  /* 0x02886002030075a7 */ /* 0x000e24000800017f */
[----:B0-----:R-:W-:Y:S09]  /*14870*/  @!P0 BRA `(.L_x_1106) ;  /* 0x0000001400fc8947 */ /* 0x001ff20003800000 */
.L_x_1151:
[----:B------:R-:W-:Y:S05]  /*14880*/  BSYNC B1 ;  /* 0x0000000000017941 */ /* 0x000fea0003800000 */
.L_x_1105:
[----:B------:R-:W-:Y:S04]  /*14890*/  BSSY B1, `(.L_x_1107) ;  /* 0x0000008000017945 */ /* 0x000fe80003800000 */
[----:B------:R-:W-:Y:S05]  /*148a0*/  @P1 BRA `(.L_x_1108) ;  /* 0x0000000000181947 */ /* 0x000fea0003800000 */
[----:B------:R-:W1:Y:S01]  /*148b0*/  S2R R4, SR_TID.X ;  /* 0x0000000000047919 */ /* 0x000e620000002100 */
[----:B0-----:R-:W-:-:S04]  /*148c0*/  IMAD.MOV.U32 R2, RZ, RZ, 0x8000 ;  /* 0x00008000ff027424 */ /* 0x001fc800078e00ff */
[----:B------:R2:W-:Y:S01]  /*148d0*/  SYNCS.ARRIVE.TRANS64 RZ, [R3+URZ+0x28850], R2 ;  /* 0x0288500203ff79a7 */ /* 0x0005e2000800003f */
[----:B-1----:R-:W-:-:S13]  /*148e0*/  LOP3.LUT P0, RZ, R4, 0x1f, RZ, 0xc0, !PT ;  /* 0x0000001f04ff7812 */ /* 0x002fda000780c0ff */
[----:B--2---:R-:W-:Y:S05]  /*148f0*/  @!P0 BRA `(.L_x_1108) ;  /* 0x0000000000048947 */ /* 0x004fea0003800000 */
[----:B------:R-:W-:Y:S01]  /*14900*/  BPT.TRAP 0x1 ;  /* 0x000000040000795c */ /* 0x000fe20000300000 */
.L_x_1108:
[----:B------:R-:W-:Y:S05]  /*14910*/  BSYNC B1 ;  /* 0x0000000000017941 */ /* 0x000fea0003800000 */
.L_x_1107:
[----:B------:R-:W-:Y:S01]  /*14920*/  R2UR UR4, R0 ;  /* 0x00000000000472ca */ /* 0x000fe200000e0000 */
[----:B------:R-:W-:Y:S01]  /*14930*/  ULDC.64 UR6, c[0x0][0x198] ;  /* 0x0000660000067ab9 */ /* 0x000fe20000000a00 */
[----:B------:R-:W-:Y:S01]  /*14940*/  R2UR UR9, R3 ;  /* 0x00000000030972ca */ /* 0x000fe200000e0000 */
[----:B------:R-:W-:Y:S01]  /*14950*/  UIADD3 UR6, UP0, UR6, 0x470, URZ ;  /* 0x0000047006067890 */ /* 0x000fe2000ff1e03f */
[----:B------:R-:W-:Y:S01]  /*14960*/  PLOP3.LUT P0, PT, PT, PT, PT, 0x80, 0x0 ;  /* 0x000000000000781c */ /* 0x000fe20003f0f070 */
[----:B------:R-:W-:Y:S01]  /*14970*/  IMAD.SHL.U32 R18, R18, 0x80, RZ ;  /* 0x0000008012127824 */ /* 0x000fe200078e00ff */
[----:B------:R-:W-:Y:S01]  /*14980*/  UMOV UR14, 0x0 ;  /* 0x00000000000e7882 */ /* 0x000fe20000000000 */
[----:B------:R-:W-:Y:S01]  /*14990*/  UIADD3.X UR7, URZ, UR7, URZ, UP0, !UPT ;  /* 0x000000073f077290 */ /* 0x000fe200087fe43f */
[----:B------:R-:W-:Y:S01]  /*149a0*/  UMOV UR15, 0x14f00000 ;  /* 0x14f00000000f7882 */ /* 0x000fe20000000000 */
[----:B------:R-:W-:-:S04]  /*149b0*/  UMOV UR10, URZ ;  /* 0x0000003f000a7c82 */ /* 0x000fc80008000000 */
[----:B------:R-:W-:Y:S02]  /*149c0*/  ULEA UR4, UR4, UR38, 0xf ;  /* 0x0000002604047291 */ /* 0x000fe4000f8e783f */
[----:B------:R-:W-:Y:S02]  /*149d0*/  UIADD3 UR9, UR9, 0x28850, URZ ;  /* 0x0002885009097890 */ /* 0x000fe4000fffe03f */
[----:B------:R-:W-:-:S12]  /*149e0*/  UIADD3 UR8, UR4, 0x400, URZ ;  /* 0x0000040004087890 */ /* 0x000fd8000fffe03f */
.L_x_1109:
        /* <DEDUP_REMOVED lines=13> */
.L_x_1110:
        /* <DEDUP_REMOVED lines=8> */
.L_x_1104:
[----:B------:R-:W-:Y:S05]  /*14b40*/  BSYNC B0 ;  /* 0x0000000000007941 */ /* 0x000fea0003800000 */
.L_x_1103:
[----:B------:R-:W-:Y:S02]  /*14b50*/  VIADD R0, R0, 0x1 ;  /* 0x0000000100007836 */ /* 0x000fe40000000000 */
[----:B0-----:R-:W-:-:S03]  /*14b60*/  IMAD.MOV.U32 R3, RZ, RZ, RZ ;  /* 0x000000ffff037224 */ /* 0x001fc600078e00ff */
[----:B------:R-:W-:-:S04]  /*14b70*/  ISETP.NE.AND P0, PT, R0, 0x2, PT ;  /* 0x000000020000780c */ /* 0x000fc80003f05270 */
[----:B------:R-:W-:Y:S02]  /*14b80*/  SEL R2, RZ, 0x1, P0 ;  /* 0x00000001ff027807 */ /* 0x000fe40000000000 */
[----:B------:R-:W-:Y:S02]  /*14b90*/  SEL R0, R0, RZ, P0 ;  /* 0x000000ff00007207 */ /* 0x000fe40000000000 */
[----:B------:R-:W-:-:S07]  /*14ba0*/  LOP3.LUT R9, R9, R2, RZ, 0x3c, !PT ;  /* 0x0000000209097212 */ /* 0x000fce00078e3cff */
.L_x_1034:
[----:B0-----:R-:W0:Y:S01]  /*14bb0*/  S2R R5, SR_CgaCtaId ;  /* 0x0000000000057919 */ /* 0x001e220000008800 */
[----:B------:R-:W-:Y:S02]  /*14bc0*/  MOV R2, 0x400 ;  /* 0x0000040000027802 */ /* 0x000fe40000000f00 */
[----:B------:R-:W-:Y:S02]  /*14bd0*/  SHF.L.U32 R3, R3, 0x1f, RZ ;  /* 0x0000001f03037819 */ /* 0x000fe400000006ff */
[----:B0-----:R-:W-:-:S04]  /*14be0*/  LEA R2, R5, R2, 0x18 ;  /* 0x0000000205027211 */ /* 0x001fc800078ec0ff */
[----:B------:R-:W0:Y:S02]  /*14bf0*/  SYNCS.PHASECHK.TRANS64.TRYWAIT P0, [R2+URZ+0x28820], R3 ;  /* 0x02882003020075a7 */ /* 0x000e24000800017f */
[----:B0-----:R-:W-:Y:S05]  /*14c00*/  @!P0 BRA `(.L_x_1111) ;  /* 0x00000014002c8947 */ /* 0x001fea0003800000 */
.L_x_1152:
[----:B------:R-:W-:-:S03]  /*14c10*/  UMOV UR4, 0xffffffff ;  /* 0xffffffff00047882 */ /* 0x000fc60000000000 */
[----:B------:R-:W-:Y:S05]  /*14c20*/  BRA.DIV UR4, `(.L_x_1112) ;  /* 0x0000001604387947 */ /* 0x000fea000b800000 */
[----:B0-----:R-:W0:Y:S02]  /*14c30*/  S2R R3, SR_TID.X ;  /* 0x0000000000037919 */ /* 0x001e240000002100 */
[----:B0-----:R-:W-:-:S04]  /*14c40*/  SHF.R.U32.HI R3, RZ, 0x5, R3 ;  /* 0x00000005ff037819 */ /* 0x001fc80000011603 */
[----:B------:R-:W-:-:S05]  /*14c50*/  LOP3.LUT R3, R3, 0x3, RZ, 0xc0, !PT ;  /* 0x0000000303037812 */ /* 0x000fca00078ec0ff */
[----:B------:R0:W1:Y:S02]  /*14c60*/  SHFL.IDX PT, R14, R3, RZ, 0x1f ;  /* 0x00001fff030e7589 */ /* 0x00006400000e0000 */
.L_x_1155:
[----:B-1----:R-:W-:-:S13]  /*14c70*/  ISETP.NE.AND P0, PT, R14, RZ, PT ;  /* 0x000000ff0e00720c */ /* 0x002fda0003f05270 */
[----:B------:R-:W-:Y:S05]  /*14c80*/  @P0 BRA `(.L_x_950) ;  /* 0x0000000000880947 */ /* 0x000fea0003800000 */
[----:B------:R-:W-:-:S03]  /*14c90*/  UMOV UR4, 0xffffffff ;  /* 0xffffffff00047882 */ /* 0x000fc60000000000 */
[----:B------:R-:W-:Y:S05]  /*14ca0*/  BRA.DIV UR4, `(.L_x_1113) ;  /* 0x00000016044c7947 */ /* 0x000fea000b800000 */
[----:B------:R-:W-:-:S13]  /*14cb0*/  ELECT P6, URZ, PT ;  /* 0x00000000003f782f */ /* 0x000fda00038c0000 */
.L_x_1158:
[----:B------:R-:W-:Y:S05]  /*14cc0*/  @!P6 BRA `(.L_x_950) ;  /* 0x000000000078e947 */ /* 0x000fea0003800000 */
[----:B0-----:R-:W2:Y:S02]  /*14cd0*/  LDL.LU R3, [R1+0x14] ;  /* 0x0000140001037983 */ /* 0x001ea40000300800 */
[----:B--2---:R-:W-:-:S04]  /*14ce0*/  LOP3.LUT R3, R3, 0x2, RZ, 0xfc, !PT ;  /* 0x0000000203037812 */ /* 0x004fc800078efcff */
[----:B------:R-:W-:-:S13]  /*14cf0*/  ISETP.NE.AND P2, PT, R3, 0x3, PT ;  /* 0x000000030300780c */ /* 0x000fda0003f45270 */
[----:B------:R-:W-:Y:S05]  /*14d00*/  @!P2 BRA `(.L_x_1114) ;  /* 0x000000000004a947 */ /* 0x000fea0003800000 */
[----:B------:R-:W-:Y:S01]  /*14d10*/  BPT.TRAP 0x1 ;  /* 0x000000040000795c */ /* 0x000fe20000300000 */
.L_x_1114:
[----:B------:R-:W-:Y:S01]  /*14d20*/  VIADD R7, R2, 0x28840 ;  /* 0x0002884002077836 */ /* 0x000fe20000000000 */
[----:B------:R-:W-:Y:S01]  /*14d30*/  SHF.L.U32 R5, R9, 0x1f, RZ ;  /* 0x0000001f09057819 */ /* 0x000fe200000006ff */
[C---:B------:R-:W-:Y:S02]  /*14d40*/  VIADD R3, R0.reuse, 0x1 ;  /* 0x0000000100037836 */ /* 0x040fe40000000000 */
[----:B------:R-:W-:-:S03]  /*14d50*/  IMAD R6, R0, 0x8, R7 ;  /* 0x0000000800067824 */ /* 0x000fc600078e0207 */
[C---:B------:R-:W-:Y:S01]  /*14d60*/  ISETP.NE.AND P1, PT, R3.reuse, 0x2, PT ;  /* 0x000000020300780c */ /* 0x040fe20003f25270 */
[----:B------:R-:W0:Y:S03]  /*14d70*/  SYNCS.PHASECHK.TRANS64.TRYWAIT P0, [R6+URZ], R5 ;  /* 0x00000005060075a7 */ /* 0x000e26000800017f */
[----:B------:R-:W-:Y:S02]  /*14d80*/  SEL R4, RZ, 0x1, P1 ;  /* 0x00000001ff047807 */ /* 0x000fe40000800000 */
[----:B------:R-:W-:Y:S02]  /*14d90*/  SEL R8, R3, RZ, P1 ;  /* 0x000000ff03087207 */ /* 0x000fe40000800000 */
[----:B------:R-:W-:-:S03]  /*14da0*/  LOP3.LUT R4, R9, R4, RZ, 0x3c, !PT ;  /* 0x0000000409047212 */ /* 0x000fc600078e3cff */
[----:B------:R-:W-:Y:S01]  /*14db0*/  IMAD R3, R8, 0x8, R7 ;  /* 0x0000000808037824 */ /* 0x000fe200078e0207 */
[----:B------:R-:W-:Y:S01]  /*14dc0*/  SHF.L.U32 R4, R4, 0x1f, RZ ;  /* 0x0000001f04047819 */ /* 0x000fe200000006ff */
[----:B0-----:R-:W-:Y:S06]  /*14dd0*/  @!P0 BRA `(.L_x_1115) ;  /* 0x0000001400208947 */ /* 0x001fec0003800000 */
.L_x_1159:
[----:B------:R-:W1:Y:S02]  /*14de0*/  SYNCS.PHASECHK.TRANS64.TRYWAIT P0, [R3+URZ], R4 ;  /* 0x00000004030075a7 */ /* 0x000e64000800017f */
[----:B-1----:R-:W-:Y:S05]  /*14df0*/  @!P0 BRA `(.L_x_1116) ;  /* 0x00000014002c8947 */ /* 0x002fea0003800000 */
.L_x_1160:
[----:B------:R-:W-:Y:S05]  /*14e00*/  @!P2 BRA `(.L_x_1117) ;  /* 0x000000000004a947 */ /* 0x000fea0003800000 */
[----:B------:R-:W-:Y:S01]  /*14e10*/  BPT.TRAP 0x1 ;  /* 0x000000040000795c */ /* 0x000fe20000300000 */
.L_x_1117:
[----:B-1----:R-:W-:-:S04]  /*14e20*/  VIADD R3, R2, 0x28860 ;  /* 0x0002886002037836 */ /* 0x002fc80000000000 */
[----:B------:R-:W-:-:S04]  /*14e30*/  IMAD R0, R0, 0x8, R3 ;  /* 0x0000000800007824 */ /* 0x000fc800078e0203 */
[----:B------:R-:W1:Y:S02]  /*14e40*/  SYNCS.PHASECHK.TRANS64.TRYWAIT P0, [R0+URZ], R5 ;  /* 0x00000005000075a7 */ /* 0x000e64000800017f */
[----:B-1----:R-:W-:Y:S05]  /*14e50*/  @!P0 BRA `(.L_x_1118) ;  /* 0x0000001400288947 */ /* 0x002fea0003800000 */
.L_x_1161:
[----:B------:R-:W-:-:S07]  /*14e60*/  IMAD R3, R8, 0x8, R3 ;  /* 0x0000000808037824 */ /* 0x000fce00078e0203 */
.L_x_1119:
[----:B--2---:R2:W3:Y:S02]  /*14e70*/  SYNCS.PHASECHK.TRANS64.TRYWAIT P0, [R3+URZ], R4 ;  /* 0x00000004030075a7 */ /* 0x0044e4000800017f */
[----:B---3--:R-:W-:Y:S05]  /*14e80*/  @!P0 NANOSLEEP.SYNCS 0x989680 ;  /* 0x009896800000895d */ /* 0x008fea0003900000 */
[----:B------:R-:W3:Y:S02]  /*14e90*/  @!P0 SYNCS.PHASECHK.TRANS64 P0, [R3+URZ], R4 ;  /* 0x00000004030085a7 */ /* 0x000ee4000800007f */
[----:B---3--:R-:W-:Y:S05]  /*14ea0*/  @!P0 BRA `(.L_x_1119) ;  /* 0xfffffffc00f08947 */ /* 0x008fea000383ffff */
.L_x_950:
[----:B------:R-:W-:Y:S05]  /*14eb0*/  BSYNC B6 ;  /* 0x0000000000067941 */ /* 0x000fea0003800000 */
.L_x_947:
[----:B------:R-:W-:Y:S05]  /*14ec0*/  EXIT ;  /* 0x000000000000794d */ /* 0x000fea0003800000 */
.L_x_960:
[----:B0-----:R-:W-:-:S04]  /*14ed0*/  IMAD.U32 R3, RZ, RZ, UR36 ;  /* 0x00000024ff037e24 */ /* 0x001fc8000f8e00ff */
[----:B------:R0:W1:Y:S03]  /*14ee0*/  SYNCS.PHASECHK.TRANS64.TRYWAIT P1, [R3+URZ+0x28800], R2 ;  /* 0x02880002030075a7 */ /* 0x000066000802017f */
[----:B-1----:R-:W-:Y:S05]  /*14ef0*/  @!P1 NANOSLEEP.SYNCS 0x989680 ;  /* 0x009896800000995d */ /* 0x002fea0003900000 */
[----:B------:R-:W1:Y:S02]  /*14f00*/  @!P1 SYNCS.PHASECHK.TRANS64 P1, [R3+URZ+0x28800], R2 ;  /* 0x02880002030095a7 */ /* 0x000e64000802007f */
[----:B-1----:R-:W-:Y:S05]  /*14f10*/  @!P1 BRA `(.L_x_960) ;  /* 0xfffffffc00ec9947 */ /* 0x002fea000383ffff */
[----:B------:R-:W-:Y:S05]  /*14f20*/  BRA `(.L_x_1120) ;  /* 0xfffffec400ec7947 */ /* 0x000fea000383ffff */
.L_x_964:
[----:B0-----:R-:W-:-:S04]  /*14f30*/  IMAD.U32 R3, RZ, RZ, UR36 ;  /* 0x00000024ff037e24 */ /* 0x001fc8000f8e00ff */
[----:B------:R0:W2:Y:S03]  /*14f40*/  SYNCS.PHASECHK.TRANS64.TRYWAIT P2, [R3+URZ+0x28830], R2 ;  /* 0x02883002030075a7 */ /* 0x0000a6000804017f */
[----:B--2---:R-:W-:Y:S05]  /*14f50*/  @!P2 NANOSLEEP.SYNCS 0x989680 ;  /* 0x009896800000a95d */ /* 0x004fea0003900000 */
[----:B------:R-:W2:Y:S02]  /*14f60*/  @!P2 SYNCS.PHASECHK.TRANS64 P2, [R3+URZ+0x28830], R2 ;  /* 0x028830020300a5a7 */ /* 0x000ea4000804007f */
[----:B--2---:R-:W-:Y:S05]  /*14f70*/  @!P2 BRA `(.L_x_964) ;  /* 0xfffffffc00eca947 */ /* 0x004fea000383ffff */
[----:B------:R-:W-:Y:S05]  /*14f80*/  BRA `(.L_x_963) ;  /* 0xfffffec800087947 */ /* 0x000fea000383ffff */
.L_x_980:
[----:B-1----:R-:W-:-:S04]  /*14f90*/  IMAD.U32 R12, RZ, RZ, UR10 ;  /* 0x0000000aff0c7e24 */ /* 0x002fc8000f8e00ff */
[----:B------:R1:W2:Y:S03]  /*14fa0*/  SYNCS.PHASECHK.TRANS64.TRYWAIT P5, [R12+URZ+0x28830], R11 ;  /* 0x0288300b0c0075a7 */ /* 0x0002a600080a017f */
[----:B--2---:R-:W-:Y:S05]  /*14fb0*/  @!P5 NANOSLEEP.SYNCS 0x989680 ;  /* 0x009896800000d95d */ /* 0x004fea0003900000 */
[----:B------:R-:W2:Y:S02]  /*14fc0*/  @!P5 SYNCS.PHASECHK.TRANS64 P5, [R12+URZ+0x28830], R11 ;  /* 0x0288300b0c00d5a7 */ /* 0x000ea400080a007f */
[----:B--2---:R-:W-:Y:S05]  /*14fd0*/  @!P5 BRA `(.L_x_980) ;  /* 0xfffffffc00ecd947 */ /* 0x004fea000383ffff */
[----:B------:R-:W-:Y:S05]  /*14fe0*/  BRA `(.L_x_977) ;  /* 0xffffff0400107947 */ /* 0x000fea000383ffff */
.L_x_984:
[----:B-1----:R-:W-:-:S04]  /*14ff0*/  IMAD.U32 R12, RZ, RZ, UR10 ;  /* 0x0000000aff0c7e24 */ /* 0x002fc8000f8e00ff */
[----:B------:R1:W2:Y:S03]  /*15000*/  SYNCS.PHASECHK.TRANS64.TRYWAIT P4, [R12+URZ+0x28850], R11 ;  /* 0x0288500b0c0075a7 */ /* 0x0002a6000808017f */
[----:B--2---:R-:W-:Y:S05]  /*15010*/  @!P4 NANOSLEEP.SYNCS 0x989680 ;  /* 0x009896800000c95d */ /* 0x004fea0003900000 */
[----:B------:R-:W2:Y:S02]  /*15020*/  @!P4 SYNCS.PHASECHK.TRANS64 P4, [R12+URZ+0x28850], R11 ;  /* 0x0288500b0c00c5a7 */ /* 0x000ea4000808007f */
[----:B--2---:R-:W-:Y:S05]  /*15030*/  @!P4 BRA `(.L_x_984) ;  /* 0xfffffffc00ecc947 */ /* 0x004fea000383ffff */
[----:B------:R-:W-:Y:S05]  /*15040*/  BRA `(.L_x_981) ;  /* 0xffffff0400d47947 */ /* 0x000fea000383ffff */
.L_x_1001:
[----:B-1----:R-:W-:-:S04]  /*15050*/  IMAD.U32 R10, RZ, RZ, UR10 ;  /* 0x0000000aff0a7e24 */ /* 0x002fc8000f8e00ff */
[----:B------:R1:W2:Y:S03]  /*15060*/  SYNCS.PHASECHK.TRANS64.TRYWAIT P3, [R10+URZ+0x28830], R9 ;  /* 0x028830090a0075a7 */ /* 0x0002a6000806017f */
[----:B--2---:R-:W-:Y:S05]  /*15070*/  @!P3 NANOSLEEP.SYNCS 0x989680 ;  /* 0x009896800000b95d */ /* 0x004fea0003900000 */
[----:B------:R-:W2:Y:S02]  /*15080*/  @!P3 SYNCS.PHASECHK.TRANS64 P3, [R10+URZ+0x28830], R9 ;  /* 0x028830090a00b5a7 */ /* 0x000ea4000806007f */
[----:B--2---:R-:W-:Y:S05]  /*15090*/  @!P3 BRA `(.L_x_1001) ;  /* 0xfffffffc00ecb947 */ /* 0x004fea000383ffff */
[----:B------:R-:W-:Y:S05]  /*150a0*/  BRA `(.L_x_998) ;  /* 0xffffff3c00a07947 */ /* 0x000fea000383ffff */
.L_x_1005:
[----:B-1----:R-:W-:-:S04]  /*150b0*/  IMAD.U32 R10, RZ, RZ, UR10 ;  /* 0x0000000aff0a7e24 */ /* 0x002fc8000f8e00ff */
[----:B------:R1:W2:Y:S03]  /*150c0*/  SYNCS.PHASECHK.TRANS64.TRYWAIT P2, [R10+URZ+0x28850], R9 ;  /* 0x028850090a0075a7 */ /* 0x0002a6000804017f */
[----:B--2---:R-:W-:Y:S05]  /*150d0*/  @!P2 NANOSLEEP.SYNCS 0x989680 ;  /* 0x009896800000a95d */ /* 0x004fea0003900000 */
[----:B------:R-:W2:Y:S02]  /*150e0*/  @!P2 SYNCS.PHASECHK.TRANS64 P2, [R10+URZ+0x28850], R9 ;  /* 0x028850090a00a5a7 */ /* 0x000ea4000804007f */
[----:B--2---:R-:W-:Y:S05]  /*150f0*/  @!P2 BRA `(.L_x_1005) ;  /* 0xfffffffc00eca947 */ /* 0x004fea000383ffff */
[----:B------:R-:W-:Y:S05]  /*15100*/  BRA `(.L_x_1002) ;  /* 0xffffff4000647947 */ /* 0x000fea000383ffff */
.L_x_1011:
[----:B-1----:R-:W-:-:S04]  /*15110*/  IMAD.U32 R10, RZ, RZ, UR10 ;  /* 0x0000000aff0a7e24 */ /* 0x002fc8000f8e00ff */
[----:B------:R1:W2:Y:S03]  /*15120*/  SYNCS.PHASECHK.TRANS64.TRYWAIT P3, [R10+URZ+0x28830], R9 ;  /* 0x028830090a0075a7 */ /* 0x0002a6000806017f */
[----:B--2---:R-:W-:Y:S05]  /*15130*/  @!P3 NANOSLEEP.SYNCS 0x989680 ;  /* 0x009896800000b95d */ /* 0x004fea0003900000 */
[----:B------:R-:W2:Y:S02]  /*15140*/  @!P3 SYNCS.PHASECHK.TRANS64 P3, [R10+URZ+0x28830], R9 ;  /* 0x028830090a00b5a7 */ /* 0x000ea4000806007f */
[----:B--2---:R-:W-:Y:S05]  /*15150*/  @!P3 BRA `(.L_x_1011) ;  /* 0xfffffffc00ecb947 */ /* 0x004fea000383ffff */
[----:B------:R-:W-:Y:S05]  /*15160*/  BRA `(.L_x_1008) ;  /* 0xffffff6400847947 */ /* 0x000fea000383ffff */
.L_x_1015:
[----:B-1----:R-:W-:-:S04]  /*15170*/  IMAD.U32 R10, RZ, RZ, UR10 ;  /* 0x0000000aff0a7e24 */ /* 0x002fc8000f8e00ff */
[----:B------:R1:W2:Y:S03]  /*15180*/  SYNCS.PHASECHK.TRANS64.TRYWAIT P2, [R10+URZ+0x28850], R9 ;  /* 0x028850090a0075a7 */ /* 0x0002a6000804017f */
[----:B--2---:R-:W-:Y:S05]  /*15190*/  @!P2 NANOSLEEP.SYNCS 0x989680 ;  /* 0x009896800000a95d */ /* 0x004fea0003900000 */
[----:B------:R-:W2:Y:S02]  /*151a0*/  @!P2 SYNCS.PHASECHK.TRANS64 P2, [R10+URZ+0x28850], R9 ;  /* 0x028850090a00a5a7 */ /* 0x000ea4000804007f */
[----:B--2---:R-:W-:Y:S05]  /*151b0*/  @!P2 BRA `(.L_x_1015) ;  /* 0xfffffffc00eca947 */ /* 0x004fea000383ffff */
[----:B------:R-:W-:Y:S05]  /*151c0*/  BRA `(.L_x_1012) ;  /* 0xffffff6800447947 */ /* 0x000fea000383ffff */
.L_x_1028:
[----:B-1----:R-:W-:-:S04]  /*151d0*/  IMAD.U32 R5, RZ, RZ, UR5 ;  /* 0x00000005ff057e24 */ /* 0x002fc8000f8e00ff */
[----:B------:R1:W2:Y:S03]  /*151e0*/  SYNCS.PHASECHK.TRANS64.TRYWAIT P0, [R5+URZ+0x28850], R0 ;  /* 0x02885000050075a7 */ /* 0x0002a6000800017f */
[----:B--2---:R-:W-:Y:S05]  /*151f0*/  @!P0 NANOSLEEP.SYNCS 0x989680 ;  /* 0x009896800000895d */ /* 0x004fea0003900000 */
[----:B------:R-:W2:Y:S02]  /*15200*/  @!P0 SYNCS.PHASECHK.TRANS64 P0, [R5+URZ+0x28850], R0 ;  /* 0x02885000050085a7 */ /* 0x000ea4000800007f */
[----:B--2---:R-:W-:Y:S05]  /*15210*/  @!P0 BRA `(.L_x_1028) ;  /* 0xfffffffc00ec8947 */ /* 0x004fea000383ffff */
[----:B------:R-:W-:Y:S05]  /*15220*/  BRA `(.L_x_1027) ;  /* 0xffffff9c00387947 */ /* 0x000fea000383ffff */
.L_x_1045:
[----:B------:R-:W-:Y:S02]  /*15230*/  IMAD.MOV.U32 R13, RZ, RZ, R0 ;  /* 0x000000ffff0d7224 */ /* 0x000fe400078e0000 */
[----:B------:R-:W-:Y:S02]  /*15240*/  IMAD.MOV.U32 R12, RZ, RZ, RZ ;  /* 0x000000ffff0c7224 */ /* 0x000fe400078e00ff */
[----:B------:R-:W-:Y:S02]  /*15250*/  IMAD.MOV.U32 R11, RZ, RZ, 0x1f ;  /* 0x0000001fff0b7424 */ /* 0x000fe400078e00ff */
[----:B------:R-:W-:-:S07]  /*15260*/  IMAD.MOV.U32 R15, RZ, RZ, -0x1 ;  /* 0xffffffffff0f7424 */ /* 0x000fce00078e00ff */
[----:B01----:R-:W-:Y:S05]  /*15270*/  WARPSYNC.COLLECTIVE R15, `(.L_x_1121) ;  /* 0x000000000f087348 */ /* 0x003fea0003c00000 */
[----:B------:R2:W3:Y:S02]  /*15280*/  SHFL.IDX P6, R14, R13, R12, R11 ;  /* 0x0000000c0d0e7389 */ /* 0x0004e400000c000b */
[----:B0123--:R-:W-:Y:S01]  /*15290*/  ENDCOLLECTIVE ;  /* 0x000000000000791b */ /* 0x00ffe20003800000 */
.L_x_1121:
[----:B------:R-:W-:Y:S05]  /*152a0*/  BRA `(.L_x_1122) ;  /* 0xffffffcc001c7947 */ /* 0x000fea000383ffff */
.L_x_1047:
[----:B------:R-:W-:Y:S01]  /*152b0*/  BSSY B0, `(.L_x_1123) ;  /* 0x0000006000007945 */ /* 0x000fe20003800000 */
[----:B------:R-:W-:-:S07]  /*152c0*/  IMAD.MOV.U32 R15, RZ, RZ, -0x1 ;  /* 0xffffffffff0f7424 */ /* 0x000fce00078e00ff */
[----:B012---:R-:W-:Y:S05]  /*152d0*/  WARPSYNC.COLLECTIVE R15, `(.L_x_1124) ;  /* 0x000000000f0c7348 */ /* 0x007fea0003c00000 */
[----:B------:R-:W-:Y:S02]  /*152e0*/  ELECT P6, UR62, PT ;  /* 0x00000000003e782f */ /* 0x000fe400038c0000 */
[----:B------:R-:W-:Y:S01]  /*152f0*/  MOV R14, UR62 ;  /* 0x0000003e000e7c02 */ /* 0x000fe20008000f00 */
[----:B012---:R-:W-:Y:S10]  /*15300*/  ENDCOLLECTIVE ;  /* 0x000000000000791b */ /* 0x007ff40003800000 */
.L_x_1124:
[----:B------:R-:W-:Y:S05]  /*15310*/  BSYNC B0 ;  /* 0x0000000000007941 */ /* 0x000fea0003800000 */
.L_x_1123:
[----:B------:R-:W-:Y:S05]  /*15320*/  BRA `(.L_x_1125) ;  /* 0xffffffcc001c7947 */ /* 0x000fea000383ffff */
.L_x_1049:
[----:B-1----:R-:W-:-:S04]  /*15330*/  IMAD.U32 R3, RZ, RZ, UR38 ;  /* 0x00000026ff037e24 */ /* 0x002fc8000f8e00ff */
[----:B------:R1:W2:Y:S03]  /*15340*/  SYNCS.PHASECHK.TRANS64.TRYWAIT P0, [R3+URZ+0x28840], R0 ;  /* 0x02884000030075a7 */ /* 0x0002a6000800017f */
[----:B--2---:R-:W-:Y:S05]  /*15350*/  @!P0 NANOSLEEP.SYNCS 0x989680 ;  /* 0x009896800000895d */ /* 0x004fea0003900000 */
[----:B------:R-:W2:Y:S02]  /*15360*/  @!P0 SYNCS.PHASECHK.TRANS64 P0, [R3+URZ+0x28840], R0 ;  /* 0x02884000030085a7 */ /* 0x000ea4000800007f */
[----:B--2---:R-:W-:Y:S05]  /*15370*/  @!P0 BRA `(.L_x_1049) ;  /* 0xfffffffc00ec8947 */ /* 0x004fea000383ffff */
[----:B------:R-:W-:Y:S05]  /*15380*/  BRA `(.L_x_1126) ;  /* 0xffffffcc00707947 */ /* 0x000fea000383ffff */
.L_x_1052:
[----:B------:R-:W-:Y:S02]  /*15390*/  IMAD.MOV.U32 R13, RZ, RZ, R6 ;  /* 0x000000ffff0d7224 */ /* 0x000fe400078e0006 */
[----:B------:R-:W-:Y:S02]  /*153a0*/  IMAD.MOV.U32 R12, RZ, RZ, RZ ;  /* 0x000000ffff0c7224 */ /* 0x000fe400078e00ff */
[----:B------:R-:W-:Y:S02]  /*153b0*/  IMAD.MOV.U32 R11, RZ, RZ, 0x181f ;  /* 0x0000181fff0b7424 */ /* 0x000fe400078e00ff */
[----:B------:R-:W-:Y:S02]  /*153c0*/  IMAD.MOV.U32 R15, RZ, RZ, -0x1 ;  /* 0xffffffffff0f7424 */ /* 0x000fe400078e00ff */
[----:B------:R-:W-:-:S07]  /*153d0*/  VIADD R4, R4, UR40 ;  /* 0x0000002804047c36 */ /* 0x000fce0008000000 */
[----:B------:R-:W-:Y:S05]  /*153e0*/  WARPSYNC.COLLECTIVE R15, `(.L_x_1127) ;  /* 0x000000000f087348 */ /* 0x000fea0003c00000 */
[----:B------:R0:W1:Y:S02]  /*153f0*/  SHFL.IDX P6, R14, R13, R12, R11 ;  /* 0x0000000c0d0e7389 */ /* 0x00006400000c000b */
[----:B01----:R-:W-:Y:S01]  /*15400*/  ENDCOLLECTIVE ;  /* 0x000000000000791b */ /* 0x003fe20003800000 */
.L_x_1127:
[----:B------:R-:W-:Y:S02]  /*15410*/  IMAD.MOV.U32 R13, RZ, RZ, R0 ;  /* 0x000000ffff0d7224 */ /* 0x000fe400078e0000 */
[----:B------:R-:W-:-:S07]  /*15420*/  IMAD.MOV.U32 R2, RZ, RZ, R14 ;  /* 0x000000ffff027224 */ /* 0x000fce00078e000e */
[----:B------:R-:W-:Y:S05]  /*15430*/  WARPSYNC.COLLECTIVE R15, `(.L_x_1128) ;  /* 0x000000000f087348 */ /* 0x000fea0003c00000 */
[----:B------:R0:W1:Y:S02]  /*15440*/  SHFL.IDX P6, R14, R13, R12, R11 ;  /* 0x0000000c0d0e7389 */ /* 0x00006400000c000b */
[----:B01----:R-:W-:Y:S01]  /*15450*/  ENDCOLLECTIVE ;  /* 0x000000000000791b */ /* 0x003fe20003800000 */
.L_x_1128:
[----:B------:R-:W-:Y:S02]  /*15460*/  ULDC UR4, c[0x0][0x288] ;  /* 0x0000a20000047ab9 */ /* 0x000fe40000000800 */
[----:B------:R-:W-:-:S05]  /*15470*/  IMAD R5, R8, UR4, RZ ;  /* 0x0000000408057c24 */ /* 0x000fca000f8e02ff */
[C---:B------:R-:W-:Y:S01]  /*15480*/  ISETP.GE.AND P2, PT, R4.reuse, R5, PT ;  /* 0x000000050400720c */ /* 0x040fe20003f46270 */
[----:B------:R-:W-:Y:S02]  /*15490*/  VIADD R12, R4, 0x10 ;  /* 0x00000010040c7836 */ /* 0x000fe40000000000 */
[----:B------:R-:W-:-:S10]  /*154a0*/  IMAD.MOV.U32 R13, RZ, RZ, R6 ;  /* 0x000000ffff0d7224 */ /* 0x000fd400078e0006 */
[----:B------:R-:W-:Y:S01]  /*154b0*/  @!P2 LEA R8, R7, UR38, 0x1 ;  /* 0x000000260708ac11 */ /* 0x000fe2000f8e08ff */
[----:B------:R-:W-:-:S05]  /*154c0*/  IMAD.MOV.U32 R3, RZ, RZ, R14 ;  /* 0x000000ffff037224 */ /* 0x000fca00078e000e */
[----:B------:R-:W-:-:S04]  /*154d0*/  LOP3.LUT R3, R3, R2, RZ, 0x3c, !PT ;  /* 0x0000000203037212 */ /* 0x000fc800078e3cff */
[----:B------:R-:W-:-:S04]  /*154e0*/  LOP3.LUT R2, R3, R2, RZ, 0x3c, !PT ;  /* 0x0000000203027212 */ /* 0x000fc800078e3cff */
[----:B------:R-:W-:-:S03]  /*154f0*/  LOP3.LUT R3, R3, R2, RZ, 0x3c, !PT ;  /* 0x0000000203037212 */ /* 0x000fc600078e3cff */
[----:B------:R-:W-:-:S05]  /*15500*/  @!P2 IMAD.WIDE.U32 R2, R10, 0x2, R2 ;  /* 0x000000020a02a825 */ /* 0x000fca00078e0002 */
[----:B------:R-:W-:Y:S01]  /*15510*/  @!PT LDS RZ, [RZ] ;  /* 0x00000000fffff984 */ /* 0x000fe20000000800 */
[----:B------:R-:W-:Y:S01]  /*15520*/  @!PT LDS RZ, [RZ] ;  /* 0x00000000fffff984 */ /* 0x000fe20000000800 */
[----:B------:R-:W-:Y:S01]  /*15530*/  @!PT LDS RZ, [RZ] ;  /* 0x00000000fffff984 */ /* 0x000fe20000000800 */
[----:B------:R0:W-:Y:S04]  /*15540*/  @!P2 LDGSTS.E.BYPASS.LTC128B.128 [R8+0x10400], desc[UR44][R2.64], !P1 ;  /* 0x104000000208afae */ /* 0x0001e8000c901d6c */
[----:B------:R0:W-:Y:S01]  /*15550*/  @!P2 LDGSTS.E.BYPASS.LTC128B.128 [R8+0x14400], desc[UR44][R2.64+0x80], !P0 ;  /* 0x144000800208afae */ /* 0x0001e2000c101d6c */
[----:B------:R-:W-:Y:S01]  /*15560*/  ISETP.GE.AND P2, PT, R12, R5, PT ;  /* 0x000000050c00720c */ /* 0x000fe20003f46270 */
[----:B------:R-:W-:-:S12]  /*15570*/  IMAD.MOV.U32 R12, RZ, RZ, 0x1 ;  /* 0x00000001ff0c7424 */ /* 0x000fd800078e00ff */
[----:B0-----:R-:W-:Y:S05]  /*15580*/  WARPSYNC.COLLECTIVE R15, `(.L_x_1129) ;  /* 0x000000000f087348 */ /* 0x001fea0003c00000 */
[----:B------:R1:W2:Y:S02]  /*15590*/  SHFL.IDX P6, R14, R13, R12, R11 ;  /* 0x0000000c0d0e7389 */ /* 0x0002a400000c000b */
[----:B012---:R-:W-:Y:S01]  /*155a0*/  ENDCOLLECTIVE ;  /* 0x000000000000791b */ /* 0x007fe20003800000 */
.L_x_1129:
[----:B------:R-:W-:Y:S01]  /*155b0*/  VIADD R2, R4, 0x20 ;  /* 0x0000002004027836 */ /* 0x000fe20000000000 */
[----:B------:R-:W-:Y:S01]  /*155c0*/  @!P2 LEA R21, R7, UR38, 0x1 ;  /* 0x000000260715ac11 */ /* 0x000fe2000f8e08ff */
[----:B------:R-:W-:Y:S02]  /*155d0*/  IMAD.MOV.U32 R13, RZ, RZ, R0 ;  /* 0x000000ffff0d7224 */ /* 0x000fe400078e0000 */
[----:B------:R-:W-:-:S07]  /*155e0*/  IMAD.MOV.U32 R8, RZ, RZ, R14 ;  /* 0x000000ffff087224 */ /* 0x000fce00078e000e */
[----:B------:R-:W-:Y:S05]  /*155f0*/  WARPSYNC.COLLECTIVE R15, `(.L_x_1130) ;  /* 0x000000000f087348 */ /* 0x000fea0003c00000 */
[----:B------:R0:W1:Y:S02]  /*15600*/  SHFL.IDX P6, R14, R13, R12, R11 ;  /* 0x0000000c0d0e7389 */ /* 0x00006400000c000b */
[----:B01----:R-:W-:Y:S01]  /*15610*/  ENDCOLLECTIVE ;  /* 0x000000000000791b */ /* 0x003fe20003800000 */
.L_x_1130:
[----:B------:R-:W-:Y:S02]  /*15620*/  IMAD.MOV.U32 R9, RZ, RZ, R8 ;  /* 0x000000ffff097224 */ /* 0x000fe400078e0008 */
[----:B------:R-:W-:Y:S02]  /*15630*/  IMAD.MOV.U32 R13, RZ, RZ, R6 ;  /* 0x000000ffff0d7224 */ /* 0x000fe400078e0006 */
[----:B------:R-:W-:Y:S02]  /*15640*/  IMAD.MOV.U32 R12, RZ, RZ, 0x2 ;  /* 0x00000002ff0c7424 */ /* 0x000fe400078e00ff */
[----:B------:R-:W-:-:S07]  /*15650*/  IMAD.MOV.U32 R8, RZ, RZ, R14 ;  /* 0x000000ffff087224 */ /* 0x000fce00078e000e */
[----:B------:R-:W-:Y:S05]  /*15660*/  WARPSYNC.COLLECTIVE R15, `(.L_x_1131) ;  /* 0x000000000f087348 */ /* 0x000fea0003c00000 */
[----:B------:R0:W1:Y:S02]  /*15670*/  SHFL.IDX P6, R14, R13, R12, R11 ;  /* 0x0000000c0d0e7389 */ /* 0x00006400000c000b */
[----:B01----:R-:W-:Y:S01]  /*15680*/  ENDCOLLECTIVE ;  /* 0x000000000000791b */ /* 0x003fe20003800000 */
.L_x_1131:
[----:B------:R-:W-:-:S05]  /*15690*/  @!P2 IMAD.WIDE.U32 R8, R10, 0x2, R8 ;  /* 0x000000020a08a825 */ /* 0x000fca00078e0008 */
[----:B------:R-:W-:Y:S01]  /*156a0*/  @!PT LDS RZ, [RZ] ;  /* 0x00000000fffff984 */ /* 0x000fe20000000800 */
[----:B------:R-:W-:Y:S01]  /*156b0*/  @!PT LDS RZ, [RZ] ;  /* 0x00000000fffff984 */ /* 0x000fe20000000800 */
[----:B------:R-:W-:Y:S01]  /*156c0*/  @!PT LDS RZ, [RZ] ;  /* 0x00000000fffff984 */ /* 0x000fe20000000800 */
[----:B------:R-:W-:Y:S04]  /*156d0*/  @!P2 LDGSTS.E.BYPASS.LTC128B.128 [R21+0x10c00], desc[UR44][R8.64], !P1 ;  /* 0x10c000000815afae */ /* 0x000fe8000c901d6c */
[----:B------:R0:W-:Y:S01]  /*156e0*/  @!P2 LDGSTS.E.BYPASS.LTC128B.128 [R21+0x14c00], desc[UR44][R8.64+0x80], !P0 ;  /* 0x14c000800815afae */ /* 0x0001e2000c101d6c */
[----:B------:R-:W-:Y:S01]  /*156f0*/  ISETP.GE.AND P2, PT, R2, R5, PT ;  /* 0x000000050200720c */ /* 0x000fe20003f46270 */
[----:B------:R-:W-:Y:S02]  /*15700*/  IMAD.MOV.U32 R13, RZ, RZ, R0 ;  /* 0x000000ffff0d7224 */ /* 0x000fe400078e0000 */
[----:B0-----:R-:W-:Y:S02]  /*15710*/  VIADD R8, R4, 0x30 ;  /* 0x0000003004087836 */ /* 0x001fe40000000000 */
[----:B------:R-:W-:-:S08]  /*15720*/  IMAD.MOV.U32 R2, RZ, RZ, R14 ;  /* 0x000000ffff027224 */ /* 0x000fd000078e000e */
[----:B------:R-:W-:-:S07]  /*15730*/  @!P2 LEA R20, R7, UR38, 0x1 ;  /* 0x000000260714ac11 */ /* 0x000fce000f8e08ff */
[----:B------:R-:W-:Y:S05]  /*15740*/  WARPSYNC.COLLECTIVE R15, `(.L_x_1132) ;  /* 0x000000000f087348 */ /* 0x000fea0003c00000 */
[----:B------:R0:W1:Y:S02]  /*15750*/  SHFL.IDX P6, R14, R13, R12, R11 ;  /* 0x0000000c0d0e7389 */ /* 0x00006400000c000b */
[----:B01----:R-:W-:Y:S01]  /*15760*/  ENDCOLLECTIVE ;  /* 0x000000000000791b */ /* 0x003fe20003800000 */
.L_x_1132:
[----:B------:R-:W-:Y:S02]  /*15770*/  IMAD.MOV.U32 R3, RZ, RZ, R2 ;  /* 0x000000ffff037224 */ /* 0x000fe400078e0002 */
[----:B------:R-:W-:Y:S02]  /*15780*/  IMAD.MOV.U32 R13, RZ, RZ, R6 ;  /* 0x000000ffff0d7224 */ /* 0x000fe400078e0006 */
[----:B------:R-:W-:Y:S02]  /*15790*/  IMAD.MOV.U32 R12, RZ, RZ, 0x3 ;  /* 0x00000003ff0c7424 */ /* 0x000fe400078e00ff */
[----:B------:R-:W-:-:S07]  /*157a0*/  IMAD.MOV.U32 R2, RZ, RZ, R14 ;  /* 0x000000ffff027224 */ /* 0x000fce00078e000e */
[----:B------:R-:W-:Y:S05]  /*157b0*/  WARPSYNC.COLLECTIVE R15, `(.L_x_1133) ;  /* 0x000000000f087348 */ /* 0x000fea0003c00000 */
[----:B------:R0:W1:Y:S02]  /*157c0*/  SHFL.IDX P6, R14, R13, R12, R11 ;  /* 0x0000000c0d0e7389 */ /* 0x00006400000c000b */
[----:B01----:R-:W-:Y:S01]  /*157d0*/  ENDCOLLECTIVE ;  /* 0x000000000000791b */ /* 0x003fe20003800000 */
.L_x_1133:
        /* <DEDUP_REMOVED lines=14> */
.L_x_1134:
[----:B------:R-:W-:Y:S02]  /*158c0*/  IMAD.MOV.U32 R9, RZ, RZ, R8 ;  /* 0x000000ffff097224 */ /* 0x000fe400078e0008 */
[----:B------:R-:W-:Y:S02]  /*158d0*/  IMAD.MOV.U32 R13, RZ, RZ, R6 ;  /* 0x000000ffff0d7224 */ /* 0x000fe400078e0006 */
[----:B------:R-:W-:Y:S02]  /*158e0*/  IMAD.MOV.U32 R12, RZ, RZ, 0x4 ;  /* 0x00000004ff0c7424 */ /* 0x000fe400078e00ff */
[----:B------:R-:W-:-:S07]  /*158f0*/  IMAD.MOV.U32 R8, RZ, RZ, R14 ;  /* 0x000000ffff087224 */ /* 0x000fce00078e000e */
[----:B------:R-:W-:Y:S05]  /*15900*/  WARPSYNC.COLLECTIVE R15, `(.L_x_1135) ;  /* 0x000000000f087348 */ /* 0x000fea0003c00000 */
[----:B------:R0:W1:Y:S02]  /*15910*/  SHFL.IDX P6, R14, R13, R12, R11 ;  /* 0x0000000c0d0e7389 */ /* 0x00006400000c000b */
[----:B01----:R-:W-:Y:S01]  /*15920*/  ENDCOLLECTIVE ;  /* 0x000000000000791b */ /* 0x003fe20003800000 */
.L_x_1135:
        /* <DEDUP_REMOVED lines=14> */
.L_x_1136:
[----:B------:R-:W-:Y:S02]  /*15a10*/  IMAD.MOV.U32 R3, RZ, RZ, R2 ;  /* 0x000000ffff037224 */ /* 0x000fe400078e0002 */
[----:B------:R-:W-:Y:S02]  /*15a20*/  IMAD.MOV.U32 R13, RZ, RZ, R6 ;  /* 0x000000ffff0d7224 */ /* 0x000fe400078e0006 */
[----:B------:R-:W-:Y:S02]  /*15a30*/  IMAD.MOV.U32 R12, RZ, RZ, 0x5 ;  /* 0x00000005ff0c7424 */ /* 0x000fe400078e00ff */
[----:B------:R-:W-:-:S07]  /*15a40*/  IMAD.MOV.U32 R2, RZ, RZ, R14 ;  /* 0x000000ffff027224 */ /* 0x000fce00078e000e */
[----:B------:R-:W-:Y:S05]  /*15a50*/  WARPSYNC.COLLECTIVE R15, `(.L_x_1137) ;  /* 0x000000000f087348 */ /* 0x000fea0003c00000 */
[----:B------:R0:W1:Y:S02]  /*15a60*/  SHFL.IDX P6, R14, R13, R12, R11 ;  /* 0x0000000c0d0e7389 */ /* 0x00006400000c000b */
[----:B01----:R-:W-:Y:S01]  /*15a70*/  ENDCOLLECTIVE ;  /* 0x000000000000791b */ /* 0x003fe20003800000 */
.L_x_1137:
        /* <DEDUP_REMOVED lines=14> */
.L_x_1138:
[----:B------:R-:W-:Y:S02]  /*15b60*/  IMAD.MOV.U32 R9, RZ, RZ, R8 ;  /* 0x000000ffff097224 */ /* 0x000fe400078e0008 */
[----:B------:R-:W-:Y:S02]  /*15b70*/  IMAD.MOV.U32 R13, RZ, RZ, R6 ;  /* 0x000000ffff0d7224 */ /* 0x000fe400078e0006 */
[----:B------:R-:W-:Y:S02]  /*15b80*/  IMAD.MOV.U32 R12, RZ, RZ, 0x6 ;  /* 0x00000006ff0c7424 */ /* 0x000fe400078e00ff */
[----:B------:R-:W-:-:S07]  /*15b90*/  IMAD.MOV.U32 R8, RZ, RZ, R14 ;  /* 0x000000ffff087224 */ /* 0x000fce00078e000e */
[----:B------:R-:W-:Y:S05]  /*15ba0*/  WARPSYNC.COLLECTIVE R15, `(.L_x_1139) ;  /* 0x000000000f087348 */ /* 0x000fea0003c00000 */
[----:B------:R0:W1:Y:S02]  /*15bb0*/  SHFL.IDX P6, R14, R13, R12, R11 ;  /* 0x0000000c0d0e7389 */ /* 0x00006400000c000b */
[----:B01----:R-:W-:Y:S01]  /*15bc0*/  ENDCOLLECTIVE ;  /* 0x000000000000791b */ /* 0x003fe20003800000 */
.L_x_1139:
        /* <DEDUP_REMOVED lines=8> */
[----:B------:R-:W-:-:S10]  /*15c50*/  IMAD.MOV.U32 R2, RZ, RZ, R14 ;  /* 0x000000ffff027224 */ /* 0x000fd400078e000e */
[----:B0-----:R-:W-:-:S07]  /*15c60*/  @!P2 LEA R8, R7, UR38, 0x1 ;  /* 0x000000260708ac11 */ /* 0x001fce000f8e08ff */
[----:B------:R-:W-:Y:S05]  /*15c70*/  WARPSYNC.COLLECTIVE R15, `(.L_x_1140) ;  /* 0x000000000f087348 */ /* 0x000fea0003c00000 */
[----:B------:R0:W1:Y:S02]  /*15c80*/  SHFL.IDX P6, R14, R13, R12, R11 ;  /* 0x0000000c0d0e7389 */ /* 0x00006400000c000b */
[----:B01----:R-:W-:Y:S01]  /*15c90*/  ENDCOLLECTIVE ;  /* 0x000000000000791b */ /* 0x003fe20003800000 */
.L_x_1140:
[----:B------:R-:W-:Y:S02]  /*15ca0*/  IMAD.MOV.U32 R3, RZ, RZ, R2 ;  /* 0x000000ffff037224 */ /* 0x000fe400078e0002 */
[----:B------:R-:W-:Y:S02]  /*15cb0*/  IMAD.MOV.U32 R13, RZ, RZ, R6 ;  /* 0x000000ffff0d7224 */ /* 0x000fe400078e0006 */
[----:B------:R-:W-:Y:S02]  /*15cc0*/  IMAD.MOV.U32 R12, RZ, RZ, 0x7 ;  /* 0x00000007ff0c7424 */ /* 0x000fe400078e00ff */
[----:B------:R-:W-:-:S07]  /*15cd0*/  IMAD.MOV.U32 R2, RZ, RZ, R14 ;  /* 0x000000ffff027224 */ /* 0x000fce00078e000e */
[----:B------:R-:W-:Y:S05]  /*15ce0*/  WARPSYNC.COLLECTIVE R15, `(.L_x_1141) ;  /* 0x000000000f087348 */ /* 0x000fea0003c00000 */
[----:B------:R0:W1:Y:S02]  /*15cf0*/  SHFL.IDX P6, R14, R13, R12, R11 ;  /* 0x0000000c0d0e7389 */ /* 0x00006400000c000b */
[----:B01----:R-:W-:Y:S01]  /*15d00*/  ENDCOLLECTIVE ;  /* 0x000000000000791b */ /* 0x003fe20003800000 */
.L_x_1141:
[----:B------:R-:W-:-:S05]  /*15d10*/  @!P2 IMAD.WIDE.U32 R2, R10, 0x2, R2 ;  /* 0x000000020a02a825 */ /* 0x000fca00078e0002 */
[----:B------:R-:W-:Y:S01]  /*15d20*/  @!PT LDS RZ, [RZ] ;  /* 0x00000000fffff984 */ /* 0x000fe20000000800 */
[----:B------:R-:W-:Y:S01]  /*15d30*/  @!PT LDS RZ, [RZ] ;  /* 0x00000000fffff984 */ /* 0x000fe20000000800 */
[----:B------:R-:W-:Y:S01]  /*15d40*/  @!PT LDS RZ, [RZ] ;  /* 0x00000000fffff984 */ /* 0x000fe20000000800 */
[----:B------:R-:W-:Y:S04]  /*15d50*/  @!P2 LDGSTS.E.BYPASS.LTC128B.128 [R8+0x13400], desc[UR44][R2.64], !P1 ;  /* 0x134000000208afae */ /* 0x000fe8000c901d6c */
[----:B------:R0:W-:Y:S01]  /*15d60*/  @!P2 LDGSTS.E.BYPASS.LTC128B.128 [R8+0x17400], desc[UR44][R2.64+0x80], !P0 ;  /* 0x174000800208afae */ /* 0x0001e2000c101d6c */
[----:B------:R-:W-:Y:S02]  /*15d70*/  IMAD.MOV.U32 R13, RZ, RZ, R0 ;  /* 0x000000ffff0d7224 */ /* 0x000fe400078e0000 */
[----:B0-----:R-:W-:-:S07]  /*15d80*/  IMAD.MOV.U32 R2, RZ, RZ, R14 ;  /* 0x000000ffff027224 */ /* 0x001fce00078e000e */
[----:B------:R-:W-:Y:S05]  /*15d90*/  WARPSYNC.COLLECTIVE R15, `(.L_x_1142) ;  /* 0x000000000f087348 */ /* 0x000fea0003c00000 */
[----:B------:R0:W1:Y:S02]  /*15da0*/  SHFL.IDX P6, R14, R13, R12, R11 ;  /* 0x0000000c0d0e7389 */ /* 0x00006400000c000b */
[----:B01----:R-:W-:Y:S01]  /*15db0*/  ENDCOLLECTIVE ;  /* 0x000000000000791b */ /* 0x003fe20003800000 */
.L_x_1142:
[----:B------:R-:W-:Y:S05]  /*15dc0*/  BRA `(.L_x_1143) ;  /* 0xffffffcc00bc7947 */ /* 0x000fea000383ffff */
.L_x_1055:
[----:B0-----:R-:W-:-:S04]  /*15dd0*/  IMAD.U32 R3, RZ, RZ, UR38 ;  /* 0x00000026ff037e24 */ /* 0x001fc8000f8e00ff */
[----:B------:R0:W1:Y:S03]  /*15de0*/  SYNCS.PHASECHK.TRANS64.TRYWAIT P0, [R3+URZ+0x28820], R0 ;  /* 0x02882000030075a7 */ /* 0x000066000800017f */
[----:B-1----:R-:W-:Y:S05]  /*15df0*/  @!P0 NANOSLEEP.SYNCS 0x989680 ;  /* 0x009896800000895d */ /* 0x002fea0003900000 */
[----:B------:R-:W1:Y:S02]  /*15e00*/  @!P0 SYNCS.PHASECHK.TRANS64 P0, [R3+URZ+0x28820], R0 ;  /* 0x02882000030085a7 */ /* 0x000e64000800007f */
[----:B-1----:R-:W-:Y:S05]  /*15e10*/  @!P0 BRA `(.L_x_1055) ;  /* 0xfffffffc00ec8947 */ /* 0x002fea000383ffff */
[----:B------:R-:W-:Y:S05]  /*15e20*/  BRA `(.L_x_1144) ;  /* 0xffffffd000107947 */ /* 0x000fea000383ffff */
.L_x_1062:
[----:B-1----:R-:W-:-:S04]  /*15e30*/  IMAD.U32 R3, RZ, RZ, UR38 ;  /* 0x00000026ff037e24 */ /* 0x002fc8000f8e00ff */
[----:B------:R1:W2:Y:S03]  /*15e40*/  SYNCS.PHASECHK.TRANS64.TRYWAIT P0, [R3+URZ+0x28848], R2 ;  /* 0x02884802030075a7 */ /* 0x0002a6000800017f */
[----:B--2---:R-:W-:Y:S05]  /*15e50*/  @!P0 NANOSLEEP.SYNCS 0x989680 ;  /* 0x009896800000895d */ /* 0x004fea0003900000 */
[----:B------:R-:W2:Y:S02]  /*15e60*/  @!P0 SYNCS.PHASECHK.TRANS64 P0, [R3+URZ+0x28848], R2 ;  /* 0x02884802030085a7 */ /* 0x000ea4000800007f */
[----:B--2---:R-:W-:Y:S05]  /*15e70*/  @!P0 BRA `(.L_x_1062) ;  /* 0xfffffffc00ec8947 */ /* 0x004fea000383ffff */
[----:B------:R-:W-:Y:S05]  /*15e80*/  BRA `(.L_x_1145) ;  /* 0xffffffd000f47947 */ /* 0x000fea000383ffff */
.L_x_1068:
[----:B0-----:R-:W-:-:S04]  /*15e90*/  IMAD.U32 R3, RZ, RZ, UR38 ;  /* 0x00000026ff037e24 */ /* 0x001fc8000f8e00ff */
[----:B------:R0:W1:Y:S03]  /*15ea0*/  SYNCS.PHASECHK.TRANS64.TRYWAIT P0, [R3+URZ+0x28860], R2 ;  /* 0x02886002030075a7 */ /* 0x000066000800017f */
[----:B-1----:R-:W-:Y:S05]  /*15eb0*/  @!P0 NANOSLEEP.SYNCS 0x989680 ;  /* 0x009896800000895d */ /* 0x002fea0003900000 */
[----:B------:R-:W1:Y:S02]  /*15ec0*/  @!P0 SYNCS.PHASECHK.TRANS64 P0, [R3+URZ+0x28860], R2 ;  /* 0x02886002030085a7 */ /* 0x000e64000800007f */
[----:B-1----:R-:W-:Y:S05]  /*15ed0*/  @!P0 BRA `(.L_x_1068) ;  /* 0xfffffffc00ec8947 */ /* 0x002fea000383ffff */
[----:B------:R-:W-:Y:S05]  /*15ee0*/  BRA `(.L_x_1146) ;  /* 0xffffffd400907947 */ /* 0x000fea000383ffff */
.L_x_1077:
[----:B-1----:R-:W-:-:S04]  /*15ef0*/  IMAD.U32 R3, RZ, RZ, UR38 ;  /* 0x00000026ff037e24 */ /* 0x002fc8000f8e00ff */
[----:B------:R1:W2:Y:S03]  /*15f00*/  SYNCS.PHASECHK.TRANS64.TRYWAIT P0, [R3+URZ+0x28840], R2 ;  /* 0x02884002030075a7 */ /* 0x0002a6000800017f */
[----:B--2---:R-:W-:Y:S05]  /*15f10*/  @!P0 NANOSLEEP.SYNCS 0x989680 ;  /* 0x009896800000895d */ /* 0x004fea0003900000 */
[----:B------:R-:W2:Y:S02]  /*15f20*/  @!P0 SYNCS.PHASECHK.TRANS64 P0, [R3+URZ+0x28840], R2 ;  /* 0x02884002030085a7 */ /* 0x000ea4000800007f */
[----:B--2---:R-:W-:Y:S05]  /*15f30*/  @!P0 BRA `(.L_x_1077) ;  /* 0xfffffffc00ec8947 */ /* 0x004fea000383ffff */
[----:B------:R-:W-:Y:S05]  /*15f40*/  BRA `(.L_x_1147) ;  /* 0xffffffd800b07947 */ /* 0x000fea000383ffff */
.L_x_1083:
[----:B0-----:R-:W-:-:S04]  /*15f50*/  IMAD.U32 R3, RZ, RZ, UR38 ;  /* 0x00000026ff037e24 */ /* 0x001fc8000f8e00ff */
[----:B------:R0:W1:Y:S03]  /*15f60*/  SYNCS.PHASECHK.TRANS64.TRYWAIT P0, [R3+URZ+0x28868], R2 ;  /* 0x02886802030075a7 */ /* 0x000066000800017f */
[----:B-1----:R-:W-:Y:S05]  /*15f70*/  @!P0 NANOSLEEP.SYNCS 0x989680 ;  /* 0x009896800000895d */ /* 0x002fea0003900000 */
[----:B------:R-:W1:Y:S02]  /*15f80*/  @!P0 SYNCS.PHASECHK.TRANS64 P0, [R3+URZ+0x28868], R2 ;  /* 0x02886802030085a7 */ /* 0x000e64000800007f */
[----:B-1----:R-:W-:Y:S05]  /*15f90*/  @!P0 BRA `(.L_x_1083) ;  /* 0xfffffffc00ec8947 */ /* 0x002fea000383ffff */
[----:B------:R-:W-:Y:S05]  /*15fa0*/  BRA `(.L_x_1148) ;  /* 0xffffffdc00507947 */ /* 0x000fea000383ffff */
.L_x_1092:
[----:B-1----:R-:W-:-:S04]  /*15fb0*/  IMAD.U32 R3, RZ, RZ, UR38 ;  /* 0x00000026ff037e24 */ /* 0x002fc8000f8e00ff */
[----:B------:R1:W2:Y:S03]  /*15fc0*/  SYNCS.PHASECHK.TRANS64.TRYWAIT P0, [R3+URZ+0x28848], R2 ;  /* 0x02884802030075a7 */ /* 0x0002a6000800017f */
[----:B--2---:R-:W-:Y:S05]  /*15fd0*/  @!P0 NANOSLEEP.SYNCS 0x989680 ;  /* 0x009896800000895d */ /* 0x004fea0003900000 */
[----:B------:R-:W2:Y:S02]  /*15fe0*/  @!P0 SYNCS.PHASECHK.TRANS64 P0, [R3+URZ+0x28848], R2 ;  /* 0x02884802030085a7 */ /* 0x000ea4000800007f */
[----:B--2---:R-:W-:Y:S05]  /*15ff0*/  @!P0 BRA `(.L_x_1092) ;  /* 0xfffffffc00ec8947 */ /* 0x004fea000383ffff */
[----:B------:R-:W-:Y:S05]  /*16000*/  BRA `(.L_x_1149) ;  /* 0xffffffe000887947 */ /* 0x000fea000383ffff */
.L_x_1098:
[----:B0-----:R-:W-:-:S04]  /*16010*/  IMAD.U32 R3, RZ, RZ, UR38 ;  /* 0x00000026ff037e24 */ /* 0x001fc8000f8e00ff */
[----:B------:R0:W1:Y:S03]  /*16020*/  SYNCS.PHASECHK.TRANS64.TRYWAIT P0, [R3+URZ+0x28860], R2 ;  /* 0x02886002030075a7 */ /* 0x000066000800017f */
[----:B-1----:R-:W-:Y:S05]  /*16030*/  @!P0 NANOSLEEP.SYNCS 0x989680 ;  /* 0x009896800000895d */ /* 0x002fea0003900000 */
[----:B------:R-:W1:Y:S02]  /*16040*/  @!P0 SYNCS.PHASECHK.TRANS64 P0, [R3+URZ+0x28860], R2 ;  /* 0x02886002030085a7 */ /* 0x000e64000800007f */
[----:B-1----:R-:W-:Y:S05]  /*16050*/  @!P0 BRA `(.L_x_1098) ;  /* 0xfffffffc00ec8947 */ /* 0x002fea000383ffff */
[----:B------:R-:W-:Y:S05]  /*16060*/  BRA `(.L_x_1150) ;  /* 0xffffffe400247947 */ /* 0x000fea000383ffff */
.L_x_1106:
[----:B0-----:R0:W1:Y:S02]  /*16070*/  SYNCS.PHASECHK.TRANS64.TRYWAIT P0, [R3+URZ+0x28860], R2 ;  /* 0x02886002030075a7 */ /* 0x001064000800017f */
[----:B-1----:R-:W-:Y:S05]  /*16080*/  @!P0 NANOSLEEP.SYNCS 0x989680 ;  /* 0x009896800000895d */ /* 0x002fea0003900000 */
[----:B------:R-:W1:Y:S02]  /*16090*/  @!P0 SYNCS.PHASECHK.TRANS64 P0, [R3+URZ+0x28860], R2 ;  /* 0x02886002030085a7 */ /* 0x000e64000800007f */
[----:B-1----:R-:W-:Y:S05]  /*160a0*/  @!P0 BRA `(.L_x_1106) ;  /* 0xfffffffc00f08947 */ /* 0x002fea000383ffff */
[----:B------:R-:W-:Y:S05]  /*160b0*/  BRA `(.L_x_1151) ;  /* 0xffffffe400f07947 */ /* 0x000fea000383ffff */
.L_x_1111:
[----:B0-----:R0:W1:Y:S02]  /*160c0*/  SYNCS.PHASECHK.TRANS64.TRYWAIT P0, [R2+URZ+0x28820], R3 ;  /* 0x02882003020075a7 */ /* 0x001064000800017f */
[----:B-1----:R-:W-:Y:S05]  /*160d0*/  @!P0 NANOSLEEP.SYNCS 0x989680 ;  /* 0x009896800000895d */ /* 0x002fea0003900000 */
[----:B------:R-:W1:Y:S02]  /*160e0*/  @!P0 SYNCS.PHASECHK.TRANS64 P0, [R2+URZ+0x28820], R3 ;  /* 0x02882003020085a7 */ /* 0x000e64000800007f */
[----:B-1----:R-:W-:Y:S05]  /*160f0*/  @!P0 BRA `(.L_x_1111) ;  /* 0xfffffffc00f08947 */ /* 0x002fea000383ffff */
[----:B------:R-:W-:Y:S05]  /*16100*/  BRA `(.L_x_1152) ;  /* 0xffffffe800c07947 */ /* 0x000fea000383ffff */
.L_x_1112:
        /* <DEDUP_REMOVED lines=11> */
.L_x_1154:
[----:B------:R-:W-:Y:S05]  /*161c0*/  BSYNC B0 ;  /* 0x0000000000007941 */ /* 0x000fea0003800000 */
.L_x_1153:
[----:B------:R-:W-:Y:S05]  /*161d0*/  BRA `(.L_x_1155) ;  /* 0xffffffe800a47947 */ /* 0x000fea000383ffff */
.L_x_1113:
[----:B------:R-:W-:Y:S01]  /*161e0*/  BSSY B0, `(.L_x_1156) ;  /* 0x0000006000007945 */ /* 0x000fe20003800000 */
[----:B------:R-:W-:-:S07]  /*161f0*/  IMAD.MOV.U32 R15, RZ, RZ, -0x1 ;  /* 0xffffffffff0f7424 */ /* 0x000fce00078e00ff */
[----:B0-----:R-:W-:Y:S05]  /*16200*/  WARPSYNC.COLLECTIVE R15, `(.L_x_1157) ;  /* 0x000000000f0c7348 */ /* 0x001fea0003c00000 */
[----:B------:R-:W-:Y:S02]  /*16210*/  ELECT P6, UR62, PT ;  /* 0x00000000003e782f */ /* 0x000fe400038c0000 */
[----:B------:R-:W-:Y:S01]  /*16220*/  MOV R14, UR62 ;  /* 0x0000003e000e7c02 */ /* 0x000fe20008000f00 */
[----:B0-----:R-:W-:Y:S10]  /*16230*/  ENDCOLLECTIVE ;  /* 0x000000000000791b */ /* 0x001ff40003800000 */
.L_x_1157:
[----:B------:R-:W-:Y:S05]  /*16240*/  BSYNC B0 ;  /* 0x0000000000007941 */ /* 0x000fea0003800000 */
.L_x_1156:
[----:B------:R-:W-:Y:S05]  /*16250*/  BRA `(.L_x_1158) ;  /* 0xffffffe800987947 */ /* 0x000fea000383ffff */
.L_x_1115:
[----:B0-----:R0:W1:Y:S02]  /*16260*/  SYNCS.PHASECHK.TRANS64.TRYWAIT P0, [R6+URZ], R5 ;  /* 0x00000005060075a7 */ /* 0x001064000800017f */
[----:B-1----:R-:W-:Y:S05]  /*16270*/  @!P0 NANOSLEEP.SYNCS 0x989680 ;  /* 0x009896800000895d */ /* 0x002fea0003900000 */
[----:B------:R-:W1:Y:S02]  /*16280*/  @!P0 SYNCS.PHASECHK.TRANS64 P0, [R6+URZ], R5 ;  /* 0x00000005060085a7 */ /* 0x000e64000800007f */
[----:B-1----:R-:W-:Y:S05]  /*16290*/  @!P0 BRA `(.L_x_1115) ;  /* 0xfffffffc00f08947 */ /* 0x002fea000383ffff */
[----:B------:R-:W-:Y:S05]  /*162a0*/  BRA `(.L_x_1159) ;  /* 0xffffffe800cc7947 */ /* 0x000fea000383ffff */
.L_x_1116:
[----:B-1----:R1:W2:Y:S02]  /*162b0*/  SYNCS.PHASECHK.TRANS64.TRYWAIT P0, [R3+URZ], R4 ;  /* 0x00000004030075a7 */ /* 0x0022a4000800017f */
[----:B--2---:R-:W-:Y:S05]  /*162c0*/  @!P0 NANOSLEEP.SYNCS 0x989680 ;  /* 0x009896800000895d */ /* 0x004fea0003900000 */
[----:B------:R-:W2:Y:S02]  /*162d0*/  @!P0 SYNCS.PHASECHK.TRANS64 P0, [R3+URZ], R4 ;  /* 0x00000004030085a7 */ /* 0x000ea4000800007f */
[----:B--2---:R-:W-:Y:S05]  /*162e0*/  @!P0 BRA `(.L_x_1116) ;  /* 0xfffffffc00f08947 */ /* 0x004fea000383ffff */
[----:B------:R-:W-:Y:S05]  /*162f0*/  BRA `(.L_x_1160) ;  /* 0xffffffe800c07947 */ /* 0x000fea000383ffff */
.L_x_1118:
[----:B-1----:R1:W2:Y:S02]  /*16300*/  SYNCS.PHASECHK.TRANS64.TRYWAIT P0, [R0+URZ], R5 ;  /* 0x00000005000075a7 */ /* 0x0022a4000800017f */
[----:B--2---:R-:W-:Y:S05]  /*16310*/  @!P0 NANOSLEEP.SYNCS 0x989680 ;  /* 0x009896800000895d */ /* 0x004fea0003900000 */
[----:B------:R-:W2:Y:S02]  /*16320*/  @!P0 SYNCS.PHASECHK.TRANS64 P0, [R0+URZ], R5 ;  /* 0x00000005000085a7 */ /* 0x000ea4000800007f */
[----:B--2---:R-:W-:Y:S05]  /*16330*/  @!P0 BRA `(.L_x_1118) ;  /* 0xfffffffc00f08947 */ /* 0x004fea000383ffff */
[----:B------:R-:W-:Y:S05]  /*16340*/  BRA `(.L_x_1161) ;  /* 0xffffffe800c47947 */ /* 0x000fea000383ffff */
.L_x_1162:
        /* <DEDUP_REMOVED lines=11> */
.L_x_3094:


//--------------------- .text._ZN7cutlass13device_kernelIN5flash11enable_sm90INS1_16FlashAttnFwdSm90INS1_25CollectiveMainloopFwdSm90ILi2EN4cute5tupleIJNS5_1CILi1EEES8_S8_EEENS6_IJNS7_ILi128EEESA_SA_EEELi128ENS_10bfloat16_tEfNS_4arch4Sm90ELb0ELb1ELb1ELb1ELb0ELb0ELb0ELb1ELb1ELb1ELb1ELb0EEENS1_21CollectiveEpilogueFwdISB_S9_SC_SE_Li256ELb1ELb1ELb1ELb0EEENS1_36VarlenDynamicPersistentTileSchedulerILi128ELi128ELi256ELi128ELb1ELb1ELb1ELb1ELb0ELb1EEEEEEEEEvNT_6ParamsE --------------------------
	.section	.text._ZN7cutlass13device_kernelIN5flash11enable_sm90INS1_16FlashAttnFwdSm90INS1_25CollectiveMainloopFwdSm90ILi2EN4cute5tupleIJNS5_1CILi1EEES8_S8_EEENS6_IJNS7_ILi128EEESA_SA_EEELi128ENS_10bfloat16_tEfNS_4arch4Sm90ELb0ELb1ELb1ELb1ELb0ELb0ELb0ELb1ELb1ELb1ELb1ELb0EEENS1_21CollectiveEpilogueFwdISB_S9_SC_SE_Li256ELb1ELb1ELb1ELb0EEENS1_36VarlenDynamicPersistentTileSchedulerILi128ELi128ELi256ELi128ELb1ELb1ELb1ELb1ELb0ELb1EEEEEEEEEvNT_6ParamsE,"ax",@progbits
	.align	128
.text._ZN7cutlass13device_kernelIN5flash11enable_sm90INS1_16FlashAttnFwdSm90INS1_25CollectiveMainloopFwdSm90ILi2EN4cute5tupleIJNS5_1CILi1EEES8_S8_EEENS6_IJNS7_ILi128EEESA_SA_EEELi128ENS_10bfloat16_tEfNS_4arch4Sm90ELb0ELb1ELb1ELb1ELb0ELb0ELb0ELb1ELb1ELb1ELb1ELb0EEENS1_21CollectiveEpilogueFwdISB_S9_SC_SE_Li256ELb1ELb1ELb1ELb0EEENS1_36VarlenDynamicPersistentTileSchedulerILi128ELi128ELi256ELi128ELb1ELb1ELb1ELb1ELb0ELb1EEEEEEEEEvNT_6ParamsE:
        .type           _ZN7cutlass13device_kernelIN5flash11enable_sm90INS1_16FlashAttnFwdSm90INS1_25CollectiveMainloopFwdSm90ILi2EN4cute5tupleIJNS5_1CILi1EEES8_S8_EEENS6_IJNS7_ILi128EEESA_SA_EEELi128ENS_10bfloat16_tEfNS_4arch4Sm90ELb0ELb1ELb1ELb1ELb0ELb0ELb0ELb1ELb1ELb1ELb1ELb0EEENS1_21CollectiveEpilogueFwdISB_S9_SC_SE_Li256ELb1ELb1ELb1ELb0EEENS1_36VarlenDynamicPersistentTileSchedulerILi128ELi128ELi256ELi128ELb1ELb1ELb1ELb1ELb0ELb1EEEEEEEEEvNT_6ParamsE,@function
        .size           _ZN7cutlass13device_kernelIN5flash11enable_sm90INS1_16FlashAttnFwdSm90INS1_25CollectiveMainloopFwdSm90ILi2EN4cute5tupleIJNS5_1CILi1EEES8_S8_EEENS6_IJNS7_ILi128EEESA_SA_EEELi128ENS_10bfloat16_tEfNS_4arch4Sm90ELb0ELb1ELb1ELb1ELb0ELb0ELb0ELb1ELb1ELb1ELb1ELb0EEENS1_21CollectiveEpilogueFwdISB_S9_SC_SE_Li256ELb1ELb1ELb1ELb0EEENS1_36VarlenDynamicPersistentTileSchedulerILi128ELi128ELi256ELi128ELb1ELb1ELb1ELb1ELb0ELb1EEEEEEEEEvNT_6ParamsE,(.L_x_3095 - _ZN7cutlass13device_kernelIN5flash11enable_sm90INS1_16FlashAttnFwdSm90INS1_25CollectiveMainloopFwdSm90ILi2EN4cute5tupleIJNS5_1CILi1EEES8_S8_EEENS6_IJNS7_ILi128EEESA_SA_EEELi128ENS_10bfloat16_tEfNS_4arch4Sm90ELb0ELb1ELb1ELb1ELb0ELb0ELb0ELb1ELb1ELb1ELb1ELb0EEENS1_21CollectiveEpilogueFwdISB_S9_SC_SE_Li256ELb1ELb1ELb1ELb0EEENS1_36VarlenDynamicPersistentTileSchedulerILi128ELi128ELi256ELi128ELb1ELb1ELb1ELb1ELb0ELb1EEEEEEEEEvNT_6ParamsE)
        .other          _ZN7cutlass13device_kernelIN5flash11enable_sm90INS1_16FlashAttnFwdSm90INS1_25CollectiveMainloopFwdSm90ILi2EN4cute5tupleIJNS5_1CILi1EEES8_S8_EEENS6_IJNS7_ILi128EEESA_SA_EEELi128ENS_10bfloat16_tEfNS_4arch4Sm90ELb0ELb1ELb1ELb1ELb0ELb0ELb0ELb1ELb1ELb1ELb1ELb0EEENS1_21CollectiveEpilogueFwdISB_S9_SC_SE_Li256ELb1ELb1ELb1ELb0EEENS1_36VarlenDynamicPersistentTileSchedulerILi128ELi128ELi256ELi128ELb1ELb1ELb1ELb1ELb0ELb1EEEEEEEEEvNT_6ParamsE,@"STO_CUDA_ENTRY STV_DEFAULT"
_ZN7cutlass13device_kernelIN5flash11enable_sm90INS1_16FlashAttnFwdSm90INS1_25CollectiveMainloopFwdSm90ILi2EN4cute5tupleIJNS5_1CILi1EEES8_S8_EEENS6_IJNS7_ILi128EEESA_SA_EEELi128ENS_10bfloat16_tEfNS_4arch4Sm90ELb0ELb1ELb1ELb1ELb0ELb0ELb0ELb1ELb1ELb1ELb1ELb0EEENS1_21CollectiveEpilogueFwdISB_S9_SC_SE_Li256ELb1ELb1ELb1ELb0EEENS1_36VarlenDynamicPersistentTileSchedulerILi128ELi128ELi256ELi128ELb1ELb1ELb1ELb1ELb0ELb1EEEEEEEEEvNT_6ParamsE:
        /* <DEDUP_REMOVED lines=18> */
.L_x_1164:
[----:B------:R-:W-:Y:S05]  /*0120*/  BSYNC B0 ;  /* 0x0000000000007941 */ /* 0x000fea0003800000 */
.L_x_1163:
        /* <DEDUP_REMOVED lines=41> */
.L_x_1165:
        /* <DEDUP_REMOVED lines=22> */
.L_x_1166:
        /* <DEDUP_REMOVED lines=18> */
.L_x_1167:
        /* <DEDUP_REMOVED lines=22> */
.L_x_1168:
        /* <DEDUP_REMOVED lines=22> */
.L_x_1169:
[----:B------:R-:W-:Y:S01]  /*0900*/  PLOP3.LUT P0, PT, PT, PT, UP0, 0x80, 0x0 ;  /* 0x000000000000781c */ /* 0x000fe20003f0f008 */
[----:B------:R-:W-:Y:S01]  /*0910*/  UMOV UR36, 0x1 ;  /* 0x0000000100247882 */ /* 0x000fe20000000000 */
[----:B------:R-:W-:Y:S01]  /*0920*/  NOP ;  /* 0x0000000000007918 */ /* 0x000fe20000000000 */
[----:B------:R-:W-:Y:S01]  /*0930*/  USEL UR36, UR36, 0x2, !UP0 ;  /* 0x0000000224247887 */ /* 0x000fe2000c000000 */
[----:B------:R-:W-:Y:S01]  /*0940*/  ULDC.64 UR52, c[0x0][0x208] ;  /* 0x0000820000347ab9 */ /* 0x000fe20000000a00 */
[----:B012-4-:R-:W-:Y:S08]  /*0950*/  BAR.SYNC.DEFER_BLOCKING 0x0 ;  /* 0x0000000000007b1d */ /* 0x017ff00000010000 */
[----:B------:R-:W-:Y:S05]  /*0960*/  @!P0 BRA `(.L_x_1170) ;  /* 0x0000012400f08947 */ /* 0x000fea0003800000 */
.L_x_1171:
[----:B------:R-:W-:-:S08]  /*0970*/  NOP ;  /* 0x0000000000007918 */ /* 0x000fd00000000000 */
[----:B------:R-:W0:Y:S02]  /*0980*/  USETMAXREG.TRY_ALLOC.CTAPOOL UP0, 0xf0 ;  /* 0x000000f0000079c8 */ /* 0x000e240008000600 */
[----:B0-----:R-:W-:-:S13]  /*0990*/  PLOP3.LUT P0, PT, PT, PT, UP0, 0x80, 0x0 ;  /* 0x000000000000781c */ /* 0x001fda0003f0f008 */
[----:B------:R-:W-:Y:S05]  /*09a0*/  @!P0 BRA `(.L_x_1171) ;  /* 0xfffffffc00f08947 */ /* 0x000fea000383ffff */
[----:B------:R-:W-:Y:S01]  /*09b0*/  LOP3.LUT R0, R6, 0xffffff80, RZ, 0xc0, !PT ;  /* 0xffffff8006007812 */ /* 0x000fe200078ec0ff */
[----:B------:R-:W0:Y:S08]  /*09c0*/  S2UR UR5, SR_CgaCtaId ;  /* 0x00000000000579c3 */ /* 0x000e300000008800 */
[----:B------:R-:W-:Y:S06]  /*09d0*/  BAR.ARV 0x8, 0x180 ;  /* 0x0206000000007b1d */ /* 0x000fec0000002000 */
[----:B------:R-:W-:Y:S01]  /*09e0*/  ISETP.NE.AND P0, PT, R0, 0x80, PT ;  /* 0x000000800000780c */ /* 0x000fe20003f05270 */
[----:B------:R-:W-:-:S12]  /*09f0*/  UMOV UR4, 0x400 ;  /* 0x0000040000047882 */ /* 0x000fd80000000000 */
[----:B------:R-:W-:Y:S06]  /*0a00*/  @!P0 BAR.ARV 0x9, 0x100 ;  /* 0x0244000000008b1d */ /* 0x000fec0000002000 */
[----:B0-----:R-:W-:Y:S02]  /*0a10*/  ULEA UR4, UR5, UR4, 0x18 ;  /* 0x0000000405047291 */ /* 0x001fe4000f8ec03f */
[----:B------:R-:W-:Y:S07]  /*0a20*/  BAR.SYNC.DEFER_BLOCKING 0x5, 0x180 ;  /* 0x0146000000007b1d */ /* 0x000fee0000010000 */
[----:B------:R-:W0:Y:S01]  /*0a30*/  LDS.128 R12, [UR4+0x288d0] ;  /* 0x0288d004ff0c7984 */ /* 0x000e220008000c00 */
[----:B------:R-:W-:Y:S01]  /*0a40*/  ULDC UR4, c[0x0][0xc3c] ;  /* 0x00030f0000047ab9 */ /* 0x000fe20000000800 */
[----:B------:R-:W-:Y:S06]  /*0a50*/  BAR.ARV 0x4, 0x180 ;  /* 0x0106000000007b1d */ /* 0x000fec0000002000 */
[----:B0-----:R-:W-:-:S13]  /*0a60*/  ISETP.GE.AND P0, PT, R15, UR4, PT ;  /* 0x000000040f007c0c */ /* 0x001fda000bf06270 */
[----:B------:R-:W-:Y:S05]  /*0a70*/  @P0 EXIT ;  /* 0x000000000000094d */ /* 0x000fea0003800000 */
[----:B------:R-:W-:Y:S01]  /*0a80*/  VIADD R221, R6, 0xffffff80 ;  /* 0xffffff8006dd7836 */ /* 0x000fe20000000000 */
[----:B------:R-:W-:Y:S01]  /*0a90*/  R2UR UR5, R13 ;  /* 0x000000000d0572ca */ /* 0x000fe200000e0000 */
[----:B------:R-:W-:Y:S01]  /*0aa0*/  ULOP3.LUT UR49, UR36, 0x1, URZ, 0xfc, !UPT ;  /* 0x0000000124317892 */ /* 0x000fe2000f8efc3f */
[----:B------:R-:W-:Y:S01]  /*0ab0*/  R2UR UR7, R14 ;  /* 0x000000000e0772ca */ /* 0x000fe200000e0000 */
[----:B------:R-:W-:Y:S01]  /*0ac0*/  UMOV UR48, URZ ;  /* 0x0000003f00307c82 */ /* 0x000fe20008000000 */
[----:B------:R-:W-:Y:S01]  /*0ad0*/  SHF.R.S32.HI R0, RZ, 0x1f, R221 ;  /* 0x0000001fff007819 */ /* 0x000fe200000114dd */
[----:B------:R-:W-:Y:S01]  /*0ae0*/  UMOV UR50, URZ ;  /* 0x0000003f00327c82 */ /* 0x000fe20008000000 */
[----:B------:R-:W-:Y:S01]  /*0af0*/  R2UR UR6, R15 ;  /* 0x000000000f0672ca */ /* 0x000fe200000e0000 */
[----:B------:R-:W-:Y:S01]  /*0b00*/  UMOV UR47, URZ ;  /* 0x0000003f002f7c82 */ /* 0x000fe20008000000 */
[CC--:B------:R-:W-:Y:S02]  /*0b10*/  LEA.HI R3, R0.reuse, R221.reuse, RZ, 0x7 ;  /* 0x000000dd00037211 */ /* 0x0c0fe400078f38ff */
[----:B------:R-:W-:-:S02]  /*0b20*/  LEA.HI R4, R0, R221, RZ, 0x5 ;  /* 0x000000dd00047211 */ /* 0x000fc400078f28ff */
[----:B------:R-:W-:Y:S02]  /*0b30*/  LOP3.LUT R2, R3, 0xffffff80, RZ, 0xc0, !PT ;  /* 0xffffff8003027812 */ /* 0x000fe400078ec0ff */
[----:B------:R-:W-:Y:S01]  /*0b40*/  SHF.R.S32.HI R216, RZ, 0x7, R3 ;  /* 0x00000007ffd87819 */ /* 0x000fe20000011403 */
[----:B------:R-:W-:Y:S02]  /*0b50*/  IMAD.SHL.U32 R6, R4, 0x20, RZ ;  /* 0x0000002004067824 */ /* 0x000fe400078e00ff */
[----:B------:R-:W-:Y:S01]  /*0b60*/  IMAD.IADD R199, R221, 0x1, -R2 ;  /* 0x00000001ddc77824 */ /* 0x000fe200078e0a02 */
[----:B------:R-:W-:Y:S02]  /*0b70*/  LEA.HI R2, R0, R221, RZ, 0x4 ;  /* 0x000000dd00027211 */ /* 0x000fe400078f20ff */
[----:B------:R-:W-:Y:S02]  /*0b80*/  LOP3.LUT R7, R6, 0xfffffc00, RZ, 0xc0, !PT ;  /* 0xfffffc0006077812 */ /* 0x000fe400078ec0ff */
[----:B------:R-:W-:-:S02]  /*0b90*/  LOP3.LUT R4, R2, 0x3fffff0, RZ, 0xc0, !PT ;  /* 0x03fffff002047812 */ /* 0x000fc400078ec0ff */
[----:B------:R-:W-:Y:S02]  /*0ba0*/  SHF.R.S32.HI R5, RZ, 0x4, R2 ;  /* 0x00000004ff057819 */ /* 0x000fe40000011402 */
[----:B------:R-:W-:Y:S01]  /*0bb0*/  SHF.R.S32.HI R8, RZ, 0x1f, R199 ;  /* 0x0000001fff087819 */ /* 0x000fe200000114c7 */
[----:B------:R-:W-:Y:S01]  /*0bc0*/  IMAD.IADD R4, R221, 0x1, -R4 ;  /* 0x00000001dd047824 */ /* 0x000fe200078e0a04 */
[----:B------:R-:W-:Y:S02]  /*0bd0*/  LEA.HI R2, R2, R5, RZ, 0x1 ;  /* 0x0000000502027211 */ /* 0x000fe400078f08ff */
[----:B------:R-:W-:Y:S01]  /*0be0*/  LEA.HI R9, R8, R199, RZ, 0x2 ;  /* 0x000000c708097211 */ /* 0x000fe200078f10ff */
[----:B------:R-:W-:Y:S01]  /*0bf0*/  IMAD R7, R4, 0x40, R7 ;  /* 0x0000004004077824 */ /* 0x000fe200078e0207 */
[----:B------:R-:W-:Y:S02]  /*0c00*/  LEA.HI R4, R0, R221, RZ, 0x2 ;  /* 0x000000dd00047211 */ /* 0x000fe400078f10ff */
[----:B------:R-:W-:-:S02]  /*0c10*/  LOP3.LUT R2, R2, 0x1ffffffe, RZ, 0xc0, !PT ;  /* 0x1ffffffe02027812 */ /* 0x000fc400078ec0ff */
[----:B------:R-:W-:Y:S02]  /*0c20*/  LOP3.LUT R4, R4, 0xfffffffc, RZ, 0xc0, !PT ;  /* 0xfffffffc04047812 */ /* 0x000fe400078ec0ff */
[--C-:B------:R-:W-:Y:S01]  /*0c30*/  SHF.R.S32.HI R6, RZ, 0x2, R9.reuse ;  /* 0x00000002ff067819 */ /* 0x100fe20000011409 */
[----:B------:R-:W-:Y:S01]  /*0c40*/  IMAD.IADD R2, R5, 0x1, -R2 ;  /* 0x0000000105027824 */ /* 0x000fe200078e0a02 */
[----:B------:R-:W-:Y:S01]  /*0c50*/  SHF.R.S32.HI R11, RZ, 0x1f, R9 ;  /* 0x0000001fff0b7819 */ /* 0x000fe20000011409 */
[----:B------:R-:W-:Y:S01]  /*0c60*/  IMAD.IADD R4, R221, 0x1, -R4 ;  /* 0x00000001dd047824 */ /* 0x000fe200078e0a04 */
[----:B------:R-:W-:Y:S01]  /*0c70*/  LEA.HI R0, R0, R221, RZ, 0x3 ;  /* 0x000000dd00007211 */ /* 0x000fe200078f18ff */
[----:B------:R-:W-:Y:S01]  /*0c80*/  IMAD R218, R2, 0x8, R7 ;  /* 0x0000000802da7824 */ /* 0x000fe200078e0207 */
[----:B------:R-:W-:Y:S02]  /*0c90*/  LEA.HI R11, R11, R6, RZ, 0x3 ;  /* 0x000000060b0b7211 */ /* 0x000fe400078f18ff */
[----:B------:R-:W-:-:S02]  /*0ca0*/  LEA.HI R2, R4, R4, RZ, 0x1 ;  /* 0x0000000404027211 */ /* 0x000fc400078f08ff */
[----:B------:R-:W-:Y:S02]  /*0cb0*/  LOP3.LUT R22, R0, 0xfffffff8, RZ, 0xc0, !PT ;  /* 0xfffffff800167812 */ /* 0x000fe400078ec0ff */
[----:B------:R-:W-:Y:S02]  /*0cc0*/  LOP3.LUT R5, R2, 0x1ffffffe, RZ, 0xc0, !PT ;  /* 0x1ffffffe02057812 */ /* 0x000fe400078ec0ff */
[----:B------:R-:W-:Y:S01]  /*0cd0*/  LOP3.LUT R2, R9, 0x7ffffffc, RZ, 0xc0, !PT ;  /* 0x7ffffffc09027812 */ /* 0x000fe200078ec0ff */
[----:B------:R-:W-:Y:S01]  /*0ce0*/  IMAD.IADD R22, R221, 0x1, -R22 ;  /* 0x00000001dd167824 */ /* 0x000fe200078e0a16 */
[----:B------:R-:W-:Y:S01]  /*0cf0*/  LOP3.LUT R11, R11, 0xfffffff8, RZ, 0xc0, !PT ;  /* 0xfffffff80b0b7812 */ /* 0x000fe200078ec0ff */
[----:B------:R-:W-:Y:S01]  /*0d00*/  IMAD.IADD R4, R4, 0x1, -R5 ;  /* 0x0000000104047824 */ /* 0x000fe200078e0a05 */
[----:B------:R-:W-:Y:S01]  /*0d10*/  LEA.HI R8, R8, R199, RZ, 0x5 ;  /* 0x000000c708087211 */ /* 0x000fe200078f28ff */
[----:B------:R-:W-:Y:S01]  /*0d20*/  IMAD.IADD R2, R199, 0x1, -R2 ;  /* 0x00000001c7027824 */ /* 0x000fe200078e0a02 */
[----:B------:R-:W-:Y:S01]  /*0d30*/  LEA.HI R3, R3, R216, RZ, 0x1 ;  /* 0x000000d803037211 */ /* 0x000fe200078f08ff */
[----:B------:R-:W-:Y:S01]  /*0d40*/  IMAD.IADD R11, R6, 0x1, -R11 ;  /* 0x00000001060b7824 */ /* 0x000fe200078e0a0b */
[----:B------:R-:W-:Y:S01]  /*0d50*/  SHF.R.S32.HI R8, RZ, 0x5, R8 ;  /* 0x00000005ff087819 */ /* 0x000fe20000011408 */
[----:B------:R-:W-:Y:S01]  /*0d60*/  IMAD.SHL.U32 R18, R22, 0x8, RZ ;  /* 0x0000000816127824 */ /* 0x000fe200078e00ff */
[----:B------:R-:W-:Y:S01]  /*0d70*/  LOP3.LUT R3, R3, 0x3fffffe, RZ, 0xc0, !PT ;  /* 0x03fffffe03037812 */ /* 0x000fe200078ec0ff */
[----:B------:R-:W-:Y:S01]  /*0d80*/  IMAD.SHL.U32 R16, R2, 0x2, RZ ;  /* 0x0000000202107824 */ /* 0x000fe200078e00ff */
[----:B------:R-:W-:Y:S01]  /*0d90*/  SHF.R.S32.HI R198, RZ, 0x3, R0 ;  /* 0x00000003ffc67819 */ /* 0x000fe20000011400 */
[----:B------:R-:W-:Y:S01]  /*0da0*/  IMAD R8, R8, 0x10, R11 ;  /* 0x0000001008087824 */ /* 0x000fe200078e020b */
[----:B------:R-:W-:Y:S01]  /*0db0*/  SHF.R.S32.HI R220, RZ, 0x1f, R18 ;  /* 0x0000001fffdc7819 */ /* 0x000fe20000011412 */
[----:B------:R-:W-:Y:S01]  /*0dc0*/  IMAD.IADD R3, R216, 0x1, -R3 ;  /* 0x00000001d8037824 */ /* 0x000fe200078e0a03 */
[----:B------:R-:W-:Y:S01]  /*0dd0*/  SHF.R.S32.HI R215, RZ, 0x1f, R16 ;  /* 0x0000001fffd77819 */ /* 0x000fe20000011410 */
[----:B------:R-:W-:-:S02]  /*0de0*/  VIADD R19, R18, 0x40 ;  /* 0x0000004012137836 */ /* 0x000fc40000000000 */
[C---:B------:R-:W-:Y:S02]  /*0df0*/  VIADD R197, R16.reuse, 0x8 ;  /* 0x0000000810c57836 */ /* 0x040fe40000000000 */
        /* <DEDUP_REMOVED lines=26> */
[----:B------:R-:W-:Y:S01]  /*0fa0*/  VIADD R23, R16, 0x78 ;  /* 0x0000007810177836 */ /* 0x000fe20000000000 */
[----:B------:R-:W-:Y:S01]  /*0fb0*/  SHF.R.S32.HI R202, RZ, 0x1f, R185 ;  /* 0x0000001fffca7819 */ /* 0x000fe200000114b9 */
[----:B------:R-:W-:Y:S01]  /*0fc0*/  IMAD R217, R3, 0x40, R8 ;  /* 0x0000004003d97824 */ /* 0x000fe200078e0208 */
[----:B------:R-:W-:-:S02]  /*0fd0*/  SHF.R.S32.HI R201, RZ, 0x1f, R184 ;  /* 0x0000001fffc97819 */ /* 0x000fc400000114b8 */
[----:B------:R-:W-:Y:S01]  /*0fe0*/  SHF.R.S32.HI R200, RZ, 0x1f, R23 ;  /* 0x0000001fffc87819 */ /* 0x000fe20000011417 */
[----:B------:R-:W-:-:S07]  /*0ff0*/  IMAD R17, R4, 0x8, R217 ;  /* 0x0000000804117824 */ /* 0x000fce00078e02d9 */
.L_x_1275:
[----:B------:R-:W-:Y:S02]  /*1000*/  ULDC.64 UR8, c[0x0][0xa28] ;  /* 0x00028a0000087ab9 */ /* 0x000fe40000000a00 */
[----:B------:R-:W-:-:S04]  /*1010*/  UISETP.NE.U32.AND UP0, UPT, UR8, URZ, UPT ;  /* 0x0000003f0800728c */ /* 0x000fc8000bf05070 */
[----:B------:R-:W-:-:S03]  /*1020*/  UISETP.NE.AND.EX UP0, UPT, UR9, URZ, UPT, UP0 ;  /* 0x0000003f0900728c */ /* 0x000fc6000bf05300 */
[----:B------:R-:W-:Y:S02]  /*1030*/  ULDC.64 UR8, c[0x0][0xa18] ;  /* 0x0002860000087ab9 */ /* 0x000fe40000000a00 */
[----:B------:R-:W-:Y:S01]  /*1040*/  UISETP.NE.U32.AND UP1, UPT, UR8, URZ, UPT ;  /* 0x0000003f0800728c */ /* 0x000fe2000bf25070 */
[----:B------:R-:W-:-:S03]  /*1050*/  PLOP3.LUT P0, PT, PT, PT, UP0, 0x80, 0x0 ;  /* 0x000000000000781c */ /* 0x000fc60003f0f008 */
[----:B------:R-:W-:-:S03]  /*1060*/  UISETP.NE.AND.EX UP1, UPT, UR9, URZ, UPT, UP1 ;  /* 0x0000003f0900728c */ /* 0x000fc6000bf25310 */
[----:B------:R-:W-:Y:S02]  /*1070*/  @UP0 ULDC.64 UR8, c[0x0][0xa28] ;  /* 0x00028a0000080ab9 */ /* 0x000fe40000000a00 */
[----:B------:R-:W-:Y:S01]  /*1080*/  @UP0 UIMAD.WIDE UR8, UR6, 0x4, UR8 ;  /* 0x00000004060808a5 */ /* 0x000fe2000f8e0208 */
[----:B------:R-:W-:-:S05]  /*1090*/  PLOP3.LUT P2, PT, PT, PT, UP1, 0x80, 0x0 ;  /* 0x000000000000781c */ /* 0x000fca0003f4f018 */
[----:B------:R-:W-:Y:S01]  /*10a0*/  @UP1 ULDC.64 UR10, c[0x0][0xa18] ;  /* 0x00028600000a1ab9 */ /* 0x000fe20000000a00 */
[----:B0-2---:R-:W-:Y:S02]  /*10b0*/  IMAD.U32 R2, RZ, RZ, UR8 ;  /* 0x00000008ff027e24 */ /* 0x005fe4000f8e00ff */
[----:B------:R-:W-:Y:S01]  /*10c0*/  IMAD.U32 R3, RZ, RZ, UR9 ;  /* 0x00000009ff037e24 */ /* 0x000fe2000f8e00ff */
[----:B------:R-:W-:Y:S02]  /*10d0*/  @UP1 UIMAD.WIDE UR8, UR6, 0x4, UR10 ;  /* 0x00000004060818a5 */ /* 0x000fe4000f8e020a */
[----:B------:R-:W-:Y:S02]  /*10e0*/  ULOP3.LUT UR4, UR7, 0xff000000, URZ, 0xc0, !UPT ;  /* 0xff00000007047892 */ /* 0x000fe4000f8ec03f */
[----:B------:R-:W2:Y:S01]  /*10f0*/  @P0 LDG.E R2, desc[UR52][R2.64] ;  /* 0x0000003402020981 */ /* 0x000ea2000c1e1900 */
[----:B------:R-:W-:Y:S01]  /*1100*/  ULDC.64 UR10, c[0x0][0xa20] ;  /* 0x00028800000a7ab9 */ /* 0x000fe20000000a00 */
[----:B----4-:R-:W-:-:S02]  /*1110*/  IMAD.U32 R4, RZ, RZ, UR8 ;  /* 0x00000008ff047e24 */ /* 0x010fc4000f8e00ff */
[----:B------:R-:W-:Y:S01]  /*1120*/  IMAD.U32 R5, RZ, RZ, UR9 ;  /* 0x00000009ff057e24 */ /* 0x000fe2000f8e00ff */
[----:B------:R-:W-:-:S04]  /*1130*/  ULDC.64 UR8, c[0x0][0x418] ;  /* 0x0001060000087ab9 */ /* 0x000fc80000000a00 */
[----:B---3--:R-:W3:Y:S01]  /*1140*/  @P2 LDG.E R4, desc[UR52][R4.64] ;  /* 0x0000003404042981 */ /* 0x008ee2000c1e1900 */
[----:B------:R-:W-:Y:S01]  /*1150*/  UISETP.NE.U32.AND UP0, UPT, UR8, URZ, UPT ;  /* 0x0000003f0800728c */ /* 0x000fe2000bf05070 */
[----:B------:R-:W-:Y:S01]  /*1160*/  ISETP.NE.U32.AND P1, PT, RZ, UR10, PT ;  /* 0x0000000aff007c0c */ /* 0x000fe2000bf25070 */
[----:B------:R-:W-:Y:S02]  /*1170*/  ULOP3.LUT UR45, UR7, 0xff0000, URZ, 0xc0, !UPT ;  /* 0x00ff0000072d7892 */ /* 0x000fe4000f8ec03f */
[----:B------:R-:W-:Y:S01]  /*1180*/  UISETP.NE.AND.EX UP0, UPT, UR9, URZ, UPT, UP0 ;  /* 0x0000003f0900728c */ /* 0x000fe2000bf05300 */
[----:B------:R-:W-:Y:S01]  /*1190*/  ISETP.NE.AND.EX P1, PT, RZ, UR11, PT, P1 ;  /* 0x0000000bff007c0c */ /* 0x000fe2000bf25310 */
[----:B------:R-:W-:Y:S01]  /*11a0*/  ULDC UR8, c[0x0][0x424] ;  /* 0x0001090000087ab9 */ /* 0x000fe20000000800 */
[----:B------:R-:W-:Y:S02]  /*11b0*/  USHF.R.U32.HI UR4, URZ, 0x8, UR4 ;  /* 0x000000083f047899 */ /* 0x000fe40008011604 */
[----:B------:R-:W-:Y:S01]  /*11c0*/  USEL UR8, UR8, 0x1, UP0 ;  /* 0x0000000108087887 */ /* 0x000fe20008000000 */
[----:B------:R-:W-:Y:S01]  /*11d0*/  ULDC UR9, c[0x0][0x2f0] ;  /* 0x0000bc0000097ab9 */ /* 0x000fe20000000800 */
[----:B------:R-:W-:Y:S01]  /*11e0*/  UMOV UR38, URZ ;  /* 0x0000003f00267c82 */ /* 0x000fe20008000000 */
[----:B------:R-:W-:Y:S01]  /*11f0*/  ULEA.HI UR45, UR45, UR4, URZ, 0x10 ;  /* 0x000000042d2d7291 */ /* 0x000fe2000f8f803f */
[----:B------:R-:W-:Y:S01]  /*1200*/  ULDC UR46, c[0x0][0x288] ;  /* 0x0000a200002e7ab9 */ /* 0x000fe20000000800 */
[----:B------:R-:W-:-:S02]  /*1210*/  UIMAD UR4, UR8, UR9, URZ ;  /* 0x00000009080472a4 */ /* 0x000fc4000f8e023f */
[----:B------:R-:W-:Y:S01]  /*1220*/  ULOP3.LUT UR42, UR7, 0xffff, URZ, 0xc0, !UPT ;  /* 0x0000ffff072a7892 */ /* 0x000fe2000f8ec03f */
[----:B--2---:R-:W-:Y:S02]  /*1230*/  @P0 R2UR UR38, R2 ;  /* 0x00000000022602ca */ /* 0x004fe400000e0000 */
[----:B---3--:R-:W-:Y:S01]  /*1240*/  @P2 R2UR UR46, R4 ;  /* 0x00000000042e22ca */ /* 0x008fe200000e0000 */
[----:B-1---5:R-:W-:-:S14]  /*1250*/  @P2 BRA `(.L_x_1172) ;  /* 0x0000000000342947 */ /* 0x022fdc0003800000 */
[----:B------:R-:W-:Y:S02]  /*1260*/  ULDC.64 UR8, c[0x0][0xa00] ;  /* 0x0002800000087ab9 */ /* 0x000fe40000000a00 */
[----:B------:R-:W-:-:S04]  /*1270*/  ISETP.NE.U32.AND P0, PT, RZ, UR8, PT ;  /* 0x00000008ff007c0c */ /* 0x000fc8000bf05070 */
[----:B------:R-:W-:-:S13]  /*1280*/  ISETP.NE.AND.EX P0, PT, RZ, UR9, PT, P0 ;  /* 0x00000009ff007c0c */ /* 0x000fda000bf05300 */
[----:B------:R-:W-:Y:S05]  /*1290*/  @!P0 BRA `(.L_x_1172) ;  /* 0x0000000000248947 */ /* 0x000fea0003800000 */
[----:B------:R-:W-:Y:S02]  /*12a0*/  ULDC.64 UR8, c[0x0][0xa00] ;  /* 0x0002800000087ab9 */ /* 0x000fe40000000a00 */
        /* <DEDUP_REMOVED lines=8> */
.L_x_1172:
[----:B------:R-:W-:Y:S01]  /*1330*/  UMOV UR43, UR6 ;  /* 0x00000006002b7c82 */ /* 0x000fe20008000000 */
[----:B------:R-:W-:Y:S05]  /*1340*/  @!P1 BRA `(.L_x_1173) ;  /* 0x00000000001c9947 */ /* 0x000fea0003800000 */
[----:B------:R-:W-:Y:S02]  /*1350*/  ULDC.64 UR8, c[0x0][0xa20] ;  /* 0x0002880000087ab9 */ /* 0x000fe40000000a00 */
[----:B------:R-:W-:-:S06]  /*1360*/  UIMAD.WIDE UR6, UR6, 0x4, UR8 ;  /* 0x00000004060678a5 */ /* 0x000fcc000f8e0208 */
[----:B------:R-:W-:Y:S02]  /*1370*/  IMAD.U32 R2, RZ, RZ, UR6 ;  /* 0x00000006ff027e24 */ /* 0x000fe4000f8e00ff */
[----:B------:R-:W-:-:S05]  /*1380*/  IMAD.U32 R3, RZ, RZ, UR7 ;  /* 0x00000007ff037e24 */ /* 0x000fca000f8e00ff */
[----:B------:R-:W2:Y:S02]  /*1390*/  LDG.E R2, desc[UR52][R2.64] ;  /* 0x0000003402027981 */ /* 0x000ea4000c1e1900 */
[----:B--2---:R-:W-:Y:S01]  /*13a0*/  R2UR UR4, R2 ;  /* 0x00000000020472ca */ /* 0x004fe200000e0000 */
[----:B------:R-:W-:-:S14]  /*13b0*/  BRA `(.L_x_1174) ;  /* 0x0000000000347947 */ /* 0x000fdc0003800000 */
.L_x_1173:
        /* <DEDUP_REMOVED lines=13> */
.L_x_1174:
[----:B------:R-:W-:Y:S01]  /*1490*/  ULDC UR6, c[0x0][0x448] ;  /* 0x0001120000067ab9 */ /* 0x000fe20000000800 */
[----:B------:R-:W-:Y:S02]  /*14a0*/  USHF.L.U32 UR37, UR5, 0x7, URZ ;  /* 0x0000000705257899 */ /* 0x000fe4000800063f */
[----:B------:R-:W-:Y:S02]  /*14b0*/  UISETP.NE.AND UP0, UPT, UR6, 0x1, UPT ;  /* 0x000000010600788c */ /* 0x000fe4000bf05270 */
[----:B------:R-:W-:Y:S02]  /*14c0*/  UIADD3 UR38, -UR38, UR4, URZ ;  /* 0x0000000426267290 */ /* 0x000fe4000fffe13f */
[----:B------:R-:W-:Y:S01]  /*14d0*/  UIADD3 UR8, UR37, 0x7f, URZ ;  /* 0x0000007f25087890 */ /* 0x000fe2000fffe03f */
[----:B------:R-:W-:Y:S01]  /*14e0*/  ULDC.64 UR4, c[0x0][0x9e0] ;  /* 0x0002780000047ab9 */ /* 0x000fe20000000a00 */
[----:B------:R-:W-:Y:S02]  /*14f0*/  UIADD3 UR9, UR38, 0x1, -UR46 ;  /* 0x0000000126097890 */ /* 0x000fe4000fffe82e */
[----:B------:R-:W-:-:S03]  /*1500*/  UISETP.GE.AND UP1, UPT, UR5, 0x1, UPT ;  /* 0x000000010500788c */ /* 0x000fc6000bf26270 */
[----:B------:R-:W-:Y:S01]  /*1510*/  @UP0 ULDC UR6, c[0x0][0x44c] ;  /* 0x0001130000060ab9 */ /* 0x000fe20000000800 */
[----:B------:R-:W-:Y:S01]  /*1520*/  @UP0 ULDC UR10, c[0x0][0x450] ;  /* 0x00011400000a0ab9 */ /* 0x000fe20000000800 */
[----:B------:R-:W-:Y:S01]  /*1530*/  UIMAD.WIDE.U32 UR6, UR8, UR6, URZ ;  /* 0x00000006080672a5 */ /* 0x000fe2000f8e003f */
[----:B------:R-:W-:-:S03]  /*1540*/  PLOP3.LUT P1, PT, PT, PT, UP1, 0x80, 0x0 ;  /* 0x000000000000781c */ /* 0x000fc60003f2f018 */
[----:B------:R-:W-:-:S04]  /*1550*/  @UP0 USHF.R.U32.HI UR8, URZ, UR10, UR7 ;  /* 0x0000000a3f080299 */ /* 0x000fc80008011607 */
[----:B------:R-:W-:-:S04]  /*1560*/  UIADD3 UR9, UR9, UR8, URZ ;  /* 0x0000000809097290 */ /* 0x000fc8000fffe03f */
[----:B------:R-:W-:Y:S02]  /*1570*/  UIADD3 UR4, UR9, UR4, URZ ;  /* 0x0000000409047290 */ /* 0x000fe4000fffe03f */
[----:B------:R-:W-:Y:S10]  /*1580*/  @!P1 BRA `(.L_x_1175) ;  /* 0x0000000000449947 */ /* 0x000ff40003800000 */
        /* <DEDUP_REMOVED lines=10> */
.L_x_1176:
[----:B------:R-:W-:-:S11]  /*1630*/  UISETP.NE.AND UP1, UPT, UR5, 0x1, UPT ;  /* 0x000000010500788c */ /* 0x000fd6000bf25270 */
[----:B------:R-:W-:Y:S02]  /*1640*/  @UP1 ULDC.64 UR10, c[0x0][0x9e8] ;  /* 0x00027a00000a1ab9 */ /* 0x000fe40000000a00 */
[----:B------:R-:W-:-:S04]  /*1650*/  UIMAD.WIDE.U32 UR6, UR8, UR10, URZ ;  /* 0x0000000a080672a5 */ /* 0x000fc8000f8e003f */
[----:B------:R-:W-:-:S12]  /*1660*/  @UP1 USHF.R.U32.HI UR8, URZ, UR11, UR7 ;  /* 0x0000000b3f081299 */ /* 0x000fd80008011607 */
.L_x_1177:
[----:B------:R-:W-:-:S04]  /*1670*/  UIMAD UR8, UR8, UR5, UR5 ;  /* 0x00000005080872a4 */ /* 0x000fc8000f8e0205 */
[----:B------:R-:W-:-:S04]  /*1680*/  UISETP.LT.AND UP1, UPT, UR4, UR8, UPT ;  /* 0x000000080400728c */ /* 0x000fc8000bf21270 */
[----:B------:R-:W-:-:S12]  /*1690*/  USEL UR4, UR4, UR8, UP1 ;  /* 0x0000000804047287 */ /* 0x000fd80008800000 */
.L_x_1175:
[----:B------:R-:W-:Y:S02]  /*16a0*/  UIADD3 UR8, UR38, 0x7f, URZ ;  /* 0x0000007f26087890 */ /* 0x000fe4000fffe03f */
[----:B------:R-:W-:Y:S02]  /*16b0*/  UIADD3 UR9, UR4, 0x7f, URZ ;  /* 0x0000007f04097890 */ /* 0x000fe4000fffe03f */
[----:B------:R-:W-:Y:S02]  /*16c0*/  USHF.R.S32.HI UR4, URZ, 0x1f, UR8 ;  /* 0x0000001f3f047899 */ /* 0x000fe40008011408 */
[----:B------:R-:W-:Y:S01]  /*16d0*/  USHF.R.S32.HI UR10, URZ, 0x1f, UR9 ;  /* 0x0000001f3f0a7899 */ /* 0x000fe20008011409 */
[----:B------:R-:W-:Y:S01]  /*16e0*/  @UP0 ULDC UR6, c[0x0][0x44c] ;  /* 0x0001130000060ab9 */ /* 0x000fe20000000800 */
[----:B------:R-:W-:Y:S02]  /*16f0*/  ULEA.HI UR4, UR4, UR8, URZ, 0x7 ;  /* 0x0000000804047291 */ /* 0x000fe4000f8f383f */
[----:B------:R-:W-:-:S02]  /*1700*/  ULEA.HI UR10, UR10, UR9, URZ, 0x7 ;  /* 0x000000090a0a7291 */ /* 0x000fc4000f8f383f */
[----:B------:R-:W-:Y:S01]  /*1710*/  UIMAD.WIDE.U32 UR6, UR37, UR6, URZ ;  /* 0x00000006250672a5 */ /* 0x000fe2000f8e003f */
[----:B------:R-:W-:Y:S01]  /*1720*/  @UP0 ULDC UR12, c[0x0][0x450] ;  /* 0x00011400000c0ab9 */ /* 0x000fe20000000800 */
[----:B------:R-:W-:Y:S01]  /*1730*/  UMOV UR11, UR37 ;  /* 0x00000025000b7c82 */ /* 0x000fe20008000000 */
[----:B------:R-:W-:Y:S02]  /*1740*/  USHF.R.S32.HI UR4, URZ, 0x7, UR4 ;  /* 0x000000073f047899 */ /* 0x000fe40008011404 */
[----:B------:R-:W-:Y:S02]  /*1750*/  USHF.R.S32.HI UR10, URZ, 0x7, UR10 ;  /* 0x000000073f0a7899 */ /* 0x000fe4000801140a */
[----:B------:R-:W-:Y:S02]  /*1760*/  UIADD3 UR55, UR38, -UR46, URZ ;  /* 0x8000002e26377290 */ /* 0x000fe4000fffe03f */
[----:B------:R-:W-:Y:S02]  /*1770*/  @UP0 USHF.R.U32.HI UR11, URZ, UR12, UR7 ;  /* 0x0000000c3f0b0299 */ /* 0x000fe40008011607 */
[----:B------:R-:W-:-:S02]  /*1780*/  UISETP.LT.AND UP0, UPT, UR4, UR10, UPT ;  /* 0x0000000a0400728c */ /* 0x000fc4000bf01270 */
        /* <DEDUP_REMOVED lines=15> */
.L_x_1179:
[----:B------:R-:W-:-:S11]  /*1880*/  UISETP.NE.AND UP0, UPT, UR5, 0x1, UPT ;  /* 0x000000010500788c */ /* 0x000fd6000bf05270 */
[----:B------:R-:W-:Y:S02]  /*1890*/  @UP0 ULDC.64 UR10, c[0x0][0x9e8] ;  /* 0x00027a00000a0ab9 */ /* 0x000fe40000000a00 */
[----:B------:R-:W-:-:S04]  /*18a0*/  UIMAD.WIDE.U32 UR8, UR7, UR10, URZ ;  /* 0x0000000a070872a5 */ /* 0x000fc8000f8e003f */
[----:B------:R-:W-:-:S12]  /*18b0*/  @UP0 USHF.R.U32.HI UR7, URZ, UR11, UR9 ;  /* 0x0000000b3f070299 */ /* 0x000fd80008011609 */
.L_x_1180:
[----:B------:R-:W-:-:S04]  /*18c0*/  UIMAD UR5, UR7, UR5, URZ ;  /* 0x00000005070572a4 */ /* 0x000fc8000f8e023f */
[----:B------:R-:W-:-:S04]  /*18d0*/  UISETP.LT.AND UP0, UPT, UR4, UR5, UPT ;  /* 0x000000050400728c */ /* 0x000fc8000bf01270 */
[----:B------:R-:W-:-:S12]  /*18e0*/  USEL UR4, UR4, UR5, !UP0 ;  /* 0x0000000504047287 */ /* 0x000fd8000c000000 */
.L_x_1178:
[----:B------:R-:W-:Y:S02]  /*18f0*/  USHF.R.S32.HI UR5, URZ, 0x1f, UR4 ;  /* 0x0000001f3f057899 */ /* 0x000fe40008011404 */
[----:B------:R-:W-:Y:S02]  /*1900*/  ULOP3.LUT UR39, UR45, 0xff, URZ, 0xc0, !UPT ;  /* 0x000000ff2d277892 */ /* 0x000fe4000f8ec03f */
[----:B------:R-:W-:Y:S02]  /*1910*/  ULEA.HI UR5, UR5, UR4, URZ, 0x7 ;  /* 0x0000000405057291 */ /* 0x000fe4000f8f383f */
[----:B------:R-:W-:Y:S02]  /*1920*/  USHF.R.U32.HI UR45, URZ, 0x10, UR45 ;  /* 0x000000103f2d7899 */ /* 0x000fe4000801162d */
[----:B------:R-:W-:Y:S01]  /*1930*/  USHF.R.S32.HI UR5, URZ, 0x7, UR5 ;  /* 0x000000073f057899 */ /* 0x000fe20008011405 */
[----:B------:R-:W-:-:S03]  /*1940*/  UMOV UR4, URZ ;  /* 0x0000003f00047c82 */ /* 0x000fc60008000000 */
[----:B------:R-:W-:-:S04]  /*1950*/  UISETP.LT.AND UP0, UPT, URZ, UR5, UPT ;  /* 0x000000053f00728c */ /* 0x000fc8000bf01270 */
[----:B------:R-:W-:-:S04]  /*1960*/  USEL UR40, URZ, UR5, !UP0 ;  /* 0x000000053f287287 */ /* 0x000fc8000c000000 */
[----:B------:R-:W-:-:S06]  /*1970*/  UISETP.GT.AND UP0, UPT, UR6, UR40, UPT ;  /* 0x000000280600728c */ /* 0x000fcc000bf04270 */
[----:B------:R-:W-:-:S13]  /*1980*/  PLOP3.LUT P0, PT, PT, PT, UP0, 0x80, 0x0 ;  /* 0x000000000000781c */ /* 0x000fda0003f0f008 */
[----:B------:R-:W-:Y:S05]  /*1990*/  @!P0 BRA `(.L_x_1181) ;  /* 0x0000000000948947 */ /* 0x000fea0003800000 */
[----:B------:R-:W-:Y:S01]  /*19a0*/  UISETP.NE.AND UP0, UPT, UR45, URZ, UPT ;  /* 0x0000003f2d00728c */ /* 0x000fe2000bf05270 */
[----:B------:R-:W-:-:S03]  /*19b0*/  ULDC UR4, c[0x0][0x9f0] ;  /* 0x00027c0000047ab9 */ /* 0x000fc60000000800 */
[----:B------:R-:W-:-:S04]  /*19c0*/  USEL UR10, UR45, UR4, UP0 ;  /* 0x000000042d0a7287 */ /* 0x000fc80008000000 */
[----:B------:R-:W-:Y:S02]  /*19d0*/  UIADD3 UR4, UR10, -0x1, UR6 ;  /* 0xffffffff0a047890 */ /* 0x000fe4000fffe006 */
[----:B------:R-:W-:Y:S02]  /*19e0*/  IMAD.U32 R3, RZ, RZ, UR10 ;  /* 0x0000000aff037e24 */ /* 0x000fe4000f8e00ff */
[----:B------:R-:W-:-:S03]  /*19f0*/  UIADD3 UR7, -UR40, UR4, URZ ;  /* 0x0000000428077290 */ /* 0x000fc6000fffe13f */
[-C--:B------:R-:W-:Y:S01]  /*1a00*/  IABS R0, R3.reuse ;  /* 0x0000000300007213 */ /* 0x080fe20000000000 */
[----:B------:R-:W-:Y:S01]  /*1a10*/  UMOV UR4, URZ ;  /* 0x0000003f00047c82 */ /* 0x000fe20008000000 */
[----:B------:R-:W-:Y:S01]  /*1a20*/  IABS R5, R3 ;  /* 0x0000000300057213 */ /* 0x000fe20000000000 */
[----:B------:R-:W-:Y:S01]  /*1a30*/  IMAD.U32 R4, RZ, RZ, UR7 ;  /* 0x00000007ff047e24 */ /* 0x000fe2000f8e00ff */
[----:B------:R-:W-:Y:S01]  /*1a40*/  R2UR UR11, R0 ;  /* 0x00000000000b72ca */ /* 0x000fe200000e0000 */
[----:B------:R-:W-:-:S03]  /*1a50*/  ULOP3.LUT UR7, UR7, UR10, URZ, 0x3c, !UPT ;  /* 0x0000000a07077292 */ /* 0x000fc6000f8e3c3f */
[----:B------:R-:W-:-:S05]  /*1a60*/  IABS R4, R4 ;  /* 0x0000000400047213 */ /* 0x000fca0000000000 */
[----:B------:R-:W-:-:S04]  /*1a70*/  IMAD.MOV.U32 R3, RZ, RZ, R4 ;  /* 0x000000ffff037224 */ /* 0x000fc800078e0004 */
[----:B------:R-:W0:Y:S01]  /*1a80*/  I2F.RP R0, UR11 ;  /* 0x0000000b00007d06 */ /* 0x000e220008209400 */
[----:B------:R-:W-:-:S07]  /*1a90*/  R2UR UR9, R3 ;  /* 0x00000000030972ca */ /* 0x000fce00000e0000 */
[----:B0-----:R-:W0:Y:S02]  /*1aa0*/  MUFU.RCP R0, R0 ;  /* 0x0000000000007308 */ /* 0x001e240000001000 */
[----:B0-----:R-:W-:Y:S02]  /*1ab0*/  VIADD R2, R0, 0xffffffe ;  /* 0x0ffffffe00027836 */ /* 0x001fe40000000000 */
        /* <DEDUP_REMOVED lines=19> */
.L_x_1181:
[----:B------:R-:W-:Y:S01]  /*1bf0*/  UIMAD UR40, UR39, UR4, UR40 ;  /* 0x00000004272872a4 */ /* 0x000fe2000f8e0228 */
[----:B------:R-:W-:Y:S01]  /*1c00*/  IMAD.U32 R90, RZ, RZ, UR6 ;  /* 0x00000006ff5a7e24 */ /* 0x000fe2000f8e00ff */
[----:B------:R-:W-:Y:S01]  /*1c10*/  PLOP3.LUT P0, PT, PT, PT, PT, 0x80, 0x0 ;  /* 0x000000000000781c */ /* 0x000fe20003f0f070 */
[----:B------:R-:W-:Y:S01]  /*1c20*/  IMAD.U32 R3, RZ, RZ, UR4 ;  /* 0x00000004ff037e24 */ /* 0x000fe2000f8e00ff */
[----:B------:R-:W-:Y:S01]  /*1c30*/  CS2R R150, SRZ ;  /* 0x0000000000967805 */ /* 0x000fe2000001ff00 */
[----:B------:R-:W-:Y:S01]  /*1c40*/  IMAD.MOV.U32 R0, RZ, RZ, RZ ;  /* 0x000000ffff007224 */ /* 0x000fe200078e00ff */
[----:B------:R-:W-:Y:S01]  /*1c50*/  CS2R R148, SRZ ;  /* 0x0000000000947805 */ /* 0x000fe2000001ff00 */
[----:B------:R-:W-:Y:S01]  /*1c60*/  IMAD.MOV.U32 R20, RZ, RZ, RZ ;  /* 0x000000ffff147224 */ /* 0x000fe200078e00ff */
[----:B------:R-:W-:Y:S02]  /*1c70*/  VIADDMNMX R90, R3, UR40, R90, PT ;  /* 0x00000028035a7c46 */ /* 0x000fe4000b80015a */
[----:B------:R-:W-:-:S02]  /*1c80*/  CS2R R146, SRZ ;  /* 0x0000000000927805 */ /* 0x000fc4000001ff00 */
[----:B------:R-:W-:Y:S02]  /*1c90*/  CS2R R144, SRZ ;  /* 0x0000000000907805 */ /* 0x000fe4000001ff00 */
[----:B------:R-:W-:Y:S02]  /*1ca0*/  CS2R R142, SRZ ;  /* 0x00000000008e7805 */ /* 0x000fe4000001ff00 */
[----:B------:R-:W-:Y:S02]  /*1cb0*/  ISETP.GT.AND P1, PT, R90, UR40, PT ;  /* 0x000000285a007c0c */ /* 0x000fe4000bf24270 */
        /* <DEDUP_REMOVED lines=27> */
[----:B------:R-:W-:Y:S06]  /*1e70*/  @!P1 BRA `(.L_x_1182) ;  /* 0x000000e000ec9947 */ /* 0x000fec0003800000 */
[----:B------:R-:W0:Y:S01]  /*1e80*/  SHFL.IDX PT, R0, R216, RZ, 0x1f ;  /* 0x00001fffd8007589 */ /* 0x000e2200000e0000 */
[----:B------:R-:W1:Y:S01]  /*1e90*/  S2UR UR5, SR_CgaCtaId ;  /* 0x00000000000579c3 */ /* 0x000e620000008800 */
[----:B------:R-:W-:Y:S01]  /*1ea0*/  UMOV UR41, 0x400 ;  /* 0x0000040000297882 */ /* 0x000fe20000000000 */
[----:B0-----:R-:W-:Y:S01]  /*1eb0*/  R2UR UR44, R0 ;  /* 0x00000000002c72ca */ /* 0x001fe200000e0000 */
[----:B-1----:R-:W-:-:S04]  /*1ec0*/  ULEA UR41, UR5, UR41, 0x18 ;  /* 0x0000002905297291 */ /* 0x002fc8000f8ec03f */
[----:B------:R-:W-:-:S04]  /*1ed0*/  UIADD3 UR5, UR41, 0x10400, URZ ;  /* 0x0001040029057890 */ /* 0x000fc8000fffe03f */
[----:B------:R-:W-:-:S04]  /*1ee0*/  ULOP3.LUT UP0, URZ, UR5, 0x3ff, URZ, 0xc0, !UPT ;  /* 0x000003ff053f7892 */ /* 0x000fc8000f80c03f */
[----:B------:R-:W-:Y:S02]  /*1ef0*/  ULEA.HI UR4, UR44, UR44, URZ, 0x1 ;  /* 0x0000002c2c047291 */ /* 0x000fe4000f8f083f */
[----:B------:R-:W-:Y:S02]  /*1f00*/  PLOP3.LUT P0, PT, PT, PT, UP0, 0x80, 0x0 ;  /* 0x000000000000781c */ /* 0x000fe40003f0f008 */
        /* <DEDUP_REMOVED lines=22> */
.L_x_1183:
[----:B------:R-:W-:Y:S01]  /*2070*/  ULEA.HI UR4, UR48, UR48, URZ, 0x1 ;  /* 0x0000003030047291 */ /* 0x000fe2000f8f083f */
[----:B------:R-:W-:-:S03]  /*2080*/  IMAD.U32 R2, RZ, RZ, UR49 ;  /* 0x00000031ff027e24 */ /* 0x000fc6000f8e00ff */
[----:B------:R-:W-:Y:S02]  /*2090*/  ULOP3.LUT UR4, UR4, 0xfffffffe, URZ, 0xc0, !UPT ;  /* 0xfffffffe04047892 */ /* 0x000fe4000f8ec03f */
[----:B------:R-:W-:Y:S02]  /*20a0*/  ISETP.NE.AND P0, PT, R2, 0x3, PT ;  /* 0x000000030200780c */ /* 0x000fe40003f05270 */
[----:B------:R-:W-:-:S06]  /*20b0*/  UIADD3 UR4, UR48, -UR4, URZ ;  /* 0x8000000430047290 */ /* 0x000fcc000fffe03f */
[----:B------:R-:W-:-:S05]  /*20c0*/  IMAD.U32 R0, RZ, RZ, UR4 ;  /* 0x00000004ff007e24 */ /* 0x000fca000f8e00ff */
[----:B------:R-:W-:-:S04]  /*20d0*/  SHF.L.U32 R0, R0, 0x1f, RZ ;  /* 0x0000001f00007819 */ /* 0x000fc800000006ff */
[----:B------:R-:W0:Y:S02]  /*20e0*/  SYNCS.PHASECHK.TRANS64.TRYWAIT P1, [UR41+0x28800], R0 ;  /* 0x02880000ff0075a7 */ /* 0x000e240008020169 */
[----:B0-----:R-:W-:Y:S05]  /*20f0*/  @!P1 BRA `(.L_x_1184) ;  /* 0x0000018000189947 */ /* 0x001fea0003800000 */
.L_x_1407:
[----:B------:R-:W-:Y:S05]  /*2100*/  @!P0 BRA `(.L_x_1185) ;  /* 0x0000000000048947 */ /* 0x000fea0003800000 */
[----:B------:R-:W-:Y:S01]  /*2110*/  BPT.TRAP 0x1 ;  /* 0x000000040000795c */ /* 0x000fe20000300000 */
.L_x_1185:
[----:B------:R-:W-:Y:S02]  /*2120*/  IMAD.U32 R15, RZ, RZ, UR47 ;  /* 0x0000002fff0f7e24 */ /* 0x000fe4000f8e00ff */
[----:B0-----:R-:W-:-:S03]  /*2130*/  IMAD.U32 R0, RZ, RZ, UR50 ;  /* 0x00000032ff007e24 */ /* 0x001fc6000f8e00ff */
[----:B------:R-:W-:Y:S02]  /*2140*/  LEA R15, R15, UR41, 0x3 ;  /* 0x000000290f0f7c11 */ /* 0x000fe4000f8e18ff */
[----:B------:R-:W-:-:S04]  /*2150*/  SHF.L.U32 R0, R0, 0x1f, RZ ;  /* 0x0000001f00007819 */ /* 0x000fc800000006ff */
[----:B------:R0:W1:Y:S01]  /*2160*/  SYNCS.PHASECHK.TRANS64.TRYWAIT P2, [R15+URZ+0x28830], R0 ;  /* 0x028830000f0075a7 */ /* 0x000062000804017f */
[----:B------:R-:W-:Y:S05]  /*2170*/  @!P0 BRA `(.L_x_1186) ;  /* 0x0000000000048947 */ /* 0x000fea0003800000 */
[----:B------:R-:W-:Y:S01]  /*2180*/  BPT.TRAP 0x1 ;  /* 0x000000040000795c */ /* 0x000fe20000300000 */
.L_x_1186:
[----:B------:R-:W2:Y:S02]  /*2190*/  S2R R2, SR_TID.X ;  /* 0x0000000000027919 */ /* 0x000ea40000002100 */
[----:B--2---:R-:W-:-:S04]  /*21a0*/  LOP3.LUT R2, R2, 0x7f, RZ, 0xc0, !PT ;  /* 0x0000007f02027812 */ /* 0x004fc800078ec0ff */
[----:B------:R-:W-:Y:S01]  /*21b0*/  ISETP.NE.AND P1, PT, R2, RZ, PT ;  /* 0x000000ff0200720c */ /* 0x000fe20003f25270 */
[----:B-1----:R-:W-:-:S12]  /*21c0*/  @P2 BRA `(.L_x_1187) ;  /* 0x0000000000082947 */ /* 0x002fd80003800000 */
[----:B------:R-:W1:Y:S02]  /*21d0*/  SYNCS.PHASECHK.TRANS64.TRYWAIT P2, [R15+URZ+0x28830], R0 ;  /* 0x028830000f0075a7 */ /* 0x000e64000804017f */
[----:B-1----:R-:W-:Y:S05]  /*21e0*/  @!P2 BRA `(.L_x_1188) ;  /* 0x0000017c00f4a947 */ /* 0x002fea0003800000 */
.L_x_1187:
[----:B------:R-:W-:Y:S05]  /*21f0*/  WARPSYNC.ALL ;  /* 0x0000000000007948 */ /* 0x000fea0003800000 */
[----:B------:R-:W-:Y:S01]  /*2200*/  UIADD3 UR4, UR41, 0x18400, URZ ;  /* 0x0001840029047890 */ /* 0x000fe2000fffe03f */
[----:B------:R-:W-:Y:S01]  /*2210*/  WARPGROUP.ARRIVE ;  /* 0x00000000000079c5 */ /* 0x000fe20000000000 */
[----:B------:R-:W-:Y:S01]  /*2220*/  ULOP3.LUT UR32, UR54, 0x10000, URZ, 0xfc, !UPT ;  /* 0x0001000036207892 */ /* 0x000fe2000f8efc3f */
[----:B------:R-:W-:Y:S01]  /*2230*/  VIADD R20, R17, UR37 ;  /* 0x0000002511147c36 */ /* 0x000fe20008000000 */
[----:B------:R-:W-:Y:S01]  /*2240*/  USHF.R.U32.HI UR4, URZ, 0x4, UR4 ;  /* 0x000000043f047899 */ /* 0x000fe20008011604 */
[----:B01----:R-:W-:Y:S01]  /*2250*/  @!P1 VIADD R15, R15, 0x28840 ;  /* 0x000288400f0f9836 */ /* 0x003fe20000000000 */
[----:B------:R-:W-:Y:S01]  /*2260*/  UMOV UR33, 0x40000040 ;  /* 0x4000004000217882 */ /* 0x000fe20000000000 */
[----:B------:R-:W-:Y:S01]  /*2270*/  UMOV UR35, 0x40000040 ;  /* 0x4000004000237882 */ /* 0x000fe20000000000 */
[----:B------:R-:W-:Y:S01]  /*2280*/  ULOP3.LUT UR4, UR4, 0x3fff, URZ, 0xc0, !UPT ;  /* 0x00003fff04047892 */ /* 0x000fe2000f8ec03f */
[----:B------:R-:W-:Y:S01]  /*2290*/  UMOV UR5, 0x40000040 ;  /* 0x4000004000057882 */ /* 0x000fe20000000000 */
[----:B------:R-:W-:-:S02]  /*22a0*/  UMOV UR7, 0x40000040 ;  /* 0x4000004000077882 */ /* 0x000fc40000000000 */
[----:B------:R-:W-:Y:S01]  /*22b0*/  ULOP3.LUT UR51, UR4, 0x10000, URZ, 0xfc, !UPT ;  /* 0x0001000004337892 */ /* 0x000fe2000f8efc3f */
[----:B------:R-:W-:Y:S01]  /*22c0*/  @!P1 PRMT R15, RZ, 0x654, R15 ;  /* 0x00000654ff0f9816 */ /* 0x000fe2000000000f */
[----:B------:R-:W-:Y:S02]  /*22d0*/  UIADD3 UR4, UR32, 0x2, URZ ;  /* 0x0000000220047890 */ /* 0x000fe4000fffe03f */
[----:B------:R-:W-:Y:S02]  /*22e0*/  ULEA UR34, UR47, UR51, 0xb ;  /* 0x000000332f227291 */ /* 0x000fe4000f8e583f */
[----:B------:R-:W-:Y:S02]  /*22f0*/  UIADD3 UR8, UR32, 0x4, URZ ;  /* 0x0000000420087890 */ /* 0x000fe4000fffe03f */
[----:B------:R-:W-:Y:S02]  /*2300*/  UIADD3 UR6, UR34, 0x2, URZ ;  /* 0x0000000222067890 */ /* 0x000fe4000fffe03f */
[----:B------:R-:W-:Y:S01]  /*2310*/  UIADD3 UR10, UR34, 0x4, URZ ;  /* 0x00000004220a7890 */ /* 0x000fe2000fffe03f */
[----:B------:R-:W-:-:S02]  /*2320*/  UMOV UR9, 0x40000040 ;  /* 0x4000004000097882 */ /* 0x000fc40000000000 */
[----:B------:R-:W-:Y:S01]  /*2330*/  HGMMA.64x128x16.F32.BF16 R24, gdesc[UR32], RZ, !UPT, gsb0 ;  /* 0x01e00000201879f0 */ /* 0x000fe2000c0018ff */
[----:B------:R-:W-:Y:S01]  /*2340*/  UMOV UR11, 0x40000040 ;  /* 0x40000040000b7882 */ /* 0x000fe20000000000 */
[----:B------:R-:W-:Y:S02]  /*2350*/  UIADD3 UR12, UR32, 0x6, URZ ;  /* 0x00000006200c7890 */ /* 0x000fe4000fffe03f */
[----:B------:R-:W-:Y:S01]  /*2360*/  UIADD3 UR14, UR34, 0x6, URZ ;  /* 0x00000006220e7890 */ /* 0x000fe2000fffe03f */
[----:B------:R-:W-:Y:S01]  /*2370*/  UMOV UR13, 0x40000040 ;  /* 0x40000040000d7882 */ /* 0x000fe20000000000 */
[----:B------:R-:W-:Y:S01]  /*2380*/  UMOV UR15, 0x40000040 ;  /* 0x40000040000f7882 */ /* 0x000fe20000000000 */
[----:B------:R-:W-:Y:S02]  /*2390*/  UIADD3 UR16, UR32, 0x400, URZ ;  /* 0x0000040020107890 */ /* 0x000fe4000fffe03f */
[----:B------:R-:W-:Y:S01]  /*23a0*/  UIADD3 UR18, UR34, 0x400, URZ ;  /* 0x0000040022127890 */ /* 0x000fe2000fffe03f */
[----:B------:R-:W-:Y:S01]  /*23b0*/  UMOV UR17, 0x40000040 ;  /* 0x4000004000117882 */ /* 0x000fe20000000000 */
[----:B------:R-:W-:Y:S01]  /*23c0*/  UMOV UR19, 0x40000040 ;  /* 0x4000004000137882 */ /* 0x000fe20000000000 */
[----:B------:R-:W-:-:S02]  /*23d0*/  UIADD3 UR20, UR32, 0x402, URZ ;  /* 0x0000040220147890 */ /* 0x000fc4000fffe03f */
[----:B------:R-:W-:Y:S01]  /*23e0*/  UIADD3 UR22, UR34, 0x402, URZ ;  /* 0x0000040222167890 */ /* 0x000fe2000fffe03f */
[----:B------:R-:W-:Y:S01]  /*23f0*/  UMOV UR21, 0x40000040 ;  /* 0x4000004000157882 */ /* 0x000fe20000000000 */
        /* <DEDUP_REMOVED lines=9> */
[----:B------:R-:W-:-:S02]  /*2490*/  ULDC UR54, c[0x0][0x9dc] ;  /* 0x0002770000367ab9 */ /* 0x000fc40000000800 */
[----:B------:R-:W-:Y:S01]  /*24a0*/  ULOP3.LUT UR54, URZ, UR54, URZ, 0x33, !UPT ;  /* 0x000000363f367292 */ /* 0x000fe2000f8e333f */
[----:B------:R-:W-:Y:S02]  /*24b0*/  WARPGROUP.DEPBAR.LE gsb0, 0x0 ;  /* 0x00008000000079c5 */ /* 0x000fe40000010000 */
[----:B------:R-:W-:-:S06]  /*24c0*/  WARPGROUP.ARRIVE ;  /* 0x00000000000079c5 */ /* 0x000fcc0000000000 */
[----:B------:R-:W-:Y:S01]  /*24d0*/  HGMMA.64x128x16.F32.BF16 R24, gdesc[UR4], R24, gsb0 ;  /* 0x01e00000041879f0 */ /* 0x000fe20008001818 */
[----:B------:R-:W-:Y:S01]  /*24e0*/  ULDC UR7, c[0x0][0x448] ;  /* 0x0001120000077ab9 */ /* 0x000fe20000000800 */
[----:B------:R-:W-:Y:S01]  /*24f0*/  ULDC UR6, c[0x0][0x9d8] ;  /* 0x0002760000067ab9 */ /* 0x000fe20000000800 */
[----:B------:R-:W-:-:S06]  /*2500*/  UISETP.NE.AND UP0, UPT, UR7, 0x1, UPT ;  /* 0x000000010700788c */ /* 0x000fcc000bf05270 */
[----:B------:R-:W-:Y:S02]  /*2510*/  PLOP3.LUT P2, PT, PT, PT, UP0, 0x80, 0x0 ;  /* 0x000000000000781c */ /* 0x000fe40003f4f008 */
[----:B------:R-:W-:-:S03]  /*2520*/  PLOP3.LUT P3, PT, PT, PT, UP0, 0x80, 0x0 ;  /* 0x000000000000781c */ /* 0x000fc60003f6f008 */
[----:B------:R-:W-:Y:S01]  /*2530*/  @UP0 ULDC UR7, c[0x0][0x44c] ;  /* 0x0001130000070ab9 */ /* 0x000fe20000000800 */
        /* <DEDUP_REMOVED lines=21> */
[----:B------:R-:W-:-:S04]  /*2690*/  @P2 IMAD.HI.U32 R34, R20, UR7, RZ ;  /* 0x0000000714222c27 */ /* 0x000fc8000f8e00ff */
[----:B------:R-:W-:Y:S01]  /*26a0*/  FMUL.FTZ R31, R41, UR6 ;  /* 0x00000006291f7c20 */ /* 0x000fe20008410000 */
[----:B------:R-:W-:Y:S01]  /*26b0*/  FMUL.FTZ R41, R54, UR6 ;  /* 0x0000000636297c20 */ /* 0x000fe20008410000 */
[----:B------:R-:W-:Y:S01]  /*26c0*/  FMUL.FTZ R54, R74, UR6 ;  /* 0x000000064a367c20 */ /* 0x000fe20008410000 */
[----:B------:R-:W-:Y:S01]  /*26d0*/  @UP0 ULDC UR7, c[0x0][0x450] ;  /* 0x0001140000070ab9 */ /* 0x000fe20000000800 */
[----:B------:R-:W-:Y:S01]  /*26e0*/  FMUL.FTZ R57, R57, UR6 ;  /* 0x0000000639397c20 */ /* 0x000fe20008410000 */
[----:B------:R-:W-:Y:S02]  /*26f0*/  IMAD.MOV.U32 R74, RZ, RZ, R20 ;  /* 0x000000ffff4a7224 */ /* 0x000fe400078e0014 */
[----:B------:R-:W-:Y:S01]  /*2700*/  FMUL.FTZ R48, R48, UR6 ;  /* 0x0000000630307c20 */ /* 0x000fe20008410000 */
[----:B------:R-:W-:Y:S01]  /*2710*/  FMUL.FTZ R52, R52, UR6 ;  /* 0x0000000634347c20 */ /* 0x000fe20008410000 */
[----:B------:R-:W-:Y:S01]  /*2720*/  FMUL.FTZ R56, R56, UR6 ;  /* 0x0000000638387c20 */ /* 0x000fe20008410000 */
[----:B------:R-:W-:Y:S01]  /*2730*/  @P3 SHF.R.U32.HI R74, RZ, UR7, R34 ;  /* 0x00000007ff4a3c19 */ /* 0x000fe20008011622 */
        /* <DEDUP_REMOVED lines=20> */
[----:B------:R0:W1:Y:S01]  /*2880*/  MUFU.TANH R39, R48 ;  /* 0x0000003000277308 */ /* 0x0000620000002400 */
[----:B------:R-:W-:Y:S01]  /*2890*/  FMUL.FTZ R38, R50, UR6 ;  /* 0x0000000632267c20 */ /* 0x000fe20008410000 */
[----:B------:R-:W-:Y:S01]  /*28a0*/  FMUL.FTZ R40, R51, UR6 ;  /* 0x0000000633287c20 */ /* 0x000fe20008410000 */
[----:B------:R-:W-:Y:S01]  /*28b0*/  FMUL.FTZ R42, R55, UR6 ;  /* 0x00000006372a7c20 */ /* 0x000fe20008410000 */
[----:B------:R2:W-:Y:S01]  /*28c0*/  @!P1 SYNCS.ARRIVE.TRANS64.RED.A1T0 RZ, [R15+URZ], RZ ;  /* 0x000000ff0fff99a7 */ /* 0x0005e2000810043f */
[----:B------:R-:W-:Y:S01]  /*28d0*/  FMUL.FTZ R7, R35, UR6 ;  /* 0x0000000623077c20 */ /* 0x000fe20008410000 */
[----:B------:R-:W-:Y:S01]  /*28e0*/  FMUL.FTZ R49, R49, UR6 ;  /* 0x0000000631317c20 */ /* 0x000fe20008410000 */
[----:B------:R-:W-:Y:S01]  /*28f0*/  FMUL.FTZ R53, R53, UR6 ;  /* 0x0000000635357c20 */ /* 0x000fe20008410000 */
[----:B------:R3:W4:Y:S01]  /*2900*/  MUFU.TANH R43, R52 ;  /* 0x00000034002b7308 */ /* 0x0007220000002400 */
        /* <DEDUP_REMOVED lines=9> */
[----:B0-----:R-:W-:Y:S01]  /*29a0*/  FMUL.FTZ R48, R66, UR6 ;  /* 0x0000000642307c20 */ /* 0x001fe20008410000 */
[----:B------:R-:W-:Y:S01]  /*29b0*/  FMUL.FTZ R50, R67, UR6 ;  /* 0x0000000643327c20 */ /* 0x000fe20008410000 */
[----:B------:R-:W-:Y:S01]  /*29c0*/  FMUL.FTZ R68, R68, UR6 ;  /* 0x0000000644447c20 */ /* 0x000fe20008410000 */
[----:B------:R-:W-:Y:S01]  /*29d0*/  FMUL.FTZ R69, R69, UR6 ;  /* 0x0000000645457c20 */ /* 0x000fe20008410000 */
[----:B------:R-:W-:Y:S01]  /*29e0*/  FMUL.FTZ R51, R70, UR6 ;  /* 0x0000000646337c20 */ /* 0x000fe20008410000 */
[----:B---3--:R-:W-:Y:S01]  /*29f0*/  FMUL.FTZ R52, R71, UR6 ;  /* 0x0000000647347c20 */ /* 0x008fe20008410000 */
[----:B------:R0:W3:Y:S01]  /*2a00*/  MUFU.TANH R91, R57 ;  /* 0x00000039005b7308 */ /* 0x0000e20000002400 */
[----:B------:R-:W-:Y:S01]  /*2a10*/  FMUL.FTZ R72, R72, UR6 ;  /* 0x0000000648487c20 */ /* 0x000fe20008410000 */
[----:B------:R-:W-:Y:S01]  /*2a20*/  FMUL.FTZ R73, R73, UR6 ;  /* 0x0000000649497c20 */ /* 0x000fe20008410000 */
[----:B------:R-:W-:Y:S01]  /*2a30*/  FMUL.FTZ R55, R75, UR6 ;  /* 0x000000064b377c20 */ /* 0x000fe20008410000 */
[----:B------:R-:W-:Y:S01]  /*2a40*/  FMUL.FTZ R76, R76, UR6 ;  /* 0x000000064c4c7c20 */ /* 0x000fe20008410000 */
[----:B------:R-:W-:Y:S01]  /*2a50*/  FMUL.FTZ R77, R77, UR6 ;  /* 0x000000064d4d7c20 */ /* 0x000fe20008410000 */
        /* <DEDUP_REMOVED lines=8> */
[----:B0-----:R-:W0:Y:S01]  /*2ae0*/  SHFL.IDX PT, R57, R74, RZ, 0x1c1f ;  /* 0x001c1fff4a397589 */ /* 0x001e2200000e0000 */
[----:B------:R-:W-:Y:S01]  /*2af0*/  FMUL.FTZ R20, R86, UR6 ;  /* 0x0000000656147c20 */ /* 0x000fe20008410000 */
[----:B--2---:R-:W-:Y:S01]  /*2b00*/  FMUL.FTZ R15, R87, UR6 ;  /* 0x00000006570f7c20 */ /* 0x004fe20008410000 */
[----:B------:R-:W-:Y:S01]  /*2b10*/  IMAD.MOV.U32 R35, RZ, RZ, -0x80 ;  /* 0xffffff80ff237424 */ /* 0x000fe200078e00ff */
[----:B------:R-:W-:Y:S01]  /*2b20*/  ULDC.64 UR6, c[0x0][0x9e0] ;  /* 0x0002780000067ab9 */ /* 0x000fe20000000a00 */
[----:B------:R-:W2:Y:S01]  /*2b30*/  MUFU.TANH R2, R2 ;  /* 0x0000000200027308 */ /* 0x000ea20000002400 */
[----:B------:R-:W-:Y:S01]  /*2b40*/  UISETP.GE.AND UP1, UPT, UR7, 0x1, UPT ;  /* 0x000000010700788c */ /* 0x000fe2000bf26270 */
[C---:B------:R-:W-:Y:S01]  /*2b50*/  IMAD R79, R90.reuse, R35, 0x80 ;  /* 0x000000805a4f7424 */ /* 0x040fe200078e0223 */
[----:B------:R-:W-:Y:S01]  /*2b60*/  LEA R75, R90, 0xffffff80, 0x7 ;  /* 0xffffff805a4b7811 */ /* 0x000fe200078e38ff */
[----:B------:R-:W-:-:S03]  /*2b70*/  IMAD.U32 R35, RZ, RZ, UR46 ;  /* 0x0000002eff237e24 */ /* 0x000fc6000f8e00ff */
[----:B------:R-:W-:Y:S01]  /*2b80*/  PLOP3.LUT P2, PT, PT, PT, UP1, 0x40, 0x0 ;  /* 0x000000000000781c */ /* 0x000fe20003f4e818 */
[----:B------:R-:W0:Y:S01]  /*2b90*/  MUFU.TANH R21, R21 ;  /* 0x0000001500157308 */ /* 0x000e220000002400 */
[C-C-:B------:R-:W-:Y:S02]  /*2ba0*/  IADD3 R34, -R16.reuse, 0x1, R79.reuse ;  /* 0x0000000110227810 */ /* 0x140fe40007ffe14f */
[----:B------:R-:W-:Y:S02]  /*2bb0*/  IADD3 R78, -R16, UR38, R79 ;  /* 0x00000026104e7c10 */ /* 0x000fe4000fffe14f */
[----:B------:R-:W-:-:S03]  /*2bc0*/  IADD3 R34, -R35, UR38, R34 ;  /* 0x0000002623227c10 */ /* 0x000fc6000fffe122 */
[----:B------:R-:W1:Y:S02]  /*2bd0*/  MUFU.TANH R0, R0 ;  /* 0x0000000000007308 */ /* 0x000e640000002400 */
[C---:B------:R-:W-:Y:S02]  /*2be0*/  VIADD R83, R34.reuse, UR6 ;  /* 0x0000000622537c36 */ /* 0x040fe40008000000 */
[----:B------:R-:W-:-:S04]  /*2bf0*/  VIADD R82, R34, UR54 ;  /* 0x0000003622527c36 */ /* 0x000fc80008000000 */
[----:B------:R-:W1:Y:S01]  /*2c00*/  MUFU.TANH R3, R3 ;  /* 0x0000000300037308 */ /* 0x000e620000002400 */
[----:B0-----:R-:W-:-:S07]  /*2c10*/  IMAD.IADD R70, R82, 0x1, R57 ;  /* 0x0000000152467824 */ /* 0x001fce00078e0239 */
        /* <DEDUP_REMOVED lines=55> */
[----:B------:R5:W0:Y:S02]  /*2f90*/  MUFU.TANH R88, R53 ;  /* 0x0000003500587308 */ /* 0x000a240000002400 */
[----:B-----5:R-:W-:Y:S01]  /*2fa0*/  VIADDMNMX R53, R57, R83, R78, PT ;  /* 0x0000005339357246 */ /* 0x020fe2000380014e */
[----:B-1234-:R-:W-:Y:S06]  /*2fb0*/  @P2 BRA `(.L_x_1189) ;  /* 0x00000000005c2947 */ /* 0x01efec0003800000 */
[----:B------:R-:W-:Y:S01]  /*2fc0*/  IMAD.U32 R34, RZ, RZ, UR46 ;  /* 0x0000002eff227e24 */ /* 0x000fe2000f8e00ff */
[----:B------:R-:W-:Y:S04]  /*2fd0*/  BSSY B0, `(.L_x_1190) ;  /* 0x0000011000007945 */ /* 0x000fe80003800000 */
[----:B------:R-:W-:-:S04]  /*2fe0*/  IADD3 R34, -R34, UR38, R57 ;  /* 0x0000002622227c10 */ /* 0x000fc8000fffe139 */
[----:B------:R-:W-:-:S13]  /*2ff0*/  ISETP.GT.AND P2, PT, R34, -0x1, PT ;  /* 0xffffffff2200780c */ /* 0x000fda0003f44270 */
[----:B------:R-:W-:Y:S05]  /*3000*/  @P2 BRA `(.L_x_1191) ;  /* 0x0000000000202947 */ /* 0x000fea0003800000 */
[----:B------:R-:W-:Y:S01]  /*3010*/  UISETP.NE.AND UP2, UPT, UR7, 0x1, UPT ;  /* 0x000000010700788c */ /* 0x000fe2000bf45270 */
[----:B------:R-:W-:-:S05]  /*3020*/  LOP3.LUT R34, RZ, R34, RZ, 0x33, !PT ;  /* 0x00000022ff227212 */ /* 0x000fca00078e33ff */
[----:B------:R-:W-:-:S05]  /*3030*/  PLOP3.LUT P2, PT, PT, PT, UP2, 0x80, 0x0 ;  /* 0x000000000000781c */ /* 0x000fca0003f4f028 */
[----:B------:R-:W-:-:S08]  /*3040*/  @UP2 ULDC.64 UR10, c[0x0][0x9e8] ;  /* 0x00027a00000a2ab9 */ /* 0x000fd00000000a00 */
[----:B------:R-:W-:-:S05]  /*3050*/  @P2 IMAD.HI.U32 R35, R34, UR10, RZ ;  /* 0x0000000a22232c27 */ /* 0x000fca000f8e00ff */
[----:B------:R-:W-:-:S04]  /*3060*/  @P2 SHF.R.U32.HI R34, RZ, UR11, R35 ;  /* 0x0000000bff222c19 */ /* 0x000fc80008011623 */
[----:B------:R-:W-:Y:S01]  /*3070*/  LOP3.LUT R34, RZ, R34, RZ, 0x33, !PT ;  /* 0x00000022ff227212 */ /* 0x000fe200078e33ff */
[----:B------:R-:W-:Y:S06]  /*3080*/  BRA `(.L_x_1192) ;  /* 0x0000000000147947 */ /* 0x000fec0003800000 */
.L_x_1191:
[----:B------:R-:W-:-:S06]  /*3090*/  UISETP.NE.AND UP2, UPT, UR7, 0x1, UPT ;  /* 0x000000010700788c */ /* 0x000fcc000bf45270 */
[----:B------:R-:W-:-:S05]  /*30a0*/  PLOP3.LUT P2, PT, PT, PT, UP2, 0x80, 0x0 ;  /* 0x000000000000781c */ /* 0x000fca0003f4f028 */
[----:B------:R-:W-:-:S08]  /*30b0*/  @UP2 ULDC.64 UR10, c[0x0][0x9e8] ;  /* 0x00027a00000a2ab9 */ /* 0x000fd00000000a00 */
[----:B------:R-:W-:-:S05]  /*30c0*/  @P2 IMAD.HI.U32 R35, R34, UR10, RZ ;  /* 0x0000000a22232c27 */ /* 0x000fca000f8e00ff */
[----:B------:R-:W-:-:S07]  /*30d0*/  @P2 SHF.R.U32.HI R34, RZ, UR11, R35 ;  /* 0x0000000bff222c19 */ /* 0x000fce0008011623 */
.L_x_1192:
[----:B------:R-:W-:Y:S05]  /*30e0*/  BSYNC B0 ;  /* 0x0000000000007941 */ /* 0x000fea0003800000 */
.L_x_1190:
[----:B------:R-:W-:-:S04]  /*30f0*/  IMAD R35, R34, UR7, -R75 ;  /* 0x0000000722237c24 */ /* 0x000fc8000f8e0a4b */
[----:B------:R-:W-:-:S05]  /*3100*/  IMAD.IADD R35, R35, 0x1, -R16 ;  /* 0x0000000123237824 */ /* 0x000fca00078e0a10 */
[----:B------:R-:W-:Y:S02]  /*3110*/  VIMNMX R70, R70, R35, !PT ;  /* 0x0000002346467248 */ /* 0x000fe40007fe0100 */
[----:B------:R-:W-:-:S07]  /*3120*/  VIADDMNMX R53, R35, UR7, R53, PT ;  /* 0x0000000723357c46 */ /* 0x000fce000b800135 */
.L_x_1189:
[C---:B------:R-:W-:Y:S02]  /*3130*/  ISETP.GE.AND P2, PT, R79.reuse, 0x2, PT ;  /* 0x000000024f00780c */ /* 0x040fe40003f46270 */
[C---:B------:R-:W-:Y:S02]  /*3140*/  ISETP.GE.AND P5, PT, R79.reuse, 0xa, PT ;  /* 0x0000000a4f00780c */ /* 0x040fe40003fa6270 */
[----:B------:R-:W-:Y:S02]  /*3150*/  ISETP.GT.AND P3, PT, R70, 0x1, !P2 ;  /* 0x000000014600780c */ /* 0x000fe40005764270 */
[----:B------:R-:W-:Y:S02]  /*3160*/  ISETP.GE.AND P4, PT, R79, 0x9, PT ;  /* 0x000000094f00780c */ /* 0x000fe40003f86270 */
[----:B------:R-:W-:Y:S02]  /*3170*/  ISETP.LT.OR P3, PT, R53, 0x2, P3 ;  /* 0x000000023500780c */ /* 0x000fe40001f61670 */
[----:B------:R-:W-:-:S02]  /*3180*/  P2R R86, PR, RZ, 0x10 ;  /* 0x00000010ff567803 */ /* 0x000fc40000000000 */
[----:B------:R-:W-:Y:S02]  /*3190*/  FSEL R59, R21, -INF , !P3 ;  /* 0xff800000153b7808 */ /* 0x000fe40005800000 */
[C---:B------:R-:W-:Y:S02]  /*31a0*/  ISETP.GT.AND P3, PT, R70.reuse, 0x9, !P5 ;  /* 0x000000094600780c */ /* 0x040fe40006f64270 */
[----:B------:R-:W-:Y:S02]  /*31b0*/  P2R R87, PR, RZ, 0x20 ;  /* 0x00000020ff577803 */ /* 0x000fe40000000000 */
[----:B------:R-:W-:Y:S02]  /*31c0*/  ISETP.LT.OR P3, PT, R53, 0xa, P3 ;  /* 0x0000000a3500780c */ /* 0x000fe40001f61670 */
[----:B------:R-:W-:Y:S02]  /*31d0*/  ISETP.GT.AND P4, PT, R70, 0x8, !P4 ;  /* 0x000000084600780c */ /* 0x000fe40006784270 */
[----:B------:R-:W-:-:S02]  /*31e0*/  ISETP.GE.AND P5, PT, R79, 0x11, PT ;  /* 0x000000114f00780c */ /* 0x000fc40003fa6270 */
[----:B0-----:R-:W-:Y:S02]  /*31f0*/  FSEL R61, R25, -INF , !P3 ;  /* 0xff800000193d7808 */ /* 0x001fe40005800000 */
[C---:B------:R-:W-:Y:S02]  /*3200*/  ISETP.LT.OR P4, PT, R53.reuse, 0x9, P4 ;  /* 0x000000093500780c */ /* 0x040fe40002781670 */
[----:B------:R-:W-:Y:S02]  /*3210*/  ISETP.GT.AND P3, PT, R70, 0x10, !P5 ;  /* 0x000000104600780c */ /* 0x000fe40006f64270 */
[----:B------:R-:W-:Y:S02]  /*3220*/  FSEL R73, R24, -INF , !P4 ;  /* 0xff80000018497808 */ /* 0x000fe40006000000 */
[----:B------:R-:W-:Y:S02]  /*3230*/  ISETP.LT.OR P3, PT, R53, 0x11, P3 ;  /* 0x000000113500780c */ /* 0x000fe40001f61670 */
[----:B------:R-:W-:-:S02]  /*3240*/  ISETP.GE.AND P4, PT, R79, 0x12, PT ;  /* 0x000000124f00780c */ /* 0x000fc40003f86270 */
        /* <DEDUP_REMOVED lines=13> */
[----:B------:R-:W-:Y:S02]  /*3320*/  ISETP.LT.OR P3, PT, R53, 0x1a, P3 ;  /* 0x0000001a3500780c */ /* 0x000fe40001f61670 */
[----:B------:R-:W-:Y:S02]  /*3330*/  ISETP.GE.AND P4, PT, R79, 0x21, PT ;  /* 0x000000214f00780c */ /* 0x000fe40003f86270 */
[----:B------:R-:W-:Y:S02]  /*3340*/  FSEL R65, R29, -INF , !P3 ;  /* 0xff8000001d417808 */ /* 0x000fe40005800000 */
[----:B------:R-:W-:Y:S02]  /*3350*/  ISETP.GT.AND P3, PT, R70, 0x20, !P4 ;  /* 0x000000204600780c */ /* 0x000fe40006764270 */
[----:B------:R-:W-:-:S02]  /*3360*/  P2R R104, PR, RZ, 0x10 ;  /* 0x00000010ff687803 */ /* 0x000fc40000000000 */
[----:B------:R-:W-:Y:S02]  /*3370*/  ISETP.LT.OR P3, PT, R53, 0x21, P3 ;  /* 0x000000213500780c */ /* 0x000fe40001f61670 */
[----:B------:R-:W-:Y:S02]  /*3380*/  ISETP.GE.AND P4, PT, R79, 0x22, PT ;  /* 0x000000224f00780c */ /* 0x000fe40003f86270 */
[----:B------:R-:W-:Y:S02]  /*3390*/  FSEL R69, R30, -INF , !P3 ;  /* 0xff8000001e457808 */ /* 0x000fe40005800000 */
[----:B------:R-:W-:Y:S02]  /*33a0*/  ISETP.GT.AND P3, PT, R70, 0x21, !P4 ;  /* 0x000000214600780c */ /* 0x000fe40006764270 */
[----:B------:R-:W-:Y:S02]  /*33b0*/  P2R R105, PR, RZ, 0x10 ;  /* 0x00000010ff697803 */ /* 0x000fe40000000000 */
[----:B------:R-:W-:-:S02]  /*33c0*/  ISETP.LT.OR P3, PT, R53, 0x22, P3 ;  /* 0x000000223500780c */ /* 0x000fc40001f61670 */
[----:B------:R-:W-:Y:S02]  /*33d0*/  ISETP.GE.AND P4, PT, R79, 0x29, PT ;  /* 0x000000294f00780c */ /* 0x000fe40003f86270 */
[----:B------:R-:W-:Y:S02]  /*33e0*/  FSEL R67, R31, -INF , !P3 ;  /* 0xff8000001f437808 */ /* 0x000fe40005800000 */
[----:B------:R-:W-:Y:S01]  /*33f0*/  ISETP.GT.AND P3, PT, R70, 0x28, !P4 ;  /* 0x000000284600780c */ /* 0x000fe20006764270 */
[----:B------:R-:W0:Y:S01]  /*3400*/  SHFL.IDX PT, R31, R74, 0x1, 0x1c1f ;  /* 0x003c1f004a1f7f89 */ /* 0x000e2200000e0000 */
[----:B------:R-:W-:Y:S02]  /*3410*/  P2R R106, PR, RZ, 0x10 ;  /* 0x00000010ff6a7803 */ /* 0x000fe40000000000 */
        /* <DEDUP_REMOVED lines=8> */
[C---:B------:R-:W-:Y:S02]  /*34a0*/  ISETP.GT.AND P3, PT, R70.reuse, 0x30, !P4 ;  /* 0x000000304600780c */ /* 0x040fe40006764270 */
        /* <DEDUP_REMOVED lines=19> */
[----:B------:R-:W-:Y:S02]  /*35e0*/  ISETP.GT.AND P3, PT, R70, 0x40, !P4 ;  /* 0x000000404600780c */ /* 0x000fe40006764270 */
        /* <DEDUP_REMOVED lines=57> */
[----:B------:R-:W-:Y:S02]  /*3980*/  P2R R100, PR, RZ, 0x20 ;  /* 0x00000020ff647803 */ /* 0x000fe40000000000 */
[----:B------:R-:W-:Y:S02]  /*3990*/  FSEL R26, R77, -INF , !P3 ;  /* 0xff8000004d1a7808 */ /* 0x000fe40005800000 */
[----:B------:R-:W-:-:S04]  /*39a0*/  ISETP.GE.AND P3, PT, R79, 0x71, PT ;  /* 0x000000714f00780c */ /* 0x000fc80003f66270 */
[----:B------:R-:W-:-:S04]  /*39b0*/  ISETP.GT.AND P4, PT, R70, 0x70, !P3 ;  /* 0x000000704600780c */ /* 0x000fc80005f84270 */
[----:B------:R-:W-:-:S04]  /*39c0*/  ISETP.LT.OR P4, PT, R53, 0x71, P4 ;  /* 0x000000713500780c */ /* 0x000fc80002781670 */
        /* <DEDUP_REMOVED lines=16> */
[----:B------:R-:W-:Y:S01]  /*3ad0*/  ISETP.GT.AND P6, PT, R70, 0x79, !P6 ;  /* 0x000000794600780c */ /* 0x000fe200077c4270 */
[----:B0-----:R-:W-:-:S03]  /*3ae0*/  IMAD.IADD R70, R82, 0x1, R31 ;  /* 0x0000000152467824 */ /* 0x001fc600078e021f */
[----:B------:R-:W-:Y:S02]  /*3af0*/  ISETP.LT.OR P6, PT, R53, 0x7a, P6 ;  /* 0x0000007a3500780c */ /* 0x000fe400037c1670 */
[----:B------:R-:W-:Y:S02]  /*3b00*/  VIADDMNMX R53, R31, R83, R78, PT ;  /* 0x000000531f357246 */ /* 0x000fe4000380014e */
[----:B------:R-:W-:Y:S02]  /*3b10*/  FSEL R2, R85, -INF , !P6 ;  /* 0xff80000055027808 */ /* 0x000fe40007000000 */
[----:B------:R-:W-:-:S13]  /*3b20*/  PLOP3.LUT P6, PT, PT, PT, UP1, 0x40, 0x0 ;  /* 0x000000000000781c */ /* 0x000fda0003fce818 */
[----:B------:R-:W-:Y:S05]  /*3b30*/  @P6 BRA `(.L_x_1193) ;  /* 0x0000000000646947 */ /* 0x000fea0003800000 */
        /* <DEDUP_REMOVED lines=9> */
[----:B------:R-:W-:Y:S01]  /*3bd0*/  @P6 IMAD.HI.U32 R31, R28, UR10, RZ ;  /* 0x0000000a1c1f6c27 */ /* 0x000fe2000f8e00ff */
[----:B------:R-:W-:-:S13]  /*3be0*/  PLOP3.LUT P6, PT, PT, PT, UP2, 0x80, 0x0 ;  /* 0x000000000000781c */ /* 0x000fda0003fcf028 */
[----:B------:R-:W-:-:S04]  /*3bf0*/  @P6 SHF.R.U32.HI R28, RZ, UR11, R31 ;  /* 0x0000000bff1c6c19 */ /* 0x000fc8000801161f */
[----:B------:R-:W-:Y:S01]  /*3c00*/  LOP3.LUT R28, RZ, R28, RZ, 0x33, !PT ;  /* 0x0000001cff1c7212 */ /* 0x000fe200078e33ff */
[----:B------:R-:W-:Y:S06]  /*3c10*/  BRA `(.L_x_1196) ;  /* 0x0000000000187947 */ /* 0x000fec0003800000 */
.L_x_1195:
[----:B------:R-:W-:-:S06]  /*3c20*/  UISETP.NE.AND UP2, UPT, UR7, 0x1, UPT ;  /* 0x000000010700788c */ /* 0x000fcc000bf45270 */
[----:B------:R-:W-:-:S05]  /*3c30*/  PLOP3.LUT P6, PT, PT, PT, UP2, 0x80, 0x0 ;  /* 0x000000000000781c */ /* 0x000fca0003fcf028 */
[----:B------:R-:W-:-:S08]  /*3c40*/  @UP2 ULDC.64 UR10, c[0x0][0x9e8] ;  /* 0x00027a00000a2ab9 */ /* 0x000fd00000000a00 */
[----:B------:R-:W-:Y:S01]  /*3c50*/  @P6 IMAD.HI.U32 R31, R28, UR10, RZ ;  /* 0x0000000a1c1f6c27 */ /* 0x000fe2000f8e00ff */
[----:B------:R-:W-:-:S13]  /*3c60*/  PLOP3.LUT P6, PT, PT, PT, UP2, 0x80, 0x0 ;  /* 0x000000000000781c */ /* 0x000fda0003fcf028 */
[----:B------:R-:W-:-:S07]  /*3c70*/  @P6 SHF.R.U32.HI R28, RZ, UR11, R31 ;  /* 0x0000000bff1c6c19 */ /* 0x000fce000801161f */
.L_x_1196:
[----:B------:R-:W-:Y:S05]  /*3c80*/  BSYNC B0 ;  /* 0x0000000000007941 */ /* 0x000fea0003800000 */
.L_x_1194:
[----:B------:R-:W-:-:S04]  /*3c90*/  IMAD R31, R28, UR7, -R75 ;  /* 0x000000071c1f7c24 */ /* 0x000fc8000f8e0a4b */
[----:B------:R-:W-:-:S05]  /*3ca0*/  IMAD.IADD R31, R31, 0x1, -R16 ;  /* 0x000000011f1f7824 */ /* 0x000fca00078e0a10 */
[----:B------:R-:W-:Y:S02]  /*3cb0*/  VIMNMX R70, R70, R31, !PT ;  /* 0x0000001f46467248 */ /* 0x000fe40007fe0100 */
[----:B------:R-:W-:-:S07]  /*3cc0*/  VIADDMNMX R53, R31, UR7, R53, PT ;  /* 0x000000071f357c46 */ /* 0x000fce000b800135 */
.L_x_1193:
[----:B------:R-:W-:Y:S01]  /*3cd0*/  ISETP.GT.AND P2, PT, R70, 0x1, !P2 ;  /* 0x000000014600780c */ /* 0x000fe20005744270 */
[----:B------:R-:W-:Y:S01]  /*3ce0*/  ULDC UR10, c[0x0][0x988] ;  /* 0x00026200000a7ab9 */ /* 0x000fe20000000800 */
[----:B------:R-:W-:Y:S01]  /*3cf0*/  ISETP.NE.AND P6, PT, R100, RZ, PT ;  /* 0x000000ff6400720c */ /* 0x000fe20003fc5270 */
[----:B------:R-:W-:Y:S01]  /*3d00*/  @UP0 ULDC UR14, c[0x0][0x44c] ;  /* 0x00011300000e0ab9 */ /* 0x000fe20000000800 */
[----:B------:R-:W-:Y:S01]  /*3d10*/  ISETP.LT.OR P2, PT, R53, 0x2, P2 ;  /* 0x000000023500780c */ /* 0x000fe20001741670 */
[----:B------:R-:W-:Y:S01]  /*3d20*/  UIMAD.WIDE.U32 UR14, UR37, UR14, URZ ;  /* 0x0000000e250e72a5 */ /* 0x000fe2000f8e003f */
[----:B------:R-:W-:Y:S01]  /*3d30*/  ISETP.GT.AND P3, PT, R70, 0x70, !P3 ;  /* 0x000000704600780c */ /* 0x000fe20005f64270 */
[----:B------:R-:W-:Y:S01]  /*3d40*/  @UP0 ULDC UR18, c[0x0][0x450] ;  /* 0x0001140000120ab9 */ /* 0x000fe20000000800 */
[----:B------:R-:W-:Y:S01]  /*3d50*/  FSEL R28, R3, -INF , !P2 ;  /* 0xff800000031c7808 */ /* 0x000fe20005000000 */
[----:B------:R-:W-:Y:S01]  /*3d60*/  UMOV UR11, UR37 ;  /* 0x00000025000b7c82 */ /* 0x000fe20008000000 */
[----:B------:R-:W-:Y:S01]  /*3d70*/  ISETP.NE.AND P2, PT, R86, RZ, PT ;  /* 0x000000ff5600720c */ /* 0x000fe20003f45270 */
[----:B------:R-:W-:Y:S01]  /*3d80*/  @UP0 USHF.R.U32.HI UR11, URZ, UR18, UR15 ;  /* 0x000000123f0b0299 */ /* 0x000fe2000801160f */
[----:B------:R-:W-:-:S02]  /*3d90*/  ISETP.GT.AND P4, PT, R70, 0x71, !P4 ;  /* 0x000000714600780c */ /* 0x000fc40006784270 */
[C---:B------:R-:W-:Y:S01]  /*3da0*/  ISETP.GT.AND P2, PT, R70.reuse, 0x8, !P2 ;  /* 0x000000084600780c */ /* 0x040fe20005744270 */
[----:B------:R-:W-:Y:S01]  /*3db0*/  UIADD3 UR55, UR55, UR11, URZ ;  /* 0x0000000b37377290 */ /* 0x000fe2000fffe03f */
[C---:B------:R-:W-:Y:S02]  /*3dc0*/  ISETP.LT.OR P3, PT, R53.reuse, 0x71, P3 ;  /* 0x000000713500780c */ /* 0x040fe40001f61670 */
[----:B------:R-:W-:Y:S01]  /*3dd0*/  ISETP.LT.OR P2, PT, R53, 0x9, P2 ;  /* 0x000000093500780c */ /* 0x000fe20001741670 */
[----:B------:R-:W-:Y:S01]  /*3de0*/  UIADD3 UR6, UR55, UR6, URZ ;  /* 0x0000000637067290 */ /* 0x000fe2000fffe03f */
        /* <DEDUP_REMOVED lines=22> */
[----:B------:R-:W-:Y:S02]  /*3f50*/  ISETP.NE.AND P6, PT, R111, RZ, PT ;  /* 0x000000ff6f00720c */ /* 0x000fe40003fc5270 */
        /* <DEDUP_REMOVED lines=59> */
[C---:B------:R-:W-:Y:S02]  /*4310*/  ISETP.LT.OR P2, PT, R53.reuse, 0x39, P2 ;  /* 0x000000393500780c */ /* 0x040fe40001741670 */
[----:B------:R-:W-:Y:S02]  /*4320*/  ISETP.LT.OR P5, PT, R53, 0x79, P5 ;  /* 0x000000793500780c */ /* 0x000fe40002fa1670 */
[----:B------:R-:W-:Y:S02]  /*4330*/  FSEL R41, R41, -INF , !P2 ;  /* 0xff80000029297808 */ /* 0x000fe40005000000 */
[----:B------:R-:W-:Y:S02]  /*4340*/  ISETP.GT.AND P2, PT, R70, 0x39, !P6 ;  /* 0x000000394600780c */ /* 0x000fe40007744270 */
[----:B------:R-:W-:Y:S02]  /*4350*/  ISETP.NE.AND P6, PT, R99, RZ, PT ;  /* 0x000000ff6300720c */ /* 0x000fe40003fc5270 */
[----:B------:R-:W-:-:S02]  /*4360*/  ISETP.LT.OR P2, PT, R53, 0x3a, P2 ;  /* 0x0000003a3500780c */ /* 0x000fc40001741670 */
[----:B------:R-:W-:Y:S02]  /*4370*/  FSEL R20, R20, -INF , !P5 ;  /* 0xff80000014147808 */ /* 0x000fe40006800000 */
[----:B------:R-:W-:Y:S02]  /*4380*/  FSEL R42, R42, -INF , !P2 ;  /* 0xff8000002a2a7808 */ /* 0x000fe40005000000 */
[----:B------:R-:W-:Y:S02]  /*4390*/  ISETP.NE.AND P2, PT, R88, RZ, PT ;  /* 0x000000ff5800720c */ /* 0x000fe40003f45270 */
[----:B0-----:R-:W-:Y:S02]  /*43a0*/  FMNMX.FTZ R74, R6, R75, !PT ;  /* 0x0000004b064a7209 */ /* 0x001fe40007810000 */
[----:B------:R-:W-:-:S03]  /*43b0*/  ISETP.GT.AND P2, PT, R70, 0x40, !P2 ;  /* 0x000000404600780c */ /* 0x000fc60005744270 */
[----:B------:R-:W0:Y:S01]  /*43c0*/  SHFL.BFLY PT, R75, R74, 0x1, 0x1f ;  /* 0x0c201f004a4b7f89 */ /* 0x000e2200000e0000 */
[----:B------:R-:W-:-:S04]  /*43d0*/  ISETP.LT.OR P2, PT, R53, 0x41, P2 ;  /* 0x000000413500780c */ /* 0x000fc80001741670 */
[----:B------:R-:W-:Y:S02]  /*43e0*/  FSEL R44, R44, -INF , !P2 ;  /* 0xff8000002c2c7808 */ /* 0x000fe40005000000 */
[----:B------:R-:W-:-:S04]  /*43f0*/  ISETP.NE.AND P2, PT, R89, RZ, PT ;  /* 0x000000ff5900720c */ /* 0x000fc80003f45270 */
[----:B------:R-:W-:-:S04]  /*4400*/  ISETP.GT.AND P2, PT, R70, 0x41, !P2 ;  /* 0x000000414600780c */ /* 0x000fc80005744270 */
[----:B------:R-:W-:-:S04]  /*4410*/  ISETP.LT.OR P2, PT, R53, 0x42, P2 ;  /* 0x000000423500780c */ /* 0x000fc80001741670 */
[----:B------:R-:W-:Y:S02]  /*4420*/  FSEL R45, R45, -INF , !P2 ;  /* 0xff8000002d2d7808 */ /* 0x000fe40005000000 */
[----:B------:R-:W-:Y:S02]  /*4430*/  ISETP.NE.AND P2, PT, R91, RZ, PT ;  /* 0x000000ff5b00720c */ /* 0x000fe40003f45270 */
[----:B0-----:R-:W-:Y:S02]  /*4440*/  FMNMX.FTZ R4, R74, R75, !PT ;  /* 0x0000004b4a047209 */ /* 0x001fe40007810000 */
[----:B------:R-:W-:-:S03]  /*4450*/  ISETP.GT.AND P2, PT, R70, 0x48, !P2 ;  /* 0x000000484600780c */ /* 0x000fc60005744270 */
[----:B------:R-:W-:Y:S01]  /*4460*/  FMUL.FTZ R75, R4, UR10 ;  /* 0x0000000a044b7c20 */ /* 0x000fe20008410000 */
        /* <DEDUP_REMOVED lines=38> */
[--C-:B------:R-:W-:Y:S01]  /*46d0*/  FFMA.FTZ R182, R73, UR10, -R76.reuse ;  /* 0x0000000a49b67c23 */ /* 0x100fe2000801084c */
[----:B------:R-:W-:Y:S01]  /*46e0*/  ISETP.LT.OR P2, PT, R53, 0x1, P2 ;  /* 0x000000013500780c */ /* 0x000fe20001741670 */
[--C-:B------:R-:W-:Y:S01]  /*46f0*/  FFMA.FTZ R178, R71, UR10, -R76.reuse ;  /* 0x0000000a47b27c23 */ /* 0x100fe2000801084c */
[--C-:B------:R-:W-:Y:S01]  /*4700*/  FFMA.FTZ R172, R69, UR10, -R76.reuse ;  /* 0x0000000a45ac7c23 */ /* 0x100fe2000801084c */
[--C-:B------:R-:W-:Y:S01]  /*4710*/  FFMA.FTZ R180, R77, UR10, -R76.reuse ;  /* 0x0000000a4db47c23 */ /* 0x100fe2000801084c */
[----:B------:R-:W-:Y:S01]  /*4720*/  FSEL R75, R0, -INF , !P2 ;  /* 0xff800000004b7808 */ /* 0x000fe20005000000 */
[--C-:B------:R-:W-:Y:S01]  /*4730*/  FFMA.FTZ R164, R57, UR10, -R76.reuse ;  /* 0x0000000a39a47c23 */ /* 0x100fe2000801084c */
[----:B------:R-:W-:Y:S01]  /*4740*/  ISETP.NE.AND P2, PT, R112, RZ, PT ;  /* 0x000000ff7000720c */ /* 0x000fe20003f45270 */
[--C-:B------:R-:W-:Y:S01]  /*4750*/  FFMA.FTZ R59, R59, UR10, -R76.reuse ;  /* 0x0000000a3b3b7c23 */ /* 0x100fe2000801084c */
[----:B------:R-:W-:Y:S01]  /*4760*/  FMNMX.FTZ R0, R75, R28, !PT ;  /* 0x0000001c4b007209 */ /* 0x000fe20007810000 */
[----:B------:R-:W-:Y:S01]  /*4770*/  MUFU.EX2 R180, R180 ;  /* 0x000000b400b47308 */ /* 0x000fe20000000800 */
[----:B------:R-:W-:Y:S01]  /*4780*/  ISETP.GT.AND P2, PT, R70, 0x69, !P2 ;  /* 0x000000694600780c */ /* 0x000fe20005744270 */
[--C-:B------:R-:W-:Y:S01]  /*4790*/  FFMA.FTZ R61, R61, UR10, -R76.reuse ;  /* 0x0000000a3d3d7c23 */ /* 0x100fe2000801084c */
[----:B------:R-:W-:Y:S01]  /*47a0*/  FMNMX.FTZ R0, R3, R0, !PT ;  /* 0x0000000003007209 */ /* 0x000fe20007810000 */
[--C-:B------:R-:W-:Y:S01]  /*47b0*/  FFMA.FTZ R176, R72, UR10, -R76.reuse ;  /* 0x0000000a48b07c23 */ /* 0x100fe2000801084c */
[----:B------:R-:W-:Y:S01]  /*47c0*/  ISETP.LT.OR P2, PT, R53, 0x6a, P2 ;  /* 0x0000006a3500780c */ /* 0x000fe20001741670 */
[--C-:B------:R-:W-:Y:S01]  /*47d0*/  FFMA.FTZ R63, R63, UR10, -R76.reuse ;  /* 0x0000000a3f3f7c23 */ /* 0x100fe2000801084c */
[----:B------:R-:W-:Y:S01]  /*47e0*/  FMNMX.FTZ R0, R5, R0, !PT ;  /* 0x0000000005007209 */ /* 0x000fe20007810000 */
[----:B------:R-:W0:Y:S01]  /*47f0*/  MUFU.EX2 R59, R59 ;  /* 0x0000003b003b7308 */ /* 0x000e220000000800 */
[----:B------:R-:W-:Y:S01]  /*4800*/  FSEL R12, R12, -INF , !P2 ;  /* 0xff8000000c0c7808 */ /* 0x000fe20005000000 */
[--C-:B------:R-:W-:Y:S01]  /*4810*/  FFMA.FTZ R65, R65, UR10, -R76.reuse ;  /* 0x0000000a41417c23 */ /* 0x100fe2000801084c */
[----:B------:R-:W-:Y:S01]  /*4820*/  FMNMX.FTZ R0, R31, R0, !PT ;  /* 0x000000001f007209 */ /* 0x000fe20007810000 */
[--C-:B------:R-:W-:Y:S01]  /*4830*/  FFMA.FTZ R154, R21, UR10, -R76.reuse ;  /* 0x0000000a159a7c23 */ /* 0x100fe2000801084c */
[----:B------:R-:W-:Y:S01]  /*4840*/  ISETP.GT.AND P6, PT, R70, 0x79, !P6 ;  /* 0x000000794600780c */ /* 0x000fe200077c4270 */
[--C-:B------:R-:W-:Y:S01]  /*4850*/  FFMA.FTZ R21, R2, UR10, -R76.reuse ;  /* 0x0000000a02157c23 */ /* 0x100fe2000801084c */
[----:B------:R-:W-:Y:S01]  /*4860*/  FMNMX.FTZ R73, R7, R0, !PT ;  /* 0x0000000007497209 */ /* 0x000fe20007810000 */
[----:B------:R-:W1:Y:S01]  /*4870*/  MUFU.EX2 R182, R182 ;  /* 0x000000b600b67308 */ /* 0x000e620000000800 */
[----:B------:R-:W-:Y:S01]  /*4880*/  FSEL R57, R13, -INF , !P4 ;  /* 0xff8000000d397808 */ /* 0x000fe20006000000 */
[--C-:B------:R-:W-:Y:S01]  /*4890*/  FFMA.FTZ R13, R49, UR10, -R76.reuse ;  /* 0x0000000a310d7c23 */ /* 0x100fe2000801084c */
[----:B------:R-:W-:Y:S01]  /*48a0*/  FMNMX.FTZ R0, R8, R73, !PT ;  /* 0x0000004908007209 */ /* 0x000fe20007810000 */
[--C-:B------:R-:W-:Y:S01]  /*48b0*/  FFMA.FTZ R67, R67, UR10, -R76.reuse ;  /* 0x0000000a43437c23 */ /* 0x100fe2000801084c */
[----:B------:R-:W-:Y:S01]  /*48c0*/  ISETP.LT.OR P6, PT, R53, 0x7a, P6 ;  /* 0x0000007a3500780c */ /* 0x000fe200037c1670 */
[--C-:B------:R-:W-:Y:S01]  /*48d0*/  FFMA.FTZ R174, R68, UR10, -R76.reuse ;  /* 0x0000000a44ae7c23 */ /* 0x100fe2000801084c */
[----:B------:R-:W-:Y:S01]  /*48e0*/  FMNMX.FTZ R71, R9, R0, !PT ;  /* 0x0000000009477209 */ /* 0x000fe20007810000 */
[----:B------:R-:W2:Y:S01]  /*48f0*/  MUFU.EX2 R61, R61 ;  /* 0x0000003d003d7308 */ /* 0x000ea20000000800 */
[----:B------:R-:W-:Y:S01]  /*4900*/  FSEL R49, R15, -INF , !P6 ;  /* 0xff8000000f317808 */ /* 0x000fe20007000000 */
[--C-:B------:R-:W-:Y:S01]  /*4910*/  FFMA.FTZ R15, R39, UR10, -R76.reuse ;  /* 0x0000000a270f7c23 */ /* 0x100fe2000801084c */
[----:B------:R-:W-:Y:S01]  /*4920*/  FMNMX.FTZ R0, R10, R71, !PT ;  /* 0x000000470a007209 */ /* 0x000fe20007810000 */
[--C-:B------:R-:W-:Y:S01]  /*4930*/  FFMA.FTZ R66, R66, UR10, -R76.reuse ;  /* 0x0000000a42427c23 */ /* 0x100fe2000801084c */
[--C-:B------:R-:W-:Y:S01]  /*4940*/  FFMA.FTZ R168, R64, UR10, -R76.reuse ;  /* 0x0000000a40a87c23 */ /* 0x100fe2000801084c */
[--C-:B------:R-:W-:Y:S01]  /*4950*/  FFMA.FTZ R152, R25, UR10, -R76.reuse ;  /* 0x0000000a19987c23 */ /* 0x100fe2000801084c */
[----:B------:R-:W-:Y:S01]  /*4960*/  FMNMX.FTZ R71, R11, R0, !PT ;  /* 0x000000000b477209 */ /* 0x000fe20007810000 */
[----:B------:R-:W3:Y:S01]  /*4970*/  MUFU.EX2 R176, R176 ;  /* 0x000000b000b07308 */ /* 0x000ee20000000800 */
[--C-:B------:R-:W-:Y:S01]  /*4980*/  FFMA.FTZ R62, R62, UR10, -R76.reuse ;  /* 0x0000000a3e3e7c23 */ /* 0x100fe2000801084c */
[--C-:B------:R-:W-:Y:S01]  /*4990*/  FFMA.FTZ R25, R24, UR10, -R76.reuse ;  /* 0x0000000a18197c23 */ /* 0x100fe2000801084c */
[----:B------:R-:W-:Y:S01]  /*49a0*/  FMNMX.FTZ R0, R36, R71, !PT ;  /* 0x0000004724007209 */ /* 0x000fe20007810000 */
[--C-:B------:R-:W-:Y:S01]  /*49b0*/  FFMA.FTZ R170, R60, UR10, -R76.reuse ;  /* 0x0000000a3caa7c23 */ /* 0x100fe2000801084c */
[--C-:B------:R-:W-:Y:S01]  /*49c0*/  FFMA.FTZ R158, R27, UR10, -R76.reuse ;  /* 0x0000000a1b9e7c23 */ /* 0x100fe2000801084c */
[--C-:B------:R-:W-:Y:S01]  /*49d0*/  FFMA.FTZ R58, R58, UR10, -R76.reuse ;  /* 0x0000000a3a3a7c23 */ /* 0x100fe2000801084c */
[----:B------:R-:W-:Y:S01]  /*49e0*/  FMNMX.FTZ R69, R37, R0, !PT ;  /* 0x0000000025457209 */ /* 0x000fe20007810000 */
[----:B------:R-:W4:Y:S01]  /*49f0*/  MUFU.EX2 R63, R63 ;  /* 0x0000003f003f7308 */ /* 0x000f220000000800 */
[--C-:B------:R-:W-:Y:S01]  /*4a00*/  FFMA.FTZ R27, R26, UR10, -R76.reuse ;  /* 0x0000000a1a1b7c23 */ /* 0x100fe2000801084c */
[--C-:B------:R-:W-:Y:S01]  /*4a10*/  FFMA.FTZ R166, R43, UR10, -R76.reuse ;  /* 0x0000000a2ba67c23 */ /* 0x100fe2000801084c */
[----:B------:R-:W-:Y:S01]  /*4a20*/  FMNMX.FTZ R69, R38, R69, !PT ;  /* 0x0000004526457209 */ /* 0x000fe20007810000 */
[--C-:B------:R-:W-:Y:S01]  /*4a30*/  FFMA.FTZ R160, R35, UR10, -R76.reuse ;  /* 0x0000000a23a07c23 */ /* 0x100fe2000801084c */
[--C-:B------:R-:W-:Y:S01]  /*4a40*/  FFMA.FTZ R35, R34, UR10, -R76.reuse ;  /* 0x0000000a22237c23 */ /* 0x100fe2000801084c */
[--C-:B------:R-:W-:Y:S01]  /*4a50*/  FFMA.FTZ R162, R33, UR10, -R76.reuse ;  /* 0x0000000a21a27c23 */ /* 0x100fe2000801084c */
[----:B------:R-:W-:Y:S01]  /*4a60*/  FMNMX.FTZ R0, R40, R69, !PT ;  /* 0x0000004528007209 */ /* 0x000fe20007810000 */
[----:B------:R-:W5:Y:S01]  /*4a70*/  MUFU.EX2 R178, R178 ;  /* 0x000000b200b27308 */ /* 0x000f620000000800 */
[--C-:B------:R-:W-:Y:S01]  /*4a80*/  FFMA.FTZ R33, R32, UR10, -R76.reuse ;  /* 0x0000000a20217c23 */ /* 0x100fe2000801084c */
[--C-:B------:R-:W-:Y:S01]  /*4a90*/  FFMA.FTZ R156, R30, UR10, -R76.reuse ;  /* 0x0000000a1e9c7c23 */ /* 0x100fe2000801084c */
[----:B------:R-:W-:Y:S01]  /*4aa0*/  FMNMX.FTZ R69, R41, R0, !PT ;  /* 0x0000000029457209 */ /* 0x000fe20007810000 */
[----:B------:R-:W-:-:S03]  /*4ab0*/  FFMA.FTZ R29, R29, UR10, -R76 ;  /* 0x0000000a1d1d7c23 */ /* 0x000fc6000801084c */
[----:B------:R-:W-:Y:S01]  /*4ac0*/  FMNMX.FTZ R69, R42, R69, !PT ;  /* 0x000000452a457209 */ /* 0x000fe20007810000 */
[----:B------:R-:W5:Y:S03]  /*4ad0*/  MUFU.EX2 R65, R65 ;  /* 0x0000004100417308 */ /* 0x000f660000000800 */
[----:B------:R-:W-:-:S04]  /*4ae0*/  FMNMX.FTZ R0, R44, R69, !PT ;  /* 0x000000452c007209 */ /* 0x000fc80007810000 */
        /* <DEDUP_REMOVED lines=22> */
[----:B------:R-:W-:Y:S04]  /*4c50*/  MUFU.EX2 R73, R58 ;  /* 0x0000003a00497308 */ /* 0x000fe80000000800 */
        /* <DEDUP_REMOVED lines=16> */
[----:B------:R-:W-:Y:S01]  /*4d60*/  FFMA.FTZ R183, R3, UR10, -R39 ;  /* 0x0000000a03b77c23 */ /* 0x000fe20008010827 */
[----:B------:R-:W-:Y:S01]  /*4d70*/  FADD.FTZ R3, R180, R59 ;  /* 0x0000003bb4037221 */ /* 0x000fe20000010000 */
[--C-:B------:R-:W-:Y:S01]  /*4d80*/  FFMA.FTZ R181, R75, UR10, -R39.reuse ;  /* 0x0000000a4bb57c23 */ /* 0x100fe20008010827 */
[--C-:B------:R-:W-:Y:S01]  /*4d90*/  FFMA.FTZ R0, R28, UR10, -R39.reuse ;  /* 0x0000000a1c007c23 */ /* 0x100fe20008010827 */
[----:B------:R-:W-:Y:S01]  /*4da0*/  FFMA.FTZ R5, R5, UR10, -R39 ;  /* 0x0000000a05057c23 */ /* 0x000fe20008010827 */
[----:B-1----:R-:W-:Y:S01]  /*4db0*/  FADD.FTZ R2, R182, R3 ;  /* 0x00000003b6027221 */ /* 0x002fe20000010000 */
[----:B------:R-:W-:Y:S01]  /*4dc0*/  MUFU.EX2 R183, R183 ;  /* 0x000000b700b77308 */ /* 0x000fe20000000800 */
[--C-:B------:R-:W-:Y:S01]  /*4dd0*/  FFMA.FTZ R177, R31, UR10, -R39.reuse ;  /* 0x0000000a1fb17c23 */ /* 0x100fe20008010827 */
[--C-:B------:R-:W-:Y:S01]  /*4de0*/  FFMA.FTZ R7, R7, UR10, -R39.reuse ;  /* 0x0000000a07077c23 */ /* 0x100fe20008010827 */
[----:B--2---:R-:W-:Y:S01]  /*4df0*/  FADD.FTZ R3, R61, R2 ;  /* 0x000000023d037221 */ /* 0x004fe20000010000 */
[--C-:B------:R-:W-:Y:S01]  /*4e00*/  FFMA.FTZ R8, R8, UR10, -R39.reuse ;  /* 0x0000000a08087c23 */ /* 0x100fe20008010827 */
[--C-:B------:R-:W-:Y:S01]  /*4e10*/  FFMA.FTZ R9, R9, UR10, -R39.reuse ;  /* 0x0000000a09097c23 */ /* 0x100fe20008010827 */
[----:B------:R-:W-:Y:S01]  /*4e20*/  FFMA.FTZ R10, R10, UR10, -R39 ;  /* 0x0000000a0a0a7c23 */ /* 0x000fe20008010827 */
[----:B---3--:R-:W-:Y:S01]  /*4e30*/  FADD.FTZ R2, R176, R3 ;  /* 0x00000003b0027221 */ /* 0x008fe20000010000 */
[----:B------:R-:W-:Y:S01]  /*4e40*/  MUFU.EX2 R181, R181 ;  /* 0x000000b500b57308 */ /* 0x000fe20000000800 */
[--C-:B------:R-:W-:Y:S01]  /*4e50*/  FFMA.FTZ R11, R11, UR10, -R39.reuse ;  /* 0x0000000a0b0b7c23 */ /* 0x100fe20008010827 */
[--C-:B------:R-:W-:Y:S01]  /*4e60*/  FFMA.FTZ R36, R36, UR10, -R39.reuse ;  /* 0x0000000a24247c23 */ /* 0x100fe20008010827 */
[----:B----4-:R-:W-:Y:S01]  /*4e70*/  FADD.FTZ R3, R63, R2 ;  /* 0x000000023f037221 */ /* 0x010fe20000010000 */
[--C-:B------:R-:W-:Y:S01]  /*4e80*/  FFMA.FTZ R37, R37, UR10, -R39.reuse ;  /* 0x0000000a25257c23 */ /* 0x100fe20008010827 */
[--C-:B------:R-:W-:Y:S01]  /*4e90*/  FFMA.FTZ R38, R38, UR10, -R39.reuse ;  /* 0x0000000a26267c23 */ /* 0x100fe20008010827 */
[----:B------:R-:W-:Y:S01]  /*4ea0*/  FFMA.FTZ R40, R40, UR10, -R39 ;  /* 0x0000000a28287c23 */ /* 0x000fe20008010827 */
[----:B-----5:R-:W-:Y:S01]  /*4eb0*/  FADD.FTZ R2, R178, R3 ;  /* 0x00000003b2027221 */ /* 0x020fe20000010000 */
[----:B------:R-:W0:Y:S01]  /*4ec0*/  MUFU.EX2 R0, R0 ;  /* 0x0000000000007308 */ /* 0x000e220000000800 */
[--C-:B------:R-:W-:Y:S01]  /*4ed0*/  FFMA.FTZ R41, R41, UR10, -R39.reuse ;  /* 0x0000000a29297c23 */ /* 0x100fe20008010827 */
[--C-:B------:R-:W-:Y:S01]  /*4ee0*/  FFMA.FTZ R42, R42, UR10, -R39.reuse ;  /* 0x0000000a2a2a7c23 */ /* 0x100fe20008010827 */
[----:B------:R-:W-:Y:S01]  /*4ef0*/  FADD.FTZ R3, R65, R2 ;  /* 0x0000000241037221 */ /* 0x000fe20000010000 */
[--C-:B------:R-:W-:Y:S01]  /*4f00*/  FFMA.FTZ R44, R44, UR10, -R39.reuse ;  /* 0x0000000a2c2c7c23 */ /* 0x100fe20008010827 */
[--C-:B------:R-:W-:Y:S01]  /*4f10*/  FFMA.FTZ R45, R45, UR10, -R39.reuse ;  /* 0x0000000a2d2d7c23 */ /* 0x100fe20008010827 */
[----:B------:R-:W-:Y:S01]  /*4f20*/  FFMA.FTZ R46, R46, UR10, -R39 ;  /* 0x0000000a2e2e7c23 */ /* 0x000fe20008010827 */
[----:B------:R-:W-:Y:S01]  /*4f30*/  FADD.FTZ R2, R172, R3 ;  /* 0x00000003ac027221 */ /* 0x000fe20000010000 */
[----:B------:R1:W2:Y:S01]  /*4f40*/  MUFU.EX2 R24, R5 ;  /* 0x0000000500187308 */ /* 0x0002a20000000800 */
[--C-:B------:R-:W-:Y:S01]  /*4f50*/  FFMA.FTZ R47, R47, UR10, -R39.reuse ;  /* 0x0000000a2f2f7c23 */ /* 0x100fe20008010827 */
[--C-:B------:R-:W-:Y:S01]  /*4f60*/  FFMA.FTZ R48, R48, UR10, -R39.reuse ;  /* 0x0000000a30307c23 */ /* 0x100fe20008010827 */
[----:B------:R-:W-:Y:S01]  /*4f70*/  FADD.FTZ R3, R67, R2 ;  /* 0x0000000243037221 */ /* 0x000fe20000010000 */
[--C-:B------:R-:W-:Y:S01]  /*4f80*/  FFMA.FTZ R50, R50, UR10, -R39.reuse ;  /* 0x0000000a32327c23 */ /* 0x100fe20008010827 */
[--C-:B------:R-:W-:Y:S01]  /*4f90*/  FFMA.FTZ R51, R51, UR10, -R39.reuse ;  /* 0x0000000a33337c23 */ /* 0x100fe20008010827 */
[----:B------:R-:W-:Y:S01]  /*4fa0*/  FFMA.FTZ R52, R52, UR10, -R39 ;  /* 0x0000000a34347c23 */ /* 0x000fe20008010827 */
[----:B------:R-:W-:Y:S01]  /*4fb0*/  FADD.FTZ R28, R174, R3 ;  /* 0x00000003ae1c7221 */ /* 0x000fe20000010000 */
[----:B------:R-:W3:Y:S01]  /*4fc0*/  MUFU.EX2 R177, R177 ;  /* 0x000000b100b17308 */ /* 0x000ee20000000800 */
[----:B0-----:R-:W-:Y:S01]  /*4fd0*/  FADD.FTZ R2, R181, R0 ;  /* 0x00000000b5027221 */ /* 0x001fe20000010000 */
[--C-:B------:R-:W-:Y:S01]  /*4fe0*/  FFMA.FTZ R54, R54, UR10, -R39.reuse ;  /* 0x0000000a36367c23 */ /* 0x100fe20008010827 */
[----:B-1----:R-:W-:Y:S01]  /*4ff0*/  FADD.FTZ R5, R69, R28 ;  /* 0x0000001c45057221 */ /* 0x002fe20000010000 */
[--C-:B------:R-:W-:Y:S01]  /*5000*/  FFMA.FTZ R55, R55, UR10, -R39.reuse ;  /* 0x0000000a37377c23 */ /* 0x100fe20008010827 */
[----:B------:R-:W-:Y:S01]  /*5010*/  FADD.FTZ R3, R183, R2 ;  /* 0x00000002b7037221 */ /* 0x000fe20000010000 */
[----:B------:R-:W-:Y:S01]  /*5020*/  FFMA.FTZ R56, R56, UR10, -R39 ;  /* 0x0000000a38387c23 */ /* 0x000fe20008010827 */
[----:B------:R-:W-:Y:S01]  /*5030*/  FADD.FTZ R28, R168, R5 ;  /* 0x00000005a81c7221 */ /* 0x000fe20000010000 */
[----:B------:R-:W0:Y:S01]  /*5040*/  MUFU.EX2 R26, R7 ;  /* 0x00000007001a7308 */ /* 0x000e220000000800 */
[----:B--2---:R-:W-:Y:S01]  /*5050*/  FADD.FTZ R2, R24, R3 ;  /* 0x0000000318027221 */ /* 0x004fe20000010000 */
[--C-:B------:R-:W-:Y:S01]  /*5060*/  FFMA.FTZ R12, R12, UR10, -R39.reuse ;  /* 0x0000000a0c0c7c23 */ /* 0x100fe20008010827 */
[----:B------:R-:W-:Y:S01]  /*5070*/  FADD.FTZ R5, R71, R28 ;  /* 0x0000001c47057221 */ /* 0x000fe20000010000 */
[--C-:B------:R-:W-:Y:S01]  /*5080*/  FFMA.FTZ R14, R14, UR10, -R39.reuse ;  /* 0x0000000a0e0e7c23 */ /* 0x100fe20008010827 */
[--C-:B------:R-:W-:Y:S01]  /*5090*/  FFMA.FTZ R57, R57, UR10, -R39.reuse ;  /* 0x0000000a39397c23 */ /* 0x100fe20008010827 */
[----:B------:R-:W-:Y:S01]  /*50a0*/  F2FP.BF16.F32.PACK_AB R181, R0, R181 ;  /* 0x000000b500b5723e */ /* 0x000fe200000010ff */
[----:B------:R-:W-:Y:S01]  /*50b0*/  FFMA.FTZ R20, R20, UR10, -R39 ;  /* 0x0000000a14147c23 */ /* 0x000fe20008010827 */
[----:B------:R-:W1:Y:S01]  /*50c0*/  MUFU.EX2 R8, R8 ;  /* 0x0000000800087308 */ /* 0x000e620000000800 */
[----:B---3--:R-:W-:Y:S01]  /*50d0*/  FADD.FTZ R3, R177, R2 ;  /* 0x00000002b1037221 */ /* 0x008fe20000010000 */
[----:B------:R-:W-:Y:S01]  /*50e0*/  FADD.FTZ R2, R170, R5 ;  /* 0x00000005aa027221 */ /* 0x000fe20000010000 */
[----:B------:R-:W-:Y:S01]  /*50f0*/  FFMA.FTZ R39, R49, UR10, -R39 ;  /* 0x0000000a31277c23 */ /* 0x000fe20008010827 */
[----:B------:R-:W-:-:S02]  /*5100*/  F2FP.BF16.F32.PACK_AB R180, R59, R180 ;  /* 0x000000b43bb4723e */ /* 0x000fc400000010ff */
[----:B------:R-:W-:Y:S01]  /*5110*/  FADD.FTZ R5, R73, R2 ;  /* 0x0000000249057221 */ /* 0x000fe20000010000 */
[----:B------:R-:W-:Y:S01]  /*5120*/  F2FP.BF16.F32.PACK_AB R182, R61, R182 ;  /* 0x000000b63db6723e */ /* 0x000fe200000010ff */
[----:B------:R-:W2:Y:S01]  /*5130*/  MUFU.EX2 R9, R9 ;  /* 0x0000000900097308 */ /* 0x000ea20000000800 */
[----:B0-----:R-:W-:Y:S01]  /*5140*/  FADD.FTZ R3, R26, R3 ;  /* 0x000000031a037221 */ /* 0x001fe20000010000 */
[----:B------:R-:W-:Y:S01]  /*5150*/  FADD.FTZ R28, R164, R5 ;  /* 0x00000005a41c7221 */ /* 0x000fe20000010000 */
[----:B------:R-:W-:Y:S02]  /*5160*/  F2FP.BF16.F32.PACK_AB R176, R63, R176 ;  /* 0x000000b03fb0723e */ /* 0x000fe400000010ff */
[----:B------:R-:W-:Y:S01]  /*5170*/  F2FP.BF16.F32.PACK_AB R178, R65, R178 ;  /* 0x000000b241b2723e */ /* 0x000fe200000010ff */
[----:B------:R-:W-:Y:S01]  /*5180*/  FADD.FTZ R5, R13, R28 ;  /* 0x0000001c0d057221 */ /* 0x000fe20000010000 */
[----:B------:R-:W-:Y:S01]  /*5190*/  F2FP.BF16.F32.PACK_AB R172, R67, R172 ;  /* 0x000000ac43ac723e */ /* 0x000fe200000010ff */
[----:B------:R-:W0:Y:S01]  /*51a0*/  MUFU.EX2 R10, R10 ;  /* 0x0000000a000a7308 */ /* 0x000e220000000800 */
[----:B-1----:R-:W-:Y:S01]  /*51b0*/  FADD.FTZ R2, R8, R3 ;  /* 0x0000000308027221 */ /* 0x002fe20000010000 */
[----:B------:R-:W-:Y:S01]  /*51c0*/  FADD.FTZ R28, R166, R5 ;  /* 0x00000005a61c7221 */ /* 0x000fe20000010000 */
[----:B------:R-:W-:-:S02]  /*51d0*/  F2FP.BF16.F32.PACK_AB R174, R69, R174 ;  /* 0x000000ae45ae723e */ /* 0x000fc400000010ff */
[----:B------:R-:W-:Y:S01]  /*51e0*/  F2FP.BF16.F32.PACK_AB R168, R71, R168 ;  /* 0x000000a847a8723e */ /* 0x000fe200000010ff */
[----:B------:R-:W-:Y:S01]  /*51f0*/  FADD.FTZ R5, R15, R28 ;  /* 0x0000001c0f057221 */ /* 0x000fe20000010000 */
[----:B------:R-:W-:Y:S01]  /*5200*/  F2FP.BF16.F32.PACK_AB R170, R73, R170 ;  /* 0x000000aa49aa723e */ /* 0x000fe200000010ff */
[----:B------:R-:W1:Y:S01]  /*5210*/  MUFU.EX2 R11, R11 ;  /* 0x0000000b000b7308 */ /* 0x000e620000000800 */
[----:B--2---:R-:W-:Y:S01]  /*5220*/  FADD.FTZ R3, R9, R2 ;  /* 0x0000000209037221 */ /* 0x004fe20000010000 */
[----:B------:R-:W-:Y:S01]  /*5230*/  FADD.FTZ R28, R160, R5 ;  /* 0x00000005a01c7221 */ /* 0x000fe20000010000 */
[----:B------:R-:W-:Y:S02]  /*5240*/  F2FP.BF16.F32.PACK_AB R164, R13, R164 ;  /* 0x000000a40da4723e */ /* 0x000fe400000010ff */
[----:B------:R-:W-:Y:S01]  /*5250*/  F2FP.BF16.F32.PACK_AB R166, R15, R166 ;  /* 0x000000a60fa6723e */ /* 0x000fe200000010ff */
[C---:B------:R-:W-:Y:S01]  /*5260*/  FADD.FTZ R5, R35.reuse, R28 ;  /* 0x0000001c23057221 */ /* 0x040fe20000010000 */
[----:B------:R-:W-:Y:S01]  /*5270*/  F2FP.BF16.F32.PACK_AB R160, R35, R160 ;  /* 0x000000a023a0723e */ /* 0x000fe200000010ff */
[----:B------:R-:W2:Y:S01]  /*5280*/  MUFU.EX2 R36, R36 ;  /* 0x0000002400247308 */ /* 0x000ea20000000800 */
[----:B0-----:R-:W-:Y:S01]  /*5290*/  FADD.FTZ R2, R10, R3 ;  /* 0x000000030a027221 */ /* 0x001fe20000010000 */
[----:B------:R-:W-:Y:S01]  /*52a0*/  FADD.FTZ R28, R162, R5 ;  /* 0x00000005a21c7221 */ /* 0x000fe20000010000 */
[----:B------:R-:W-:-:S02]  /*52b0*/  F2FP.BF16.F32.PACK_AB R162, R33, R162 ;  /* 0x000000a221a2723e */ /* 0x000fc400000010ff */
[----:B------:R-:W-:Y:S01]  /*52c0*/  F2FP.BF16.F32.PACK_AB R183, R24, R183 ;  /* 0x000000b718b7723e */ /* 0x000fe200000010ff */
[----:B------:R-:W-:Y:S01]  /*52d0*/  FADD.FTZ R5, R33, R28 ;  /* 0x0000001c21057221 */ /* 0x000fe20000010000 */
[----:B------:R-:W-:Y:S01]  /*52e0*/  F2FP.BF16.F32.PACK_AB R177, R26, R177 ;  /* 0x000000b11ab1723e */ /* 0x000fe200000010ff */
[----:B------:R-:W0:Y:S01]  /*52f0*/  MUFU.EX2 R37, R37 ;  /* 0x0000002500257308 */ /* 0x000e220000000800 */
[----:B-1----:R-:W-:Y:S01]  /*5300*/  FADD.FTZ R3, R11, R2 ;  /* 0x000000020b037221 */ /* 0x002fe20000010000 */
[----:B------:R-:W-:Y:S02]  /*5310*/  F2FP.BF16.F32.PACK_AB R179, R9, R8 ;  /* 0x0000000809b3723e */ /* 0x000fe400000010ff */
[----:B------:R-:W-:-:S04]  /*5320*/  F2FP.BF16.F32.PACK_AB R173, R11, R10 ;  /* 0x0000000a0bad723e */ /* 0x000fc800000010ff */
        /* <DEDUP_REMOVED lines=9> */
[----:B------:R-:W-:-:S06]  /*53c0*/  F2FP.BF16.F32.PACK_AB R169, R169, R38 ;  /* 0x00000026a9a9723e */ /* 0x000fcc00000010ff */
        /* <DEDUP_REMOVED lines=34> */
[----:B------:R-:W-:-:S06]  /*55f0*/  F2FP.BF16.F32.PACK_AB R161, R161, R48 ;  /* 0x00000030a1a1723e */ /* 0x000fcc00000010ff */
        /* <DEDUP_REMOVED lines=23> */
[----:B--2---:R-:W-:Y:S01]  /*5770*/  FADD.FTZ R0, R20, R3 ;  /* 0x0000000314007221 */ /* 0x004fe20000010000 */
[----:B------:R-:W-:Y:S02]  /*5780*/  VIADD R3, R90, 0xfffffffe ;  /* 0xfffffffe5a037836 */ /* 0x000fe40000000000 */
[C---:B0-----:R-:W-:Y:S01]  /*5790*/  FADD.FTZ R2, R21.reuse, R30 ;  /* 0x0000001e15027221 */ /* 0x041fe20000010000 */
[----:B------:R-:W-:Y:S01]  /*57a0*/  F2FP.BF16.F32.PACK_AB R154, R21, R154 ;  /* 0x0000009a159a723e */ /* 0x000fe200000010ff */
[C---:B-1----:R-:W-:Y:S01]  /*57b0*/  FADD.FTZ R0, R39.reuse, R0 ;  /* 0x0000000027007221 */ /* 0x042fe20000010000 */
[----:B------:R-:W-:Y:S01]  /*57c0*/  F2FP.BF16.F32.PACK_AB R155, R39, R20 ;  /* 0x00000014279b723e */ /* 0x000fe200000010ff */
[----:B------:R-:W-:Y:S06]  /*57d0*/  @P2 BRA `(.L_x_1197) ;  /* 0x0000000000442947 */ /* 0x000fec0003800000 */
        /* <DEDUP_REMOVED lines=10> */
.L_x_1198:
[----:B------:R-:W-:-:S11]  /*5880*/  UISETP.NE.AND UP2, UPT, UR7, 0x1, UPT ;  /* 0x000000010700788c */ /* 0x000fd6000bf45270 */
[----:B------:R-:W-:Y:S02]  /*5890*/  @UP2 ULDC.64 UR14, c[0x0][0x9e8] ;  /* 0x00027a00000e2ab9 */ /* 0x000fe40000000a00 */
[----:B------:R-:W-:-:S04]  /*58a0*/  UIMAD.WIDE.U32 UR18, UR11, UR14, URZ ;  /* 0x0000000e0b1272a5 */ /* 0x000fc8000f8e003f */
[----:B------:R-:W-:-:S12]  /*58b0*/  @UP2 USHF.R.U32.HI UR11, URZ, UR15, UR19 ;  /* 0x0000000f3f0b2299 */ /* 0x000fd80008011613 */
.L_x_1199:
[----:B------:R-:W-:-:S04]  /*58c0*/  UIMAD UR7, UR11, UR7, UR7 ;  /* 0x000000070b0772a4 */ /* 0x000fc8000f8e0207 */
[----:B------:R-:W-:-:S04]  /*58d0*/  UISETP.LT.AND UP2, UPT, UR6, UR7, UPT ;  /* 0x000000070600728c */ /* 0x000fc8000bf41270 */
[----:B------:R-:W-:-:S12]  /*58e0*/  USEL UR6, UR6, UR7, UP2 ;  /* 0x0000000706067287 */ /* 0x000fd80009000000 */
.L_x_1197:
[----:B------:R-:W-:Y:S01]  /*58f0*/  USHF.R.S32.HI UR7, URZ, 0x1f, UR6 ;  /* 0x0000001f3f077899 */ /* 0x000fe20008011406 */
[----:B------:R-:W-:Y:S02]  /*5900*/  CS2R R150, SRZ ;  /* 0x0000000000967805 */ /* 0x000fe4000001ff00 */
[----:B------:R-:W-:Y:S02]  /*5910*/  CS2R R148, SRZ ;  /* 0x0000000000947805 */ /* 0x000fe4000001ff00 */
[----:B------:R-:W-:Y:S01]  /*5920*/  CS2R R146, SRZ ;  /* 0x0000000000927805 */ /* 0x000fe2000001ff00 */
[----:B------:R-:W-:Y:S01]  /*5930*/  ULEA.HI UR7, UR7, UR6, URZ, 0x7 ;  /* 0x0000000607077291 */ /* 0x000fe2000f8f383f */
[----:B------:R-:W-:Y:S02]  /*5940*/  CS2R R144, SRZ ;  /* 0x0000000000907805 */ /* 0x000fe4000001ff00 */
[----:B------:R-:W-:Y:S02]  /*5950*/  CS2R R142, SRZ ;  /* 0x00000000008e7805 */ /* 0x000fe4000001ff00 */
[----:B------:R-:W-:Y:S01]  /*5960*/  CS2R R140, SRZ ;  /* 0x00000000008c7805 */ /* 0x000fe2000001ff00 */
[----:B------:R-:W-:Y:S01]  /*5970*/  USHF.R.S32.HI UR7, URZ, 0x7, UR7 ;  /* 0x000000073f077899 */ /* 0x000fe20008011407 */
[----:B------:R-:W-:-:S02]  /*5980*/  CS2R R138, SRZ ;  /* 0x00000000008a7805 */ /* 0x000fc4000001ff00 */
[----:B------:R-:W-:Y:S02]  /*5990*/  CS2R R136, SRZ ;  /* 0x0000000000887805 */ /* 0x000fe4000001ff00 */
[----:B------:R-:W-:Y:S01]  /*59a0*/  CS2R R134, SRZ ;  /* 0x0000000000867805 */ /* 0x000fe2000001ff00 */
[----:B------:R-:W-:Y:S01]  /*59b0*/  UISETP.LT.AND UP2, UPT, UR40, UR7, UPT ;  /* 0x000000072800728c */ /* 0x000fe2000bf41270 */
[----:B------:R-:W-:Y:S02]  /*59c0*/  CS2R R132, SRZ ;  /* 0x0000000000847805 */ /* 0x000fe4000001ff00 */
[----:B------:R-:W-:Y:S02]  /*59d0*/  CS2R R130, SRZ ;  /* 0x0000000000827805 */ /* 0x000fe4000001ff00 */
[----:B------:R-:W-:Y:S01]  /*59e0*/  CS2R R128, SRZ ;  /* 0x0000000000807805 */ /* 0x000fe2000001ff00 */
[----:B------:R-:W-:Y:S01]  /*59f0*/  USEL UR61, UR40, UR7, !UP2 ;  /* 0x00000007283d7287 */ /* 0x000fe2000d000000 */
[----:B------:R-:W-:-:S02]  /*5a00*/  CS2R R126, SRZ ;  /* 0x00000000007e7805 */ /* 0x000fc4000001ff00 */
[----:B------:R-:W-:Y:S02]  /*5a10*/  CS2R R124, SRZ ;  /* 0x00000000007c7805 */ /* 0x000fe4000001ff00 */
[----:B------:R-:W-:Y:S02]  /*5a20*/  CS2R R122, SRZ ;  /* 0x00000000007a7805 */ /* 0x000fe4000001ff00 */
[----:B------:R-:W-:Y:S02]  /*5a30*/  CS2R R120, SRZ ;  /* 0x0000000000787805 */ /* 0x000fe4000001ff00 */
[----:B------:R-:W-:Y:S02]  /*5a40*/  CS2R R118, SRZ ;  /* 0x0000000000767805 */ /* 0x000fe4000001ff00 */
[----:B------:R-:W-:Y:S02]  /*5a50*/  ISETP.GE.AND P2, PT, R3, UR61, PT ;  /* 0x0000003d03007c0c */ /* 0x000fe4000bf46270 */
        /* <DEDUP_REMOVED lines=14> */
[----:B------:R-:W-:Y:S01]  /*5b40*/  CS2R R88, SRZ ;  /* 0x0000000000587805 */ /* 0x000fe2000001ff00 */
[----:B------:R-:W-:Y:S06]  /*5b50*/  @!P2 BRA `(.L_x_1200) ;  /* 0x000000380048a947 */ /* 0x000fec0003800000 */
[----:B------:R-:W-:Y:S01]  /*5b60*/  IMAD.MOV.U32 R151, RZ, RZ, RZ ;  /* 0x000000ffff977224 */ /* 0x000fe200078e00ff */
[----:B------:R-:W-:Y:S01]  /*5b70*/  ULDC UR56, c[0x0][0x9e4] ;  /* 0x0002790000387ab9 */ /* 0x000fe20000000800 */
[----:B------:R-:W-:Y:S01]  /*5b80*/  ULDC UR58, c[0x0][0x9d8] ;  /* 0x00027600003a7ab9 */ /* 0x000fe20000000800 */
[----:B------:R-:W-:Y:S01]  /*5b90*/  ULDC UR55, c[0x0][0x988] ;  /* 0x0002620000377ab9 */ /* 0x000fe20000000800 */
[----:B------:R-:W-:-:S05]  /*5ba0*/  ULDC UR57, c[0x0][0x9e0] ;  /* 0x0002780000397ab9 */ /* 0x000fca0000000800 */
.L_x_1217:
[----:B------:R-:W-:Y:S01]  /*5bb0*/  UIADD3 UR60, UR47, 0x1, URZ ;  /* 0x000000012f3c7890 */ /* 0x000fe2000fffe03f */
[----:B------:R-:W-:-:S03]  /*5bc0*/  ISETP.NE.AND P3, PT, RZ, UR44, PT ;  /* 0x0000002cff007c0c */ /* 0x000fc6000bf65270 */
[----:B------:R-:W-:-:S04]  /*5bd0*/  UISETP.NE.AND UP2, UPT, UR60, 0x2, UPT ;  /* 0x000000023c00788c */ /* 0x000fc8000bf45270 */
[----:B------:R-:W-:Y:S02]  /*5be0*/  USEL UR59, URZ, 0x1, UP2 ;  /* 0x000000013f3b7887 */ /* 0x000fe40009000000 */
[----:B------:R-:W-:Y:S02]  /*5bf0*/  USEL UR60, UR60, URZ, UP2 ;  /* 0x0000003f3c3c7287 */ /* 0x000fe40009000000 */
[----:B------:R-:W-:Y:S02]  /*5c00*/  ULOP3.LUT UR59, UR50, UR59, URZ, 0x3c, !UPT ;  /* 0x0000003b323b7292 */ /* 0x000fe4000f8e3c3f */
[----:B------:R-:W-:Y:S10]  /*5c10*/  @P3 BRA `(.L_x_1201) ;  /* 0x00000000002c3947 */ /* 0x000ff40003800000 */
[----:B------:R-:W-:Y:S05]  /*5c20*/  @!P0 BRA `(.L_x_1202) ;  /* 0x0000000000048947 */ /* 0x000fea0003800000 */
[----:B------:R-:W-:Y:S01]  /*5c30*/  BPT.TRAP 0x1 ;  /* 0x000000040000795c */ /* 0x000fe20000300000 */
.L_x_1202:
[----:B------:R-:W-:Y:S01]  /*5c40*/  ULEA UR6, UR60, UR41, 0x3 ;  /* 0x000000293c067291 */ /* 0x000fe2000f8e183f */
[----:B------:R-:W-:-:S05]  /*5c50*/  IMAD.U32 R5, RZ, RZ, UR59 ;  /* 0x0000003bff057e24 */ /* 0x000fca000f8e00ff */
[----:B------:R-:W-:-:S04]  /*5c60*/  SHF.L.U32 R5, R5, 0x1f, RZ ;  /* 0x0000001f05057819 */ /* 0x000fc800000006ff */
[----:B------:R0:W1:Y:S01]  /*5c70*/  SYNCS.PHASECHK.TRANS64.TRYWAIT P2, [UR6+0x28830], R5 ;  /* 0x02883005ff0075a7 */ /* 0x0000620008040146 */
[----:B------:R-:W-:Y:S05]  /*5c80*/  @!P0 BRA `(.L_x_1203) ;  /* 0x0000000000048947 */ /* 0x000fea0003800000 */
[----:B------:R-:W-:Y:S01]  /*5c90*/  BPT.TRAP 0x1 ;  /* 0x000000040000795c */ /* 0x000fe20000300000 */
.L_x_1203:
[----:B-1----:R-:W-:Y:S05]  /*5ca0*/  @P2 BRA `(.L_x_1201) ;  /* 0x0000000000082947 */ /* 0x002fea0003800000 */
[----:B------:R-:W1:Y:S02]  /*5cb0*/  SYNCS.PHASECHK.TRANS64.TRYWAIT P2, [UR6+0x28830], R5 ;  /* 0x02883005ff0075a7 */ /* 0x000e640008040146 */
[----:B-1----:R-:W-:Y:S05]  /*5cc0*/  @!P2 BRA `(.L_x_1204) ;  /* 0x000001440050a947 */ /* 0x002fea0003800000 */
.L_x_1201:
[----:B------:R-:W2:Y:S01]  /*5cd0*/  S2R R7, SR_TID.X ;  /* 0x0000000000077919 */ /* 0x000ea20000002100 */
[----:B------:R-:W-:Y:S01]  /*5ce0*/  ULEA UR34, UR60, UR51, 0xb ;  /* 0x000000333c227291 */ /* 0x000fe2000f8e583f */
[----:B------:R-:W-:Y:S01]  /*5cf0*/  UMOV UR35, 0x40000040 ;  /* 0x4000004000237882 */ /* 0x000fe20000000000 */
[----:B------:R-:W-:Y:S02]  /*5d00*/  UMOV UR7, 0x40000040 ;  /* 0x4000004000077882 */ /* 0x000fe40000000000 */
[----:B------:R-:W-:Y:S02]  /*5d10*/  UIADD3 UR6, UR34, 0x2, URZ ;  /* 0x0000000222067890 */ /* 0x000fe4000fffe03f */
        /* <DEDUP_REMOVED lines=12> */
[----:B--2---:R-:W-:-:S05]  /*5de0*/  SHF.R.U32.HI R7, RZ, 0x7, R7 ;  /* 0x00000007ff077819 */ /* 0x004fca0000011607 */
[----:B01----:R-:W-:-:S05]  /*5df0*/  VIADD R5, R7, 0x8 ;  /* 0x0000000807057836 */ /* 0x003fca0000000000 */
[----:B------:R0:W-:Y:S06]  /*5e00*/  BAR.SYNC.DEFER_BLOCKING R5, 0x100 ;  /* 0x000400050000751d */ /* 0x0001ec0000010000 */
        /* <DEDUP_REMOVED lines=27> */
.L_x_1206:
[----:B------:R-:W-:Y:S01]  /*5fc0*/  ULEA UR6, UR47, UR41, 0x3 ;  /* 0x000000292f067291 */ /* 0x000fe2000f8e183f */
[----:B------:R-:W-:-:S05]  /*5fd0*/  IMAD.U32 R5, RZ, RZ, UR50 ;  /* 0x00000032ff057e24 */ /* 0x000fca000f8e00ff */
[----:B------:R-:W-:-:S04]  /*5fe0*/  SHF.L.U32 R5, R5, 0x1f, RZ ;  /* 0x0000001f05057819 */ /* 0x000fc800000006ff */
[----:B------:R0:W1:Y:S01]  /*5ff0*/  SYNCS.PHASECHK.TRANS64.TRYWAIT P2, [UR6+0x28850], R5 ;  /* 0x02885005ff0075a7 */ /* 0x0000620008040146 */
[----:B------:R-:W-:Y:S05]  /*6000*/  @!P0 BRA `(.L_x_1207) ;  /* 0x0000000000048947 */ /* 0x000fea0003800000 */
[----:B------:R-:W-:Y:S01]  /*6010*/  BPT.TRAP 0x1 ;  /* 0x000000040000795c */ /* 0x000fe20000300000 */
.L_x_1207:
[----:B-1----:R-:W-:Y:S05]  /*6020*/  @P2 BRA `(.L_x_1205) ;  /* 0x0000000000082947 */ /* 0x002fea0003800000 */
[----:B------:R-:W1:Y:S02]  /*6030*/  SYNCS.PHASECHK.TRANS64.TRYWAIT P2, [UR6+0x28850], R5 ;  /* 0x02885005ff0075a7 */ /* 0x000e640008040146 */
[----:B-1----:R-:W-:Y:S05]  /*6040*/  @!P2 BRA `(.L_x_1208) ;  /* 0x000001400088a947 */ /* 0x002fea0003800000 */
.L_x_1205:
[----:B------:R-:W-:Y:S01]  /*6050*/  UIADD3 UR6, UR41, 0x400, URZ ;  /* 0x0000040029067890 */ /* 0x000fe2000fffe03f */
[----:B------:R-:W-:Y:S01]  /*6060*/  WARPGROUP.ARRIVE ;  /* 0x00000000000079c5 */ /* 0x000fe20000000000 */
[----:B------:R-:W-:-:S05]  /*6070*/  UMOV UR7, 0x40000040 ;  /* 0x4000004000077882 */ /* 0x000fca0000000000 */
[----:B------:R-:W2:Y:S01]  /*6080*/  S2R R222, SR_TID.X ;  /* 0x0000000000de7919 */ /* 0x000ea20000002100 */
[----:B------:R-:W-:Y:S01]  /*6090*/  USHF.R.U32.HI UR6, URZ, 0x4, UR6 ;  /* 0x000000043f067899 */ /* 0x000fe20008011606 */
[----:B------:R-:W-:Y:S01]  /*60a0*/  PLOP3.LUT P2, PT, PT, PT, UP0, 0x80, 0x0 ;  /* 0x000000000000781c */ /* 0x000fe20003f4f008 */
[----:B------:R-:W-:Y:S01]  /*60b0*/  IMAD.U32 R9, RZ, RZ, UR60 ;  /* 0x0000003cff097e24 */ /* 0x000fe2000f8e00ff */
[----:B------:R-:W-:Y:S01]  /*60c0*/  PLOP3.LUT P3, PT, PT, PT, UP0, 0x80, 0x0 ;  /* 0x000000000000781c */ /* 0x000fe20003f6f008 */
[----:B------:R-:W-:Y:S01]  /*60d0*/  ULOP3.LUT UR6, UR6, 0x3fff, URZ, 0xc0, !UPT ;  /* 0x00003fff06067892 */ /* 0x000fe2000f8ec03f */
[----:B------:R-:W-:Y:S01]  /*60e0*/  FMUL.FTZ R11, R30, UR58 ;  /* 0x0000003a1e0b7c20 */ /* 0x000fe20008410000 */
[----:B------:R-:W-:Y:S01]  /*60f0*/  FMUL.FTZ R30, R51, UR58 ;  /* 0x0000003a331e7c20 */ /* 0x000fe20008410000 */
[----:B------:R-:W-:Y:S01]  /*6100*/  @!P1 LEA R9, R9, UR41, 0x3 ;  /* 0x0000002909099c11 */ /* 0x000fe2000f8e18ff */
[----:B------:R-:W-:Y:S01]  /*6110*/  ULOP3.LUT UR6, UR6, 0x4000000, URZ, 0xfc, !UPT ;  /* 0x0400000006067892 */ /* 0x000fe2000f8efc3f */
[----:B------:R-:W-:Y:S01]  /*6120*/  FMUL.FTZ R13, R31, UR58 ;  /* 0x0000003a1f0d7c20 */ /* 0x000fe20008410000 */
[----:B------:R-:W-:Y:S01]  /*6130*/  FMUL.FTZ R15, R34, UR58 ;  /* 0x0000003a220f7c20 */ /* 0x000fe20008410000 */
[----:B------:R-:W-:Y:S01]  /*6140*/  FMUL.FTZ R51, R52, UR58 ;  /* 0x0000003a34337c20 */ /* 0x000fe20008410000 */
[----:B------:R-:W-:Y:S01]  /*6150*/  ULEA UR10, UR47, UR6, 0xb ;  /* 0x000000062f0a7291 */ /* 0x000fe2000f8e583f */
[----:B------:R-:W-:-:S02]  /*6160*/  @!P1 VIADD R9, R9, 0x28840 ;  /* 0x0002884009099836 */ /* 0x000fc40000000000 */
[----:B------:R-:W-:Y:S01]  /*6170*/  FMUL.FTZ R10, R24, UR58 ;  /* 0x0000003a180a7c20 */ /* 0x000fe20008410000 */
[----:B------:R-:W-:Y:S01]  /*6180*/  FMUL.FTZ R12, R25, UR58 ;  /* 0x0000003a190c7c20 */ /* 0x000fe20008410000 */
[----:B01----:R-:W-:Y:S01]  /*6190*/  FMUL.FTZ R5, R26, UR58 ;  /* 0x0000003a1a057c20 */ /* 0x003fe20008410000 */
[----:B------:R-:W-:Y:S01]  /*61a0*/  FMUL.FTZ R7, R27, UR58 ;  /* 0x0000003a1b077c20 */ /* 0x000fe20008410000 */
[----:B------:R-:W-:Y:S01]  /*61b0*/  FMUL.FTZ R14, R28, UR58 ;  /* 0x0000003a1c0e7c20 */ /* 0x000fe20008410000 */
[----:B------:R-:W-:Y:S01]  /*61c0*/  UMOV UR6, UR10 ;  /* 0x0000000a00067c82 */ /* 0x000fe20008000000 */
[----:B------:R-:W-:Y:S01]  /*61d0*/  FMUL.FTZ R20, R35, UR58 ;  /* 0x0000003a23147c20 */ /* 0x000fe20008410000 */
[----:B------:R-:W-:Y:S01]  /*61e0*/  HGMMA.64x128x16.F32.BF16 R88, R180, gdesc[UR4].tnspB, R88, gsb0 ;  /* 0x41e00004b4587df0 */ /* 0x000fe20008001858 */
[----:B------:R-:W-:Y:S01]  /*61f0*/  UIADD3 UR6, UR10, 0x80, URZ ;  /* 0x000000800a067890 */ /* 0x000fe2000fffe03f */
[----:B------:R-:W-:Y:S01]  /*6200*/  FMUL.FTZ R21, R38, UR58 ;  /* 0x0000003a26157c20 */ /* 0x000fe20008410000 */
[----:B------:R-:W-:Y:S01]  /*6210*/  UMOV UR7, 0x40000040 ;  /* 0x4000004000077882 */ /* 0x000fe20000000000 */
[----:B------:R-:W-:Y:S01]  /*6220*/  FMUL.FTZ R31, R54, UR58 ;  /* 0x0000003a361f7c20 */ /* 0x000fe20008410000 */
[----:B------:R-:W-:Y:S01]  /*6230*/  FMUL.FTZ R52, R56, UR58 ;  /* 0x0000003a38347c20 */ /* 0x000fe20008410000 */
[----:B------:R-:W-:Y:S01]  /*6240*/  FMUL.FTZ R34, R59, UR58 ;  /* 0x0000003a3b227c20 */ /* 0x000fe20008410000 */
[----:B------:R-:W-:Y:S01]  /*6250*/  FMUL.FTZ R24, R39, UR58 ;  /* 0x0000003a27187c20 */ /* 0x000fe20008410000 */
[----:B------:R-:W-:Y:S01]  /*6260*/  FMUL.FTZ R25, R42, UR58 ;  /* 0x0000003a2a197c20 */ /* 0x000fe20008410000 */
[----:B------:R-:W-:Y:S01]  /*6270*/  FMUL.FTZ R26, R43, UR58 ;  /* 0x0000003a2b1a7c20 */ /* 0x000fe20008410000 */
[----:B--2---:R-:W-:Y:S01]  /*6280*/  SHF.R.U32.HI R222, RZ, 0x7, R222 ;  /* 0x00000007ffde7819 */ /* 0x004fe200000116de */
        /* <DEDUP_REMOVED lines=17> */
[----:B------:R-:W-:Y:S01]  /*63a0*/  @!P1 PRMT R9, RZ, 0x654, R9 ;  /* 0x00000654ff099816 */ /* 0x000fe20000000009 */
[----:B------:R-:W-:Y:S01]  /*63b0*/  IMAD.SHL.U32 R67, R3, 0x80, RZ ;  /* 0x0000008003437824 */ /* 0x000fe200078e00ff */
[----:B------:R-:W0:Y:S01]  /*63c0*/  MUFU.TANH R10, R10 ;  /* 0x0000000a000a7308 */ /* 0x000e220000002400 */
[----:B------:R-:W-:-:S07]  /*63d0*/  IMAD.U32 R70, RZ, RZ, UR46 ;  /* 0x0000002eff467e24 */ /* 0x000fce000f8e00ff */
        /* <DEDUP_REMOVED lines=43> */
[----:B------:R-:W0:Y:S01]  /*6690*/  MUFU.TANH R47, R47 ;  /* 0x0000002f002f7308 */ /* 0x000e220000002400 */
[----:B------:R-:W-:Y:S02]  /*66a0*/  WARPGROUP.DEPBAR.LE gsb0, 0x0 ;  /* 0x00008000000079c5 */ /* 0x000fe40000010000 */
[----:B------:R-:W-:-:S06]  /*66b0*/  WARPGROUP.ARRIVE ;  /* 0x00000000000079c5 */ /* 0x000fcc0000000000 */
        /* <DEDUP_REMOVED lines=8> */
[----:B------:R-:W-:-:S03]  /*6740*/  FMUL.FTZ R48, R87, UR58 ;  /* 0x0000003a57307c20 */ /* 0x000fc60008410000 */
[----:B------:R-:W-:Y:S01]  /*6750*/  HGMMA.64x128x16.F32.BF16 R88, R164, gdesc[UR4].tnspB, R88, gsb0 ;  /* 0x41e00004a4587df0 */ /* 0x000fe20008001858 */
[----:B------:R-:W-:Y:S01]  /*6760*/  UIADD3 UR6, UR10, 0x280, URZ ;  /* 0x000002800a067890 */ /* 0x000fe2000fffe03f */
[----:B------:R-:W0:Y:S01]  /*6770*/  MUFU.TANH R168, R168 ;  /* 0x000000a800a87308 */ /* 0x000e220000002400 */
[----:B------:R-:W-:-:S07]  /*6780*/  UMOV UR7, 0x40000040 ;  /* 0x4000004000077882 */ /* 0x000fce0000000000 */
        /* <DEDUP_REMOVED lines=8> */
[----:B------:R-:W-:Y:S01]  /*6810*/  FMUL.FTZ R164, R29, UR58 ;  /* 0x0000003a1da47c20 */ /* 0x000fe20008410000 */
        /* <DEDUP_REMOVED lines=36> */
[----:B------:R-:W-:Y:S02]  /*6a60*/  VIADD R66, R17, UR37 ;  /* 0x0000002511427c36 */ /* 0x000fe40008000000 */
        /* <DEDUP_REMOVED lines=21> */
[----:B------:R-:W-:Y:S01]  /*6bc0*/  @UP0 ULDC UR6, c[0x0][0x44c] ;  /* 0x0001130000060ab9 */ /* 0x000fe20000000800 */
[----:B------:R-:W-:Y:S01]  /*6bd0*/  @UP0 ULDC UR7, c[0x0][0x450] ;  /* 0x0001140000070ab9 */ /* 0x000fe20000000800 */
[----:B------:R-:W-:Y:S01]  /*6be0*/  @P2 IMAD.HI.U32 R8, R66, UR6, RZ ;  /* 0x0000000642082c27 */ /* 0x000fe2000f8e00ff */
[----:B------:R-:W-:-:S04]  /*6bf0*/  PLOP3.LUT P2, PT, PT, PT, UP1, 0x40, 0x0 ;  /* 0x000000000000781c */ /* 0x000fc80003f4e818 */
[----:B------:R-:W-:Y:S02]  /*6c00*/  @P3 SHF.R.U32.HI R66, RZ, UR7, R8 ;  /* 0x00000007ff423c19 */ /* 0x000fe40008011608 */
[----:B------:R-:W-:-:S03]  /*6c10*/  IADD3 R8, -R222, 0xb, RZ ;  /* 0x0000000bde087810 */ /* 0x000fc60007ffe1ff */
[----:B------:R-:W5:Y:S01]  /*6c20*/  SHFL.IDX PT, R68, R66, RZ, 0x1c1f ;  /* 0x001c1fff42447589 */ /* 0x000f6200000e0000 */
[----:B------:R-:W-:Y:S02]  /*6c30*/  WARPGROUP.DEPBAR.LE gsb0, 0x0 ;  /* 0x00008000000079c5 */ /* 0x000fe40000010000 */
[----:B------:R0:W-:Y:S06]  /*6c40*/  BAR.ARV R8, 0x100 ;  /* 0x000400080000751d */ /* 0x0001ec0000002000 */
[----:B------:R1:W-:Y:S02]  /*6c50*/  @!P1 SYNCS.ARRIVE.TRANS64.RED.A1T0 RZ, [R9+URZ], RZ ;  /* 0x000000ff09ff99a7 */ /* 0x0003e4000810043f */
[----:B-1----:R-:W-:-:S04]  /*6c60*/  IADD3 R9, -R16, 0x1, -R67 ;  /* 0x0000000110097810 */ /* 0x002fc80007ffe943 */
[----:B------:R-:W-:-:S05]  /*6c70*/  IADD3 R9, -R70, UR38, R9 ;  /* 0x0000002646097c10 */ /* 0x000fca000fffe109 */
[C---:B------:R-:W-:Y:S02]  /*6c80*/  VIADD R79, R9.reuse, UR57 ;  /* 0x00000039094f7c36 */ /* 0x040fe40008000000 */
[----:B------:R-:W-:Y:S02]  /*6c90*/  VIADD R81, R9, UR54 ;  /* 0x0000003609517c36 */ /* 0x000fe40008000000 */
[--C-:B-----5:R-:W-:Y:S02]  /*6ca0*/  IMAD.IADD R71, R79, 0x1, R68.reuse ;  /* 0x000000014f477824 */ /* 0x120fe400078e0244 */
[----:B------:R-:W-:Y:S01]  /*6cb0*/  IMAD.IADD R75, R81, 0x1, R68 ;  /* 0x00000001514b7824 */ /* 0x000fe200078e0244 */
[----:B0-234-:R-:W-:Y:S06]  /*6cc0*/  @P2 BRA `(.L_x_1209) ;  /* 0x00000000005c2947 */ /* 0x01dfec0003800000 */
[----:B------:R-:W-:Y:S01]  /*6cd0*/  IMAD.U32 R9, RZ, RZ, UR46 ;  /* 0x0000002eff097e24 */ /* 0x000fe2000f8e00ff */
[----:B------:R-:W-:Y:S04]  /*6ce0*/  BSSY B0, `(.L_x_1210) ;  /* 0x0000011000007945 */ /* 0x000fe80003800000 */
[----:B------:R-:W-:-:S04]  /*6cf0*/  IADD3 R68, -R9, UR38, R68 ;  /* 0x0000002609447c10 */ /* 0x000fc8000fffe144 */
        /* <DEDUP_REMOVED lines=10> */
.L_x_1211:
[----:B------:R-:W-:-:S05]  /*6da0*/  IMAD.U32 R70, RZ, RZ, UR56 ;  /* 0x00000038ff467e24 */ /* 0x000fca000f8e00ff */
[----:B------:R-:W-:-:S13]  /*6db0*/  ISETP.NE.AND P2, PT, R70, 0x1, PT ;  /* 0x000000014600780c */ /* 0x000fda0003f45270 */
[----:B------:R-:W0:Y:S02]  /*6dc0*/  @P2 LDC.64 R8, c[0x0][0x9e8] ;  /* 0x00027a00ff082b82 */ /* 0x000e240000000a00 */
[----:B0-----:R-:W-:-:S05]  /*6dd0*/  @P2 IMAD.HI.U32 R8, R68, R8, RZ ;  /* 0x0000000844082227 */ /* 0x001fca00078e00ff */
[----:B------:R-:W-:-:S07]  /*6de0*/  @P2 SHF.R.U32.HI R68, RZ, R9, R8 ;  /* 0x00000009ff442219 */ /* 0x000fce0000011608 */
.L_x_1212:
[----:B------:R-:W-:Y:S05]  /*6df0*/  BSYNC B0 ;  /* 0x0000000000007941 */ /* 0x000fea0003800000 */
.L_x_1210:
[----:B------:R-:W-:-:S04]  /*6e00*/  IMAD R9, R68, R70, -R67 ;  /* 0x0000004644097224 */ /* 0x000fc800078e0a43 */
[----:B------:R-:W-:-:S05]  /*6e10*/  IMAD.IADD R8, R9, 0x1, -R16 ;  /* 0x0000000109087824 */ /* 0x000fca00078e0a10 */
[----:B------:R-:W-:Y:S02]  /*6e20*/  VIADDMNMX R71, R8, R70, R71, PT ;  /* 0x0000004608477246 */ /* 0x000fe40003800147 */
[----:B------:R-:W-:-:S07]  /*6e30*/  VIMNMX R75, R75, R8, !PT ;  /* 0x000000084b4b7248 */ /* 0x000fce0007fe0100 */
.L_x_1209:
[----:B------:R-:W-:Y:S01]  /*6e40*/  ISETP.GT.AND P2, PT, R3, -0x1, PT ;  /* 0xffffffff0300780c */ /* 0x000fe20003f44270 */
[----:B------:R-:W0:Y:S03]  /*6e50*/  SHFL.IDX PT, R8, R66, 0x1, 0x1c1f ;  /* 0x003c1f0042087f89 */ /* 0x000e2600000e0000 */
[C---:B------:R-:W-:Y:S02]  /*6e60*/  ISETP.GT.AND P5, PT, R75.reuse, RZ, P2 ;  /* 0x000000ff4b00720c */ /* 0x040fe400017a4270 */
[----:B------:R-:W-:Y:S02]  /*6e70*/  ISETP.GT.AND P4, PT, R75, 0x1, P2 ;  /* 0x000000014b00780c */ /* 0x000fe40001784270 */
[C---:B------:R-:W-:Y:S02]  /*6e80*/  ISETP.LT.OR P5, PT, R71.reuse, 0x1, P5 ;  /* 0x000000014700780c */ /* 0x040fe40002fa1670 */
[----:B------:R-:W-:-:S02]  /*6e90*/  ISETP.LT.OR P4, PT, R71, 0x2, P4 ;  /* 0x000000024700780c */ /* 0x000fc40002781670 */
[----:B------:R-:W-:Y:S02]  /*6ea0*/  FSEL R80, R10, -INF , !P5 ;  /* 0xff8000000a507808 */ /* 0x000fe40006800000 */
[C---:B------:R-:W-:Y:S02]  /*6eb0*/  ISETP.GT.AND P5, PT, R75.reuse, 0x10, P2 ;  /* 0x000000104b00780c */ /* 0x040fe400017a4270 */
[----:B------:R-:W-:Y:S02]  /*6ec0*/  ISETP.GT.AND P6, PT, R75, 0x8, P2 ;  /* 0x000000084b00780c */ /* 0x000fe400017c4270 */
[----:B------:R-:W-:Y:S02]  /*6ed0*/  ISETP.LT.OR P5, PT, R71, 0x11, P5 ;  /* 0x000000114700780c */ /* 0x000fe40002fa1670 */
[----:B------:R-:W-:Y:S02]  /*6ee0*/  ISETP.GT.AND P3, PT, R75, 0x9, P2 ;  /* 0x000000094b00780c */ /* 0x000fe40001764270 */
[----:B------:R-:W-:-:S02]  /*6ef0*/  FSEL R78, R12, -INF , !P4 ;  /* 0xff8000000c4e7808 */ /* 0x000fc40006000000 */
[----:B------:R-:W-:Y:S01]  /*6f00*/  ISETP.GT.AND P4, PT, R75, 0x11, P2 ;  /* 0x000000114b00780c */ /* 0x000fe20001784270 */
[----:B0-----:R-:W-:Y:S01]  /*6f10*/  IMAD.IADD R66, R79, 0x1, R8 ;  /* 0x000000014f427824 */ /* 0x001fe200078e0208 */
[----:B------:R-:W-:Y:S02]  /*6f20*/  FSEL R74, R165, -INF , !P5 ;  /* 0xff800000a54a7808 */ /* 0x000fe40006800000 */
[----:B------:R-:W-:Y:S02]  /*6f30*/  ISETP.GT.AND P5, PT, R75, 0x20, P2 ;  /* 0x000000204b00780c */ /* 0x000fe400017a4270 */
[C---:B------:R-:W-:Y:S02]  /*6f40*/  ISETP.LT.OR P6, PT, R71.reuse, 0x9, P6 ;  /* 0x000000094700780c */ /* 0x040fe400037c1670 */
[C---:B------:R-:W-:Y:S02]  /*6f50*/  ISETP.LT.OR P3, PT, R71.reuse, 0xa, P3 ;  /* 0x0000000a4700780c */ /* 0x040fe40001f61670 */
[----:B------:R-:W-:-:S02]  /*6f60*/  ISETP.LT.OR P4, PT, R71, 0x12, P4 ;  /* 0x000000124700780c */ /* 0x000fc40002781670 */
[----:B------:R-:W-:Y:S02]  /*6f70*/  ISETP.LT.OR P5, PT, R71, 0x21, P5 ;  /* 0x000000214700780c */ /* 0x000fe40002fa1670 */
[----:B------:R-:W-:Y:S02]  /*6f80*/  FSEL R76, R14, -INF , !P6 ;  /* 0xff8000000e4c7808 */ /* 0x000fe40007000000 */
[----:B------:R-:W-:Y:S02]  /*6f90*/  FSEL R164, R164, -INF , !P3 ;  /* 0xff800000a4a47808 */ /* 0x000fe40005800000 */
[C---:B------:R-:W-:Y:S02]  /*6fa0*/  ISETP.GT.AND P6, PT, R75.reuse, 0x18, P2 ;  /* 0x000000184b00780c */ /* 0x040fe400017c4270 */
[----:B------:R-:W-:Y:S02]  /*6fb0*/  ISETP.GT.AND P3, PT, R75, 0x19, P2 ;  /* 0x000000194b00780c */ /* 0x000fe40001764270 */
[----:B------:R-:W-:-:S02]  /*6fc0*/  FSEL R166, R166, -INF , !P4 ;  /* 0xff800000a6a67808 */ /* 0x000fc40006000000 */
[C---:B------:R-:W-:Y:S02]  /*6fd0*/  ISETP.GT.AND P4, PT, R75.reuse, 0x21, P2 ;  /* 0x000000214b00780c */ /* 0x040fe40001784270 */
        /* <DEDUP_REMOVED lines=11> */
[----:B------:R-:W-:Y:S02]  /*7090*/  ISETP.GT.AND P4, PT, R75, 0x31, P2 ;  /* 0x000000314b00780c */ /* 0x000fe40001784270 */
        /* <DEDUP_REMOVED lines=47> */
[----:B------:R-:W-:Y:S02]  /*7390*/  FSEL R61, R65, -INF , !P5 ;  /* 0xff800000413d7808 */ /* 0x000fe40006800000 */
[----:B------:R-:W-:Y:S02]  /*73a0*/  PLOP3.LUT P5, PT, PT, PT, UP1, 0x40, 0x0 ;  /* 0x000000000000781c */ /* 0x000fe40003fae818 */
[C---:B------:R-:W-:Y:S02]  /*73b0*/  ISETP.LT.OR P6, PT, R71.reuse, 0x69, P6 ;  /* 0x000000694700780c */ /* 0x040fe400037c1670 */
[----:B------:R-:W-:Y:S02]  /*73c0*/  ISETP.LT.OR P3, PT, R71, 0x6a, P3 ;  /* 0x0000006a4700780c */ /* 0x000fe40001f61670 */
[----:B------:R-:W-:Y:S02]  /*73d0*/  FSEL R59, R62, -INF , !P6 ;  /* 0xff8000003e3b7808 */ /* 0x000fe40007000000 */
[----:B------:R-:W-:-:S02]  /*73e0*/  FSEL R60, R63, -INF , !P3 ;  /* 0xff8000003f3c7808 */ /* 0x000fc40005800000 */
[C---:B------:R-:W-:Y:S02]  /*73f0*/  ISETP.GT.AND P4, PT, R75.reuse, 0x71, P2 ;  /* 0x000000714b00780c */ /* 0x040fe40001784270 */
[C---:B------:R-:W-:Y:S02]  /*7400*/  ISETP.GT.AND P6, PT, R75.reuse, 0x78, P2 ;  /* 0x000000784b00780c */ /* 0x040fe400017c4270 */
[----:B------:R-:W-:Y:S02]  /*7410*/  ISETP.GT.AND P3, PT, R75, 0x79, P2 ;  /* 0x000000794b00780c */ /* 0x000fe40001764270 */
[C---:B------:R-:W-:Y:S02]  /*7420*/  ISETP.LT.OR P4, PT, R71.reuse, 0x72, P4 ;  /* 0x000000724700780c */ /* 0x040fe40002781670 */
[C---:B------:R-:W-:Y:S02]  /*7430*/  ISETP.LT.OR P6, PT, R71.reuse, 0x79, P6 ;  /* 0x000000794700780c */ /* 0x040fe400037c1670 */
[----:B------:R-:W-:Y:S01]  /*7440*/  ISETP.LT.OR P3, PT, R71, 0x7a, P3 ;  /* 0x0000007a4700780c */ /* 0x000fe20001f61670 */
[----:B------:R-:W-:Y:S01]  /*7450*/  IMAD.IADD R71, R81, 0x1, R8 ;  /* 0x0000000151477824 */ /* 0x000fe200078e0208 */
[----:B------:R-:W-:-:S02]  /*7460*/  FSEL R64, R64, -INF , !P4 ;  /* 0xff80000040407808 */ /* 0x000fc40006000000 */
[----:B------:R-:W-:Y:S02]  /*7470*/  FSEL R62, R69, -INF , !P6 ;  /* 0xff800000453e7808 */ /* 0x000fe40007000000 */
[----:B------:R-:W-:Y:S01]  /*7480*/  FSEL R63, R73, -INF , !P3 ;  /* 0xff800000493f7808 */ /* 0x000fe20005800000 */
[----:B------:R-:W-:Y:S06]  /*7490*/  @P5 BRA `(.L_x_1213) ;  /* 0x00000000005c5947 */ /* 0x000fec0003800000 */
        /* <DEDUP_REMOVED lines=13> */
.L_x_1215:
[----:B------:R-:W-:-:S05]  /*7570*/  IMAD.U32 R82, RZ, RZ, UR56 ;  /* 0x00000038ff527e24 */ /* 0x000fca000f8e00ff */
[----:B------:R-:W-:-:S13]  /*7580*/  ISETP.NE.AND P3, PT, R82, 0x1, PT ;  /* 0x000000015200780c */ /* 0x000fda0003f65270 */
[----:B------:R-:W0:Y:S02]  /*7590*/  @P3 LDC.64 R8, c[0x0][0x9e8] ;  /* 0x00027a00ff083b82 */ /* 0x000e240000000a00 */
[----:B0-----:R-:W-:-:S05]  /*75a0*/  @P3 IMAD.HI.U32 R8, R65, R8, RZ ;  /* 0x0000000841083227 */ /* 0x001fca00078e00ff */
[----:B------:R-:W-:-:S07]  /*75b0*/  @P3 SHF.R.U32.HI R65, RZ, R9, R8 ;  /* 0x00000009ff413219 */ /* 0x000fce0000011608 */
.L_x_1216:
[----:B------:R-:W-:Y:S05]  /*75c0*/  BSYNC B0 ;  /* 0x0000000000007941 */ /* 0x000fea0003800000 */
.L_x_1214:
[----:B------:R-:W-:-:S04]  /*75d0*/  IMAD R65, R65, R82, -R67 ;  /* 0x0000005241417224 */ /* 0x000fc800078e0a43 */
[----:B------:R-:W-:-:S05]  /*75e0*/  IMAD.IADD R65, R65, 0x1, -R16 ;  /* 0x0000000141417824 */ /* 0x000fca00078e0a10 */
[----:B------:R-:W-:Y:S02]  /*75f0*/  VIADDMNMX R66, R65, R82, R66, PT ;  /* 0x0000005241427246 */ /* 0x000fe40003800142 */
[----:B------:R-:W-:-:S07]  /*7600*/  VIMNMX R71, R71, R65, !PT ;  /* 0x0000004147477248 */ /* 0x000fce0007fe0100 */
.L_x_1213:
[----:B------:R-:W-:Y:S01]  /*7610*/  FMNMX.FTZ R9, R80, R4, !PT ;  /* 0x0000000450097209 */ /* 0x000fe20007810000 */
[----:B------:R-:W-:Y:S01]  /*7620*/  UMOV UR10, UR55 ;  /* 0x00000037000a7c82 */ /* 0x000fe20008000000 */
[----:B------:R-:W-:Y:S01]  /*7630*/  ISETP.GT.AND P5, PT, R71, 0x8, P2 ;  /* 0x000000084700780c */ /* 0x000fe200017a4270 */
[----:B------:R-:W-:Y:S01]  /*7640*/  UMOV UR50, UR59 ;  /* 0x0000003b00327c82 */ /* 0x000fe20008000000 */
[----:B------:R-:W-:Y:S02]  /*7650*/  FMNMX.FTZ R9, R78, R9, !PT ;  /* 0x000000094e097209 */ /* 0x000fe40007810000 */
[----:B------:R-:W-:Y:S02]  /*7660*/  ISETP.LT.OR P5, PT, R66, 0x9, P5 ;  /* 0x000000094200780c */ /* 0x000fe40002fa1670 */
[----:B------:R-:W-:Y:S02]  /*7670*/  FMNMX.FTZ R9, R76, R9, !PT ;  /* 0x000000094c097209 */ /* 0x000fe40007810000 */
[----:B------:R-:W-:-:S02]  /*7680*/  FSEL R11, R11, -INF , !P5 ;  /* 0xff8000000b0b7808 */ /* 0x000fc40006800000 */
[----:B------:R-:W-:Y:S02]  /*7690*/  FMNMX.FTZ R9, R164, R9, !PT ;  /* 0x00000009a4097209 */ /* 0x000fe40007810000 */
[----:B------:R-:W-:Y:S02]  /*76a0*/  ISETP.GT.AND P5, PT, R71, 0x11, P2 ;  /* 0x000000114700780c */ /* 0x000fe400017a4270 */
[----:B------:R-:W-:Y:S02]  /*76b0*/  FMNMX.FTZ R9, R74, R9, !PT ;  /* 0x000000094a097209 */ /* 0x000fe40007810000 */
[----:B------:R-:W-:Y:S02]  /*76c0*/  ISETP.LT.OR P5, PT, R66, 0x12, P5 ;  /* 0x000000124200780c */ /* 0x000fe40002fa1670 */
[----:B------:R-:W-:Y:S02]  /*76d0*/  FMNMX.FTZ R9, R166, R9, !PT ;  /* 0x00000009a6097209 */ /* 0x000fe40007810000 */
[----:B------:R-:W-:-:S02]  /*76e0*/  FSEL R20, R20, -INF , !P5 ;  /* 0xff80000014147808 */ /* 0x000fc40006800000 */
[----:B------:R-:W-:Y:S02]  /*76f0*/  FMNMX.FTZ R9, R68, R9, !PT ;  /* 0x0000000944097209 */ /* 0x000fe40007810000 */
[C---:B------:R-:W-:Y:S02]  /*7700*/  ISETP.GT.AND P5, PT, R71.reuse, 0x20, P2 ;  /* 0x000000204700780c */ /* 0x040fe400017a4270 */
[----:B------:R-:W-:Y:S02]  /*7710*/  FMNMX.FTZ R9, R160, R9, !PT ;  /* 0x00000009a0097209 */ /* 0x000fe40007810000 */
[----:B------:R-:W-:Y:S02]  /*7720*/  ISETP.LT.OR P5, PT, R66, 0x21, P5 ;  /* 0x000000214200780c */ /* 0x000fe40002fa1670 */
[----:B------:R-:W-:Y:S02]  /*7730*/  FMNMX.FTZ R9, R162, R9, !PT ;  /* 0x00000009a2097209 */ /* 0x000fe40007810000 */
[----:B------:R-:W-:-:S02]  /*7740*/  ISETP.GT.AND P4, PT, R71, 0x1, P2 ;  /* 0x000000014700780c */ /* 0x000fc40001784270 */
[----:B------:R-:W-:Y:S02]  /*7750*/  FMNMX.FTZ R9, R72, R9, !PT ;  /* 0x0000000948097209 */ /* 0x000fe40007810000 */
[----:B------:R-:W-:Y:S02]  /*7760*/  ISETP.GT.AND P3, PT, R71, 0x9, P2 ;  /* 0x000000094700780c */ /* 0x000fe40001764270 */
[----:B------:R-:W-:Y:S02]  /*7770*/  FMNMX.FTZ R9, R168, R9, !PT ;  /* 0x00000009a8097209 */ /* 0x000fe40007810000 */
[----:B------:R-:W-:Y:S02]  /*7780*/  FSEL R25, R25, -INF , !P5 ;  /* 0xff80000019197808 */ /* 0x000fe40006800000 */
[----:B------:R-:W-:Y:S02]  /*7790*/  FMNMX.FTZ R8, R70, R9, !PT ;  /* 0x0000000946087209 */ /* 0x000fe40007810000 */
[----:B------:R-:W-:-:S02]  /*77a0*/  ISETP.GT.AND P5, PT, R71, RZ, P2 ;  /* 0x000000ff4700720c */ /* 0x000fc400017a4270 */
[----:B------:R-:W-:Y:S02]  /*77b0*/  FMNMX.FTZ R8, R169, R8, !PT ;  /* 0x00000008a9087209 */ /* 0x000fe40007810000 */
[C---:B------:R-:W-:Y:S02]  /*77c0*/  ISETP.LT.OR P4, PT, R66.reuse, 0x2, P4 ;  /* 0x000000024200780c */ /* 0x040fe40002781670 */
[----:B------:R-:W-:Y:S02]  /*77d0*/  FMNMX.FTZ R8, R49, R8, !PT ;  /* 0x0000000831087209 */ /* 0x000fe40007810000 */
[C---:B------:R-:W-:Y:S02]  /*77e0*/  ISETP.LT.OR P3, PT, R66.reuse, 0xa, P3 ;  /* 0x0000000a4200780c */ /* 0x040fe40001f61670 */
[----:B------:R-:W-:Y:S02]  /*77f0*/  FMNMX.FTZ R9, R51, R8, !PT ;  /* 0x0000000833097209 */ /* 0x000fe40007810000 */
[----:B------:R-:W-:-:S02]  /*7800*/  ISETP.LT.OR P5, PT, R66, 0x1, P5 ;  /* 0x000000014200780c */ /* 0x000fc40002fa1670 */
[----:B------:R-:W-:Y:S02]  /*7810*/  FMNMX.FTZ R9, R50, R9, !PT ;  /* 0x0000000932097209 */ /* 0x000fe40007810000 */
[----:B------:R-:W-:Y:S02]  /*7820*/  FSEL R7, R7, -INF , !P4 ;  /* 0xff80000007077808 */ /* 0x000fe40006000000 */
[----:B------:R-:W-:Y:S02]  /*7830*/  FMNMX.FTZ R9, R10, R9, !PT ;  /* 0x000000090a097209 */ /* 0x000fe40007810000 */
[----:B------:R-:W-:Y:S02]  /*7840*/  FSEL R13, R13, -INF , !P3 ;  /* 0xff8000000d0d7808 */ /* 0x000fe40005800000 */
[----:B------:R-:W-:Y:S02]  /*7850*/  FMNMX.FTZ R9, R52, R9, !PT ;  /* 0x0000000934097209 */ /* 0x000fe40007810000 */
[----:B------:R-:W-:-:S02]  /*7860*/  ISETP.GT.AND P4, PT, R71, 0x10, P2 ;  /* 0x000000104700780c */ /* 0x000fc40001784270 */
[----:B------:R-:W-:Y:S02]  /*7870*/  FMNMX.FTZ R9, R14, R9, !PT ;  /* 0x000000090e097209 */ /* 0x000fe40007810000 */
[----:B------:R-:W-:Y:S02]  /*7880*/  ISETP.GT.AND P3, PT, R71, 0x18, P2 ;  /* 0x000000184700780c */ /* 0x000fe40001764270 */
[----:B------:R-:W-:Y:S02]  /*7890*/  FMNMX.FTZ R8, R12, R9, !PT ;  /* 0x000000090c087209 */ /* 0x000fe40007810000 */
[----:B------:R-:W-:Y:S02]  /*78a0*/  FSEL R73, R5, -INF , !P5 ;  /* 0xff80000005497808 */ /* 0x000fe40006800000 */
[----:B------:R-:W-:Y:S02]  /*78b0*/  FMNMX.FTZ R9, R53, R8, !PT ;  /* 0x0000000835097209 */ /* 0x000fe40007810000 */
[----:B------:R-:W-:-:S02]  /*78c0*/  ISETP.LT.OR P4, PT, R66, 0x11, P4 ;  /* 0x000000114200780c */ /* 0x000fc40002781670 */
[----:B------:R-:W-:Y:S02]  /*78d0*/  FMNMX.FTZ R8, R54, R9, !PT ;  /* 0x0000000936087209 */ /* 0x000fe40007810000 */
[----:B------:R-:W-:Y:S02]  /*78e0*/  ISETP.LT.OR P3, PT, R66, 0x19, P3 ;  /* 0x000000194200780c */ /* 0x000fe40001f61670 */
[----:B------:R-:W-:Y:S02]  /*78f0*/  FMNMX.FTZ R9, R55, R8, !PT ;  /* 0x0000000837097209 */ /* 0x000fe40007810000 */
[----:B------:R-:W-:Y:S02]  /*7900*/  FSEL R15, R15, -INF , !P4 ;  /* 0xff8000000f0f7808 */ /* 0x000fe40006000000 */
[----:B------:R-:W-:Y:S02]  /*7910*/  FMNMX.FTZ R8, R56, R9, !PT ;  /* 0x0000000938087209 */ /* 0x000fe40007810000 */
[----:B------:R-:W-:-:S02]  /*7920*/  FSEL R21, R21, -INF , !P3 ;  /* 0xff80000015157808 */ /* 0x000fc40005800000 */
        /* <DEDUP_REMOVED lines=13> */
[----:B------:R-:W-:Y:S02]  /*7a00*/  ISETP.GT.AND P4, PT, R71, 0x28, P2 ;  /* 0x000000284700780c */ /* 0x000fe40001784270 */
[----:B------:R-:W-:Y:S02]  /*7a10*/  FMNMX.FTZ R9, R63, R8, !PT ;  /* 0x000000083f097209 */ /* 0x000fe40007810000 */
[----:B------:R-:W-:Y:S02]  /*7a20*/  ISETP.GT.AND P3, PT, R71, 0x29, P2 ;  /* 0x000000294700780c */ /* 0x000fe40001764270 */
[C---:B------:R-:W-:Y:S01]  /*7a30*/  ISETP.LT.OR P4, PT, R66.reuse, 0x29, P4 ;  /* 0x000000294200780c */ /* 0x040fe20002781670 */
[----:B------:R-:W0:Y:S01]  /*7a40*/  SHFL.BFLY PT, R8, R9, 0x2, 0x1f ;  /* 0x0c401f0009087f89 */ /* 0x000e2200000e0000 */
[----:B------:R-:W-:-:S02]  /*7a50*/  ISETP.LT.OR P5, PT, R66, 0x2a, P3 ;  /* 0x0000002a4200780c */ /* 0x000fc40001fa1670 */
[----:B------:R-:W-:Y:S02]  /*7a60*/  ISETP.GT.AND P3, PT, R71, 0x31, P2 ;  /* 0x000000314700780c */ /* 0x000fe40001764270 */
[----:B------:R-:W-:Y:S02]  /*7a70*/  FSEL R27, R27, -INF , !P4 ;  /* 0xff8000001b1b7808 */ /* 0x000fe40006000000 */
[----:B------:R-:W-:Y:S02]  /*7a80*/  ISETP.GT.AND P4, PT, R71, 0x30, P2 ;  /* 0x000000304700780c */ /* 0x000fe40001784270 */
[C---:B------:R-:W-:Y:S02]  /*7a90*/  ISETP.LT.OR P3, PT, R66.reuse, 0x32, P3 ;  /* 0x000000324200780c */ /* 0x040fe40001f61670 */
[----:B------:R-:W-:Y:S02]  /*7aa0*/  ISETP.LT.OR P4, PT, R66, 0x31, P4 ;  /* 0x000000314200780c */ /* 0x000fe40002781670 */
[----:B------:R-:W-:-:S02]  /*7ab0*/  FSEL R30, R30, -INF , !P3 ;  /* 0xff8000001e1e7808 */ /* 0x000fc40005800000 */
[----:B------:R-:W-:Y:S02]  /*7ac0*/  ISETP.GT.AND P3, PT, R71, 0x40, P2 ;  /* 0x000000404700780c */ /* 0x000fe40001764270 */
[----:B------:R-:W-:Y:S02]  /*7ad0*/  FSEL R29, R29, -INF , !P4 ;  /* 0xff8000001d1d7808 */ /* 0x000fe40006000000 */
[----:B------:R-:W-:Y:S02]  /*7ae0*/  ISETP.GT.AND P4, PT, R71, 0x39, P2 ;  /* 0x000000394700780c */ /* 0x000fe40001784270 */
[C---:B------:R-:W-:Y:S02]  /*7af0*/  ISETP.LT.OR P3, PT, R66.reuse, 0x41, P3 ;  /* 0x000000414200780c */ /* 0x040fe40001f61670 */
[----:B------:R-:W-:Y:S02]  /*7b00*/  ISETP.LT.OR P4, PT, R66, 0x3a, P4 ;  /* 0x0000003a4200780c */ /* 0x000fe40002781670 */
[----:B0-----:R-:W-:-:S02]  /*7b10*/  FMNMX.FTZ R65, R9, R8, !PT ;  /* 0x0000000809417209 */ /* 0x001fc40007810000 */
[----:B------:R-:W-:Y:S02]  /*7b20*/  FSEL R28, R28, -INF , !P5 ;  /* 0xff8000001c1c7808 */ /* 0x000fe40006800000 */
[C---:B------:R-:W-:Y:S01]  /*7b30*/  ISETP.GT.AND P5, PT, R71.reuse, 0x38, P2 ;  /* 0x000000384700780c */ /* 0x040fe200017a4270 */
[----:B------:R-:W0:Y:S01]  /*7b40*/  SHFL.BFLY PT, R8, R65, 0x1, 0x1f ;  /* 0x0c201f0041087f89 */ /* 0x000e2200000e0000 */
[----:B------:R-:W-:Y:S02]  /*7b50*/  FSEL R32, R32, -INF , !P4 ;  /* 0xff80000020207808 */ /* 0x000fe40006000000 */
[----:B------:R-:W-:Y:S02]  /*7b60*/  ISETP.GT.AND P4, PT, R71, 0x48, P2 ;  /* 0x000000484700780c */ /* 0x000fe40001784270 */
[C---:B------:R-:W-:Y:S02]  /*7b70*/  ISETP.LT.OR P5, PT, R66.reuse, 0x39, P5 ;  /* 0x000000394200780c */ /* 0x040fe40002fa1670 */
[----:B------:R-:W-:-:S02]  /*7b80*/  ISETP.LT.OR P4, PT, R66, 0x49, P4 ;  /* 0x000000494200780c */ /* 0x000fc40002781670 */
[----:B0-----:R-:W-:-:S04]  /*7b90*/  FMNMX.FTZ R8, R65, R8, !PT ;  /* 0x0000000841087209 */ /* 0x001fc80007810000 */
[C---:B------:R-:W-:Y:S01]  /*7ba0*/  FSETP.NEU.FTZ.AND P6, PT, R8.reuse, -INF , PT ;  /* 0xff8000000800780b */ /* 0x040fe20003fdd000 */
[----:B------:R-:W-:-:S05]  /*7bb0*/  FMUL.FTZ R67, R8, UR10 ;  /* 0x0000000a08437c20 */ /* 0x000fca0008410000 */
[----:B------:R-:W-:-:S05]  /*7bc0*/  FSEL R9, R67, RZ, P6 ;  /* 0x000000ff43097208 */ /* 0x000fca0003000000 */
[--C-:B------:R-:W-:Y:S01]  /*7bd0*/  FFMA.FTZ R176, R74, UR10, -R9.reuse ;  /* 0x0000000a4ab07c23 */ /* 0x100fe20008010809 */
[----:B------:R-:W-:Y:S01]  /*7be0*/  FMNMX.FTZ R74, R73, R6, !PT ;  /* 0x00000006494a7209 */ /* 0x000fe20007810000 */
[--C-:B------:R-:W-:Y:S01]  /*7bf0*/  FFMA.FTZ R178, R68, UR10, -R9.reuse ;  /* 0x0000000a44b27c23 */ /* 0x100fe20008010809 */
[----:B------:R-:W-:Y:S01]  /*7c00*/  FSEL R68, R31, -INF , !P5 ;  /* 0xff8000001f447808 */ /* 0x000fe20006800000 */
[--C-:B------:R-:W-:Y:S01]  /*7c10*/  FFMA.FTZ R182, R76, UR10, -R9.reuse ;  /* 0x0000000a4cb67c23 */ /* 0x100fe20008010809 */
[----:B------:R-:W-:Y:S01]  /*7c20*/  FMNMX.FTZ R74, R7, R74, !PT ;  /* 0x0000004a074a7209 */ /* 0x000fe20007810000 */
[--C-:B------:R-:W-:Y:S01]  /*7c30*/  FFMA.FTZ R76, R70, UR10, -R9.reuse ;  /* 0x0000000a464c7c23 */ /* 0x100fe20008010809 */
[----:B------:R-:W-:Y:S01]  /*7c40*/  ISETP.GT.AND P5, PT, R71, 0x41, P2 ;  /* 0x000000414700780c */ /* 0x000fe200017a4270 */
[--C-:B------:R-:W-:Y:S01]  /*7c50*/  FFMA.FTZ R170, R51, UR10, -R9.reuse ;  /* 0x0000000a33aa7c23 */ /* 0x100fe20008010809 */
[----:B------:R-:W-:Y:S01]  /*7c60*/  FMNMX.FTZ R74, R11, R74, !PT ;  /* 0x0000004a0b4a7209 */ /* 0x000fe20007810000 */
[--C-:B------:R-:W-:Y:S01]  /*7c70*/  FFMA.FTZ R67, R164, UR10, -R9.reuse ;  /* 0x0000000aa4437c23 */ /* 0x100fe20008010809 */
[----:B------:R-:W-:Y:S01]  /*7c80*/  ISETP.LT.OR P5, PT, R66, 0x42, P5 ;  /* 0x000000424200780c */ /* 0x000fe20002fa1670 */
        /* <DEDUP_REMOVED lines=14> */
[----:B------:R0:W-:Y:S01]  /*7d70*/  MUFU.EX2 R31, R160 ;  /* 0x000000a0001f7308 */ /* 0x0001e20000000800 */
[----:B------:R-:W-:Y:S01]  /*7d80*/  FSEL R70, R37, -INF , !P5 ;  /* 0xff80000025467808 */ /* 0x000fe20006800000 */
        /* <DEDUP_REMOVED lines=8> */
[--C-:B0-----:R-:W-:Y:S01]  /*7e10*/  FFMA.FTZ R160, R53, UR10, -R9.reuse ;  /* 0x0000000a35a07c23 */ /* 0x101fe20008010809 */
[----:B------:R-:W-:Y:S01]  /*7e20*/  FMNMX.FTZ R72, R26, R75, !PT ;  /* 0x0000004b1a487209 */ /* 0x000fe20007810000 */
[--C-:B------:R-:W-:Y:S01]  /*7e30*/  FFMA.FTZ R156, R57, UR10, -R9.reuse ;  /* 0x0000000a399c7c23 */ /* 0x100fe20008010809 */
[----:B------:R-:W-:Y:S01]  /*7e40*/  ISETP.LT.OR P3, PT, R66, 0x4a, P3 ;  /* 0x0000004a4200780c */ /* 0x000fe20001f61670 */
[----:B------:R-:W-:Y:S01]  /*7e50*/  MUFU.EX2 R65, R65 ;  /* 0x0000004100417308 */ /* 0x000fe20000000800 */
        /* <DEDUP_REMOVED lines=17> */
[----:B------:R-:W-:Y:S01]  /*7f70*/  FFMA.FTZ R63, R63, UR10, -R9 ;  /* 0x0000000a3f3f7c23 */ /* 0x000fe20008010809 */
[----:B------:R-:W-:Y:S01]  /*7f80*/  ISETP.LT.OR P4, PT, R66, 0x52, P4 ;  /* 0x000000524200780c */ /* 0x000fe20002781670 */
[----:B------:R-:W-:Y:S01]  /*7f90*/  MUFU.EX2 R180, R180 ;  /* 0x000000b400b47308 */ /* 0x000fe20000000800 */
[----:B------:R-:W-:-:S02]  /*7fa0*/  FMNMX.FTZ R74, R32, R75, !PT ;  /* 0x0000004b204a7209 */ /* 0x000fc40007810000 */
[----:B------:R-:W-:Y:S02]  /*7fb0*/  FSEL R38, R38, -INF , !P4 ;  /* 0xff80000026267808 */ /* 0x000fe40006000000 */
[----:B------:R-:W-:Y:S01]  /*7fc0*/  FMNMX.FTZ R37, R69, R74, !PT ;  /* 0x0000004a45257209 */ /* 0x000fe20007810000 */
[----:B------:R-:W-:Y:S01]  /*7fd0*/  FFMA.FTZ R74, R49, UR10, -R9 ;  /* 0x0000000a314a7c23 */ /* 0x000fe20008010809 */
[----:B------:R-:W-:Y:S01]  /*7fe0*/  ISETP.LT.OR P3, PT, R66, 0x59, P3 ;  /* 0x000000594200780c */ /* 0x000fe20001f61670 */
[----:B------:R-:W-:Y:S01]  /*7ff0*/  MUFU.EX2 R182, R182 ;  /* 0x000000b600b67308 */ /* 0x000fe20000000800 */
[----:B------:R-:W-:Y:S02]  /*8000*/  FMNMX.FTZ R75, R34, R37, !PT ;  /* 0x00000025224b7209 */ /* 0x000fe40007810000 */
[----:B------:R-:W-:Y:S02]  /*8010*/  ISETP.GT.AND P4, PT, R71, 0x60, P2 ;  /* 0x000000604700780c */ /* 0x000fe40001784270 */
[----:B------:R-:W-:-:S02]  /*8020*/  FMNMX.FTZ R75, R72, R75, !PT ;  /* 0x0000004b484b7209 */ /* 0x000fc40007810000 */
[----:B------:R-:W-:Y:S01]  /*8030*/  ISETP.GT.AND P5, PT, R71, 0x59, P2 ;  /* 0x000000594700780c */ /* 0x000fe200017a4270 */
[----:B------:R-:W-:Y:S01]  /*8040*/  MUFU.EX2 R67, R67 ;  /* 0x0000004300437308 */ /* 0x000fe20000000800 */
[----:B------:R-:W-:Y:S02]  /*8050*/  FMNMX.FTZ R75, R36, R75, !PT ;  /* 0x0000004b244b7209 */ /* 0x000fe40007810000 */
[----:B------:R-:W-:Y:S01]  /*8060*/  FSEL R49, R39, -INF , !P3 ;  /* 0xff80000027317808 */ /* 0x000fe20005800000 */
[----:B------:R-:W-:Y:S01]  /*8070*/  FFMA.FTZ R39, R50, UR10, -R9 ;  /* 0x0000000a32277c23 */ /* 0x000fe20008010809 */
[----:B------:R-:W-:Y:S02]  /*8080*/  FMNMX.FTZ R75, R70, R75, !PT ;  /* 0x0000004b464b7209 */ /* 0x000fe40007810000 */
[C---:B------:R-:W-:Y:S01]  /*8090*/  ISETP.LT.OR P4, PT, R66.reuse, 0x61, P4 ;  /* 0x000000614200780c */ /* 0x040fe20002781670 */
[----:B------:R-:W-:Y:S01]  /*80a0*/  MUFU.EX2 R176, R176 ;  /* 0x000000b000b07308 */ /* 0x000fe20000000800 */
[----:B------:R-:W-:-:S02]  /*80b0*/  ISETP.LT.OR P5, PT, R66, 0x5a, P5 ;  /* 0x0000005a4200780c */ /* 0x000fc40002fa1670 */
[----:B------:R-:W-:Y:S02]  /*80c0*/  FMNMX.FTZ R50, R38, R75, !PT ;  /* 0x0000004b26327209 */ /* 0x000fe40007810000 */
[----:B------:R-:W-:Y:S02]  /*80d0*/  FSEL R51, R41, -INF , !P4 ;  /* 0xff80000029337808 */ /* 0x000fe40006000000 */
[----:B------:R-:W-:Y:S01]  /*80e0*/  ISETP.GT.AND P3, PT, R71, 0x61, P2 ;  /* 0x000000614700780c */ /* 0x000fe20001764270 */
[----:B------:R-:W-:Y:S01]  /*80f0*/  MUFU.EX2 R5, R5 ;  /* 0x0000000500057308 */ /* 0x000fe20000000800 */
[----:B------:R-:W-:Y:S02]  /*8100*/  FSEL R40, R40, -INF , !P5 ;  /* 0xff80000028287808 */ /* 0x000fe40006800000 */
[----:B------:R-:W-:Y:S02]  /*8110*/  FMNMX.FTZ R41, R49, R50, !PT ;  /* 0x0000003231297209 */ /* 0x000fe40007810000 */
[----:B------:R-:W-:-:S02]  /*8120*/  ISETP.GT.AND P5, PT, R71, 0x68, P2 ;  /* 0x000000684700780c */ /* 0x000fc400017a4270 */
[----:B------:R-:W-:Y:S01]  /*8130*/  ISETP.LT.OR P3, PT, R66, 0x62, P3 ;  /* 0x000000624200780c */ /* 0x000fe20001f61670 */
[----:B------:R-:W-:Y:S01]  /*8140*/  MUFU.EX2 R178, R178 ;  /* 0x000000b200b27308 */ /* 0x000fe20000000800 */
[----:B------:R-:W-:Y:S02]  /*8150*/  FMNMX.FTZ R50, R40, R41, !PT ;  /* 0x0000002928327209 */ /* 0x000fe40007810000 */
[----:B------:R-:W-:Y:S02]  /*8160*/  ISETP.LT.OR P5, PT, R66, 0x69, P5 ;  /* 0x000000694200780c */ /* 0x000fe40002fa1670 */
[----:B------:R-:W-:Y:S02]  /*8170*/  ISETP.GT.AND P4, PT, R71, 0x69, P2 ;  /* 0x000000694700780c */ /* 0x000fe40001784270 */
[----:B------:R-:W-:Y:S01]  /*8180*/  FSEL R42, R42, -INF , !P3 ;  /* 0xff8000002a2a7808 */ /* 0x000fe20005800000 */
[----:B------:R-:W-:Y:S01]  /*8190*/  MUFU.EX2 R172, R172 ;  /* 0x000000ac00ac7308 */ /* 0x000fe20000000800 */
[----:B------:R-:W-:-:S02]  /*81a0*/  FMNMX.FTZ R41, R51, R50, !PT ;  /* 0x0000003233297209 */ /* 0x000fc40007810000 */
[----:B------:R-:W-:Y:S02]  /*81b0*/  FSEL R10, R43, -INF , !P5 ;  /* 0xff8000002b0a7808 */ /* 0x000fe40006800000 */
[C---:B------:R-:W-:Y:S02]  /*81c0*/  ISETP.GT.AND P3, PT, R71.reuse, 0x70, P2 ;  /* 0x000000704700780c */ /* 0x040fe40001764270 */
[----:B------:R-:W-:Y:S01]  /*81d0*/  ISETP.LT.OR P4, PT, R66, 0x6a, P4 ;  /* 0x0000006a4200780c */ /* 0x000fe20002781670 */
[----:B------:R-:W-:Y:S01]  /*81e0*/  MUFU.EX2 R33, R33 ;  /* 0x0000002100217308 */ /* 0x000fe20000000800 */
[----:B------:R-:W-:Y:S02]  /*81f0*/  FMNMX.FTZ R43, R42, R41, !PT ;  /* 0x000000292a2b7209 */ /* 0x000fe40007810000 */
[----:B------:R-:W-:Y:S02]  /*8200*/  ISETP.GT.AND P5, PT, R71, 0x71, P2 ;  /* 0x000000714700780c */ /* 0x000fe400017a4270 */
[----:B------:R-:W-:-:S02]  /*8210*/  FSEL R44, R44, -INF , !P4 ;  /* 0xff8000002c2c7808 */ /* 0x000fc40006000000 */
[----:B------:R-:W-:Y:S01]  /*8220*/  ISETP.LT.OR P3, PT, R66, 0x71, P3 ;  /* 0x000000714200780c */ /* 0x000fe20001f61670 */
[----:B------:R-:W-:Y:S01]  /*8230*/  MUFU.EX2 R174, R174 ;  /* 0x000000ae00ae7308 */ /* 0x000fe20000000800 */
[----:B------:R-:W-:Y:S02]  /*8240*/  FMNMX.FTZ R43, R10, R43, !PT ;  /* 0x0000002b0a2b7209 */ /* 0x000fe40007810000 */
[----:B------:R-:W-:Y:S02]  /*8250*/  ISETP.GT.AND P4, PT, R71, 0x78, P2 ;  /* 0x000000784700780c */ /* 0x000fe40001784270 */
[----:B------:R-:W-:Y:S02]  /*8260*/  ISETP.LT.OR P5, PT, R66, 0x72, P5 ;  /* 0x000000724200780c */ /* 0x000fe40002fa1670 */
[----:B------:R-:W-:Y:S01]  /*8270*/  FSEL R50, R45, -INF , !P3 ;  /* 0xff8000002d327808 */ /* 0x000fe20005800000 */
[----:B------:R-:W-:Y:S01]  /*8280*/  MUFU.EX2 R35, R76 ;  /* 0x0000004c00237308 */ /* 0x000fe20000000800 */
[----:B------:R-:W-:-:S02]  /*8290*/  FMNMX.FTZ R43, R44, R43, !PT ;  /* 0x0000002b2c2b7209 */ /* 0x000fc40007810000 */
[----:B------:R-:W-:Y:S02]  /*82a0*/  ISETP.GT.AND P2, PT, R71, 0x79, P2 ;  /* 0x000000794700780c */ /* 0x000fe40001744270 */
[----:B------:R-:W-:Y:S02]  /*82b0*/  ISETP.LT.OR P4, PT, R66, 0x79, P4 ;  /* 0x000000794200780c */ /* 0x000fe40002781670 */
[----:B------:R-:W-:Y:S01]  /*82c0*/  FSEL R46, R46, -INF , !P5 ;  /* 0xff8000002e2e7808 */ /* 0x000fe20006800000 */
[----:B------:R-:W-:Y:S01]  /*82d0*/  MUFU.EX2 R168, R168 ;  /* 0x000000a800a87308 */ /* 0x000fe20000000800 */
[----:B------:R-:W-:Y:S02]  /*82e0*/  FMNMX.FTZ R43, R50, R43, !PT ;  /* 0x0000002b322b7209 */ /* 0x000fe40007810000 */
[----:B------:R-:W-:Y:S02]  /*82f0*/  ISETP.LT.OR P2, PT, R66, 0x7a, P2 ;  /* 0x0000007a4200780c */ /* 0x000fe40001741670 */
[----:B------:R-:W-:Y:S01]  /*8300*/  FSEL R14, R47, -INF , !P4 ;  /* 0xff8000002f0e7808 */ /* 0x000fe20006000000 */
[----:B------:R-:W-:Y:S01]  /*8310*/  FFMA.FTZ R47, R12, UR10, -R9 ;  /* 0x0000000a0c2f7c23 */ /* 0x000fe20008010809 */
[----:B------:R-:W-:Y:S01]  /*8320*/  FMNMX.FTZ R45, R46, R43, !PT ;  /* 0x0000002b2e2d7209 */ /* 0x000fe20007810000 */
[----:B------:R-:W-:Y:S01]  /*8330*/  MUFU.EX2 R37, R74 ;  /* 0x0000004a00257308 */ /* 0x000fe20000000800 */
[----:B------:R-:W-:-:S02]  /*8340*/  FSEL R48, R48, -INF , !P2 ;  /* 0xff80000030307808 */ /* 0x000fc40005000000 */
[----:B------:R-:W-:Y:S02]  /*8350*/  FMNMX.FTZ R45, R14, R45, !PT ;  /* 0x0000002d0e2d7209 */ /* 0x000fe40007810000 */
[----:B------:R-:W-:Y:S02]  /*8360*/  FSEL R59, R8, RZ, P6 ;  /* 0x000000ff083b7208 */ /* 0x000fe40003000000 */
[----:B------:R-:W-:Y:S01]  /*8370*/  FMNMX.FTZ R12, R48, R45, !PT ;  /* 0x0000002d300c7209 */ /* 0x000fe20007810000 */
[----:B------:R-:W-:Y:S01]  /*8380*/  FFMA.FTZ R45, R54, UR10, -R9 ;  /* 0x0000000a362d7c23 */ /* 0x000fe20008010809 */
[----:B------:R-:W-:Y:S01]  /*8390*/  MUFU.EX2 R170, R170 ;  /* 0x000000aa00aa7308 */ /* 0x000fe20000000800 */
[----:B------:R-:W-:Y:S02]  /*83a0*/  FADD.FTZ R4, -R59, R4 ;  /* 0x000000043b047221 */ /* 0x000fe40000010100 */
[----:B------:R-:W0:Y:S02]  /*83b0*/  SHFL.BFLY PT, R71, R12, 0x2, 0x1f ;  /* 0x0c401f000c477f89 */ /* 0x000e2400000e0000 */
[----:B------:R-:W-:-:S03]  /*83c0*/  FMUL.FTZ R4, R4, UR10 ;  /* 0x0000000a04047c20 */ /* 0x000fc60008410000 */
[----:B------:R-:W-:Y:S08]  /*83d0*/  MUFU.EX2 R39, R39 ;  /* 0x0000002700277308 */ /* 0x000ff00000000800 */
[----:B------:R-:W1:Y:S08]  /*83e0*/  MUFU.EX2 R4, R4 ;  /* 0x0000000400047308 */ /* 0x000e700000000800 */
[----:B------:R-:W2:Y:S01]  /*83f0*/  MUFU.EX2 R164, R164 ;  /* 0x000000a400a47308 */ /* 0x000ea20000000800 */
[----:B0-----:R-:W-:-:S05]  /*8400*/  FMNMX.FTZ R71, R12, R71, !PT ;  /* 0x000000470c477209 */ /* 0x001fca0007810000 */
[----:B------:R-:W0:Y:S02]  /*8410*/  SHFL.BFLY PT, R12, R71, 0x1, 0x1f ;  /* 0x0c201f00470c7f89 */ /* 0x000e2400000e0000 */
[----:B------:R3:W4:Y:S01]  /*8420*/  MUFU.EX2 R41, R52 ;  /* 0x0000003400297308 */ /* 0x0007220000000800 */
[-C--:B-1----:R-:W-:Y:S01]  /*8430*/  FMUL.FTZ R88, R88, R4.reuse ;  /* 0x0000000458587220 */ /* 0x082fe20000410000 */
[-C--:B------:R-:W-:Y:S01]  /*8440*/  FMUL.FTZ R89, R89, R4.reuse ;  /* 0x0000000459597220 */ /* 0x080fe20000410000 */
[-C--:B------:R-:W-:Y:S01]  /*8450*/  FMUL.FTZ R92, R92, R4.reuse ;  /* 0x000000045c5c7220 */ /* 0x080fe20000410000 */
[-C--:B------:R-:W-:Y:S01]  /*8460*/  FMUL.FTZ R93, R93, R4.reuse ;  /* 0x000000045d5d7220 */ /* 0x080fe20000410000 */
[-C--:B------:R-:W-:Y:S01]  /*8470*/  FMUL.FTZ R96, R96, R4.reuse ;  /* 0x0000000460607220 */ /* 0x080fe20000410000 */
[-C--:B------:R-:W-:Y:S01]  /*8480*/  FMUL.FTZ R97, R97, R4.reuse ;  /* 0x0000000461617220 */ /* 0x080fe20000410000 */
[-C--:B------:R-:W-:Y:S01]  /*8490*/  FMUL.FTZ R100, R100, R4.reuse ;  /* 0x0000000464647220 */ /* 0x080fe20000410000 */
[----:B------:R-:W1:Y:S01]  /*84a0*/  MUFU.EX2 R166, R166 ;  /* 0x000000a600a67308 */ /* 0x000e620000000800 */
[-C--:B------:R-:W-:Y:S01]  /*84b0*/  FMUL.FTZ R101, R101, R4.reuse ;  /* 0x0000000465657220 */ /* 0x080fe20000410000 */
[-C--:B------:R-:W-:Y:S01]  /*84c0*/  FMUL.FTZ R104, R104, R4.reuse ;  /* 0x0000000468687220 */ /* 0x080fe20000410000 */
[-C--:B------:R-:W-:Y:S01]  /*84d0*/  FMUL.FTZ R105, R105, R4.reuse ;  /* 0x0000000469697220 */ /* 0x080fe20000410000 */
[-C--:B------:R-:W-:Y:S01]  /*84e0*/  FMUL.FTZ R108, R108, R4.reuse ;  /* 0x000000046c6c7220 */ /* 0x080fe20000410000 */
[-C--:B------:R-:W-:Y:S01]  /*84f0*/  FMUL.FTZ R109, R109, R4.reuse ;  /* 0x000000046d6d7220 */ /* 0x080fe20000410000 */
[-C--:B------:R-:W-:Y:S01]  /*8500*/  FMUL.FTZ R112, R112, R4.reuse ;  /* 0x0000000470707220 */ /* 0x080fe20000410000 */
[-C--:B------:R-:W-:Y:S01]  /*8510*/  FMUL.FTZ R113, R113, R4.reuse ;  /* 0x0000000471717220 */ /* 0x080fe20000410000 */
[----:B------:R-:W5:Y:S01]  /*8520*/  MUFU.EX2 R43, R47 ;  /* 0x0000002f002b7308 */ /* 0x000f620000000800 */
[-C--:B------:R-:W-:Y:S01]  /*8530*/  FMUL.FTZ R116, R116, R4.reuse ;  /* 0x0000000474747220 */ /* 0x080fe20000410000 */
[-C--:B------:R-:W-:Y:S01]  /*8540*/  FMUL.FTZ R117, R117, R4.reuse ;  /* 0x0000000475757220 */ /* 0x080fe20000410000 */
[-C--:B------:R-:W-:Y:S01]  /*8550*/  FMUL.FTZ R120, R120, R4.reuse ;  /* 0x0000000478787220 */ /* 0x080fe20000410000 */
[-C--:B------:R-:W-:Y:S01]  /*8560*/  FMUL.FTZ R121, R121, R4.reuse ;  /* 0x0000000479797220 */ /* 0x080fe20000410000 */
[-C--:B------:R-:W-:Y:S01]  /*8570*/  FMUL.FTZ R124, R124, R4.reuse ;  /* 0x000000047c7c7220 */ /* 0x080fe20000410000 */
[----:B------:R-:W-:Y:S01]  /*8580*/  FMUL.FTZ R125, R125, R4 ;  /* 0x000000047d7d7220 */ /* 0x000fe20000410000 */
[----:B0-----:R-:W-:Y:S01]  /*8590*/  FMNMX.FTZ R9, R71, R12, !PT ;  /* 0x0000000c47097209 */ /* 0x001fe20007810000 */
[----:B------:R-:W-:Y:S01]  /*85a0*/  MUFU.EX2 R160, R160 ;  /* 0x000000a000a07308 */ /* 0x000fe20000000800 */
[-C--:B------:R-:W-:Y:S01]  /*85b0*/  FMUL.FTZ R128, R128, R4.reuse ;  /* 0x0000000480807220 */ /* 0x080fe20000410000 */
[-C--:B------:R-:W-:Y:S01]  /*85c0*/  FMUL.FTZ R129, R129, R4.reuse ;  /* 0x0000000481817220 */ /* 0x080fe20000410000 */
[C---:B------:R-:W-:Y:S01]  /*85d0*/  FSETP.NEU.FTZ.AND P2, PT, R9.reuse, -INF , PT ;  /* 0xff8000000900780b */ /* 0x040fe20003f5d000 */
[----:B------:R-:W-:Y:S01]  /*85e0*/  FMUL.FTZ R61, R9, UR10 ;  /* 0x0000000a093d7c20 */ /* 0x000fe20008410000 */
[-C--:B------:R-:W-:Y:S01]  /*85f0*/  FMUL.FTZ R132, R132, R4.reuse ;  /* 0x0000000484847220 */ /* 0x080fe20000410000 */
[-C--:B------:R-:W-:Y:S01]  /*8600*/  FMUL.FTZ R133, R133, R4.reuse ;  /* 0x0000000485857220 */ /* 0x080fe20000410000 */
[-C--:B------:R-:W-:Y:S01]  /*8610*/  FMUL.FTZ R136, R136, R4.reuse ;  /* 0x0000000488887220 */ /* 0x080fe20000410000 */
[----:B------:R-:W-:Y:S01]  /*8620*/  MUFU.EX2 R45, R45 ;  /* 0x0000002d002d7308 */ /* 0x000fe20000000800 */
[----:B------:R-:W-:Y:S01]  /*8630*/  FSEL R61, R61, RZ, P2 ;  /* 0x000000ff3d3d7208 */ /* 0x000fe20001000000 */
[-C--:B------:R-:W-:Y:S01]  /*8640*/  FMUL.FTZ R137, R137, R4.reuse ;  /* 0x0000000489897220 */ /* 0x080fe20000410000 */
[-C--:B------:R-:W-:Y:S01]  /*8650*/  FMUL.FTZ R140, R140, R4.reuse ;  /* 0x000000048c8c7220 */ /* 0x080fe20000410000 */
[-C--:B------:R-:W-:Y:S01]  /*8660*/  FMUL.FTZ R141, R141, R4.reuse ;  /* 0x000000048d8d7220 */ /* 0x080fe20000410000 */
[----:B------:R-:W-:Y:S01]  /*8670*/  FMUL.FTZ R144, R144, R4 ;  /* 0x0000000490907220 */ /* 0x000fe20000410000 */
[----:B------:R-:W-:Y:S01]  /*8680*/  FFMA.FTZ R12, R7, UR10, -R61 ;  /* 0x0000000a070c7c23 */ /* 0x000fe2000801083d */
[----:B------:R-:W-:Y:S01]  /*8690*/  FFMA.FTZ R7, R4, R2, R65 ;  /* 0x0000000204077223 */ /* 0x000fe20000010041 */
[--C-:B------:R-:W-:Y:S01]  /*86a0*/  FFMA.FTZ R183, R11, UR10, -R61.reuse ;  /* 0x0000000a0bb77c23 */ /* 0x100fe2000801083d */
[--C-:B------:R-:W-:Y:S01]  /*86b0*/  FFMA.FTZ R181, R73, UR10, -R61.reuse ;  /* 0x0000000a49b57c23 */ /* 0x100fe2000801083d */
[----:B---3--:R-:W-:Y:S01]  /*86c0*/  FFMA.FTZ R52, R13, UR10, -R61 ;  /* 0x0000000a0d347c23 */ /* 0x008fe2000801083d */
[----:B------:R-:W-:Y:S01]  /*86d0*/  FADD.FTZ R7, R180, R7 ;  /* 0x00000007b4077221 */ /* 0x000fe20000010000 */
[----:B------:R-:W-:Y:S01]  /*86e0*/  MUFU.EX2 R12, R12 ;  /* 0x0000000c000c7308 */ /* 0x000fe20000000800 */
[--C-:B------:R-:W-:Y:S01]  /*86f0*/  FFMA.FTZ R177, R15, UR10, -R61.reuse ;  /* 0x0000000a0fb17c23 */ /* 0x100fe2000801083d */
[----:B------:R-:W-:Y:S01]  /*8700*/  FFMA.FTZ R20, R20, UR10, -R61 ;  /* 0x0000000a14147c23 */ /* 0x000fe2000801083d */
[----:B------:R-:W-:Y:S01]  /*8710*/  FADD.FTZ R2, R182, R7 ;  /* 0x00000007b6027221 */ /* 0x000fe20000010000 */
[--C-:B------:R-:W-:Y:S01]  /*8720*/  FFMA.FTZ R179, R21, UR10, -R61.reuse ;  /* 0x0000000a15b37c23 */ /* 0x100fe2000801083d */
[--C-:B------:R-:W-:Y:S01]  /*8730*/  FFMA.FTZ R24, R24, UR10, -R61.reuse ;  /* 0x0000000a18187c23 */ /* 0x100fe2000801083d */
[--C-:B------:R-:W-:Y:S01]  /*8740*/  FFMA.FTZ R173, R25, UR10, -R61.reuse ;  /* 0x0000000a19ad7c23 */ /* 0x100fe2000801083d */
[----:B------:R-:W-:Y:S01]  /*8750*/  FADD.FTZ R7, R67, R2 ;  /* 0x0000000243077221 */ /* 0x000fe20000010000 */
[----:B------:R-:W-:Y:S01]  /*8760*/  MUFU.EX2 R181, R181 ;  /* 0x000000b500b57308 */ /* 0x000fe20000000800 */
[--C-:B------:R-:W-:Y:S01]  /*8770*/  FFMA.FTZ R26, R26, UR10, -R61.reuse ;  /* 0x0000000a1a1a7c23 */ /* 0x100fe2000801083d */
[----:B------:R-:W-:Y:S01]  /*8780*/  FFMA.FTZ R175, R27, UR10, -R61 ;  /* 0x0000000a1baf7c23 */ /* 0x000fe2000801083d */
[----:B------:R-:W-:Y:S01]  /*8790*/  FADD.FTZ R2, R176, R7 ;  /* 0x00000007b0027221 */ /* 0x000fe20000010000 */
[----:B------:R-:W-:Y:S01]  /*87a0*/  F2FP.BF16.F32.PACK_AB R176, R5, R176 ;  /* 0x000000b005b0723e */ /* 0x000fe200000010ff */
[--C-:B------:R-:W-:Y:S01]  /*87b0*/  FFMA.FTZ R28, R28, UR10, -R61.reuse ;  /* 0x0000000a1c1c7c23 */ /* 0x100fe2000801083d */
[--C-:B------:R-:W-:Y:S01]  /*87c0*/  FFMA.FTZ R169, R29, UR10, -R61.reuse ;  /* 0x0000000a1da97c23 */ /* 0x100fe2000801083d */
        /* <DEDUP_REMOVED lines=21> */
[----:B------:R-:W-:Y:S01]  /*8920*/  FSEL R7, R9, RZ, P2 ;  /* 0x000000ff09077208 */ /* 0x000fe20001000000 */
[--C-:B------:R-:W-:Y:S01]  /*8930*/  FFMA.FTZ R42, R42, UR10, -R61.reuse ;  /* 0x0000000a2a2a7c23 */ /* 0x100fe2000801083d */
[--C-:B------:R-:W-:Y:S01]  /*8940*/  FFMA.FTZ R10, R10, UR10, -R61.reuse ;  /* 0x0000000a0a0a7c23 */ /* 0x100fe2000801083d */
[----:B------:R-:W-:Y:S01]  /*8950*/  FADD.FTZ R11, R35, R2 ;  /* 0x00000002230b7221 */ /* 0x000fe20000010000 */
[----:B------:R-:W-:Y:S01]  /*8960*/  MUFU.EX2 R177, R177 ;  /* 0x000000b100b17308 */ /* 0x000fe20000000800 */
[----:B------:R-:W-:Y:S01]  /*8970*/  FADD.FTZ R7, -R7, R6 ;  /* 0x0000000607077221 */ /* 0x000fe20000010100 */
[----:B------:R-:W-:Y:S01]  /*8980*/  FFMA.FTZ R44, R44, UR10, -R61 ;  /* 0x0000000a2c2c7c23 */ /* 0x000fe2000801083d */
[----:B------:R-:W-:Y:S01]  /*8990*/  FADD.FTZ R2, R168, R11 ;  /* 0x0000000ba8027221 */ /* 0x000fe20000010000 */
[--C-:B------:R-:W-:Y:S01]  /*89a0*/  FFMA.FTZ R50, R50, UR10, -R61.reuse ;  /* 0x0000000a32327c23 */ /* 0x100fe2000801083d */
[----:B------:R-:W-:Y:S01]  /*89b0*/  FMUL.FTZ R6, R7, UR10 ;  /* 0x0000000a07067c20 */ /* 0x000fe20008410000 */
[--C-:B------:R-:W-:Y:S01]  /*89c0*/  FFMA.FTZ R46, R46, UR10, -R61.reuse ;  /* 0x0000000a2e2e7c23 */ /* 0x100fe2000801083d */
[----:B------:R-:W-:Y:S01]  /*89d0*/  FADD.FTZ R7, R37, R2 ;  /* 0x0000000225077221 */ /* 0x000fe20000010000 */
[----:B------:R-:W-:Y:S01]  /*89e0*/  MUFU.EX2 R47, R56 ;  /* 0x00000038002f7308 */ /* 0x000fe20000000800 */
[--C-:B------:R-:W-:Y:S01]  /*89f0*/  FFMA.FTZ R14, R14, UR10, -R61.reuse ;  /* 0x0000000a0e0e7c23 */ /* 0x100fe2000801083d */
[----:B------:R-:W-:Y:S01]  /*8a00*/  FFMA.FTZ R48, R48, UR10, -R61 ;  /* 0x0000000a30307c23 */ /* 0x000fe2000801083d */
[----:B------:R-:W-:Y:S01]  /*8a10*/  FADD.FTZ R2, R170, R7 ;  /* 0x00000007aa027221 */ /* 0x000fe20000010000 */
[----:B------:R-:W-:Y:S01]  /*8a20*/  IMAD.U32 R13, RZ, RZ, UR47 ;  /* 0x0000002fff0d7e24 */ /* 0x000fe2000f8e00ff */
[----:B------:R-:W-:Y:S01]  /*8a30*/  ISETP.GT.AND P2, PT, R3, UR61, PT ;  /* 0x0000003d03007c0c */ /* 0x000fe2000bf44270 */
[----:B------:R-:W-:Y:S01]  /*8a40*/  UMOV UR47, UR60 ;  /* 0x0000003c002f7c82 */ /* 0x000fe20008000000 */
[----:B------:R-:W-:Y:S01]  /*8a50*/  FADD.FTZ R7, R39, R2 ;  /* 0x0000000227077221 */ /* 0x000fe20000010000 */
[----:B------:R-:W0:Y:S01]  /*8a60*/  MUFU.EX2 R6, R6 ;  /* 0x0000000600067308 */ /* 0x000e220000000800 */
[----:B------:R-:W-:Y:S01]  /*8a70*/  @!P1 LEA R13, R13, UR41, 0x3 ;  /* 0x000000290d0d9c11 */ /* 0x000fe2000f8e18ff */
[-C--:B------:R-:W-:Y:S01]  /*8a80*/  FMUL.FTZ R145, R145, R4.reuse ;  /* 0x0000000491917220 */ /* 0x080fe20000410000 */
[----:B--2---:R-:W-:Y:S01]  /*8a90*/  FADD.FTZ R2, R164, R7 ;  /* 0x00000007a4027221 */ /* 0x004fe20000010000 */
[-C--:B------:R-:W-:Y:S01]  /*8aa0*/  FMUL.FTZ R148, R148, R4.reuse ;  /* 0x0000000494947220 */ /* 0x080fe20000410000 */
[----:B------:R-:W-:Y:S01]  /*8ab0*/  FMUL.FTZ R149, R149, R4 ;  /* 0x0000000495957220 */ /* 0x000fe20000410000 */
[----:B------:R-:W-:-:S02]  /*8ac0*/  @!P1 VIADD R13, R13, 0x28860 ;  /* 0x000288600d0d9836 */ /* 0x000fc40000000000 */
[----:B----4-:R-:W-:Y:S01]  /*8ad0*/  FADD.FTZ R7, R41, R2 ;  /* 0x0000000229077221 */ /* 0x010fe20000010000 */
[----:B------:R-:W-:Y:S01]  /*8ae0*/  MUFU.EX2 R20, R20 ;  /* 0x0000001400147308 */ /* 0x000fe20000000800 */
[----:B------:R-:W-:Y:S01]  /*8af0*/  F2FP.BF16.F32.PACK_AB R180, R180, R65 ;  /* 0x00000041b4b4723e */ /* 0x000fe200000010ff */
[----:B------:R-:W-:Y:S02]  /*8b00*/  VIADD R3, R3, 0xffffffff ;  /* 0xffffffff03037836 */ /* 0x000fe40000000000 */
[----:B-1----:R-:W-:Y:S01]  /*8b10*/  FADD.FTZ R2, R166, R7 ;  /* 0x00000007a6027221 */ /* 0x002fe20000010000 */
[----:B------:R-:W-:Y:S01]  /*8b20*/  @!P1 PRMT R13, RZ, 0x654, R13 ;  /* 0x00000654ff0d9816 */ /* 0x000fe2000000000d */
[----:B------:R-:W-:Y:S01]  /*8b30*/  IMAD.MOV.U32 R4, RZ, RZ, R8 ;  /* 0x000000ffff047224 */ /* 0x000fe200078e0008 */
[----:B------:R-:W-:Y:S01]  /*8b40*/  F2FP.BF16.F32.PACK_AB R182, R67, R182 ;  /* 0x000000b643b6723e */ /* 0x000fe200000010ff */
[----:B-----5:R-:W-:Y:S01]  /*8b50*/  FADD.FTZ R11, R43, R2 ;  /* 0x000000022b0b7221 */ /* 0x020fe20000010000 */
[----:B------:R-:W1:Y:S01]  /*8b60*/  MUFU.EX2 R156, R156 ;  /* 0x0000009c009c7308 */ /* 0x000e620000000800 */
[----:B0-----:R-:W-:Y:S01]  /*8b70*/  FFMA.FTZ R7, R6, R0, R181 ;  /* 0x0000000006077223 */ /* 0x001fe200000100b5 */
[----:B------:R0:W-:Y:S01]  /*8b80*/  @!P1 SYNCS.ARRIVE.TRANS64.RED.A1T0 RZ, [R13+URZ], RZ ;  /* 0x000000ff0dff99a7 */ /* 0x0001e2000810043f */
[----:B------:R-:W-:Y:S01]  /*8b90*/  FADD.FTZ R2, R160, R11 ;  /* 0x0000000ba0027221 */ /* 0x000fe20000010000 */
[-C--:B------:R-:W-:Y:S01]  /*8ba0*/  FMUL.FTZ R90, R90, R6.reuse ;  /* 0x000000065a5a7220 */ /* 0x080fe20000410000 */
[----:B------:R-:W-:Y:S01]  /*8bb0*/  FADD.FTZ R0, R12, R7 ;  /* 0x000000070c007221 */ /* 0x000fe20000010000 */
[-C--:B------:R-:W-:Y:S01]  /*8bc0*/  FMUL.FTZ R91, R91, R6.reuse ;  /* 0x000000065b5b7220 */ /* 0x080fe20000410000 */
[----:B------:R-:W-:Y:S01]  /*8bd0*/  FADD.FTZ R11, R45, R2 ;  /* 0x000000022d0b7221 */ /* 0x000fe20000010000 */
[----:B------:R-:W2:Y:S01]  /*8be0*/  MUFU.EX2 R179, R179 ;  /* 0x000000b300b37308 */ /* 0x000ea20000000800 */
[----:B------:R-:W-:Y:S01]  /*8bf0*/  FADD.FTZ R7, R183, R0 ;  /* 0x00000000b7077221 */ /* 0x000fe20000010000 */
[-C--:B------:R-:W-:Y:S01]  /*8c00*/  FMUL.FTZ R94, R94, R6.reuse ;  /* 0x000000065e5e7220 */ /* 0x080fe20000410000 */
[----:B------:R-:W-:Y:S01]  /*8c10*/  FADD.FTZ R54, R162, R11 ;  /* 0x0000000ba2367221 */ /* 0x000fe20000010000 */
[-C--:B------:R-:W-:Y:S01]  /*8c20*/  FMUL.FTZ R95, R95, R6.reuse ;  /* 0x000000065f5f7220 */ /* 0x080fe20000410000 */
[----:B------:R-:W-:Y:S01]  /*8c30*/  FADD.FTZ R2, R52, R7 ;  /* 0x0000000734027221 */ /* 0x000fe20000010000 */
[-C--:B------:R-:W-:Y:S01]  /*8c40*/  FMUL.FTZ R98, R98, R6.reuse ;  /* 0x0000000662627220 */ /* 0x080fe20000410000 */
[----:B------:R-:W-:Y:S01]  /*8c50*/  FADD.FTZ R7, R47, R54 ;  /* 0x000000362f077221 */ /* 0x000fe20000010000 */
[----:B------:R-:W3:Y:S01]  /*8c60*/  MUFU.EX2 R53, R53 ;  /* 0x0000003500357308 */ /* 0x000ee20000000800 */
[----:B------:R-:W-:Y:S01]  /*8c70*/  FADD.FTZ R5, R177, R2 ;  /* 0x00000002b1057221 */ /* 0x000fe20000010000 */
[-C--:B------:R-:W-:Y:S01]  /*8c80*/  FMUL.FTZ R99, R99, R6.reuse ;  /* 0x0000000663637220 */ /* 0x080fe20000410000 */
[----:B-1----:R-:W-:Y:S01]  /*8c90*/  FADD.FTZ R54, R156, R7 ;  /* 0x000000079c367221 */ /* 0x002fe20000010000 */
[-C--:B------:R-:W-:Y:S01]  /*8ca0*/  FMUL.FTZ R102, R102, R6.reuse ;  /* 0x0000000666667220 */ /* 0x080fe20000410000 */
[----:B------:R-:W-:Y:S01]  /*8cb0*/  FADD.FTZ R2, R20, R5 ;  /* 0x0000000514027221 */ /* 0x000fe20000010000 */
[-C--:B------:R-:W-:Y:S01]  /*8cc0*/  FMUL.FTZ R103, R103, R6.reuse ;  /* 0x0000000667677220 */ /* 0x080fe20000410000 */
[-C--:B------:R-:W-:Y:S01]  /*8cd0*/  FMUL.FTZ R106, R106, R6.reuse ;  /* 0x000000066a6a7220 */ /* 0x080fe20000410000 */
[----:B------:R-:W1:Y:S01]  /*8ce0*/  MUFU.EX2 R24, R24 ;  /* 0x0000001800187308 */ /* 0x000e620000000800 */
[----:B--2---:R-:W-:Y:S01]  /*8cf0*/  FADD.FTZ R5, R179, R2 ;  /* 0x00000002b3057221 */ /* 0x004fe20000010000 */
[-C--:B------:R-:W-:Y:S01]  /*8d00*/  FMUL.FTZ R107, R107, R6.reuse ;  /* 0x000000066b6b7220 */ /* 0x080fe20000410000 */
[-C--:B------:R-:W-:Y:S01]  /*8d10*/  FMUL.FTZ R110, R110, R6.reuse ;  /* 0x000000066e6e7220 */ /* 0x080fe20000410000 */
[-C--:B------:R-:W-:Y:S01]  /*8d20*/  FMUL.FTZ R111, R111, R6.reuse ;  /* 0x000000066f6f7220 */ /* 0x080fe20000410000 */
[-C--:B------:R-:W-:Y:S01]  /*8d30*/  FMUL.FTZ R114, R114, R6.reuse ;  /* 0x0000000672727220 */ /* 0x080fe20000410000 */
[-C--:B------:R-:W-:Y:S01]  /*8d40*/  FMUL.FTZ R115, R115, R6.reuse ;  /* 0x0000000673737220 */ /* 0x080fe20000410000 */
[-C--:B------:R-:W-:Y:S01]  /*8d50*/  FMUL.FTZ R118, R118, R6.reuse ;  /* 0x0000000676767220 */ /* 0x080fe20000410000 */
[----:B------:R-:W-:Y:S01]  /*8d60*/  MUFU.EX2 R158, R158 ;  /* 0x0000009e009e7308 */ /* 0x000fe20000000800 */
[----:B---3--:R-:W-:Y:S01]  /*8d70*/  FADD.FTZ R7, R53, R54 ;  /* 0x0000003635077221 */ /* 0x008fe20000010000 */
[-C--:B------:R-:W-:Y:S01]  /*8d80*/  FMUL.FTZ R119, R119, R6.reuse ;  /* 0x0000000677777220 */ /* 0x080fe20000410000 */
        /* <DEDUP_REMOVED lines=13> */
[----:B------:R-:W-:Y:S01]  /*8e60*/  MUFU.EX2 R55, R55 ;  /* 0x0000003700377308 */ /* 0x000fe20000000800 */
[-C--:B------:R-:W-:Y:S01]  /*8e70*/  FMUL.FTZ R143, R143, R6.reuse ;  /* 0x000000068f8f7220 */ /* 0x080fe20000410000 */
[-C--:B------:R-:W-:Y:S01]  /*8e80*/  FMUL.FTZ R146, R146, R6.reuse ;  /* 0x0000000692927220 */ /* 0x080fe20000410000 */
[-C--:B------:R-:W-:Y:S01]  /*8e90*/  FMUL.FTZ R147, R147, R6.reuse ;  /* 0x0000000693937220 */ /* 0x080fe20000410000 */
[-C--:B------:R-:W-:Y:S01]  /*8ea0*/  FMUL.FTZ R150, R150, R6.reuse ;  /* 0x0000000696967220 */ /* 0x080fe20000410000 */
[----:B------:R-:W-:Y:S01]  /*8eb0*/  FMUL.FTZ R151, R151, R6 ;  /* 0x0000000697977220 */ /* 0x000fe20000410000 */
[----:B------:R-:W-:Y:S01]  /*8ec0*/  F2FP.BF16.F32.PACK_AB R178, R31, R178 ;  /* 0x000000b21fb2723e */ /* 0x000fe200000010ff */
[----:B------:R-:W-:Y:S01]  /*8ed0*/  IMAD.MOV.U32 R6, RZ, RZ, R9 ;  /* 0x000000ffff067224 */ /* 0x000fe200078e0009 */
[----:B------:R-:W1:Y:S01]  /*8ee0*/  MUFU.EX2 R26, R26 ;  /* 0x0000001a001a7308 */ /* 0x000e620000000800 */
[----:B--2---:R-:W-:Y:S01]  /*8ef0*/  FADD.FTZ R5, R173, R2 ;  /* 0x00000002ad057221 */ /* 0x004fe20000010000 */
[----:B------:R-:W-:-:S02]  /*8f00*/  F2FP.BF16.F32.PACK_AB R172, R33, R172 ;  /* 0x000000ac21ac723e */ /* 0x000fc400000010ff */
[----:B------:R-:W-:Y:S02]  /*8f10*/  F2FP.BF16.F32.PACK_AB R174, R35, R174 ;  /* 0x000000ae23ae723e */ /* 0x000fe400000010ff */
[----:B------:R-:W-:Y:S02]  /*8f20*/  F2FP.BF16.F32.PACK_AB R168, R37, R168 ;  /* 0x000000a825a8723e */ /* 0x000fe400000010ff */
[----:B------:R-:W-:Y:S01]  /*8f30*/  MUFU.EX2 R152, R152 ;  /* 0x0000009800987308 */ /* 0x000fe20000000800 */
[----:B------:R-:W-:Y:S02]  /*8f40*/  F2FP.BF16.F32.PACK_AB R170, R39, R170 ;  /* 0x000000aa27aa723e */ /* 0x000fe400000010ff */
[----:B------:R-:W-:Y:S02]  /*8f50*/  F2FP.BF16.F32.PACK_AB R164, R41, R164 ;  /* 0x000000a429a4723e */ /* 0x000fe400000010ff */
[----:B------:R-:W-:Y:S02]  /*8f60*/  F2FP.BF16.F32.PACK_AB R166, R43, R166 ;  /* 0x000000a62ba6723e */ /* 0x000fe400000010ff */
[----:B------:R-:W-:Y:S01]  /*8f70*/  F2FP.BF16.F32.PACK_AB R160, R45, R160 ;  /* 0x000000a02da0723e */ /* 0x000fe200000010ff */
[----:B------:R-:W2:Y:S01]  /*8f80*/  MUFU.EX2 R175, R175 ;  /* 0x000000af00af7308 */ /* 0x000ea20000000800 */
[----:B-1----:R-:W-:Y:S01]  /*8f90*/  FADD.FTZ R2, R26, R5 ;  /* 0x000000051a027221 */ /* 0x002fe20000010000 */
        /* <DEDUP_REMOVED lines=8> */
[----:B------:R-:W1:Y:S01]  /*9020*/  MUFU.EX2 R28, R28 ;  /* 0x0000001c001c7308 */ /* 0x000e620000000800 */
[----:B--2---:R-:W-:-:S07]  /*9030*/  FADD.FTZ R5, R175, R2 ;  /* 0x00000002af057221 */ /* 0x004fce0000010000 */
[----:B------:R-:W2:Y:S08]  /*9040*/  MUFU.EX2 R154, R154 ;  /* 0x0000009a009a7308 */ /* 0x000eb00000000800 */
[----:B------:R3:W-:Y:S01]  /*9050*/  MUFU.EX2 R0, R36 ;  /* 0x0000002400007308 */ /* 0x0007e20000000800 */
[C---:B-1----:R-:W-:Y:S01]  /*9060*/  FADD.FTZ R2, R28.reuse, R5 ;  /* 0x000000051c027221 */ /* 0x042fe20000010000 */
[----:B------:R-:W-:-:S06]  /*9070*/  F2FP.BF16.F32.PACK_AB R175, R28, R175 ;  /* 0x000000af1caf723e */ /* 0x000fcc00000010ff */
[----:B------:R-:W1:Y:S01]  /*9080*/  MUFU.EX2 R169, R169 ;  /* 0x000000a900a97308 */ /* 0x000e620000000800 */
[----:B---3--:R-:W-:Y:S01]  /*9090*/  FADD.FTZ R36, R158, R7 ;  /* 0x000000079e247221 */ /* 0x008fe20000010000 */
[----:B------:R-:W-:-:S03]  /*90a0*/  F2FP.BF16.F32.PACK_AB R158, R55, R158 ;  /* 0x0000009e379e723e */ /* 0x000fc600000010ff */
[----:B------:R-:W-:-:S03]  /*90b0*/  FADD.FTZ R7, R55, R36 ;  /* 0x0000002437077221 */ /* 0x000fc60000010000 */
[----:B------:R-:W3:Y:S01]  /*90c0*/  MUFU.EX2 R59, R63 ;  /* 0x0000003f003b7308 */ /* 0x000ee20000000800 */
[----:B------:R-:W-:Y:S01]  /*90d0*/  FADD.FTZ R36, R152, R7 ;  /* 0x0000000798247221 */ /* 0x000fe20000010000 */
[----:B------:R-:W-:-:S03]  /*90e0*/  F2FP.BF16.F32.PACK_AB R152, R57, R152 ;  /* 0x000000983998723e */ /* 0x000fc600000010ff */
[----:B------:R-:W-:-:S03]  /*90f0*/  FADD.FTZ R7, R57, R36 ;  /* 0x0000002439077221 */ /* 0x000fc60000010000 */
[----:B------:R-:W4:Y:S01]  /*9100*/  MUFU.EX2 R30, R30 ;  /* 0x0000001e001e7308 */ /* 0x000f220000000800 */
[----:B--2---:R-:W-:Y:S01]  /*9110*/  FADD.FTZ R36, R154, R7 ;  /* 0x000000079a247221 */ /* 0x004fe20000010000 */
[----:B-1----:R-:W-:-:S06]  /*9120*/  FADD.FTZ R5, R169, R2 ;  /* 0x00000002a9057221 */ /* 0x002fcc0000010000 */
[----:B------:R-:W1:Y:S01]  /*9130*/  MUFU.EX2 R171, R171 ;  /* 0x000000ab00ab7308 */ /* 0x000e620000000800 */
[C---:B---3--:R-:W-:Y:S01]  /*9140*/  FADD.FTZ R2, R59.reuse, R36 ;  /* 0x000000243b027221 */ /* 0x048fe20000010000 */
[----:B------:R-:W-:-:S06]  /*9150*/  F2FP.BF16.F32.PACK_AB R154, R59, R154 ;  /* 0x0000009a3b9a723e */ /* 0x000fcc00000010ff */
[----:B------:R-:W2:Y:S01]  /*9160*/  MUFU.EX2 R32, R32 ;  /* 0x0000002000207308 */ /* 0x000ea20000000800 */
[C---:B----4-:R-:W-:Y:S01]  /*9170*/  FADD.FTZ R36, R30.reuse, R5 ;  /* 0x000000051e247221 */ /* 0x050fe20000010000 */
[----:B------:R-:W-:-:S06]  /*9180*/  F2FP.BF16.F32.PACK_AB R169, R30, R169 ;  /* 0x000000a91ea9723e */ /* 0x000fcc00000010ff */
[----:B------:R-:W3:Y:S01]  /*9190*/  MUFU.EX2 R165, R165 ;  /* 0x000000a500a57308 */ /* 0x000ee20000000800 */
[----:B-1----:R-:W-:-:S07]  /*91a0*/  FADD.FTZ R5, R171, R36 ;  /* 0x00000024ab057221 */ /* 0x002fce0000010000 */
[----:B------:R-:W1:Y:S01]  /*91b0*/  MUFU.EX2 R34, R34 ;  /* 0x0000002200227308 */ /* 0x000e620000000800 */
[C---:B--2---:R-:W-:Y:S01]  /*91c0*/  FADD.FTZ R36, R32.reuse, R5 ;  /* 0x0000000520247221 */ /* 0x044fe20000010000 */
[----:B------:R-:W-:-:S06]  /*91d0*/  F2FP.BF16.F32.PACK_AB R171, R32, R171 ;  /* 0x000000ab20ab723e */ /* 0x000fcc00000010ff */
[----:B------:R-:W2:Y:S01]  /*91e0*/  MUFU.EX2 R167, R167 ;  /* 0x000000a700a77308 */ /* 0x000ea20000000800 */
[----:B---3--:R-:W-:-:S07]  /*91f0*/  FADD.FTZ R5, R165, R36 ;  /* 0x00000024a5057221 */ /* 0x008fce0000010000 */
[----:B------:R-:W3:Y:S01]  /*9200*/  MUFU.EX2 R161, R161 ;  /* 0x000000a100a17308 */ /* 0x000ee20000000800 */
[C---:B-1----:R-:W-:Y:S01]  /*9210*/  FADD.FTZ R36, R34.reuse, R5 ;  /* 0x0000000522247221 */ /* 0x042fe20000010000 */
[----:B------:R-:W-:-:S06]  /*9220*/  F2FP.BF16.F32.PACK_AB R165, R34, R165 ;  /* 0x000000a522a5723e */ /* 0x000fcc00000010ff */
[----:B------:R-:W1:Y:S01]  /*9230*/  MUFU.EX2 R38, R38 ;  /* 0x0000002600267308 */ /* 0x000e620000000800 */
[----:B--2---:R-:W-:Y:S01]  /*9240*/  FADD.FTZ R5, R167, R36 ;  /* 0x00000024a7057221 */ /* 0x004fe20000010000 */
[----:B------:R-:W-:-:S03]  /*9250*/  F2FP.BF16.F32.PACK_AB R167, R0, R167 ;  /* 0x000000a700a7723e */ /* 0x000fc600000010ff */
[----:B------:R-:W-:-:S03]  /*9260*/  FADD.FTZ R36, R0, R5 ;  /* 0x0000000500247221 */ /* 0x000fc60000010000 */
[----:B------:R-:W2:Y:S01]  /*9270*/  MUFU.EX2 R49, R49 ;  /* 0x0000003100317308 */ /* 0x000ea20000000800 */
[----:B---3--:R-:W-:-:S07]  /*9280*/  FADD.FTZ R36, R161, R36 ;  /* 0x00000024a1247221 */ /* 0x008fce0000010000 */
[----:B------:R-:W3:Y:S01]  /*9290*/  MUFU.EX2 R40, R40 ;  /* 0x0000002800287308 */ /* 0x000ee20000000800 */
[C---:B-1----:R-:W-:Y:S01]  /*92a0*/  FADD.FTZ R36, R38.reuse, R36 ;  /* 0x0000002426247221 */ /* 0x042fe20000010000 */
[----:B------:R-:W-:-:S06]  /*92b0*/  F2FP.BF16.F32.PACK_AB R161, R38, R161 ;  /* 0x000000a126a1723e */ /* 0x000fcc00000010ff */
[----:B------:R-:W1:Y:S01]  /*92c0*/  MUFU.EX2 R51, R51 ;  /* 0x0000003300337308 */ /* 0x000e620000000800 */
[----:B--2---:R-:W-:-:S07]  /*92d0*/  FADD.FTZ R36, R49, R36 ;  /* 0x0000002431247221 */ /* 0x004fce0000010000 */
[----:B------:R-:W2:Y:S01]  /*92e0*/  MUFU.EX2 R42, R42 ;  /* 0x0000002a002a7308 */ /* 0x000ea20000000800 */
[C---:B---3--:R-:W-:Y:S01]  /*92f0*/  FADD.FTZ R36, R40.reuse, R36 ;  /* 0x0000002428247221 */ /* 0x048fe20000010000 */
        /* <DEDUP_REMOVED lines=15> */
[----:B------:R-:W-:-:S03]  /*93f0*/  F2FP.BF16.F32.PACK_AB R153, R46, R153 ;  /* 0x000000992e99723e */ /* 0x000fc600000010ff */
[----:B-1----:R-:W-:-:S04]  /*9400*/  FADD.FTZ R36, R155, R36 ;  /* 0x000000249b247221 */ /* 0x002fc80000010000 */
[C---:B--2---:R-:W-:Y:S01]  /*9410*/  FADD.FTZ R0, R48.reuse, R36 ;  /* 0x0000002430007221 */ /* 0x044fe20000010000 */
[----:B------:R-:W-:Y:S01]  /*9420*/  F2FP.BF16.F32.PACK_AB R155, R48, R155 ;  /* 0x0000009b309b723e */ /* 0x000fe200000010ff */
[----:B0-----:R-:W-:Y:S06]  /*9430*/  @P2 BRA `(.L_x_1217) ;  /* 0xffffffc400dc2947 */ /* 0x001fec000383ffff */
[----:B------:R-:W-:Y:S01]  /*9440*/  IMAD.MOV.U32 R6, RZ, RZ, R9 ;  /* 0x000000ffff067224 */ /* 0x000fe200078e0009 */
[----:B------:R-:W-:Y:S01]  /*9450*/  UMOV UR47, UR60 ;  /* 0x0000003c002f7c82 */ /* 0x000fe20008000000 */
[----:B------:R-:W-:Y:S01]  /*9460*/  IMAD.MOV.U32 R4, RZ, RZ, R8 ;  /* 0x000000ffff047224 */ /* 0x000fe200078e0008 */
[----:B------:R-:W-:-:S06]  /*9470*/  UMOV UR50, UR59 ;  /* 0x0000003b00327c82 */ /* 0x000fcc0008000000 */
.L_x_1200:
[----:B------:R-:W-:Y:S01]  /*9480*/  ULDC UR6, c[0x0][0x448] ;  /* 0x0001120000067ab9 */ /* 0x000fe20000000800 */
[----:B------:R-:W-:Y:S01]  /*9490*/  ULDC UR11, c[0x0][0x9e4] ;  /* 0x00027900000b7ab9 */ /* 0x000fe20000000800 */
[----:B------:R-:W-:Y:S02]  /*94a0*/  UISETP.NE.AND UP0, UPT, UR6, 0x1, UPT ;  /* 0x000000010600788c */ /* 0x000fe4000bf05270 */
[----:B------:R-:W-:Y:S02]  /*94b0*/  UISETP.GE.AND UP1, UPT, UR11, 0x1, UPT ;  /* 0x000000010b00788c */ /* 0x000fe4000bf26270 */
[----:B------:R-:W-:Y:S02]  /*94c0*/  UIADD3 UR14, UR37, 0x7f, URZ ;  /* 0x0000007f250e7890 */ /* 0x000fe4000fffe03f */
[----:B------:R-:W-:Y:S02]  /*94d0*/  UIADD3 UR15, UR38, 0x1, -UR46 ;  /* 0x00000001260f7890 */ /* 0x000fe4000fffe82e */
[----:B------:R-:W-:Y:S01]  /*94e0*/  PLOP3.LUT P5, PT, PT, PT, UP1, 0x80, 0x0 ;  /* 0x000000000000781c */ /* 0x000fe20003faf018 */
[----:B------:R-:W-:-:S02]  /*94f0*/  ULDC UR19, c[0x0][0x9dc] ;  /* 0x0002770000137ab9 */ /* 0x000fc40000000800 */
[----:B------:R-:W-:Y:S01]  /*9500*/  @UP0 ULDC UR6, c[0x0][0x44c] ;  /* 0x0001130000060ab9 */ /* 0x000fe20000000800 */
[----:B------:R-:W-:Y:S01]  /*9510*/  @UP0 ULDC UR18, c[0x0][0x450] ;  /* 0x0001140000120ab9 */ /* 0x000fe20000000800 */
[----:B------:R-:W-:-:S04]  /*9520*/  UIMAD.WIDE.U32 UR6, UR14, UR6, URZ ;  /* 0x000000060e0672a5 */ /* 0x000fc8000f8e003f */
[----:B------:R-:W-:-:S04]  /*9530*/  @UP0 USHF.R.U32.HI UR14, URZ, UR18, UR7 ;  /* 0x000000123f0e0299 */ /* 0x000fc80008011607 */
[----:B------:R-:W-:-:S04]  /*9540*/  UIADD3 UR14, UR15, UR14, URZ ;  /* 0x0000000e0f0e7290 */ /* 0x000fc8000fffe03f */
[----:B------:R-:W-:Y:S01]  /*9550*/  UIADD3 UR19, UR14, -UR19, URZ ;  /* 0x800000130e137290 */ /* 0x000fe2000fffe03f */
[----:B------:R-:W-:Y:S11]  /*9560*/  @!P5 BRA `(.L_x_1218) ;  /* 0x000000000048d947 */ /* 0x000ff60003800000 */
[----:B------:R-:W-:Y:S02]  /*9570*/  UMOV UR18, UR14 ;  /* 0x0000000e00127c82 */ /* 0x000fe40008000000 */
        /* <DEDUP_REMOVED lines=10> */
.L_x_1219:
[----:B------:R-:W-:-:S11]  /*9620*/  UISETP.NE.AND UP1, UPT, UR11, 0x1, UPT ;  /* 0x000000010b00788c */ /* 0x000fd6000bf25270 */
[----:B------:R-:W-:Y:S02]  /*9630*/  @UP1 ULDC.64 UR6, c[0x0][0x9e8] ;  /* 0x00027a0000061ab9 */ /* 0x000fe40000000a00 */
[----:B------:R-:W-:-:S04]  /*9640*/  UIMAD.WIDE.U32 UR14, UR18, UR6, URZ ;  /* 0x00000006120e72a5 */ /* 0x000fc8000f8e003f */
[----:B------:R-:W-:-:S12]  /*9650*/  @UP1 USHF.R.U32.HI UR18, URZ, UR7, UR15 ;  /* 0x000000073f121299 */ /* 0x000fd8000801160f */
.L_x_1220:
[----:B------:R-:W-:-:S04]  /*9660*/  UIMAD UR11, UR18, UR11, URZ ;  /* 0x0000000b120b72a4 */ /* 0x000fc8000f8e023f */
[----:B------:R-:W-:-:S04]  /*9670*/  UISETP.LT.AND UP1, UPT, UR19, UR11, UPT ;  /* 0x0000000b1300728c */ /* 0x000fc8000bf21270 */
[----:B------:R-:W-:-:S12]  /*9680*/  USEL UR19, UR19, UR11, !UP1 ;  /* 0x0000000b13137287 */ /* 0x000fd8000c800000 */
.L_x_1218:
[----:B------:R-:W-:-:S04]  /*9690*/  UIADD3 UR19, UR19, 0x7f, URZ ;  /* 0x0000007f13137890 */ /* 0x000fc8000fffe03f */
[----:B------:R-:W-:-:S04]  /*96a0*/  USHF.R.S32.HI UR6, URZ, 0x1f, UR19 ;  /* 0x0000001f3f067899 */ /* 0x000fc80008011413 */
[----:B------:R-:W-:-:S04]  /*96b0*/  ULEA.HI UR6, UR6, UR19, URZ, 0x7 ;  /* 0x0000001306067291 */ /* 0x000fc8000f8f383f */
[----:B------:R-:W-:-:S04]  /*96c0*/  USHF.R.S32.HI UR6, URZ, 0x7, UR6 ;  /* 0x000000073f067899 */ /* 0x000fc80008011406 */
[----:B------:R-:W-:-:S04]  /*96d0*/  UISETP.LT.AND UP1, UPT, UR40, UR6, UPT ;  /* 0x000000062800728c */ /* 0x000fc8000bf21270 */
[----:B------:R-:W-:-:S06]  /*96e0*/  USEL UR57, UR40, UR6, !UP1 ;  /* 0x0000000628397287 */ /* 0x000fcc000c800000 */
[----:B------:R-:W-:-:S13]  /*96f0*/  ISETP.GE.AND P2, PT, R3, UR57, PT ;  /* 0x0000003903007c0c */ /* 0x000fda000bf46270 */
[----:B------:R-:W-:Y:S05]  /*9700*/  @!P2 BRA `(.L_x_1221) ;  /* 0x00000028000ca947 */ /* 0x000fea0003800000 */
[----:B------:R-:W-:Y:S01]  /*9710*/  IMAD.MOV.U32 R5, RZ, RZ, R6 ;  /* 0x000000ffff057224 */ /* 0x000fe200078e0006 */
[----:B------:R-:W-:Y:S01]  /*9720*/  UMOV UR59, UR50 ;  /* 0x00000032003b7c82 */ /* 0x000fe20008000000 */
[----:B------:R-:W-:Y:S01]  /*9730*/  IMAD.MOV.U32 R7, RZ, RZ, R4 ;  /* 0x000000ffff077224 */ /* 0x000fe200078e0004 */
[----:B------:R-:W-:Y:S01]  /*9740*/  UMOV UR58, UR47 ;  /* 0x0000002f003a7c82 */ /* 0x000fe20008000000 */
[----:B------:R-:W-:Y:S01]  /*9750*/  ULDC UR56, c[0x0][0x9d8] ;  /* 0x0002760000387ab9 */ /* 0x000fe20000000800 */
[----:B------:R-:W-:-:S05]  /*9760*/  ULDC UR55, c[0x0][0x988] ;  /* 0x0002620000377ab9 */ /* 0x000fca0000000800 */
.L_x_1230:
        /* <DEDUP_REMOVED lines=9> */
.L_x_1223:
[----:B------:R-:W-:Y:S01]  /*9800*/  ULEA UR6, UR47, UR41, 0x3 ;  /* 0x000000292f067291 */ /* 0x000fe2000f8e183f */
[----:B------:R-:W-:-:S05]  /*9810*/  IMAD.U32 R4, RZ, RZ, UR50 ;  /* 0x00000032ff047e24 */ /* 0x000fca000f8e00ff */
[----:B------:R-:W-:-:S04]  /*9820*/  SHF.L.U32 R4, R4, 0x1f, RZ ;  /* 0x0000001f04047819 */ /* 0x000fc800000006ff */
[----:B------:R0:W1:Y:S01]  /*9830*/  SYNCS.PHASECHK.TRANS64.TRYWAIT P2, [UR6+0x28830], R4 ;  /* 0x02883004ff0075a7 */ /* 0x0000620008040146 */
[----:B------:R-:W-:Y:S05]  /*9840*/  @!P0 BRA `(.L_x_1224) ;  /* 0x0000000000048947 */ /* 0x000fea0003800000 */
[----:B------:R-:W-:Y:S01]  /*9850*/  BPT.TRAP 0x1 ;  /* 0x000000040000795c */ /* 0x000fe20000300000 */
.L_x_1224:
[----:B-1----:R-:W-:Y:S05]  /*9860*/  @P2 BRA `(.L_x_1222) ;  /* 0x0000000000082947 */ /* 0x002fea0003800000 */
[----:B------:R-:W1:Y:S02]  /*9870*/  SYNCS.PHASECHK.TRANS64.TRYWAIT P2, [UR6+0x28830], R4 ;  /* 0x02883004ff0075a7 */ /* 0x000e640008040146 */
[----:B-1----:R-:W-:Y:S05]  /*9880*/  @!P2 BRA `(.L_x_1225) ;  /* 0x000001080090a947 */ /* 0x002fea0003800000 */
.L_x_1222:
        /* <DEDUP_REMOVED lines=47> */
.L_x_1227:
[----:B------:R-:W-:Y:S01]  /*9b80*/  ULEA UR6, UR58, UR41, 0x3 ;  /* 0x000000293a067291 */ /* 0x000fe2000f8e183f */
[----:B------:R-:W-:-:S05]  /*9b90*/  IMAD.U32 R4, RZ, RZ, UR59 ;  /* 0x0000003bff047e24 */ /* 0x000fca000f8e00ff */
[----:B------:R-:W-:-:S04]  /*9ba0*/  SHF.L.U32 R4, R4, 0x1f, RZ ;  /* 0x0000001f04047819 */ /* 0x000fc800000006ff */
[----:B------:R0:W1:Y:S01]  /*9bb0*/  SYNCS.PHASECHK.TRANS64.TRYWAIT P2, [UR6+0x28850], R4 ;  /* 0x02885004ff0075a7 */ /* 0x0000620008040146 */
[----:B------:R-:W-:Y:S05]  /*9bc0*/  @!P0 BRA `(.L_x_1228) ;  /* 0x0000000000048947 */ /* 0x000fea0003800000 */
[----:B------:R-:W-:Y:S01]  /*9bd0*/  BPT.TRAP 0x1 ;  /* 0x000000040000795c */ /* 0x000fe20000300000 */
.L_x_1228:
[----:B-1----:R-:W-:Y:S05]  /*9be0*/  @P2 BRA `(.L_x_1226) ;  /* 0x0000000000082947 */ /* 0x002fea0003800000 */
[----:B------:R-:W1:Y:S02]  /*9bf0*/  SYNCS.PHASECHK.TRANS64.TRYWAIT P2, [UR6+0x28850], R4 ;  /* 0x02885004ff0075a7 */ /* 0x000e640008040146 */
[----:B-1----:R-:W-:Y:S05]  /*9c00*/  @!P2 BRA `(.L_x_1229) ;  /* 0x0000010400c8a947 */ /* 0x002fea0003800000 */
.L_x_1226:
[----:B------:R-:W-:Y:S01]  /*9c10*/  UIADD3 UR6, UR41, 0x400, URZ ;  /* 0x0000040029067890 */ /* 0x000fe2000fffe03f */
[----:B------:R-:W-:Y:S01]  /*9c20*/  WARPGROUP.ARRIVE ;  /* 0x00000000000079c5 */ /* 0x000fe20000000000 */
[----:B------:R-:W-:Y:S01]  /*9c30*/  UMOV UR7, 0x40000040 ;  /* 0x4000004000077882 */ /* 0x000fe20000000000 */
[----:B------:R-:W-:Y:S01]  /*9c40*/  FMUL.FTZ R6, R24, UR56 ;  /* 0x0000003818067c20 */ /* 0x000fe20008410000 */
[----:B------:R-:W-:Y:S01]  /*9c50*/  USHF.R.U32.HI UR6, URZ, 0x4, UR6 ;  /* 0x000000043f067899 */ /* 0x000fe20008011606 */
[----:B------:R-:W-:Y:S01]  /*9c60*/  FMUL.FTZ R8, R25, UR56 ;  /* 0x0000003819087c20 */ /* 0x000fe20008410000 */
[----:B------:R-:W-:Y:S01]  /*9c70*/  FMUL.FTZ R11, R28, UR56 ;  /* 0x000000381c0b7c20 */ /* 0x000fe20008410000 */
[----:B------:R-:W-:Y:S01]  /*9c80*/  FMUL.FTZ R13, R29, UR56 ;  /* 0x000000381d0d7c20 */ /* 0x000fe20008410000 */
[----:B------:R-:W-:Y:S01]  /*9c90*/  ULOP3.LUT UR6, UR6, 0x3fff, URZ, 0xc0, !UPT ;  /* 0x00003fff06067892 */ /* 0x000fe2000f8ec03f */
[----:B------:R-:W2:Y:S01]  /*9ca0*/  MUFU.TANH R6, R6 ;  /* 0x0000000600067308 */ /* 0x000ea20000002400 */
[----:B------:R-:W-:Y:S01]  /*9cb0*/  FMUL.FTZ R15, R32, UR56 ;  /* 0x00000038200f7c20 */ /* 0x000fe20008410000 */
[----:B------:R-:W-:Y:S01]  /*9cc0*/  FMUL.FTZ R14, R31, UR56 ;  /* 0x000000381f0e7c20 */ /* 0x000fe20008410000 */
[----:B------:R-:W-:Y:S01]  /*9cd0*/  ULOP3.LUT UR6, UR6, 0x4000000, URZ, 0xfc, !UPT ;  /* 0x0400000006067892 */ /* 0x000fe2000f8efc3f */
[----:B------:R-:W-:Y:S01]  /*9ce0*/  FMUL.FTZ R21, R33, UR56 ;  /* 0x0000003821157c20 */ /* 0x000fe20008410000 */
[----:B------:R-:W-:Y:S01]  /*9cf0*/  FMUL.FTZ R31, R42, UR56 ;  /* 0x000000382a1f7c20 */ /* 0x000fe20008410000 */
[----:B------:R-:W-:Y:S01]  /*9d00*/  FMUL.FTZ R42, R53, UR56 ;  /* 0x00000038352a7c20 */ /* 0x000fe20008410000 */
[----:B------:R-:W-:Y:S01]  /*9d10*/  ULEA UR11, UR58, UR6, 0xb ;  /* 0x000000063a0b7291 */ /* 0x000fe2000f8e583f */
[----:B------:R-:W0:Y:S01]  /*9d20*/  MUFU.TANH R8, R8 ;  /* 0x0000000800087308 */ /* 0x000e220000002400 */
[----:B------:R-:W-:Y:S01]  /*9d30*/  FMUL.FTZ R25, R36, UR56 ;  /* 0x0000003824197c20 */ /* 0x000fe20008410000 */
[----:B-1----:R-:W-:Y:S01]  /*9d40*/  FMUL.FTZ R9, R27, UR56 ;  /* 0x000000381b097c20 */ /* 0x002fe20008410000 */
[----:B------:R-:W-:Y:S01]  /*9d50*/  FMUL.FTZ R27, R37, UR56 ;  /* 0x00000038251b7c20 */ /* 0x000fe20008410000 */
[----:B------:R-:W-:Y:S01]  /*9d60*/  FMUL.FTZ R29, R40, UR56 ;  /* 0x00000038281d7c20 */ /* 0x000fe20008410000 */
[----:B------:R-:W-:Y:S01]  /*9d70*/  FMUL.FTZ R12, R30, UR56 ;  /* 0x000000381e0c7c20 */ /* 0x000fe20008410000 */
[----:B------:R-:W-:Y:S01]  /*9d80*/  UMOV UR6, UR11 ;  /* 0x0000000b00067c82 */ /* 0x000fe20008000000 */
[----:B------:R-:W-:Y:S01]  /*9d90*/  FMUL.FTZ R30, R41, UR56 ;  /* 0x00000038291e7c20 */ /* 0x000fe20008410000 */
[----:B------:R-:W-:Y:S01]  /*9da0*/  HGMMA.64x128x16.F32.BF16 R88, R180, gdesc[UR4].tnspB, R88, gsb0 ;  /* 0x41e00004b4587df0 */ /* 0x000fe20008001858 */
[----:B------:R-:W-:Y:S01]  /*9db0*/  UIADD3 UR6, UR11, 0x80, URZ ;  /* 0x000000800b067890 */ /* 0x000fe2000fffe03f */
[----:B------:R-:W1:Y:S01]  /*9dc0*/  MUFU.TANH R11, R11 ;  /* 0x0000000b000b7308 */ /* 0x000e620000002400 */
[----:B------:R-:W-:Y:S01]  /*9dd0*/  UMOV UR7, 0x40000040 ;  /* 0x4000004000077882 */ /* 0x000fe20000000000 */
[----:B--2---:R-:W-:Y:S01]  /*9de0*/  FMNMX.FTZ R53, R6, R7, !PT ;  /* 0x0000000706357209 */ /* 0x004fe20007810000 */
[----:B------:R-:W-:Y:S01]  /*9df0*/  FMUL.FTZ R33, R44, UR56 ;  /* 0x000000382c217c20 */ /* 0x000fe20008410000 */
[----:B------:R-:W-:Y:S01]  /*9e00*/  FMUL.FTZ R24, R35, UR56 ;  /* 0x0000003823187c20 */ /* 0x000fe20008410000 */
[----:B------:R-:W-:Y:S01]  /*9e10*/  FMUL.FTZ R35, R45, UR56 ;  /* 0x000000382d237c20 */ /* 0x000fe20008410000 */
[----:B------:R-:W-:Y:S01]  /*9e20*/  FMUL.FTZ R37, R48, UR56 ;  /* 0x0000003830257c20 */ /* 0x000fe20008410000 */
[----:B0-----:R-:W-:Y:S01]  /*9e30*/  FMNMX.FTZ R4, R8, R53, !PT ;  /* 0x0000003508047209 */ /* 0x001fe20007810000 */
        /* <DEDUP_REMOVED lines=8> */
[----:B------:R-:W2:Y:S01]  /*9ec0*/  MUFU.TANH R15, R15 ;  /* 0x0000000f000f7308 */ /* 0x000ea20000002400 */
        /* <DEDUP_REMOVED lines=30> */
[----:B------:R-:W-:Y:S01]  /*a0b0*/  UMOV UR10, UR55 ;  /* 0x00000037000a7c82 */ /* 0x000fe20008000000 */
[----:B------:R-:W1:Y:S01]  /*a0c0*/  MUFU.TANH R29, R29 ;  /* 0x0000001d001d7308 */ /* 0x000e620000002400 */
[----:B0-----:R-:W-:Y:S01]  /*a0d0*/  FMNMX.FTZ R4, R25, R4, !PT ;  /* 0x0000000419047209 */ /* 0x001fe20007810000 */
[----:B------:R-:W-:Y:S01]  /*a0e0*/  FMUL.FTZ R71, R78, UR56 ;  /* 0x000000384e477c20 */ /* 0x000fe20008410000 */
[----:B------:R-:W-:Y:S01]  /*a0f0*/  FMUL.FTZ R72, R79, UR56 ;  /* 0x000000384f487c20 */ /* 0x000fe20008410000 */
[----:B------:R-:W-:Y:S01]  /*a100*/  FMUL.FTZ R63, R63, UR56 ;  /* 0x000000383f3f7c20 */ /* 0x000fe20008410000 */
[----:B------:R-:W-:Y:S01]  /*a110*/  FMUL.FTZ R76, R87, UR56 ;  /* 0x00000038574c7c20 */ /* 0x000fe20008410000 */
[----:B------:R-:W0:Y:S01]  /*a120*/  S2R R222, SR_TID.X ;  /* 0x0000000000de7919 */ /* 0x000e220000002100 */
[----:B------:R-:W-:Y:S01]  /*a130*/  ISETP.GT.AND P2, PT, R3, UR57, PT ;  /* 0x0000003903007c0c */ /* 0x000fe2000bf44270 */
[----:B------:R-:W3:Y:S01]  /*a140*/  MUFU.TANH R30, R30 ;  /* 0x0000001e001e7308 */ /* 0x000ee20000002400 */
[----:B--2---:R-:W-:Y:S01]  /*a150*/  FMNMX.FTZ R4, R27, R4, !PT ;  /* 0x000000041b047209 */ /* 0x004fe20007810000 */
[----:B------:R-:W-:Y:S01]  /*a160*/  UMOV UR59, UR50 ;  /* 0x00000032003b7c82 */ /* 0x000fe20008000000 */
[----:B------:R-:W-:-:S05]  /*a170*/  VIADD R3, R3, 0xffffffff ;  /* 0xffffffff03037836 */ /* 0x000fca0000000000 */
[----:B------:R-:W2:Y:S01]  /*a180*/  MUFU.TANH R33, R33 ;  /* 0x0000002100217308 */ /* 0x000ea20000002400 */
[----:B-1----:R-:W-:-:S07]  /*a190*/  FMNMX.FTZ R57, R29, R4, !PT ;  /* 0x000000041d397209 */ /* 0x002fce0007810000 */
[----:B------:R-:W1:Y:S01]  /*a1a0*/  MUFU.TANH R35, R35 ;  /* 0x0000002300237308 */ /* 0x000e620000002400 */
[----:B---3--:R-:W-:Y:S01]  /*a1b0*/  FMNMX.FTZ R4, R30, R57, !PT ;  /* 0x000000391e047209 */ /* 0x008fe20007810000 */
[----:B------:R-:W-:-:S06]  /*a1c0*/  FMUL.FTZ R57, R73, UR56 ;  /* 0x0000003849397c20 */ /* 0x000fcc0008410000 */
[----:B------:R-:W3:Y:S01]  /*a1d0*/  MUFU.TANH R37, R37 ;  /* 0x0000002500257308 */ /* 0x000ee20000002400 */
[----:B--2---:R-:W-:Y:S02]  /*a1e0*/  FMNMX.FTZ R4, R33, R4, !PT ;  /* 0x0000000421047209 */ /* 0x004fe40007810000 */
[----:B0-----:R-:W-:-:S05]  /*a1f0*/  SHF.R.U32.HI R222, RZ, 0x7, R222 ;  /* 0x00000007ffde7819 */ /* 0x001fca00000116de */
[----:B------:R-:W0:Y:S01]  /*a200*/  MUFU.TANH R39, R39 ;  /* 0x0000002700277308 */ /* 0x000e220000002400 */
[----:B-1----:R-:W-:-:S07]  /*a210*/  FMNMX.FTZ R4, R35, R4, !PT ;  /* 0x0000000423047209 */ /* 0x002fce0007810000 */
[----:B------:R-:W1:Y:S01]  /*a220*/  MUFU.TANH R41, R41 ;  /* 0x0000002900297308 */ /* 0x000e620000002400 */
[----:B---3--:R-:W-:-:S07]  /*a230*/  FMNMX.FTZ R4, R37, R4, !PT ;  /* 0x0000000425047209 */ /* 0x008fce0007810000 */
        /* <DEDUP_REMOVED lines=10> */
[----:B-1----:R-:W-:Y:S01]  /*a2e0*/  FMNMX.FTZ R4, R46, R61, !PT ;  /* 0x0000003d2e047209 */ /* 0x002fe20007810000 */
[----:B------:R-:W-:Y:S02]  /*a2f0*/  WARPGROUP.DEPBAR.LE gsb0, 0x0 ;  /* 0x00008000000079c5 */ /* 0x000fe40000010000 */
[----:B------:R-:W-:-:S04]  /*a300*/  WARPGROUP.ARRIVE ;  /* 0x00000000000079c5 */ /* 0x000fc80000000000 */
[----:B------:R-:W1:Y:S01]  /*a310*/  MUFU.TANH R52, R52 ;  /* 0x0000003400347308 */ /* 0x000e620000002400 */
[----:B--2---:R-:W-:Y:S01]  /*a320*/  FMNMX.FTZ R4, R49, R4, !PT ;  /* 0x0000000431047209 */ /* 0x004fe20007810000 */
[----:B------:R-:W-:Y:S01]  /*a330*/  HGMMA.64x128x16.F32.BF16 R88, R176, gdesc[UR4].tnspB, R88, gsb0 ;  /* 0x41e00004b0587df0 */ /* 0x000fe20008001858 */
[----:B------:R-:W-:Y:S01]  /*a340*/  UIADD3 UR6, UR11, 0x100, URZ ;  /* 0x000001000b067890 */ /* 0x000fe2000fffe03f */
        /* <DEDUP_REMOVED lines=22> */
[----:B------:R-:W-:Y:S01]  /*a4b0*/  FMUL.FTZ R65, R66, UR56 ;  /* 0x0000003842417c20 */ /* 0x000fe20008410000 */
[----:B------:R-:W-:Y:S01]  /*a4c0*/  FMUL.FTZ R66, R67, UR56 ;  /* 0x0000003843427c20 */ /* 0x000fe20008410000 */
[----:B------:R-:W-:Y:S01]  /*a4d0*/  FMUL.FTZ R67, R70, UR56 ;  /* 0x0000003846437c20 */ /* 0x000fe20008410000 */
[----:B------:R-:W-:Y:S01]  /*a4e0*/  FMUL.FTZ R70, R75, UR56 ;  /* 0x000000384b467c20 */ /* 0x000fe20008410000 */
[----:B------:R-:W-:Y:S02]  /*a4f0*/  FMUL.FTZ R75, R86, UR56 ;  /* 0x00000038564b7c20 */ /* 0x000fe40008410000 */
[----:B------:R-:W0:Y:S01]  /*a500*/  MUFU.TANH R62, R62 ;  /* 0x0000003e003e7308 */ /* 0x000e220000002400 */
[----:B-1----:R-:W-:-:S07]  /*a510*/  FMNMX.FTZ R69, R61, R4, !PT ;  /* 0x000000043d457209 */ /* 0x002fce0007810000 */
[----:B------:R-:W1:Y:S01]  /*a520*/  MUFU.TANH R10, R10 ;  /* 0x0000000a000a7308 */ /* 0x000e620000002400 */
[----:B--2---:R-:W-:-:S07]  /*a530*/  FMNMX.FTZ R69, R64, R69, !PT ;  /* 0x0000004540457209 */ /* 0x004fce0007810000 */
[----:B------:R-:W2:Y:S01]  /*a540*/  MUFU.TANH R9, R9 ;  /* 0x0000000900097308 */ /* 0x000ea20000002400 */
[----:B0-----:R-:W-:Y:S01]  /*a550*/  FMNMX.FTZ R4, R62, R69, !PT ;  /* 0x000000453e047209 */ /* 0x001fe20007810000 */
[----:B------:R-:W-:Y:S01]  /*a560*/  FMUL.FTZ R69, R74, UR56 ;  /* 0x000000384a457c20 */ /* 0x000fe20008410000 */
[----:B------:R-:W-:-:S03]  /*a570*/  FMUL.FTZ R74, R83, UR56 ;  /* 0x00000038534a7c20 */ /* 0x000fc60008410000 */
[----:B------:R-:W0:Y:S02]  /*a580*/  SHFL.BFLY PT, R73, R4, 0x2, 0x1f ;  /* 0x0c401f0004497f89 */ /* 0x000e2400000e0000 */
[----:B------:R-:W3:Y:S08]  /*a590*/  MUFU.TANH R12, R12 ;  /* 0x0000000c000c7308 */ /* 0x000ef00000002400 */
[----:B------:R-:W4:Y:S08]  /*a5a0*/  MUFU.TANH R14, R14 ;  /* 0x0000000e000e7308 */ /* 0x000f300000002400 */
[----:B------:R-:W5:Y:S01]  /*a5b0*/  MUFU.TANH R20, R20 ;  /* 0x0000001400147308 */ /* 0x000f620000002400 */
[----:B0-----:R-:W-:Y:S01]  /*a5c0*/  FMNMX.FTZ R77, R4, R73, !PT ;  /* 0x00000049044d7209 */ /* 0x001fe20007810000 */
[----:B------:R-:W-:-:S06]  /*a5d0*/  FMUL.FTZ R73, R82, UR56 ;  /* 0x0000003852497c20 */ /* 0x000fcc0008410000 */
[----:B------:R-:W0:Y:S01]  /*a5e0*/  MUFU.TANH R24, R24 ;  /* 0x0000001800187308 */ /* 0x000e220000002400 */
[----:B------:R-:W1:Y:S07]  /*a5f0*/  SHFL.BFLY PT, R4, R77, 0x1, 0x1f ;  /* 0x0c201f004d047f89 */ /* 0x000e6e00000e0000 */
[----:B------:R-:W0:Y:S01]  /*a600*/  MUFU.TANH R26, R26 ;  /* 0x0000001a001a7308 */ /* 0x000e220000002400 */
[----:B------:R-:W-:Y:S02]  /*a610*/  WARPGROUP.DEPBAR.LE gsb0, 0x0 ;  /* 0x00008000000079c5 */ /* 0x000fe40000010000 */
[----:B------:R-:W-:-:S05]  /*a620*/  WARPGROUP.ARRIVE ;  /* 0x00000000000079c5 */ /* 0x000fca0000000000 */
[----:B------:R-:W0:Y:S01]  /*a630*/  MUFU.TANH R28, R28 ;  /* 0x0000001c001c7308 */ /* 0x000e220000002400 */
[----:B------:R-:W-:Y:S01]  /*a640*/  HGMMA.64x128x16.F32.BF16 R88, R172, gdesc[UR4].tnspB, R88, gsb0 ;  /* 0x41e00004ac587df0 */ /* 0x000fe20008001858 */
[----:B------:R-:W-:Y:S01]  /*a650*/  UIADD3 UR6, UR11, 0x180, URZ ;  /* 0x000001800b067890 */ /* 0x000fe2000fffe03f */
[----:B------:R-:W-:-:S05]  /*a660*/  UMOV UR7, 0x40000040 ;  /* 0x4000004000077882 */ /* 0x000fca0000000000 */
[----:B------:R-:W0:Y:S01]  /*a670*/  MUFU.TANH R31, R31 ;  /* 0x0000001f001f7308 */ /* 0x000e220000002400 */
[----:B-1----:R-:W-:-:S05]  /*a680*/  FMNMX.FTZ R4, R77, R4, !PT ;  /* 0x000000044d047209 */ /* 0x002fca0007810000 */
[C---:B------:R-:W-:Y:S02]  /*a690*/  FMUL.FTZ R78, R4.reuse, UR10 ;  /* 0x0000000a044e7c20 */ /* 0x040fe40008410000 */
[----:B------:R-:W1:Y:S01]  /*a6a0*/  MUFU.TANH R32, R32 ;  /* 0x0000002000207308 */ /* 0x000e620000002400 */
[----:B------:R-:W-:Y:S01]  /*a6b0*/  FADD.FTZ R7, -R4, R7 ;  /* 0x0000000704077221 */ /* 0x000fe20000010100 */
[--C-:B------:R-:W-:Y:S01]  /*a6c0*/  FFMA.FTZ R180, R6, UR10, -R78.reuse ;  /* 0x0000000a06b47c23 */ /* 0x100fe2000801084e */
[----:B------:R-:W-:Y:S01]  /*a6d0*/  FMNMX.FTZ R6, R10, R5, !PT ;  /* 0x000000050a067209 */ /* 0x000fe20007810000 */
[--C-:B------:R-:W-:Y:S01]  /*a6e0*/  FFMA.FTZ R182, R11, UR10, -R78.reuse ;  /* 0x0000000a0bb67c23 */ /* 0x100fe2000801084e */
[--C-:B------:R-:W-:Y:S01]  /*a6f0*/  FFMA.FTZ R79, R13, UR10, -R78.reuse ;  /* 0x0000000a0d4f7c23 */ /* 0x100fe2000801084e */
[--C-:B------:R-:W-:Y:S01]  /*a700*/  FFMA.FTZ R178, R25, UR10, -R78.reuse ;  /* 0x0000000a19b27c23 */ /* 0x100fe2000801084e */
[----:B--2---:R-:W-:Y:S01]  /*a710*/  FMNMX.FTZ R11, R9, R6, !PT ;  /* 0x00000006090b7209 */ /* 0x004fe20007810000 */
[----:B------:R-:W2:Y:S01]  /*a720*/  MUFU.TANH R34, R34 ;  /* 0x0000002200227308 */ /* 0x000ea20000002400 */
[--C-:B------:R-:W-:Y:S01]  /*a730*/  FFMA.FTZ R176, R15, UR10, -R78.reuse ;  /* 0x0000000a0fb07c23 */ /* 0x100fe2000801084e */
[--C-:B------:R-:W-:Y:S01]  /*a740*/  FFMA.FTZ R15, R27, UR10, -R78.reuse ;  /* 0x0000000a1b0f7c23 */ /* 0x100fe2000801084e */
[----:B---3--:R-:W-:Y:S01]  /*a750*/  FMNMX.FTZ R11, R12, R11, !PT ;  /* 0x0000000b0c0b7209 */ /* 0x008fe20007810000 */
[--C-:B------:R-:W-:Y:S01]  /*a760*/  FFMA.FTZ R46, R46, UR10, -R78.reuse ;  /* 0x0000000a2e2e7c23 */ /* 0x100fe2000801084e */
[--C-:B------:R-:W-:Y:S01]  /*a770*/  FFMA.FTZ R51, R51, UR10, -R78.reuse ;  /* 0x0000000a33337c23 */ /* 0x100fe2000801084e */
[----:B------:R-:W-:Y:S01]  /*a780*/  FMUL.FTZ R7, R7, UR10 ;  /* 0x0000000a07077c20 */ /* 0x000fe20008410000 */
[----:B----4-:R-:W-:Y:S01]  /*a790*/  FMNMX.FTZ R13, R14, R11, !PT ;  /* 0x0000000b0e0d7209 */ /* 0x010fe20007810000 */
[----:B------:R-:W3:Y:S01]  /*a7a0*/  MUFU.TANH R36, R36 ;  /* 0x0000002400247308 */ /* 0x000ee20000002400 */
[--C-:B------:R-:W-:Y:S01]  /*a7b0*/  FFMA.FTZ R77, R8, UR10, -R78.reuse ;  /* 0x0000000a084d7c23 */ /* 0x100fe2000801084e */
[--C-:B------:R-:W-:Y:S01]  /*a7c0*/  FFMA.FTZ R21, R21, UR10, -R78.reuse ;  /* 0x0000000a15157c23 */ /* 0x100fe2000801084e */
[----:B-----5:R-:W-:Y:S01]  /*a7d0*/  FMNMX.FTZ R13, R20, R13, !PT ;  /* 0x0000000d140d7209 */ /* 0x020fe20007810000 */
[--C-:B------:R-:W-:Y:S01]  /*a7e0*/  FFMA.FTZ R35, R35, UR10, -R78.reuse ;  /* 0x0000000a23237c23 */ /* 0x100fe2000801084e */
[--C-:B------:R-:W-:Y:S01]  /*a7f0*/  FFMA.FTZ R8, R56, UR10, -R78.reuse ;  /* 0x0000000a38087c23 */ /* 0x100fe2000801084e */
[--C-:B------:R-:W-:Y:S01]  /*a800*/  FFMA.FTZ R64, R64, UR10, -R78.reuse ;  /* 0x0000000a40407c23 */ /* 0x100fe2000801084e */
[----:B0-----:R-:W-:Y:S01]  /*a810*/  FMNMX.FTZ R13, R24, R13, !PT ;  /* 0x0000000d180d7209 */ /* 0x001fe20007810000 */
[----:B------:R-:W0:Y:S01]  /*a820*/  MUFU.TANH R38, R38 ;  /* 0x0000002600267308 */ /* 0x000e220000002400 */
[----:B------:R-:W-:-:S02]  /*a830*/  FFMA.FTZ R62, R62, UR10, -R78 ;  /* 0x0000000a3e3e7c23 */ /* 0x000fc4000801084e */
[----:B------:R-:W-:-:S04]  /*a840*/  FMNMX.FTZ R13, R26, R13, !PT ;  /* 0x0000000d1a0d7209 */ /* 0x000fc80007810000 */
[----:B------:R-:W-:Y:S01]  /*a850*/  FMNMX.FTZ R6, R28, R13, !PT ;  /* 0x0000000d1c067209 */ /* 0x000fe20007810000 */
[----:B------:R-:W4:Y:S03]  /*a860*/  MUFU.TANH R40, R40 ;  /* 0x0000002800287308 */ /* 0x000f260000002400 */
[----:B------:R-:W-:-:S04]  /*a870*/  FMNMX.FTZ R13, R31, R6, !PT ;  /* 0x000000061f0d7209 */ /* 0x000fc80007810000 */
[----:B-1----:R-:W-:Y:S01]  /*a880*/  FMNMX.FTZ R13, R32, R13, !PT ;  /* 0x0000000d200d7209 */ /* 0x002fe20007810000 */
[----:B------:R-:W1:Y:S03]  /*a890*/  MUFU.TANH R43, R43 ;  /* 0x0000002b002b7308 */ /* 0x000e660000002400 */
[----:B--2---:R-:W-:-:S04]  /*a8a0*/  FMNMX.FTZ R13, R34, R13, !PT ;  /* 0x0000000d220d7209 */ /* 0x004fc80007810000 */
[----:B---3--:R-:W-:Y:S01]  /*a8b0*/  FMNMX.FTZ R13, R36, R13, !PT ;  /* 0x0000000d240d7209 */ /* 0x008fe20007810000 */
[----:B------:R-:W2:Y:S03]  /*a8c0*/  MUFU.TANH R44, R44 ;  /* 0x0000002c002c7308 */ /* 0x000ea60000002400 */
[----:B0-----:R-:W-:-:S04]  /*a8d0*/  FMNMX.FTZ R13, R38, R13, !PT ;  /* 0x0000000d260d7209 */ /* 0x001fc80007810000 */
[----:B----4-:R-:W-:Y:S01]  /*a8e0*/  FMNMX.FTZ R6, R40, R13, !PT ;  /* 0x0000000d28067209 */ /* 0x010fe20007810000 */
[----:B------:R-:W0:Y:S03]  /*a8f0*/  MUFU.TANH R47, R47 ;  /* 0x0000002f002f7308 */ /* 0x000e260000002400 */
[----:B-1----:R-:W-:-:S05]  /*a900*/  FMNMX.FTZ R13, R43, R6, !PT ;  /* 0x000000062b0d7209 */ /* 0x002fca0007810000 */
        /* <DEDUP_REMOVED lines=8> */
[--C-:B------:R-:W-:Y:S01]  /*a990*/  FFMA.FTZ R25, R39, UR10, -R78.reuse ;  /* 0x0000000a27197c23 */ /* 0x100fe2000801084e */
[----:B------:R-:W-:-:S05]  /*a9a0*/  FFMA.FTZ R39, R55, UR10, -R78 ;  /* 0x0000000a37277c23 */ /* 0x000fca000801084e */
        /* <DEDUP_REMOVED lines=17> */
[----:B------:R-:W-:Y:S01]  /*aac0*/  FFMA.FTZ R42, R60, UR10, -R78 ;  /* 0x0000000a3c2a7c23 */ /* 0x000fe2000801084e */
[----:B------:R-:W-:Y:S01]  /*aad0*/  UMOV UR7, 0x40000040 ;  /* 0x4000004000077882 */ /* 0x000fe20000000000 */
        /* <DEDUP_REMOVED lines=12> */
[----:B------:R-:W-:Y:S01]  /*aba0*/  MUFU.EX2 R27, R46 ;  /* 0x0000002e001b7308 */ /* 0x000fe20000000800 */
[----:B--2---:R-:W-:-:S07]  /*abb0*/  FMNMX.FTZ R33, R75, R6, !PT ;  /* 0x000000064b217209 */ /* 0x004fce0007810000 */
[----:B------:R-:W-:Y:S01]  /*abc0*/  MUFU.EX2 R7, R7 ;  /* 0x0000000700077308 */ /* 0x000fe20000000800 */
[----:B0-----:R-:W-:-:S07]  /*abd0*/  FMNMX.FTZ R6, R76, R33, !PT ;  /* 0x000000214c067209 */ /* 0x001fce0007810000 */
        /* <DEDUP_REMOVED lines=8> */
[----:B------:R0:W-:Y:S08]  /*ac60*/  MUFU.EX2 R11, R21 ;  /* 0x00000015000b7308 */ /* 0x0001f00000000800 */
[----:B------:R-:W-:Y:S01]  /*ac70*/  MUFU.EX2 R178, R178 ;  /* 0x000000b200b27308 */ /* 0x000fe20000000800 */
[--C-:B0-----:R-:W-:Y:S01]  /*ac80*/  FFMA.FTZ R21, R30, UR10, -R78.reuse ;  /* 0x0000000a1e157c23 */ /* 0x101fe2000801084e */
[----:B------:R-:W-:-:S06]  /*ac90*/  FFMA.FTZ R30, R58, UR10, -R78 ;  /* 0x0000000a3a1e7c23 */ /* 0x000fcc000801084e */
[----:B------:R-:W-:Y:S08]  /*aca0*/  MUFU.EX2 R15, R15 ;  /* 0x0000000f000f7308 */ /* 0x000ff00000000800 */
[----:B------:R-:W-:Y:S01]  /*acb0*/  MUFU.EX2 R172, R172 ;  /* 0x000000ac00ac7308 */ /* 0x000fe20000000800 */
[----:B------:R-:W-:Y:S02]  /*acc0*/  WARPGROUP.DEPBAR.LE gsb0, 0x0 ;  /* 0x00008000000079c5 */ /* 0x000fe40000010000 */
[----:B------:R-:W-:Y:S01]  /*acd0*/  WARPGROUP.ARRIVE ;  /* 0x00000000000079c5 */ /* 0x000fe20000000000 */
[--C-:B------:R-:W-:Y:S01]  /*ace0*/  FFMA.FTZ R168, R37, UR10, -R78.reuse ;  /* 0x0000000a25a87c23 */ /* 0x100fe2000801084e */
[--C-:B------:R-:W-:Y:S01]  /*acf0*/  FFMA.FTZ R170, R41, UR10, -R78.reuse ;  /* 0x0000000a29aa7c23 */ /* 0x100fe2000801084e */
[----:B------:R-:W0:Y:S02]  /*ad00*/  SHFL.BFLY PT, R37, R6, 0x2, 0x1f ;  /* 0x0c401f0006257f89 */ /* 0x000e2400000e0000 */
[----:B------:R-:W-:Y:S01]  /*ad10*/  MUFU.EX2 R21, R21 ;  /* 0x0000001500157308 */ /* 0x000fe20000000800 */
[----:B------:R-:W-:Y:S01]  /*ad20*/  FFMA.FTZ R41, R59, UR10, -R78 ;  /* 0x0000000a3b297c23 */ /* 0x000fe2000801084e */
[----:B------:R-:W-:Y:S01]  /*ad30*/  HGMMA.64x128x16.F32.BF16 R88, R164, gdesc[UR4].tnspB, R88, gsb0 ;  /* 0x41e00004a4587df0 */ /* 0x000fe20008001858 */
[----:B------:R-:W-:Y:S01]  /*ad40*/  UIADD3 UR6, UR11, 0x280, URZ ;  /* 0x000002800b067890 */ /* 0x000fe2000fffe03f */
[----:B------:R-:W-:-:S04]  /*ad50*/  UMOV UR7, 0x40000040 ;  /* 0x4000004000077882 */ /* 0x000fc80000000000 */
[----:B------:R-:W-:Y:S08]  /*ad60*/  MUFU.EX2 R174, R174 ;  /* 0x000000ae00ae7308 */ /* 0x000ff00000000800 */
[----:B------:R1:W-:Y:S01]  /*ad70*/  MUFU.EX2 R13, R35 ;  /* 0x00000023000d7308 */ /* 0x0003e20000000800 */
[----:B0-----:R-:W-:-:S07]  /*ad80*/  FMNMX.FTZ R46, R6, R37, !PT ;  /* 0x00000025062e7209 */ /* 0x001fce0007810000 */
[----:B------:R-:W-:Y:S01]  /*ad90*/  MUFU.EX2 R168, R168 ;  /* 0x000000a800a87308 */ /* 0x000fe20000000800 */
[--C-:B-1----:R-:W-:Y:S01]  /*ada0*/  FFMA.FTZ R35, R53, UR10, -R78.reuse ;  /* 0x0000000a35237c23 */ /* 0x102fe2000801084e */
[----:B------:R-:W-:-:S06]  /*adb0*/  FFMA.FTZ R37, R57, UR10, -R78 ;  /* 0x0000000a39257c23 */ /* 0x000fcc000801084e */
        /* <DEDUP_REMOVED lines=14> */
[----:B------:R-:W0:Y:S01]  /*aea0*/  SHFL.BFLY PT, R49, R46, 0x1, 0x1f ;  /* 0x0c201f002e317f89 */ /* 0x000e2200000e0000 */
[----:B------:R-:W-:Y:S02]  /*aeb0*/  FFMA.FTZ R45, R61, UR10, -R78 ;  /* 0x0000000a3d2d7c23 */ /* 0x000fe4000801084e */
[----:B------:R-:W-:Y:S01]  /*aec0*/  HGMMA.64x128x16.F32.BF16 R88, R160, gdesc[UR4].tnspB, R88, gsb0 ;  /* 0x41e00004a0587df0 */ /* 0x000fe20008001858 */
[----:B------:R-:W-:Y:S01]  /*aed0*/  UIADD3 UR6, UR11, 0x300, URZ ;  /* 0x000003000b067890 */ /* 0x000fe2000fffe03f */
[----:B------:R-:W-:Y:S01]  /*aee0*/  MUFU.EX2 R164, R164 ;  /* 0x000000a400a47308 */ /* 0x000fe20000000800 */
[----:B------:R-:W-:-:S07]  /*aef0*/  UMOV UR7, 0x40000040 ;  /* 0x4000004000077882 */ /* 0x000fce0000000000 */
[----:B------:R-:W-:Y:S08]  /*af00*/  MUFU.EX2 R166, R166 ;  /* 0x000000a600a67308 */ /* 0x000ff00000000800 */
[----:B------:R-:W-:Y:S01]  /*af10*/  MUFU.EX2 R45, R45 ;  /* 0x0000002d002d7308 */ /* 0x000fe20000000800 */
[----:B0-----:R-:W-:-:S05]  /*af20*/  FMNMX.FTZ R6, R46, R49, !PT ;  /* 0x000000312e067209 */ /* 0x001fca0007810000 */
[C---:B------:R-:W-:Y:S01]  /*af30*/  FADD.FTZ R49, -R6.reuse, R5 ;  /* 0x0000000506317221 */ /* 0x040fe20000010100 */
[----:B------:R-:W-:Y:S01]  /*af40*/  FMUL.FTZ R51, R6, UR10 ;  /* 0x0000000a06337c20 */ /* 0x000fe20008410000 */
[----:B------:R-:W-:Y:S02]  /*af50*/  MUFU.EX2 R46, R64 ;  /* 0x00000040002e7308 */ /* 0x000fe40000000800 */
[----:B------:R-:W-:Y:S01]  /*af60*/  FMUL.FTZ R49, R49, UR10 ;  /* 0x0000000a31317c20 */ /* 0x000fe20008410000 */
[--C-:B------:R-:W-:Y:S01]  /*af70*/  FFMA.FTZ R10, R10, UR10, -R51.reuse ;  /* 0x0000000a0a0a7c23 */ /* 0x100fe20008010833 */
[--C-:B------:R-:W-:Y:S01]  /*af80*/  FFMA.FTZ R181, R9, UR10, -R51.reuse ;  /* 0x0000000a09b57c23 */ /* 0x100fe20008010833 */
[----:B------:R-:W-:Y:S02]  /*af90*/  IMAD.U32 R9, RZ, RZ, UR47 ;  /* 0x0000002fff097e24 */ /* 0x000fe4000f8e00ff */
[--C-:B------:R-:W-:Y:S01]  /*afa0*/  FFMA.FTZ R183, R12, UR10, -R51.reuse ;  /* 0x0000000a0cb77c23 */ /* 0x100fe20008010833 */
[--C-:B------:R-:W-:Y:S01]  /*afb0*/  FFMA.FTZ R12, R14, UR10, -R51.reuse ;  /* 0x0000000a0e0c7c23 */ /* 0x100fe20008010833 */
[----:B------:R-:W-:Y:S01]  /*afc0*/  MUFU.EX2 R49, R49 ;  /* 0x0000003100317308 */ /* 0x000fe20000000800 */
[--C-:B------:R-:W-:Y:S01]  /*afd0*/  FFMA.FTZ R177, R20, UR10, -R51.reuse ;  /* 0x0000000a14b17c23 */ /* 0x100fe20008010833 */
[----:B------:R-:W-:Y:S01]  /*afe0*/  @!P1 LEA R9, R9, UR41, 0x3 ;  /* 0x0000002909099c11 */ /* 0x000fe2000f8e18ff */
[--C-:B------:R-:W-:Y:S01]  /*aff0*/  FFMA.FTZ R179, R26, UR10, -R51.reuse ;  /* 0x0000000a1ab37c23 */ /* 0x100fe20008010833 */
[--C-:B------:R-:W-:Y:S01]  /*b000*/  FFMA.FTZ R26, R36, UR10, -R51.reuse ;  /* 0x0000000a241a7c23 */ /* 0x100fe20008010833 */
[----:B------:R-:W-:Y:S01]  /*b010*/  FFMA.FTZ R173, R31, UR10, -R51 ;  /* 0x0000000a1fad7c23 */ /* 0x000fe20008010833 */
[----:B------:R-:W-:Y:S01]  /*b020*/  IMAD.U32 R36, RZ, RZ, UR58 ;  /* 0x0000003aff247e24 */ /* 0x000fe2000f8e00ff */
[----:B------:R-:W-:Y:S01]  /*b030*/  IADD3 R31, -R222, 0xb, RZ ;  /* 0x0000000bde1f7810 */ /* 0x000fe20007ffe1ff */
[----:B------:R-:W0:Y:S01]  /*b040*/  MUFU.EX2 R10, R10 ;  /* 0x0000000a000a7308 */ /* 0x000e220000000800 */
[----:B------:R-:W-:-:S02]  /*b050*/  @!P1 VIADD R9, R9, 0x28840 ;  /* 0x0002884009099836 */ /* 0x000fc40000000000 */
[--C-:B------:R-:W-:Y:S01]  /*b060*/  FFMA.FTZ R14, R24, UR10, -R51.reuse ;  /* 0x0000000a180e7c23 */ /* 0x100fe20008010833 */
[----:B------:R-:W-:Y:S01]  /*b070*/  @!P1 LEA R36, R36, UR41, 0x3 ;  /* 0x0000002924249c11 */ /* 0x000fe2000f8e18ff */
[--C-:B------:R-:W-:Y:S01]  /*b080*/  FFMA.FTZ R20, R28, UR10, -R51.reuse ;  /* 0x0000000a1c147c23 */ /* 0x100fe20008010833 */
[----:B------:R-:W-:Y:S01]  /*b090*/  FFMA.FTZ R169, R38, UR10, -R51 ;  /* 0x0000000a26a97c23 */ /* 0x000fe20008010833 */
[----:B------:R-:W-:Y:S01]  /*b0a0*/  @!P1 PRMT R9, RZ, 0x654, R9 ;  /* 0x00000654ff099816 */ /* 0x000fe20000000009 */
[--C-:B------:R-:W-:Y:S01]  /*b0b0*/  FFMA.FTZ R24, R32, UR10, -R51.reuse ;  /* 0x0000000a20187c23 */ /* 0x100fe20008010833 */
[----:B------:R-:W-:Y:S01]  /*b0c0*/  MUFU.EX2 R181, R181 ;  /* 0x000000b500b57308 */ /* 0x000fe20000000800 */
[--C-:B------:R-:W-:Y:S01]  /*b0d0*/  FFMA.FTZ R175, R34, UR10, -R51.reuse ;  /* 0x0000000a22af7c23 */ /* 0x100fe20008010833 */
[--C-:B------:R-:W-:Y:S01]  /*b0e0*/  FFMA.FTZ R28, R40, UR10, -R51.reuse ;  /* 0x0000000a281c7c23 */ /* 0x100fe20008010833 */
[--C-:B------:R-:W-:Y:S01]  /*b0f0*/  FFMA.FTZ R171, R43, UR10, -R51.reuse ;  /* 0x0000000a2bab7c23 */ /* 0x100fe20008010833 */
[--C-:B------:R-:W-:Y:S01]  /*b100*/  FFMA.FTZ R32, R44, UR10, -R51.reuse ;  /* 0x0000000a2c207c23 */ /* 0x100fe20008010833 */
[--C-:B------:R-:W-:Y:S01]  /*b110*/  FFMA.FTZ R165, R47, UR10, -R51.reuse ;  /* 0x0000000a2fa57c23 */ /* 0x100fe20008010833 */
[--C-:B------:R-:W-:Y:S01]  /*b120*/  FFMA.FTZ R34, R48, UR10, -R51.reuse ;  /* 0x0000000a30227c23 */ /* 0x100fe20008010833 */
[--C-:B------:R-:W-:Y:S01]  /*b130*/  FFMA.FTZ R167, R50, UR10, -R51.reuse ;  /* 0x0000000a32a77c23 */ /* 0x100fe20008010833 */
[----:B------:R-:W-:Y:S01]  /*b140*/  MUFU.EX2 R183, R183 ;  /* 0x000000b700b77308 */ /* 0x000fe20000000800 */
[----:B0-----:R-:W-:Y:S01]  /*b150*/  FFMA.FTZ R0, R49, R0, R10 ;  /* 0x0000000031007223 */ /* 0x001fe2000001000a */
[--C-:B------:R-:W-:Y:S01]  /*b160*/  FFMA.FTZ R70, R70, UR10, -R51.reuse ;  /* 0x0000000a46467c23 */ /* 0x100fe20008010833 */
[--C-:B------:R-:W-:Y:S01]  /*b170*/  FFMA.FTZ R71, R71, UR10, -R51.reuse ;  /* 0x0000000a47477c23 */ /* 0x100fe20008010833 */
[--C-:B------:R-:W-:Y:S01]  /*b180*/  FFMA.FTZ R72, R72, UR10, -R51.reuse ;  /* 0x0000000a48487c23 */ /* 0x100fe20008010833 */
[--C-:B------:R-:W-:Y:S01]  /*b190*/  FFMA.FTZ R73, R73, UR10, -R51.reuse ;  /* 0x0000000a49497c23 */ /* 0x100fe20008010833 */
[--C-:B------:R-:W-:Y:S01]  /*b1a0*/  FFMA.FTZ R74, R74, UR10, -R51.reuse ;  /* 0x0000000a4a4a7c23 */ /* 0x100fe20008010833 */
[----:B------:R-:W-:Y:S01]  /*b1b0*/  FFMA.FTZ R75, R75, UR10, -R51 ;  /* 0x0000000a4b4b7c23 */ /* 0x000fe20008010833 */
[----:B------:R-:W-:Y:S01]  /*b1c0*/  MUFU.EX2 R12, R12 ;  /* 0x0000000c000c7308 */ /* 0x000fe20000000800 */
[----:B------:R-:W-:-:S07]  /*b1d0*/  UMOV UR58, UR47 ;  /* 0x0000002f003a7c82 */ /* 0x000fce0008000000 */
        /* <DEDUP_REMOVED lines=13> */
[----:B------:R-:W-:Y:S02]  /*b2b0*/  FFMA.FTZ R162, R54, UR10, -R78 ;  /* 0x0000000a36a27c23 */ /* 0x000fe4000801084e */
[----:B------:R-:W-:Y:S01]  /*b2c0*/  MUFU.EX2 R28, R28 ;  /* 0x0000001c001c7308 */ /* 0x000fe20000000800 */
[----:B------:R-:W-:Y:S01]  /*b2d0*/  FFMA.FTZ R163, R67, UR10, -R51 ;  /* 0x0000000a43a37c23 */ /* 0x000fe20008010833 */
[----:B------:R-:W-:Y:S01]  /*b2e0*/  HGMMA.64x128x16.F32.BF16 R88, R156, gdesc[UR4].tnspB, R88, gsb0 ;  /* 0x41e000049c587df0 */ /* 0x000fe20008001858 */
[----:B------:R-:W-:Y:S01]  /*b2f0*/  UIADD3 UR6, UR11, 0x380, URZ ;  /* 0x000003800b067890 */ /* 0x000fe2000fffe03f */
[----:B------:R-:W-:-:S04]  /*b300*/  UMOV UR7, 0x40000040 ;  /* 0x4000004000077882 */ /* 0x000fc80000000000 */
        /* <DEDUP_REMOVED lines=13> */
[----:B------:R-:W-:Y:S08]  /*b3e0*/  MUFU.EX2 R74, R74 ;  /* 0x0000004a004a7308 */ /* 0x000ff00000000800 */
[----:B------:R-:W-:Y:S08]  /*b3f0*/  MUFU.EX2 R75, R75 ;  /* 0x0000004b004b7308 */ /* 0x000ff00000000800 */
[----:B------:R-:W1:Y:S01]  /*b400*/  MUFU.EX2 R5, R62 ;  /* 0x0000003e00057308 */ /* 0x000e620000000800 */
[----:B------:R-:W-:-:S02]  /*b410*/  WARPGROUP.DEPBAR.LE gsb0, 0x0 ;  /* 0x00008000000079c5 */ /* 0x000fc40000010000 */
[----:B------:R-:W-:Y:S01]  /*b420*/  WARPGROUP.ARRIVE ;  /* 0x00000000000079c5 */ /* 0x000fe20000000000 */
[----:B------:R-:W-:Y:S01]  /*b430*/  FFMA.FTZ R157, R69, UR10, -R51 ;  /* 0x0000000a459d7c23 */ /* 0x000fe20008010833 */
[----:B------:R-:W-:Y:S02]  /*b440*/  F2FP.BF16.F32.PACK_AB R156, R37, R8 ;  /* 0x00000008259c723e */ /* 0x000fe400000010ff */
[----:B------:R-:W-:Y:S02]  /*b450*/  F2FP.BF16.F32.PACK_AB R158, R41, R30 ;  /* 0x0000001e299e723e */ /* 0x000fe400000010ff */
[----:B------:R-:W-:Y:S01]  /*b460*/  HGMMA.64x128x16.F32.BF16 R88, R152, gdesc[UR4].tnspB, R88, gsb0 ;  /* 0x41e0000498587df0 */ /* 0x000fe20008001858 */
[----:B------:R-:W-:Y:S01]  /*b470*/  MUFU.EX2 R157, R157 ;  /* 0x0000009d009d7308 */ /* 0x000fe20000000800 */
[----:B0-----:R-:W-:Y:S01]  /*b480*/  F2FP.BF16.F32.PACK_AB R159, R72, R71 ;  /* 0x00000047489f723e */ /* 0x001fe200000010ff */
[----:B------:R-:W-:Y:S02]  /*b490*/  WARPGROUP.DEPBAR.LE gsb0, 0x0 ;  /* 0x00008000000079c5 */ /* 0x000fe40000010000 */
[----:B------:R0:W-:Y:S06]  /*b4a0*/  BAR.ARV R31, 0x100 ;  /* 0x0004001f0000751d */ /* 0x0001ec0000002000 */
[----:B------:R2:W-:Y:S01]  /*b4b0*/  @!P1 SYNCS.ARRIVE.TRANS64.RED.A1T0 RZ, [R9+URZ], RZ ;  /* 0x000000ff09ff99a7 */ /* 0x0005e2000810043f */
[----:B-1----:R-:W-:Y:S01]  /*b4c0*/  F2FP.BF16.F32.PACK_AB R154, R5, R46 ;  /* 0x0000002e059a723e */ /* 0x002fe200000010ff */
[----:B0-----:R-:W-:-:S02]  /*b4d0*/  @!P1 VIADD R31, R36, 0x28860 ;  /* 0x00028860241f9836 */ /* 0x001fc40000000000 */
[-C--:B------:R-:W-:Y:S01]  /*b4e0*/  FMUL.FTZ R88, R88, R7.reuse ;  /* 0x0000000758587220 */ /* 0x080fe20000410000 */
[-C--:B------:R-:W-:Y:S01]  /*b4f0*/  FMUL.FTZ R89, R89, R7.reuse ;  /* 0x0000000759597220 */ /* 0x080fe20000410000 */
[-C--:B------:R-:W-:Y:S01]  /*b500*/  FMUL.FTZ R92, R92, R7.reuse ;  /* 0x000000075c5c7220 */ /* 0x080fe20000410000 */
[-C--:B------:R-:W-:Y:S01]  /*b510*/  FMUL.FTZ R93, R93, R7.reuse ;  /* 0x000000075d5d7220 */ /* 0x080fe20000410000 */
[----:B------:R-:W-:Y:S01]  /*b520*/  @!P1 PRMT R38, RZ, 0x654, R31 ;  /* 0x00000654ff269816 */ /* 0x000fe2000000001f */
[----:B--2---:R-:W-:Y:S01]  /*b530*/  FADD.FTZ R9, R77, R2 ;  /* 0x000000024d097221 */ /* 0x004fe20000010000 */
[----:B------:R-:W-:Y:S01]  /*b540*/  FADD.FTZ R2, R181, R0 ;  /* 0x00000000b5027221 */ /* 0x000fe20000010000 */
[----:B------:R-:W-:Y:S01]  /*b550*/  FFMA.FTZ R0, R63, UR10, -R51 ;  /* 0x0000000a3f007c23 */ /* 0x000fe20008010833 */
[----:B------:R0:W-:Y:S01]  /*b560*/  @!P1 SYNCS.ARRIVE.TRANS64.RED.A1T0 RZ, [R38+URZ], RZ ;  /* 0x000000ff26ff99a7 */ /* 0x0001e2000810043f */
[----:B------:R-:W-:Y:S01]  /*b570*/  FADD.FTZ R36, R182, R9 ;  /* 0x00000009b6247221 */ /* 0x000fe20000010000 */
[----:B------:R-:W-:Y:S01]  /*b580*/  FADD.FTZ R9, R183, R2 ;  /* 0x00000002b7097221 */ /* 0x000fe20000010000 */
[----:B------:R-:W-:Y:S01]  /*b590*/  F2FP.BF16.F32.PACK_AB R181, R181, R10 ;  /* 0x0000000ab5b5723e */ /* 0x000fe200000010ff */
[----:B------:R-:W-:Y:S01]  /*b5a0*/  FMUL.FTZ R96, R96, R7 ;  /* 0x0000000760607220 */ /* 0x000fe20000410000 */
[----:B------:R-:W-:Y:S01]  /*b5b0*/  FADD.FTZ R31, R79, R36 ;  /* 0x000000244f1f7221 */ /* 0x000fe20000010000 */
[C---:B------:R-:W-:Y:S01]  /*b5c0*/  FADD.FTZ R2, R12.reuse, R9 ;  /* 0x000000090c027221 */ /* 0x040fe20000010000 */
[----:B------:R-:W1:Y:S01]  /*b5d0*/  MUFU.EX2 R0, R0 ;  /* 0x0000000000007308 */ /* 0x000e620000000800 */
[----:B------:R-:W-:Y:S01]  /*b5e0*/  F2FP.BF16.F32.PACK_AB R183, R12, R183 ;  /* 0x000000b70cb7723e */ /* 0x000fe200000010ff */
[----:B------:R-:W-:Y:S01]  /*b5f0*/  FADD.FTZ R36, R176, R31 ;  /* 0x0000001fb0247221 */ /* 0x000fe20000010000 */
[----:B------:R-:W-:Y:S01]  /*b600*/  FADD.FTZ R9, R177, R2 ;  /* 0x00000002b1097221 */ /* 0x000fe20000010000 */
[C---:B------:R-:W-:Y:S01]  /*b610*/  F2FP.BF16.F32.PACK_AB R176, R11.reuse, R176 ;  /* 0x000000b00bb0723e */ /* 0x040fe200000010ff */
[----:B------:R-:W-:Y:S01]  /*b620*/  FFMA.FTZ R2, R66, UR10, -R51 ;  /* 0x0000000a42027c23 */ /* 0x000fe20008010833 */
[----:B------:R-:W-:Y:S01]  /*b630*/  FADD.FTZ R31, R11, R36 ;  /* 0x000000240b1f7221 */ /* 0x000fe20000010000 */
[----:B0-----:R-:W-:Y:S01]  /*b640*/  FADD.FTZ R38, R14, R9 ;  /* 0x000000090e267221 */ /* 0x001fe20000010000 */
[--C-:B------:R-:W-:Y:S01]  /*b650*/  FFMA.FTZ R36, R68, UR10, -R51.reuse ;  /* 0x0000000a44247c23 */ /* 0x100fe20008010833 */
[----:B------:R-:W-:Y:S01]  /*b660*/  FFMA.FTZ R51, R76, UR10, -R51 ;  /* 0x0000000a4c337c23 */ /* 0x000fe20008010833 */
[----:B------:R-:W-:Y:S01]  /*b670*/  FADD.FTZ R40, R178, R31 ;  /* 0x0000001fb2287221 */ /* 0x000fe20000010000 */
[----:B------:R-:W-:Y:S01]  /*b680*/  FADD.FTZ R9, R179, R38 ;  /* 0x00000026b3097221 */ /* 0x000fe20000010000 */
[----:B------:R-:W0:Y:S01]  /*b690*/  MUFU.EX2 R2, R2 ;  /* 0x0000000200027308 */ /* 0x000e220000000800 */
[-C--:B------:R-:W-:Y:S01]  /*b6a0*/  FMUL.FTZ R97, R97, R7.reuse ;  /* 0x0000000761617220 */ /* 0x080fe20000410000 */
[----:B------:R-:W-:Y:S01]  /*b6b0*/  FADD.FTZ R31, R15, R40 ;  /* 0x000000280f1f7221 */ /* 0x000fe20000010000 */
[----:B------:R-:W-:Y:S01]  /*b6c0*/  FADD.FTZ R38, R20, R9 ;  /* 0x0000000914267221 */ /* 0x000fe20000010000 */
[-C--:B------:R-:W-:Y:S01]  /*b6d0*/  FMUL.FTZ R100, R100, R7.reuse ;  /* 0x0000000764647220 */ /* 0x080fe20000410000 */
[-C--:B------:R-:W-:Y:S01]  /*b6e0*/  FMUL.FTZ R101, R101, R7.reuse ;  /* 0x0000000765657220 */ /* 0x080fe20000410000 */
[----:B------:R-:W-:Y:S01]  /*b6f0*/  FADD.FTZ R40, R172, R31 ;  /* 0x0000001fac287221 */ /* 0x000fe20000010000 */
[----:B------:R-:W-:Y:S01]  /*b700*/  FADD.FTZ R9, R173, R38 ;  /* 0x00000026ad097221 */ /* 0x000fe20000010000 */
[----:B------:R-:W2:Y:S01]  /*b710*/  MUFU.EX2 R36, R36 ;  /* 0x0000002400247308 */ /* 0x000ea20000000800 */
[-C--:B------:R-:W-:Y:S01]  /*b720*/  FMUL.FTZ R104, R104, R7.reuse ;  /* 0x0000000768687220 */ /* 0x080fe20000410000 */
[----:B------:R-:W-:Y:S01]  /*b730*/  FADD.FTZ R31, R21, R40 ;  /* 0x00000028151f7221 */ /* 0x000fe20000010000 */
[----:B------:R-:W-:Y:S01]  /*b740*/  FADD.FTZ R38, R24, R9 ;  /* 0x0000000918267221 */ /* 0x000fe20000010000 */
[-C--:B------:R-:W-:Y:S01]  /*b750*/  FMUL.FTZ R105, R105, R7.reuse ;  /* 0x0000000769697220 */ /* 0x080fe20000410000 */
[-C--:B------:R-:W-:Y:S01]  /*b760*/  FMUL.FTZ R108, R108, R7.reuse ;  /* 0x000000076c6c7220 */ /* 0x080fe20000410000 */
[----:B------:R-:W-:Y:S01]  /*b770*/  FADD.FTZ R40, R174, R31 ;  /* 0x0000001fae287221 */ /* 0x000fe20000010000 */
[----:B------:R-:W-:Y:S01]  /*b780*/  FADD.FTZ R9, R175, R38 ;  /* 0x00000026af097221 */ /* 0x000fe20000010000 */
[----:B------:R-:W3:Y:S01]  /*b790*/  MUFU.EX2 R51, R51 ;  /* 0x0000003300337308 */ /* 0x000ee20000000800 */
[-C--:B------:R-:W-:Y:S01]  /*b7a0*/  FMUL.FTZ R109, R109, R7.reuse ;  /* 0x000000076d6d7220 */ /* 0x080fe20000410000 */
[----:B------:R-:W-:Y:S01]  /*b7b0*/  FADD.FTZ R31, R13, R40 ;  /* 0x000000280d1f7221 */ /* 0x000fe20000010000 */
[----:B------:R-:W-:Y:S01]  /*b7c0*/  FADD.FTZ R38, R26, R9 ;  /* 0x000000091a267221 */ /* 0x000fe20000010000 */
[-C--:B------:R-:W-:Y:S01]  /*b7d0*/  FMUL.FTZ R112, R112, R7.reuse ;  /* 0x0000000770707220 */ /* 0x080fe20000410000 */
        /* <DEDUP_REMOVED lines=27> */
[----:B-1----:R-:W-:Y:S01]  /*b990*/  F2FP.BF16.F32.PACK_AB R167, R0, R167 ;  /* 0x000000a700a7723e */ /* 0x002fe200000010ff */
[-C--:B------:R-:W-:Y:S01]  /*b9a0*/  FMUL.FTZ R140, R140, R7.reuse ;  /* 0x000000078c8c7220 */ /* 0x080fe20000410000 */
[----:B------:R-:W-:Y:S01]  /*b9b0*/  FADD.FTZ R11, R33, R12 ;  /* 0x0000000c210b7221 */ /* 0x000fe20000010000 */
[----:B------:R-:W-:Y:S01]  /*b9c0*/  FADD.FTZ R10, R0, R9 ;  /* 0x00000009000a7221 */ /* 0x000fe20000010000 */
[-C--:B------:R-:W-:Y:S01]  /*b9d0*/  FMUL.FTZ R141, R141, R7.reuse ;  /* 0x000000078d8d7220 */ /* 0x080fe20000410000 */
[----:B------:R-:W-:Y:S01]  /*b9e0*/  FMUL.FTZ R144, R144, R7 ;  /* 0x0000000790907220 */ /* 0x000fe20000410000 */
[----:B------:R-:W-:Y:S01]  /*b9f0*/  FADD.FTZ R12, R160, R11 ;  /* 0x0000000ba00c7221 */ /* 0x000fe20000010000 */
[----:B------:R-:W-:Y:S01]  /*ba00*/  FADD.FTZ R9, R161, R10 ;  /* 0x0000000aa1097221 */ /* 0x000fe20000010000 */
[C---:B0-----:R-:W-:Y:S01]  /*ba10*/  F2FP.BF16.F32.PACK_AB R161, R2.reuse, R161 ;  /* 0x000000a102a1723e */ /* 0x041fe200000010ff */
        /* <DEDUP_REMOVED lines=10> */
[----:B--2---:R-:W-:Y:S01]  /*bac0*/  FADD.FTZ R10, R36, R9 ;  /* 0x00000009240a7221 */ /* 0x004fe20000010000 */
        /* <DEDUP_REMOVED lines=31> */
[----:B------:R-:W-:Y:S01]  /*bcc0*/  F2FP.BF16.F32.PACK_AB R169, R28, R169 ;  /* 0x000000a91ca9723e */ /* 0x000fe200000010ff */
[----:B---3--:R-:W-:Y:S01]  /*bcd0*/  FADD.FTZ R0, R51, R10 ;  /* 0x0000000a33007221 */ /* 0x008fe20000010000 */
        /* <DEDUP_REMOVED lines=9> */
[-C--:B------:R-:W-:Y:S01]  /*bd70*/  FMUL.FTZ R115, R115, R49.reuse ;  /* 0x0000003173737220 */ /* 0x080fe20000410000 */
        /* <DEDUP_REMOVED lines=28> */
.L_x_1221:
[----:B------:R-:W-:-:S13]  /*bf40*/  ISETP.GE.AND P2, PT, R3, UR40, PT ;  /* 0x0000002803007c0c */ /* 0x000fda000bf46270 */
[----:B------:R-:W-:Y:S05]  /*bf50*/  @!P2 BRA `(.L_x_1231) ;  /* 0x000000380038a947 */ /* 0x000fea0003800000 */
[----:B------:R-:W-:Y:S01]  /*bf60*/  IMAD.MOV.U32 R7, RZ, RZ, R6 ;  /* 0x000000ffff077224 */ /* 0x000fe200078e0006 */
[----:B------:R-:W-:Y:S01]  /*bf70*/  UMOV UR60, UR50 ;  /* 0x00000032003c7c82 */ /* 0x000fe20008000000 */
[----:B------:R-:W-:Y:S01]  /*bf80*/  IMAD.MOV.U32 R5, RZ, RZ, R4 ;  /* 0x000000ffff057224 */ /* 0x000fe200078e0004 */
[----:B------:R-:W-:Y:S01]  /*bf90*/  UMOV UR59, UR47 ;  /* 0x0000002f003b7c82 */ /* 0x000fe20008000000 */
[----:B------:R-:W-:Y:S01]  /*bfa0*/  ULDC UR56, c[0x0][0x9e4] ;  /* 0x0002790000387ab9 */ /* 0x000fe20000000800 */
[----:B------:R-:W-:Y:S01]  /*bfb0*/  ULDC UR58, c[0x0][0x9d8] ;  /* 0x00027600003a7ab9 */ /* 0x000fe20000000800 */
[----:B------:R-:W-:Y:S01]  /*bfc0*/  ULDC UR55, c[0x0][0x988] ;  /* 0x0002620000377ab9 */ /* 0x000fe20000000800 */
[----:B------:R-:W-:-:S05]  /*bfd0*/  ULDC UR57, c[0x0][0x9e0] ;  /* 0x0002780000397ab9 */ /* 0x000fca0000000800 */
.L_x_1248:
        /* <DEDUP_REMOVED lines=9> */
.L_x_1233:
[----:B------:R-:W-:Y:S01]  /*c070*/  ULEA UR6, UR47, UR41, 0x3 ;  /* 0x000000292f067291 */ /* 0x000fe2000f8e183f */
[----:B------:R-:W-:-:S05]  /*c080*/  IMAD.U32 R4, RZ, RZ, UR50 ;  /* 0x00000032ff047e24 */ /* 0x000fca000f8e00ff */
[----:B------:R-:W-:-:S04]  /*c090*/  SHF.L.U32 R4, R4, 0x1f, RZ ;  /* 0x0000001f04047819 */ /* 0x000fc800000006ff */
[----:B------:R0:W1:Y:S01]  /*c0a0*/  SYNCS.PHASECHK.TRANS64.TRYWAIT P2, [UR6+0x28830], R4 ;  /* 0x02883004ff0075a7 */ /* 0x0000620008040146 */
[----:B------:R-:W-:Y:S05]  /*c0b0*/  @!P0 BRA `(.L_x_1234) ;  /* 0x0000000000048947 */ /* 0x000fea0003800000 */
[----:B------:R-:W-:Y:S01]  /*c0c0*/  BPT.TRAP 0x1 ;  /* 0x000000040000795c */ /* 0x000fe20000300000 */
.L_x_1234:
[----:B-1----:R-:W-:Y:S05]  /*c0d0*/  @P2 BRA `(.L_x_1232) ;  /* 0x0000000000082947 */ /* 0x002fea0003800000 */
[----:B------:R-:W1:Y:S02]  /*c0e0*/  SYNCS.PHASECHK.TRANS64.TRYWAIT P2, [UR6+0x28830], R4 ;  /* 0x02883004ff0075a7 */ /* 0x000e640008040146 */
[----:B-1----:R-:W-:Y:S05]  /*c0f0*/  @!P2 BRA `(.L_x_1235) ;  /* 0x000000e000a4a947 */ /* 0x002fea0003800000 */
.L_x_1232:
        /* <DEDUP_REMOVED lines=47> */
.L_x_1237:
[----:B------:R-:W-:Y:S01]  /*c3f0*/  ULEA UR6, UR59, UR41, 0x3 ;  /* 0x000000293b067291 */ /* 0x000fe2000f8e183f */
[----:B------:R-:W-:-:S05]  /*c400*/  IMAD.U32 R4, RZ, RZ, UR60 ;  /* 0x0000003cff047e24 */ /* 0x000fca000f8e00ff */
[----:B------:R-:W-:-:S04]  /*c410*/  SHF.L.U32 R4, R4, 0x1f, RZ ;  /* 0x0000001f04047819 */ /* 0x000fc800000006ff */
[----:B------:R0:W1:Y:S01]  /*c420*/  SYNCS.PHASECHK.TRANS64.TRYWAIT P2, [UR6+0x28850], R4 ;  /* 0x02885004ff0075a7 */ /* 0x0000620008040146 */
[----:B------:R-:W-:Y:S05]  /*c430*/  @!P0 BRA `(.L_x_1238) ;  /* 0x0000000000048947 */ /* 0x000fea0003800000 */
[----:B------:R-:W-:Y:S01]  /*c440*/  BPT.TRAP 0x1 ;  /* 0x000000040000795c */ /* 0x000fe20000300000 */
.L_x_1238:
[----:B-1----:R-:W-:Y:S05]  /*c450*/  @P2 BRA `(.L_x_1236) ;  /* 0x0000000000082947 */ /* 0x002fea0003800000 */
[----:B------:R-:W1:Y:S02]  /*c460*/  SYNCS.PHASECHK.TRANS64.TRYWAIT P2, [UR6+0x28850], R4 ;  /* 0x02885004ff0075a7 */ /* 0x000e640008040146 */
[----:B-1----:R-:W-:Y:S05]  /*c470*/  @!P2 BRA `(.L_x_1239) ;  /* 0x000000dc00dca947 */ /* 0x002fea0003800000 */
.L_x_1236:
[----:B------:R-:W-:Y:S01]  /*c480*/  UIADD3 UR6, UR41, 0x400, URZ ;  /* 0x0000040029067890 */ /* 0x000fe2000fffe03f */
[----:B------:R-:W-:Y:S01]  /*c490*/  WARPGROUP.ARRIVE ;  /* 0x00000000000079c5 */ /* 0x000fe20000000000 */
[----:B------:R-:W-:-:S05]  /*c4a0*/  UMOV UR7, 0x40000040 ;  /* 0x4000004000077882 */ /* 0x000fca0000000000 */
[----:B------:R-:W2:Y:S01]  /*c4b0*/  S2R R222, SR_TID.X ;  /* 0x0000000000de7919 */ /* 0x000ea20000002100 */
[----:B------:R-:W-:Y:S01]  /*c4c0*/  USHF.R.U32.HI UR6, URZ, 0x4, UR6 ;  /* 0x000000043f067899 */ /* 0x000fe20008011606 */
[----:B------:R-:W-:Y:S01]  /*c4d0*/  PLOP3.LUT P2, PT, PT, PT, UP0, 0x80, 0x0 ;  /* 0x000000000000781c */ /* 0x000fe20003f4f008 */
[----:B------:R-:W-:Y:S02]  /*c4e0*/  IMAD.U32 R8, RZ, RZ, UR47 ;  /* 0x0000002fff087e24 */ /* 0x000fe4000f8e00ff */
[----:B------:R-:W-:Y:S01]  /*c4f0*/  FMUL.FTZ R11, R30, UR58 ;  /* 0x0000003a1e0b7c20 */ /* 0x000fe20008410000 */
[----:B------:R-:W-:Y:S01]  /*c500*/  ULOP3.LUT UR6, UR6, 0x3fff, URZ, 0xc0, !UPT ;  /* 0x00003fff06067892 */ /* 0x000fe2000f8ec03f */
[----:B------:R-:W-:Y:S01]  /*c510*/  FMUL.FTZ R30, R51, UR58 ;  /* 0x0000003a331e7c20 */ /* 0x000fe20008410000 */
[----:B------:R-:W-:Y:S01]  /*c520*/  FMUL.FTZ R13, R31, UR58 ;  /* 0x0000003a1f0d7c20 */ /* 0x000fe20008410000 */
[----:B------:R-:W-:Y:S01]  /*c530*/  @!P1 LEA R8, R8, UR41, 0x3 ;  /* 0x0000002908089c11 */ /* 0x000fe2000f8e18ff */
[----:B------:R-:W-:Y:S01]  /*c540*/  ULOP3.LUT UR6, UR6, 0x4000000, URZ, 0xfc, !UPT ;  /* 0x0400000006067892 */ /* 0x000fe2000f8efc3f */
[----:B------:R-:W-:Y:S01]  /*c550*/  FMUL.FTZ R15, R34, UR58 ;  /* 0x0000003a220f7c20 */ /* 0x000fe20008410000 */
[----:B------:R-:W-:Y:S01]  /*c560*/  FMUL.FTZ R51, R52, UR58 ;  /* 0x0000003a34337c20 */ /* 0x000fe20008410000 */
[----:B01----:R-:W-:Y:S01]  /*c570*/  FMUL.FTZ R4, R24, UR58 ;  /* 0x0000003a18047c20 */ /* 0x003fe20008410000 */
[----:B------:R-:W-:Y:S01]  /*c580*/  ULEA UR10, UR59, UR6, 0xb ;  /* 0x000000063b0a7291 */ /* 0x000fe2000f8e583f */
[----:B------:R-:W-:-:S02]  /*c590*/  @!P1 VIADD R8, R8, 0x28840 ;  /* 0x0002884008089836 */ /* 0x000fc40000000000 */
[----:B------:R-:W-:Y:S01]  /*c5a0*/  FMUL.FTZ R12, R25, UR58 ;  /* 0x0000003a190c7c20 */ /* 0x000fe20008410000 */
        /* <DEDUP_REMOVED lines=35> */
[----:B------:R-:W0:Y:S08]  /*c7e0*/  MUFU.TANH R4, R4 ;  /* 0x0000000400047308 */ /* 0x000e300000002400 */
        /* <DEDUP_REMOVED lines=83> */
[----:B------:R-:W-:Y:S01]  /*cd20*/  IMAD.U32 R73, RZ, RZ, UR46 ;  /* 0x0000002eff497e24 */ /* 0x000fe2000f8e00ff */
        /* <DEDUP_REMOVED lines=45> */
[----:B------:R-:W-:-:S05]  /*d000*/  @P2 IMAD.HI.U32 R9, R66, UR6, RZ ;  /* 0x0000000642092c27 */ /* 0x000fca000f8e00ff */
        /* <DEDUP_REMOVED lines=12> */
[----:B0-234-:R-:W-:Y:S06]  /*d0d0*/  @!P5 BRA `(.L_x_1240) ;  /* 0x00000000005cd947 */ /* 0x01dfec0003800000 */
        /* <DEDUP_REMOVED lines=13> */
.L_x_1242:
[----:B------:R-:W-:-:S05]  /*d1b0*/  IMAD.U32 R70, RZ, RZ, UR56 ;  /* 0x00000038ff467e24 */ /* 0x000fca000f8e00ff */
[----:B------:R-:W-:-:S13]  /*d1c0*/  ISETP.NE.AND P2, PT, R70, 0x1, PT ;  /* 0x000000014600780c */ /* 0x000fda0003f45270 */
[----:B------:R-:W0:Y:S02]  /*d1d0*/  @P2 LDC.64 R8, c[0x0][0x9e8] ;  /* 0x00027a00ff082b82 */ /* 0x000e240000000a00 */
[----:B0-----:R-:W-:-:S05]  /*d1e0*/  @P2 IMAD.HI.U32 R8, R68, R8, RZ ;  /* 0x0000000844082227 */ /* 0x001fca00078e00ff */
[----:B------:R-:W-:-:S07]  /*d1f0*/  @P2 SHF.R.U32.HI R68, RZ, R9, R8 ;  /* 0x00000009ff442219 */ /* 0x000fce0000011608 */
.L_x_1243:
[----:B------:R-:W-:Y:S05]  /*d200*/  BSYNC B0 ;  /* 0x0000000000007941 */ /* 0x000fea0003800000 */
.L_x_1241:
[----:B------:R-:W-:-:S04]  /*d210*/  IMAD R9, R68, R70, -R67 ;  /* 0x0000004644097224 */ /* 0x000fc800078e0a43 */
[----:B------:R-:W-:-:S05]  /*d220*/  IMAD.IADD R8, R9, 0x1, -R16 ;  /* 0x0000000109087824 */ /* 0x000fca00078e0a10 */
[----:B------:R-:W-:Y:S02]  /*d230*/  VIADDMNMX R73, R8, R70, R73, PT ;  /* 0x0000004608497246 */ /* 0x000fe40003800149 */
[----:B------:R-:W-:-:S07]  /*d240*/  VIMNMX R75, R75, R8, !PT ;  /* 0x000000084b4b7248 */ /* 0x000fce0007fe0100 */
.L_x_1240:
[----:B------:R-:W-:-:S04]  /*d250*/  ISETP.GT.AND P2, PT, R3, -0x1, PT ;  /* 0xffffffff0300780c */ /* 0x000fc80003f44270 */
[C---:B------:R-:W-:Y:S02]  /*d260*/  ISETP.GT.AND P4, PT, R75.reuse, RZ, P2 ;  /* 0x000000ff4b00720c */ /* 0x040fe40001784270 */
[----:B------:R-:W-:Y:S02]  /*d270*/  ISETP.GT.AND P6, PT, R75, 0x1, P2 ;  /* 0x000000014b00780c */ /* 0x000fe400017c4270 */
[C---:B------:R-:W-:Y:S02]  /*d280*/  ISETP.LT.OR P4, PT, R73.reuse, 0x1, P4 ;  /* 0x000000014900780c */ /* 0x040fe40002781670 */
[----:B------:R-:W-:Y:S02]  /*d290*/  ISETP.LT.OR P6, PT, R73, 0x2, P6 ;  /* 0x000000024900780c */ /* 0x000fe400037c1670 */
[----:B------:R-:W-:Y:S02]  /*d2a0*/  ISETP.GT.AND P3, PT, R75, 0x8, P2 ;  /* 0x000000084b00780c */ /* 0x000fe40001764270 */
[----:B------:R-:W-:-:S02]  /*d2b0*/  FSEL R82, R4, -INF , !P4 ;  /* 0xff80000004527808 */ /* 0x000fc40006000000 */
[----:B------:R-:W-:Y:S01]  /*d2c0*/  FSEL R80, R12, -INF , !P6 ;  /* 0xff8000000c507808 */ /* 0x000fe20007000000 */
[----:B------:R-:W0:Y:S01]  /*d2d0*/  SHFL.IDX PT, R4, R66, 0x1, 0x1c1f ;  /* 0x003c1f0042047f89 */ /* 0x000e2200000e0000 */
[C---:B------:R-:W-:Y:S02]  /*d2e0*/  ISETP.GT.AND P4, PT, R75.reuse, 0x9, P2 ;  /* 0x000000094b00780c */ /* 0x040fe40001784270 */
[----:B------:R-:W-:Y:S02]  /*d2f0*/  ISETP.GT.AND P6, PT, R75, 0x10, P2 ;  /* 0x000000104b00780c */ /* 0x000fe400017c4270 */
[C---:B------:R-:W-:Y:S02]  /*d300*/  ISETP.LT.OR P3, PT, R73.reuse, 0x9, P3 ;  /* 0x000000094900780c */ /* 0x040fe40001f61670 */
[C---:B------:R-:W-:Y:S02]  /*d310*/  ISETP.LT.OR P4, PT, R73.reuse, 0xa, P4 ;  /* 0x0000000a4900780c */ /* 0x040fe40002781670 */
[----:B------:R-:W-:-:S02]  /*d320*/  ISETP.LT.OR P6, PT, R73, 0x11, P6 ;  /* 0x000000114900780c */ /* 0x000fc400037c1670 */
[----:B------:R-:W-:Y:S02]  /*d330*/  FSEL R78, R14, -INF , !P3 ;  /* 0xff8000000e4e7808 */ /* 0x000fe40005800000 */
[----:B------:R-:W-:Y:S02]  /*d340*/  ISETP.GT.AND P3, PT, R75, 0x11, P2 ;  /* 0x000000114b00780c */ /* 0x000fe40001764270 */
[----:B------:R-:W-:Y:S02]  /*d350*/  FSEL R164, R164, -INF , !P4 ;  /* 0xff800000a4a47808 */ /* 0x000fe40006000000 */
[----:B------:R-:W-:Y:S02]  /*d360*/  FSEL R68, R165, -INF , !P6 ;  /* 0xff800000a5447808 */ /* 0x000fe40007000000 */
[C---:B------:R-:W-:Y:S02]  /*d370*/  ISETP.GT.AND P4, PT, R75.reuse, 0x18, P2 ;  /* 0x000000184b00780c */ /* 0x040fe40001784270 */
[----:B------:R-:W-:-:S02]  /*d380*/  ISETP.GT.AND P6, PT, R75, 0x19, P2 ;  /* 0x000000194b00780c */ /* 0x000fc400017c4270 */
[----:B------:R-:W-:Y:S01]  /*d390*/  ISETP.LT.OR P3, PT, R73, 0x12, P3 ;  /* 0x000000124900780c */ /* 0x000fe20001f61670 */
[----:B0-----:R-:W-:Y:S01]  /*d3a0*/  IMAD.IADD R66, R79, 0x1, R4 ;  /* 0x000000014f427824 */ /* 0x001fe200078e0204 */
[C---:B------:R-:W-:Y:S02]  /*d3b0*/  ISETP.LT.OR P4, PT, R73.reuse, 0x19, P4 ;  /* 0x000000194900780c */ /* 0x040fe40002781670 */
[----:B------:R-:W-:Y:S02]  /*d3c0*/  ISETP.LT.OR P6, PT, R73, 0x1a, P6 ;  /* 0x0000001a4900780c */ /* 0x000fe400037c1670 */
[----:B------:R-:W-:Y:S02]  /*d3d0*/  FSEL R166, R166, -INF , !P3 ;  /* 0xff800000a6a67808 */ /* 0x000fe40005800000 */
[----:B------:R-:W-:Y:S02]  /*d3e0*/  ISETP.GT.AND P3, PT, R75, 0x20, P2 ;  /* 0x000000204b00780c */ /* 0x000fe40001764270 */
[----:B------:R-:W-:-:S02]  /*d3f0*/  FSEL R70, R167, -INF , !P4 ;  /* 0xff800000a7467808 */ /* 0x000fc40006000000 */
[----:B------:R-:W-:Y:S02]  /*d400*/  FSEL R160, R160, -INF , !P6 ;  /* 0xff800000a0a07808 */ /* 0x000fe40007000000 */
        /* <DEDUP_REMOVED lines=11> */
[C---:B------:R-:W-:Y:S02]  /*d4c0*/  ISETP.LT.OR P3, PT, R73.reuse, 0x2a, P3 ;  /* 0x0000002a4900780c */ /* 0x040fe40001f61670 */
        /* <DEDUP_REMOVED lines=12> */
[C---:B------:R-:W-:Y:S02]  /*d590*/  ISETP.GT.AND P3, PT, R75.reuse, 0x41, P2 ;  /* 0x000000414b00780c */ /* 0x040fe40001764270 */
        /* <DEDUP_REMOVED lines=35> */
[----:B------:R-:W-:Y:S02]  /*d7d0*/  FSEL R61, R63, -INF , !P4 ;  /* 0xff8000003f3d7808 */ /* 0x000fe40006000000 */
[----:B------:R-:W-:Y:S02]  /*d7e0*/  FSEL R62, R64, -INF , !P6 ;  /* 0xff800000403e7808 */ /* 0x000fe40007000000 */
[C---:B------:R-:W-:Y:S02]  /*d7f0*/  ISETP.GT.AND P3, PT, R75.reuse, 0x71, P2 ;  /* 0x000000714b00780c */ /* 0x040fe40001764270 */
[C---:B------:R-:W-:Y:S02]  /*d800*/  ISETP.GT.AND P4, PT, R75.reuse, 0x78, P2 ;  /* 0x000000784b00780c */ /* 0x040fe40001784270 */
[----:B------:R-:W-:-:S02]  /*d810*/  ISETP.GT.AND P6, PT, R75, 0x79, P2 ;  /* 0x000000794b00780c */ /* 0x000fc400017c4270 */
[C---:B------:R-:W-:Y:S02]  /*d820*/  ISETP.LT.OR P3, PT, R73.reuse, 0x72, P3 ;  /* 0x000000724900780c */ /* 0x040fe40001f61670 */
[C---:B------:R-:W-:Y:S02]  /*d830*/  ISETP.LT.OR P4, PT, R73.reuse, 0x79, P4 ;  /* 0x000000794900780c */ /* 0x040fe40002781670 */
[----:B------:R-:W-:Y:S01]  /*d840*/  ISETP.LT.OR P6, PT, R73, 0x7a, P6 ;  /* 0x0000007a4900780c */ /* 0x000fe200037c1670 */
[----:B------:R-:W-:Y:S01]  /*d850*/  IMAD.IADD R73, R81, 0x1, R4 ;  /* 0x0000000151497824 */ /* 0x000fe200078e0204 */
[----:B------:R-:W-:Y:S02]  /*d860*/  FSEL R65, R65, -INF , !P3 ;  /* 0xff80000041417808 */ /* 0x000fe40005800000 */
[----:B------:R-:W-:Y:S02]  /*d870*/  FSEL R63, R69, -INF , !P4 ;  /* 0xff800000453f7808 */ /* 0x000fe40006000000 */
[----:B------:R-:W-:Y:S01]  /*d880*/  FSEL R64, R71, -INF , !P6 ;  /* 0xff80000047407808 */ /* 0x000fe20007000000 */
[----:B------:R-:W-:Y:S06]  /*d890*/  @!P5 BRA `(.L_x_1244) ;  /* 0x00000000005cd947 */ /* 0x000fec0003800000 */
        /* <DEDUP_REMOVED lines=13> */
.L_x_1246:
[----:B------:R-:W-:-:S05]  /*d970*/  IMAD.U32 R71, RZ, RZ, UR56 ;  /* 0x00000038ff477e24 */ /* 0x000fca000f8e00ff */
[----:B------:R-:W-:-:S13]  /*d980*/  ISETP.NE.AND P3, PT, R71, 0x1, PT ;  /* 0x000000014700780c */ /* 0x000fda0003f65270 */
[----:B------:R-:W0:Y:S02]  /*d990*/  @P3 LDC.64 R8, c[0x0][0x9e8] ;  /* 0x00027a00ff083b82 */ /* 0x000e240000000a00 */
[----:B0-----:R-:W-:-:S05]  /*d9a0*/  @P3 IMAD.HI.U32 R8, R4, R8, RZ ;  /* 0x0000000804083227 */ /* 0x001fca00078e00ff */
[----:B------:R-:W-:-:S07]  /*d9b0*/  @P3 SHF.R.U32.HI R4, RZ, R9, R8 ;  /* 0x00000009ff043219 */ /* 0x000fce0000011608 */
.L_x_1247:
[----:B------:R-:W-:Y:S05]  /*d9c0*/  BSYNC B0 ;  /* 0x0000000000007941 */ /* 0x000fea0003800000 */
.L_x_1245:
[----:B------:R-:W-:-:S04]  /*d9d0*/  IMAD R67, R4, R71, -R67 ;  /* 0x0000004704437224 */ /* 0x000fc800078e0a43 */
[----:B------:R-:W-:-:S05]  /*d9e0*/  IMAD.IADD R67, R67, 0x1, -R16 ;  /* 0x0000000143437824 */ /* 0x000fca00078e0a10 */
[----:B------:R-:W-:Y:S02]  /*d9f0*/  VIADDMNMX R66, R67, R71, R66, PT ;  /* 0x0000004743427246 */ /* 0x000fe40003800142 */
[----:B------:R-:W-:-:S07]  /*da00*/  VIMNMX R73, R73, R67, !PT ;  /* 0x0000004349497248 */ /* 0x000fce0007fe0100 */
.L_x_1244:
        /* <DEDUP_REMOVED lines=21> */
[----:B------:R-:W-:Y:S02]  /*db60*/  ISETP.GT.AND P6, PT, R73, 0x8, P2 ;  /* 0x000000084900780c */ /* 0x000fe400017c4270 */
        /* <DEDUP_REMOVED lines=17> */
[----:B------:R-:W-:Y:S02]  /*dc80*/  ISETP.LT.OR P4, PT, R66, 0x11, P4 ;  /* 0x000000114200780c */ /* 0x000fe40002781670 */
[----:B------:R-:W-:Y:S02]  /*dc90*/  FMNMX.FTZ R9, R14, R9, !PT ;  /* 0x000000090e097209 */ /* 0x000fe40007810000 */
[----:B------:R-:W-:Y:S02]  /*dca0*/  FSEL R26, R26, -INF , !P3 ;  /* 0xff8000001a1a7808 */ /* 0x000fe40005800000 */
[----:B------:R-:W-:Y:S02]  /*dcb0*/  FMNMX.FTZ R4, R54, R9, !PT ;  /* 0x0000000936047209 */ /* 0x000fe40007810000 */
[----:B------:R-:W-:-:S02]  /*dcc0*/  ISETP.GT.AND P3, PT, R73, RZ, P2 ;  /* 0x000000ff4900720c */ /* 0x000fc40001764270 */
        /* <DEDUP_REMOVED lines=20> */
[----:B------:R-:W-:-:S05]  /*de10*/  FMNMX.FTZ R9, R64, R9, !PT ;  /* 0x0000000940097209 */ /* 0x000fca0007810000 */
[----:B------:R-:W0:Y:S02]  /*de20*/  SHFL.BFLY PT, R4, R9, 0x2, 0x1f ;  /* 0x0c401f0009047f89 */ /* 0x000e2400000e0000 */
[----:B0-----:R-:W-:-:S05]  /*de30*/  FMNMX.FTZ R8, R9, R4, !PT ;  /* 0x0000000409087209 */ /* 0x001fca0007810000 */
[----:B------:R-:W0:Y:S02]  /*de40*/  SHFL.BFLY PT, R67, R8, 0x1, 0x1f ;  /* 0x0c201f0008437f89 */ /* 0x000e2400000e0000 */
[----:B0-----:R-:W-:Y:S02]  /*de50*/  FMNMX.FTZ R4, R8, R67, !PT ;  /* 0x0000004308047209 */ /* 0x001fe40007810000 */
[----:B------:R-:W-:Y:S02]  /*de60*/  FSEL R8, R27, -INF , !P4 ;  /* 0xff8000001b087808 */ /* 0x000fe40006000000 */
[C---:B------:R-:W-:Y:S01]  /*de70*/  FSETP.NEU.FTZ.AND P6, PT, R4.reuse, -INF , PT ;  /* 0xff8000000400780b */ /* 0x040fe20003fdd000 */
[----:B------:R-:W-:Y:S01]  /*de80*/  FMUL.FTZ R9, R4, UR10 ;  /* 0x0000000a04097c20 */ /* 0x000fe20008410000 */
[----:B------:R-:W-:-:S04]  /*de90*/  ISETP.GT.AND P4, PT, R73, 0x29, P2 ;  /* 0x000000294900780c */ /* 0x000fc80001784270 */
[----:B------:R-:W-:Y:S02]  /*dea0*/  FSEL R9, R9, RZ, P6 ;  /* 0x000000ff09097208 */ /* 0x000fe40003000000 */
[----:B------:R-:W-:-:S03]  /*deb0*/  ISETP.LT.OR P4, PT, R66, 0x2a, P4 ;  /* 0x0000002a4200780c */ /* 0x000fc60002781670 */
[--C-:B------:R-:W-:Y:S01]  /*dec0*/  FFMA.FTZ R182, R78, UR10, -R9.reuse ;  /* 0x0000000a4eb67c23 */ /* 0x100fe20008010809 */
[----:B------:R-:W-:Y:S01]  /*ded0*/  FSEL R78, R6, -INF , !P3 ;  /* 0xff800000064e7808 */ /* 0x000fe20005800000 */
        /* <DEDUP_REMOVED lines=12> */
[----:B------:R0:W-:Y:S01]  /*dfa0*/  MUFU.EX2 R27, R164 ;  /* 0x000000a4001b7308 */ /* 0x0001e20000000800 */
        /* <DEDUP_REMOVED lines=9> */
[--C-:B0-----:R-:W-:Y:S01]  /*e040*/  FFMA.FTZ R164, R12, UR10, -R9.reuse ;  /* 0x0000000a0ca47c23 */ /* 0x101fe20008010809 */
[----:B------:R-:W-:Y:S01]  /*e050*/  FMNMX.FTZ R6, R20, R71, !PT ;  /* 0x0000004714067209 */ /* 0x000fe20007810000 */
[--C-:B------:R-:W-:Y:S01]  /*e060*/  FFMA.FTZ R31, R160, UR10, -R9.reuse ;  /* 0x0000000aa01f7c23 */ /* 0x100fe20008010809 */
[----:B------:R-:W-:Y:S01]  /*e070*/  ISETP.GT.AND P3, PT, R73, 0x40, P2 ;  /* 0x000000404900780c */ /* 0x000fe20001764270 */
[--C-:B------:R-:W-:Y:S01]  /*e080*/  FFMA.FTZ R160, R54, UR10, -R9.reuse ;  /* 0x0000000a36a07c23 */ /* 0x100fe20008010809 */
[----:B------:R-:W-:Y:S01]  /*e090*/  FMNMX.FTZ R71, R21, R6, !PT ;  /* 0x0000000615477209 */ /* 0x000fe20007810000 */
[--C-:B------:R-:W-:Y:S01]  /*e0a0*/  FFMA.FTZ R67, R82, UR10, -R9.reuse ;  /* 0x0000000a52437c23 */ /* 0x100fe20008010809 */
[----:B------:R-:W-:Y:S01]  /*e0b0*/  FSEL R28, R28, -INF , !P4 ;  /* 0xff8000001c1c7808 */ /* 0x000fe20006000000 */
[--C-:B-1----:R-:W-:Y:S01]  /*e0c0*/  FFMA.FTZ R166, R53, UR10, -R9.reuse ;  /* 0x0000000a35a67c23 */ /* 0x102fe20008010809 */
[----:B------:R-:W-:Y:S01]  /*e0d0*/  ISETP.LT.OR P3, PT, R66, 0x41, P3 ;  /* 0x000000414200780c */ /* 0x000fe20001f61670 */
[--C-:B------:R-:W-:Y:S01]  /*e0e0*/  FFMA.FTZ R180, R80, UR10, -R9.reuse ;  /* 0x0000000a50b47c23 */ /* 0x100fe20008010809 */
[----:B------:R-:W-:Y:S01]  /*e0f0*/  ISETP.GT.AND P4, PT, R73, 0x31, P2 ;  /* 0x000000314900780c */ /* 0x000fe20001784270 */
[----:B------:R-:W-:Y:S01]  /*e100*/  MUFU.EX2 R67, R67 ;  /* 0x0000004300437308 */ /* 0x000fe20000000800 */
[----:B------:R-:W-:Y:S01]  /*e110*/  FMNMX.FTZ R6, R24, R71, !PT ;  /* 0x0000004718067209 */ /* 0x000fe20007810000 */
[--C-:B------:R-:W-:Y:S01]  /*e120*/  FFMA.FTZ R172, R162, UR10, -R9.reuse ;  /* 0x0000000aa2ac7c23 */ /* 0x100fe20008010809 */
[----:B------:R-:W-:Y:S01]  /*e130*/  FSEL R70, R33, -INF , !P3 ;  /* 0xff80000021467808 */ /* 0x000fe20005800000 */
[--C-:B------:R-:W-:Y:S01]  /*e140*/  FFMA.FTZ R170, R51, UR10, -R9.reuse ;  /* 0x0000000a33aa7c23 */ /* 0x100fe20008010809 */
[----:B------:R-:W-:Y:S01]  /*e150*/  ISETP.LT.OR P4, PT, R66, 0x32, P4 ;  /* 0x000000324200780c */ /* 0x000fe20002781670 */
[--C-:B------:R-:W-:Y:S01]  /*e160*/  FFMA.FTZ R76, R76, UR10, -R9.reuse ;  /* 0x0000000a4c4c7c23 */ /* 0x100fe20008010809 */
[----:B------:R-:W-:Y:S01]  /*e170*/  FMNMX.FTZ R33, R25, R6, !PT ;  /* 0x0000000619217209 */ /* 0x000fe20007810000 */
[----:B------:R-:W-:Y:S01]  /*e180*/  MUFU.EX2 R180, R180 ;  /* 0x000000b400b47308 */ /* 0x000fe20000000800 */
[----:B------:R-:W-:Y:S01]  /*e190*/  FSEL R30, R30, -INF , !P4 ;  /* 0xff8000001e1e7808 */ /* 0x000fe20006000000 */
[--C-:B------:R-:W-:Y:S01]  /*e1a0*/  FFMA.FTZ R162, R56, UR10, -R9.reuse ;  /* 0x0000000a38a27c23 */ /* 0x100fe20008010809 */
[----:B------:R-:W-:Y:S01]  /*e1b0*/  FMNMX.FTZ R71, R26, R33, !PT ;  /* 0x000000211a477209 */ /* 0x000fe20007810000 */
[--C-:B------:R-:W-:Y:S01]  /*e1c0*/  FFMA.FTZ R156, R58, UR10, -R9.reuse ;  /* 0x0000000a3a9c7c23 */ /* 0x100fe20008010809 */
[----:B------:R-:W-:Y:S01]  /*e1d0*/  ISETP.GT.AND P4, PT, R73, 0x39, P2 ;  /* 0x000000394900780c */ /* 0x000fe20001784270 */
[--C-:B------:R-:W-:Y:S01]  /*e1e0*/  FFMA.FTZ R51, R59, UR10, -R9.reuse ;  /* 0x0000000a3b337c23 */ /* 0x100fe20008010809 */
[----:B------:R-:W-:Y:S01]  /*e1f0*/  ISETP.GT.AND P3, PT, R73, 0x48, P2 ;  /* 0x000000484900780c */ /* 0x000fe20001764270 */
[--C-:B------:R-:W-:Y:S01]  /*e200*/  FFMA.FTZ R158, R60, UR10, -R9.reuse ;  /* 0x0000000a3c9e7c23 */ /* 0x100fe20008010809 */
[----:B------:R-:W-:Y:S01]  /*e210*/  FMNMX.FTZ R75, R8, R71, !PT ;  /* 0x00000047084b7209 */ /* 0x000fe20007810000 */
[--C-:B------:R-:W-:Y:S01]  /*e220*/  FFMA.FTZ R152, R62, UR10, -R9.reuse ;  /* 0x0000000a3e987c23 */ /* 0x100fe20008010809 */
[C---:B------:R-:W-:Y:S01]  /*e230*/  ISETP.LT.OR P4, PT, R66.reuse, 0x3a, P4 ;  /* 0x0000003a4200780c */ /* 0x040fe20002781670 */
[--C-:B------:R-:W-:Y:S01]  /*e240*/  FFMA.FTZ R154, R63, UR10, -R9.reuse ;  /* 0x0000000a3f9a7c23 */ /* 0x100fe20008010809 */
[----:B------:R-:W-:Y:S01]  /*e250*/  ISETP.LT.OR P3, PT, R66, 0x49, P3 ;  /* 0x000000494200780c */ /* 0x000fe20001f61670 */
[----:B------:R-:W-:Y:S01]  /*e260*/  FFMA.FTZ R64, R64, UR10, -R9 ;  /* 0x0000000a40407c23 */ /* 0x000fe20008010809 */
[----:B------:R-:W-:Y:S01]  /*e270*/  FMNMX.FTZ R75, R28, R75, !PT ;  /* 0x0000004b1c4b7209 */ /* 0x000fe20007810000 */
[----:B------:R-:W-:Y:S01]  /*e280*/  MUFU.EX2 R182, R182 ;  /* 0x000000b600b67308 */ /* 0x000fe20000000800 */
[----:B------:R-:W-:-:S02]  /*e290*/  FSEL R32, R32, -INF , !P4 ;  /* 0xff80000020207808 */ /* 0x000fc40006000000 */
[----:B------:R-:W-:Y:S02]  /*e2a0*/  ISETP.GT.AND P4, PT, R73, 0x41, P2 ;  /* 0x000000414900780c */ /* 0x000fe40001784270 */
[----:B------:R-:W-:Y:S01]  /*e2b0*/  FSEL R71, R35, -INF , !P3 ;  /* 0xff80000023477808 */ /* 0x000fe20005800000 */
[----:B------:R-:W-:Y:S01]  /*e2c0*/  FFMA.FTZ R35, R74, UR10, -R9 ;  /* 0x0000000a4a237c23 */ /* 0x000fe20008010809 */
[----:B------:R-:W-:Y:S01]  /*e2d0*/  ISETP.GT.AND P3, PT, R73, 0x50, P2 ;  /* 0x000000504900780c */ /* 0x000fe20001764270 */
[----:B------:R-:W-:Y:S01]  /*e2e0*/  MUFU.EX2 R176, R176 ;  /* 0x000000b000b07308 */ /* 0x000fe20000000800 */
[----:B------:R-:W-:Y:S02]  /*e2f0*/  FMNMX.FTZ R75, R68, R75, !PT ;  /* 0x0000004b444b7209 */ /* 0x000fe40007810000 */
[C---:B------:R-:W-:Y:S02]  /*e300*/  ISETP.LT.OR P4, PT, R66.reuse, 0x42, P4 ;  /* 0x000000424200780c */ /* 0x040fe40002781670 */
[----:B------:R-:W-:-:S02]  /*e310*/  ISETP.LT.OR P3, PT, R66, 0x51, P3 ;  /* 0x000000514200780c */ /* 0x000fc40001f61670 */
[----:B------:R-:W-:Y:S01]  /*e320*/  FMNMX.FTZ R6, R30, R75, !PT ;  /* 0x0000004b1e067209 */ /* 0x000fe20007810000 */
[----:B------:R-:W-:Y:S01]  /*e330*/  FFMA.FTZ R75, R49, UR10, -R9 ;  /* 0x0000000a314b7c23 */ /* 0x000fe20008010809 */
[----:B------:R-:W-:Y:S01]  /*e340*/  FSEL R34, R34, -INF , !P4 ;  /* 0xff80000022227808 */ /* 0x000fe20006000000 */
[----:B------:R-:W-:Y:S01]  /*e350*/  MUFU.EX2 R178, R178 ;  /* 0x000000b200b27308 */ /* 0x000fe20000000800 */
[----:B------:R-:W-:Y:S02]  /*e360*/  ISETP.GT.AND P4, PT, R73, 0x49, P2 ;  /* 0x000000494900780c */ /* 0x000fe40001784270 */
[----:B------:R-:W-:Y:S02]  /*e370*/  FSEL R74, R37, -INF , !P3 ;  /* 0xff800000254a7808 */ /* 0x000fe40005800000 */
[----:B------:R-:W-:Y:S02]  /*e380*/  FMNMX.FTZ R37, R69, R6, !PT ;  /* 0x0000000645257209 */ /* 0x000fe40007810000 */
[----:B------:R-:W-:Y:S01]  /*e390*/  ISETP.LT.OR P4, PT, R66, 0x4a, P4 ;  /* 0x0000004a4200780c */ /* 0x000fe20002781670 */
[----:B------:R-:W-:Y:S01]  /*e3a0*/  MUFU.EX2 R31, R31 ;  /* 0x0000001f001f7308 */ /* 0x000fe20000000800 */
[----:B------:R-:W-:-:S02]  /*e3b0*/  FMNMX.FTZ R37, R32, R37, !PT ;  /* 0x0000002520257209 */ /* 0x000fc40007810000 */
[----:B------:R-:W-:Y:S02]  /*e3c0*/  FSEL R36, R36, -INF , !P4 ;  /* 0xff80000024247808 */ /* 0x000fe40006000000 */
[C---:B------:R-:W-:Y:S02]  /*e3d0*/  ISETP.GT.AND P3, PT, R73.reuse, 0x58, P2 ;  /* 0x000000584900780c */ /* 0x040fe40001764270 */
[----:B------:R-:W-:Y:S01]  /*e3e0*/  ISETP.GT.AND P4, PT, R73, 0x51, P2 ;  /* 0x000000514900780c */ /* 0x000fe20001784270 */
[----:B------:R-:W-:Y:S01]  /*e3f0*/  MUFU.EX2 R172, R172 ;  /* 0x000000ac00ac7308 */ /* 0x000fe20000000800 */
[----:B------:R-:W-:Y:S02]  /*e400*/  FMNMX.FTZ R37, R70, R37, !PT ;  /* 0x0000002546257209 */ /* 0x000fe40007810000 */
[C---:B------:R-:W-:Y:S02]  /*e410*/  ISETP.LT.OR P3, PT, R66.reuse, 0x59, P3 ;  /* 0x000000594200780c */ /* 0x040fe40001f61670 */
[----:B------:R-:W-:-:S02]  /*e420*/  ISETP.LT.OR P4, PT, R66, 0x52, P4 ;  /* 0x000000524200780c */ /* 0x000fc40002781670 */
[----:B------:R-:W-:Y:S01]  /*e430*/  FMNMX.FTZ R6, R34, R37, !PT ;  /* 0x0000002522067209 */ /* 0x000fe20007810000 */
[----:B------:R-:W-:Y:S01]  /*e440*/  MUFU.EX2 R33, R76 ;  /* 0x0000004c00217308 */ /* 0x000fe20000000800 */
[----:B------:R-:W-:Y:S02]  /*e450*/  FSEL R72, R39, -INF , !P3 ;  /* 0xff80000027487808 */ /* 0x000fe40005800000 */
[----:B------:R-:W-:Y:S02]  /*e460*/  FSEL R38, R38, -INF , !P4 ;  /* 0xff80000026267808 */ /* 0x000fe40006000000 */
[----:B------:R-:W-:Y:S02]  /*e470*/  FMNMX.FTZ R39, R71, R6, !PT ;  /* 0x0000000647277209 */ /* 0x000fe40007810000 */
[C---:B------:R-:W-:Y:S01]  /*e480*/  ISETP.GT.AND P4, PT, R73.reuse, 0x59, P2 ;  /* 0x000000594900780c */ /* 0x040fe20001784270 */
[----:B------:R-:W-:Y:S01]  /*e490*/  MUFU.EX2 R174, R174 ;  /* 0x000000ae00ae7308 */ /* 0x000fe20000000800 */
[----:B------:R-:W-:-:S02]  /*e4a0*/  ISETP.GT.AND P3, PT, R73, 0x60, P2 ;  /* 0x000000604900780c */ /* 0x000fc40001764270 */
[----:B------:R-:W-:Y:S02]  /*e4b0*/  FMNMX.FTZ R39, R36, R39, !PT ;  /* 0x0000002724277209 */ /* 0x000fe40007810000 */
[C---:B------:R-:W-:Y:S02]  /*e4c0*/  ISETP.LT.OR P4, PT, R66.reuse, 0x5a, P4 ;  /* 0x0000005a4200780c */ /* 0x040fe40002781670 */
[----:B------:R-:W-:Y:S01]  /*e4d0*/  ISETP.LT.OR P3, PT, R66, 0x61, P3 ;  /* 0x000000614200780c */ /* 0x000fe20001f61670 */
[----:B------:R-:W-:Y:S01]  /*e4e0*/  MUFU.EX2 R35, R35 ;  /* 0x0000002300237308 */ /* 0x000fe20000000800 */
[----:B------:R-:W-:Y:S02]  /*e4f0*/  FMNMX.FTZ R39, R74, R39, !PT ;  /* 0x000000274a277209 */ /* 0x000fe40007810000 */
[----:B------:R-:W-:Y:S02]  /*e500*/  FSEL R40, R40, -INF , !P4 ;  /* 0xff80000028287808 */ /* 0x000fe40006000000 */
[----:B------:R-:W-:-:S02]  /*e510*/  ISETP.GT.AND P4, PT, R73, 0x61, P2 ;  /* 0x000000614900780c */ /* 0x000fc40001784270 */
[----:B------:R-:W-:Y:S01]  /*e520*/  FSEL R49, R41, -INF , !P3 ;  /* 0xff80000029317808 */ /* 0x000fe20005800000 */
[----:B------:R-:W-:Y:S01]  /*e530*/  MUFU.EX2 R168, R168 ;  /* 0x000000a800a87308 */ /* 0x000fe20000000800 */
[----:B------:R-:W-:Y:S02]  /*e540*/  FMNMX.FTZ R41, R38, R39, !PT ;  /* 0x0000002726297209 */ /* 0x000fe40007810000 */
[----:B------:R-:W-:Y:S02]  /*e550*/  ISETP.LT.OR P4, PT, R66, 0x62, P4 ;  /* 0x000000624200780c */ /* 0x000fe40002781670 */
[----:B------:R-:W-:Y:S02]  /*e560*/  FMNMX.FTZ R41, R72, R41, !PT ;  /* 0x0000002948297209 */ /* 0x000fe40007810000 */
[----:B------:R-:W-:Y:S01]  /*e570*/  ISETP.GT.AND P3, PT, R73, 0x68, P2 ;  /* 0x000000684900780c */ /* 0x000fe20001764270 */
[----:B------:R0:W-:Y:S01]  /*e580*/  MUFU.EX2 R39, R50 ;  /* 0x0000003200277308 */ /* 0x0001e20000000800 */
[----:B------:R-:W-:-:S02]  /*e590*/  FSEL R42, R42, -INF , !P4 ;  /* 0xff8000002a2a7808 */ /* 0x000fc40006000000 */
[----:B------:R-:W-:Y:S02]  /*e5a0*/  ISETP.GT.AND P4, PT, R73, 0x69, P2 ;  /* 0x000000694900780c */ /* 0x000fe40001784270 */
[----:B------:R-:W-:Y:S02]  /*e5b0*/  FMNMX.FTZ R6, R40, R41, !PT ;  /* 0x0000002928067209 */ /* 0x000fe40007810000 */
[C---:B------:R-:W-:Y:S01]  /*e5c0*/  ISETP.LT.OR P3, PT, R66.reuse, 0x69, P3 ;  /* 0x000000694200780c */ /* 0x040fe20001f61670 */
[----:B------:R-:W-:Y:S01]  /*e5d0*/  MUFU.EX2 R37, R75 ;  /* 0x0000004b00257308 */ /* 0x000fe20000000800 */
[----:B------:R-:W-:Y:S02]  /*e5e0*/  ISETP.LT.OR P4, PT, R66, 0x6a, P4 ;  /* 0x0000006a4200780c */ /* 0x000fe40002781670 */
[----:B------:R-:W-:Y:S02]  /*e5f0*/  FMNMX.FTZ R41, R49, R6, !PT ;  /* 0x0000000631297209 */ /* 0x000fe40007810000 */
[----:B------:R-:W-:-:S02]  /*e600*/  FSEL R44, R44, -INF , !P3 ;  /* 0xff8000002c2c7808 */ /* 0x000fc40005800000 */
[----:B------:R-:W-:Y:S01]  /*e610*/  ISETP.GT.AND P3, PT, R73, 0x70, P2 ;  /* 0x000000704900780c */ /* 0x000fe20001764270 */
[----:B------:R-:W-:Y:S01]  /*e620*/  MUFU.EX2 R170, R170 ;  /* 0x000000aa00aa7308 */ /* 0x000fe20000000800 */
[----:B------:R-:W-:Y:S02]  /*e630*/  FSEL R12, R43, -INF , !P4 ;  /* 0xff8000002b0c7808 */ /* 0x000fe40006000000 */
[----:B------:R-:W-:Y:S02]  /*e640*/  FMNMX.FTZ R43, R42, R41, !PT ;  /* 0x000000292a2b7209 */ /* 0x000fe40007810000 */
[----:B------:R-:W-:Y:S02]  /*e650*/  ISETP.LT.OR P3, PT, R66, 0x71, P3 ;  /* 0x000000714200780c */ /* 0x000fe40001f61670 */
[----:B------:R-:W-:Y:S01]  /*e660*/  ISETP.GT.AND P4, PT, R73, 0x71, P2 ;  /* 0x000000714900780c */ /* 0x000fe20001784270 */
[----:B------:R1:W-:Y:S01]  /*e670*/  MUFU.EX2 R41, R52 ;  /* 0x0000003400297308 */ /* 0x0003e20000000800 */
[----:B------:R-:W-:-:S02]  /*e680*/  FMNMX.FTZ R43, R44, R43, !PT ;  /* 0x0000002b2c2b7209 */ /* 0x000fc40007810000 */
[----:B0-----:R-:W-:Y:S02]  /*e690*/  FSEL R50, R45, -INF , !P3 ;  /* 0xff8000002d327808 */ /* 0x001fe40005800000 */
[C---:B------:R-:W-:Y:S02]  /*e6a0*/  ISETP.GT.AND P3, PT, R73.reuse, 0x78, P2 ;  /* 0x000000784900780c */ /* 0x040fe40001764270 */
[----:B------:R-:W-:Y:S01]  /*e6b0*/  ISETP.LT.OR P4, PT, R66, 0x72, P4 ;  /* 0x000000724200780c */ /* 0x000fe20002781670 */
[----:B------:R-:W-:Y:S01]  /*e6c0*/  MUFU.EX2 R164, R164 ;  /* 0x000000a400a47308 */ /* 0x000fe20000000800 */
[----:B------:R-:W-:Y:S02]  /*e6d0*/  FMNMX.FTZ R43, R12, R43, !PT ;  /* 0x0000002b0c2b7209 */ /* 0x000fe40007810000 */
[----:B------:R-:W-:Y:S02]  /*e6e0*/  ISETP.GT.AND P2, PT, R73, 0x79, P2 ;  /* 0x000000794900780c */ /* 0x000fe40001744270 */
[----:B------:R-:W-:-:S02]  /*e6f0*/  ISETP.LT.OR P3, PT, R66, 0x79, P3 ;  /* 0x000000794200780c */ /* 0x000fc40001f61670 */
[----:B------:R-:W-:Y:S01]  /*e700*/  FSEL R46, R46, -INF , !P4 ;  /* 0xff8000002e2e7808 */ /* 0x000fe20006000000 */
[----:B------:R-:W-:Y:S01]  /*e710*/  MUFU.EX2 R166, R166 ;  /* 0x000000a600a67308 */ /* 0x000fe20000000800 */
[----:B------:R-:W-:Y:S02]  /*e720*/  FMNMX.FTZ R43, R50, R43, !PT ;  /* 0x0000002b322b7209 */ /* 0x000fe40007810000 */
[----:B------:R-:W-:Y:S02]  /*e730*/  ISETP.LT.OR P2, PT, R66, 0x7a, P2 ;  /* 0x0000007a4200780c */ /* 0x000fe40001741670 */
[----:B-1----:R-:W-:Y:S01]  /*e740*/  FSEL R52, R47, -INF , !P3 ;  /* 0xff8000002f347808 */ /* 0x002fe20005800000 */
[----:B------:R-:W-:Y:S01]  /*e750*/  FFMA.FTZ R47, R57, UR10, -R9 ;  /* 0x0000000a392f7c23 */ /* 0x000fe20008010809 */
[----:B------:R-:W-:Y:S01]  /*e760*/  FMNMX.FTZ R45, R46, R43, !PT ;  /* 0x0000002b2e2d7209 */ /* 0x000fe20007810000 */
[----:B------:R-:W-:Y:S01]  /*e770*/  MUFU.EX2 R160, R160 ;  /* 0x000000a000a07308 */ /* 0x000fe20000000800 */
[----:B------:R-:W-:-:S02]  /*e780*/  FSEL R48, R48, -INF , !P2 ;  /* 0xff80000030307808 */ /* 0x000fc40005000000 */
[----:B------:R-:W-:Y:S02]  /*e790*/  FMNMX.FTZ R45, R52, R45, !PT ;  /* 0x0000002d342d7209 */ /* 0x000fe40007810000 */
[----:B------:R-:W-:Y:S02]  /*e7a0*/  FSEL R54, R4, RZ, P6 ;  /* 0x000000ff04367208 */ /* 0x000fe40003000000 */
[----:B------:R-:W-:Y:S01]  /*e7b0*/  FMNMX.FTZ R6, R48, R45, !PT ;  /* 0x0000002d30067209 */ /* 0x000fe20007810000 */
[----:B------:R0:W-:Y:S01]  /*e7c0*/  MUFU.EX2 R43, R14 ;  /* 0x0000000e002b7308 */ /* 0x0001e20000000800 */
[----:B------:R-:W-:Y:S01]  /*e7d0*/  FFMA.FTZ R45, R55, UR10, -R9 ;  /* 0x0000000a372d7c23 */ /* 0x000fe20008010809 */
[----:B------:R-:W-:Y:S01]  /*e7e0*/  FADD.FTZ R54, -R54, R5 ;  /* 0x0000000536367221 */ /* 0x000fe20000010100 */
[--C-:B------:R-:W-:Y:S01]  /*e7f0*/  FFMA.FTZ R55, R65, UR10, -R9.reuse ;  /* 0x0000000a41377c23 */ /* 0x100fe20008010809 */
[----:B------:R-:W0:Y:S04]  /*e800*/  SHFL.BFLY PT, R53, R6, 0x2, 0x1f ;  /* 0x0c401f0006357f89 */ /* 0x000e2800000e0000 */
[----:B------:R-:W-:Y:S08]  /*e810*/  MUFU.EX2 R45, R45 ;  /* 0x0000002d002d7308 */ /* 0x000ff00000000800 */
[----:B------:R-:W-:Y:S08]  /*e820*/  MUFU.EX2 R162, R162 ;  /* 0x000000a200a27308 */ /* 0x000ff00000000800 */
[----:B------:R-:W-:Y:S01]  /*e830*/  MUFU.EX2 R47, R47 ;  /* 0x0000002f002f7308 */ /* 0x000fe20000000800 */
[----:B0-----:R-:W-:Y:S01]  /*e840*/  FMNMX.FTZ R14, R6, R53, !PT ;  /* 0x00000035060e7209 */ /* 0x001fe20007810000 */
[----:B------:R-:W-:-:S06]  /*e850*/  FFMA.FTZ R53, R61, UR10, -R9 ;  /* 0x0000000a3d357c23 */ /* 0x000fcc0008010809 */
[----:B------:R-:W-:Y:S01]  /*e860*/  MUFU.EX2 R156, R156 ;  /* 0x0000009c009c7308 */ /* 0x000fe20000000800 */
[----:B------:R-:W0:Y:S07]  /*e870*/  SHFL.BFLY PT, R57, R14, 0x1, 0x1f ;  /* 0x0c201f000e397f89 */ /* 0x000e2e00000e0000 */
[----:B------:R-:W-:Y:S08]  /*e880*/  MUFU.EX2 R51, R51 ;  /* 0x0000003300337308 */ /* 0x000ff00000000800 */
[----:B------:R-:W-:Y:S08]  /*e890*/  MUFU.EX2 R158, R158 ;  /* 0x0000009e009e7308 */ /* 0x000ff00000000800 */
[----:B------:R-:W-:Y:S01]  /*e8a0*/  MUFU.EX2 R53, R53 ;  /* 0x0000003500357308 */ /* 0x000fe20000000800 */
[----:B0-----:R-:W-:Y:S01]  /*e8b0*/  FMNMX.FTZ R6, R14, R57, !PT ;  /* 0x000000390e067209 */ /* 0x001fe20007810000 */
[----:B------:R-:W-:-:S03]  /*e8c0*/  FMUL.FTZ R14, R54, UR10 ;  /* 0x0000000a360e7c20 */ /* 0x000fc60008410000 */
[C---:B------:R-:W-:Y:S01]  /*e8d0*/  FSETP.NEU.FTZ.AND P2, PT, R6.reuse, -INF , PT ;  /* 0xff8000000600780b */ /* 0x040fe20003f5d000 */
[----:B------:R-:W-:Y:S02]  /*e8e0*/  FMUL.FTZ R9, R6, UR10 ;  /* 0x0000000a06097c20 */ /* 0x000fe40008410000 */
[----:B------:R-:W0:Y:S03]  /*e8f0*/  MUFU.EX2 R14, R14 ;  /* 0x0000000e000e7308 */ /* 0x000e260000000800 */
[----:B------:R-:W-:-:S05]  /*e900*/  FSEL R9, R9, RZ, P2 ;  /* 0x000000ff09097208 */ /* 0x000fca0001000000 */
[--C-:B------:R-:W-:Y:S01]  /*e910*/  FFMA.FTZ R183, R11, UR10, -R9.reuse ;  /* 0x0000000a0bb77c23 */ /* 0x100fe20008010809 */
[--C-:B------:R-:W-:Y:S01]  /*e920*/  FFMA.FTZ R175, R8, UR10, -R9.reuse ;  /* 0x0000000a08af7c23 */ /* 0x100fe20008010809 */
[--C-:B------:R-:W-:Y:S01]  /*e930*/  FFMA.FTZ R8, R28, UR10, -R9.reuse ;  /* 0x0000000a1c087c23 */ /* 0x100fe20008010809 */
[--C-:B------:R-:W-:Y:S01]  /*e940*/  FFMA.FTZ R181, R78, UR10, -R9.reuse ;  /* 0x0000000a4eb57c23 */ /* 0x100fe20008010809 */
[--C-:B------:R-:W-:Y:S01]  /*e950*/  FFMA.FTZ R10, R10, UR10, -R9.reuse ;  /* 0x0000000a0a0a7c23 */ /* 0x100fe20008010809 */
[--C-:B------:R-:W-:Y:S01]  /*e960*/  FFMA.FTZ R54, R13, UR10, -R9.reuse ;  /* 0x0000000a0d367c23 */ /* 0x100fe20008010809 */
[----:B------:R-:W-:Y:S01]  /*e970*/  MUFU.EX2 R183, R183 ;  /* 0x000000b700b77308 */ /* 0x000fe20000000800 */
[--C-:B------:R-:W-:Y:S01]  /*e980*/  FFMA.FTZ R177, R15, UR10, -R9.reuse ;  /* 0x0000000a0fb17c23 */ /* 0x100fe20008010809 */
[----:B------:R-:W-:Y:S01]  /*e990*/  FFMA.FTZ R20, R20, UR10, -R9 ;  /* 0x0000000a14147c23 */ /* 0x000fe20008010809 */
[----:B0-----:R-:W-:Y:S01]  /*e9a0*/  FFMA.FTZ R11, R14, R2, R67 ;  /* 0x000000020e0b7223 */ /* 0x001fe20000010043 */
[--C-:B------:R-:W-:Y:S01]  /*e9b0*/  FFMA.FTZ R179, R21, UR10, -R9.reuse ;  /* 0x0000000a15b37c23 */ /* 0x100fe20008010809 */
[--C-:B------:R-:W-:Y:S01]  /*e9c0*/  FFMA.FTZ R24, R24, UR10, -R9.reuse ;  /* 0x0000000a18187c23 */ /* 0x100fe20008010809 */
[----:B------:R-:W-:Y:S01]  /*e9d0*/  FFMA.FTZ R173, R25, UR10, -R9 ;  /* 0x0000000a19ad7c23 */ /* 0x000fe20008010809 */
        /* <DEDUP_REMOVED lines=33> */
[----:B------:R-:W-:Y:S01]  /*ebf0*/  FSEL R2, R6, RZ, P2 ;  /* 0x000000ff06027208 */ /* 0x000fe20001000000 */
[----:B------:R-:W-:Y:S01]  /*ec00*/  MUFU.EX2 R20, R20 ;  /* 0x0000001400147308 */ /* 0x000fe20000000800 */
[----:B------:R-:W-:Y:S01]  /*ec10*/  FFMA.FTZ R9, R48, UR10, -R9 ;  /* 0x0000000a30097c23 */ /* 0x000fe20008010809 */
[----:B------:R-:W-:Y:S01]  /*ec20*/  FADD.FTZ R28, R174, R11 ;  /* 0x0000000bae1c7221 */ /* 0x000fe20000010000 */
[----:B------:R-:W-:-:S02]  /*ec30*/  IMAD.U32 R13, RZ, RZ, UR59 ;  /* 0x0000003bff0d7e24 */ /* 0x000fc4000f8e00ff */
[----:B------:R-:W-:Y:S01]  /*ec40*/  FADD.FTZ R2, -R2, R7 ;  /* 0x0000000702027221 */ /* 0x000fe20000010100 */
[----:B------:R-:W-:Y:S01]  /*ec50*/  ISETP.GT.AND P2, PT, R3, UR40, PT ;  /* 0x0000002803007c0c */ /* 0x000fe2000bf44270 */
[----:B------:R-:W-:Y:S01]  /*ec60*/  FADD.FTZ R11, R35, R28 ;  /* 0x0000001c230b7221 */ /* 0x000fe20000010000 */
[----:B------:R-:W-:Y:S01]  /*ec70*/  UMOV UR59, UR47 ;  /* 0x0000002f003b7c82 */ /* 0x000fe20008000000 */
[----:B------:R-:W-:Y:S01]  /*ec80*/  FMUL.FTZ R2, R2, UR10 ;  /* 0x0000000a02027c20 */ /* 0x000fe20008410000 */
[----:B------:R-:W-:Y:S01]  /*ec90*/  MUFU.EX2 R179, R179 ;  /* 0x000000b300b37308 */ /* 0x000fe20000000800 */
[----:B------:R-:W-:Y:S01]  /*eca0*/  FADD.FTZ R28, R168, R11 ;  /* 0x0000000ba81c7221 */ /* 0x000fe20000010000 */
[----:B------:R-:W-:Y:S01]  /*ecb0*/  @!P1 LEA R13, R13, UR41, 0x3 ;  /* 0x000000290d0d9c11 */ /* 0x000fe2000f8e18ff */
[----:B------:R-:W-:Y:S01]  /*ecc0*/  FMUL.FTZ R88, R88, R14 ;  /* 0x0000000e58587220 */ /* 0x000fe20000410000 */
[----:B------:R-:W-:Y:S01]  /*ecd0*/  F2FP.BF16.F32.PACK_AB R180, R180, R67 ;  /* 0x00000043b4b4723e */ /* 0x000fe200000010ff */
[----:B------:R-:W-:Y:S01]  /*ece0*/  FADD.FTZ R7, R37, R28 ;  /* 0x0000001c25077221 */ /* 0x000fe20000010000 */
[----:B------:R-:W-:Y:S01]  /*ecf0*/  F2FP.BF16.F32.PACK_AB R182, R27, R182 ;  /* 0x000000b61bb6723e */ /* 0x000fe200000010ff */
[----:B------:R-:W-:Y:S01]  /*ed00*/  @!P1 VIADD R13, R13, 0x28860 ;  /* 0x000288600d0d9836 */ /* 0x000fe20000000000 */
[----:B------:R0:W1:Y:S01]  /*ed10*/  MUFU.EX2 R28, R2 ;  /* 0x00000002001c7308 */ /* 0x0000620000000800 */
[----:B------:R-:W-:Y:S01]  /*ed20*/  FADD.FTZ R56, R170, R7 ;  /* 0x00000007aa387221 */ /* 0x000fe20000010000 */
[----:B------:R-:W-:Y:S01]  /*ed30*/  F2FP.BF16.F32.PACK_AB R176, R29, R176 ;  /* 0x000000b01db0723e */ /* 0x000fe200000010ff */
[----:B------:R-:W-:Y:S01]  /*ed40*/  FMUL.FTZ R89, R89, R14 ;  /* 0x0000000e59597220 */ /* 0x000fe20000410000 */
[----:B------:R-:W-:Y:S01]  /*ed50*/  @!P1 PRMT R13, RZ, 0x654, R13 ;  /* 0x00000654ff0d9816 */ /* 0x000fe2000000000d */
[----:B------:R-:W-:Y:S01]  /*ed60*/  FADD.FTZ R7, R39, R56 ;  /* 0x0000003827077221 */ /* 0x000fe20000010000 */
[----:B------:R-:W-:Y:S01]  /*ed70*/  F2FP.BF16.F32.PACK_AB R178, R31, R178 ;  /* 0x000000b21fb2723e */ /* 0x000fe200000010ff */
[----:B------:R-:W-:Y:S01]  /*ed80*/  FMUL.FTZ R92, R92, R14 ;  /* 0x0000000e5c5c7220 */ /* 0x000fe20000410000 */
[----:B------:R-:W2:Y:S01]  /*ed90*/  MUFU.EX2 R24, R24 ;  /* 0x0000001800187308 */ /* 0x000ea20000000800 */
[----:B------:R-:W-:Y:S01]  /*eda0*/  FADD.FTZ R56, R164, R7 ;  /* 0x00000007a4387221 */ /* 0x000fe20000010000 */
[----:B------:R3:W-:Y:S01]  /*edb0*/  @!P1 SYNCS.ARRIVE.TRANS64.RED.A1T0 RZ, [R13+URZ], RZ ;  /* 0x000000ff0dff99a7 */ /* 0x0007e2000810043f */
[----:B------:R-:W-:Y:S01]  /*edc0*/  F2FP.BF16.F32.PACK_AB R172, R33, R172 ;  /* 0x000000ac21ac723e */ /* 0x000fe200000010ff */
[----:B------:R-:W-:Y:S01]  /*edd0*/  FMUL.FTZ R93, R93, R14 ;  /* 0x0000000e5d5d7220 */ /* 0x000fe20000410000 */
[----:B------:R-:W-:Y:S01]  /*ede0*/  FADD.FTZ R7, R41, R56 ;  /* 0x0000003829077221 */ /* 0x000fe20000010000 */
[----:B------:R-:W-:Y:S01]  /*edf0*/  F2FP.BF16.F32.PACK_AB R174, R35, R174 ;  /* 0x000000ae23ae723e */ /* 0x000fe200000010ff */
[----:B------:R-:W-:Y:S01]  /*ee00*/  FMUL.FTZ R96, R96, R14 ;  /* 0x0000000e60607220 */ /* 0x000fe20000410000 */
[----:B------:R-:W4:Y:S01]  /*ee10*/  MUFU.EX2 R173, R173 ;  /* 0x000000ad00ad7308 */ /* 0x000f220000000800 */
[----:B0-----:R-:W-:Y:S01]  /*ee20*/  FADD.FTZ R2, R166, R7 ;  /* 0x00000007a6027221 */ /* 0x001fe20000010000 */
[----:B-1----:R-:W-:Y:S01]  /*ee30*/  FFMA.FTZ R7, R28, R0, R181 ;  /* 0x000000001c077223 */ /* 0x002fe200000100b5 */
        /* <DEDUP_REMOVED lines=13> */
[----:B------:R-:W-:Y:S01]  /*ef10*/  MUFU.EX2 R152, R152 ;  /* 0x0000009800987308 */ /* 0x000fe20000000800 */
[----:B------:R-:W-:Y:S01]  /*ef20*/  FADD.FTZ R48, R162, R11 ;  /* 0x0000000ba2307221 */ /* 0x000fe20000010000 */
[----:B------:R-:W-:Y:S01]  /*ef30*/  FADD.FTZ R7, R177, R2 ;  /* 0x00000002b1077221 */ /* 0x000fe20000010000 */
[----:B------:R-:W-:Y:S01]  /*ef40*/  F2FP.BF16.F32.PACK_AB R160, R45, R160 ;  /* 0x000000a02da0723e */ /* 0x000fe200000010ff */
[----:B------:R-:W-:Y:S01]  /*ef50*/  FMUL.FTZ R101, R101, R14 ;  /* 0x0000000e65657220 */ /* 0x000fe20000410000 */
[C---:B------:R-:W-:Y:S01]  /*ef60*/  FADD.FTZ R11, R47.reuse, R48 ;  /* 0x000000302f0b7221 */ /* 0x040fe20000010000 */
[----:B------:R-:W-:Y:S01]  /*ef70*/  FADD.FTZ R2, R20, R7 ;  /* 0x0000000714027221 */ /* 0x000fe20000010000 */
[----:B------:R-:W-:Y:S01]  /*ef80*/  F2FP.BF16.F32.PACK_AB R162, R47, R162 ;  /* 0x000000a22fa2723e */ /* 0x000fe200000010ff */
[----:B------:R-:W1:Y:S01]  /*ef90*/  MUFU.EX2 R175, R175 ;  /* 0x000000af00af7308 */ /* 0x000e620000000800 */
[----:B------:R-:W-:Y:S01]  /*efa0*/  FADD.FTZ R48, R156, R11 ;  /* 0x0000000b9c307221 */ /* 0x000fe20000010000 */
[----:B------:R-:W-:Y:S01]  /*efb0*/  FADD.FTZ R7, R179, R2 ;  /* 0x00000002b3077221 */ /* 0x000fe20000010000 */
[C---:B------:R-:W-:Y:S01]  /*efc0*/  F2FP.BF16.F32.PACK_AB R156, R51.reuse, R156 ;  /* 0x0000009c339c723e */ /* 0x040fe200000010ff */
[-C--:B------:R-:W-:Y:S01]  /*efd0*/  FMUL.FTZ R104, R104, R14.reuse ;  /* 0x0000000e68687220 */ /* 0x080fe20000410000 */
[----:B------:R-:W-:Y:S01]  /*efe0*/  FADD.FTZ R11, R51, R48 ;  /* 0x00000030330b7221 */ /* 0x000fe20000010000 */
[----:B--2---:R-:W-:Y:S01]  /*eff0*/  FADD.FTZ R2, R24, R7 ;  /* 0x0000000718027221 */ /* 0x004fe20000010000 */
[-C--:B------:R-:W-:Y:S01]  /*f000*/  FMUL.FTZ R105, R105, R14.reuse ;  /* 0x0000000e69697220 */ /* 0x080fe20000410000 */
[----:B------:R-:W-:Y:S01]  /*f010*/  MUFU.EX2 R55, R55 ;  /* 0x0000003700377308 */ /* 0x000fe20000000800 */
[-C--:B------:R-:W-:Y:S01]  /*f020*/  FMUL.FTZ R108, R108, R14.reuse ;  /* 0x0000000e6c6c7220 */ /* 0x080fe20000410000 */
[----:B----4-:R-:W-:Y:S01]  /*f030*/  FADD.FTZ R7, R173, R2 ;  /* 0x00000002ad077221 */ /* 0x010fe20000010000 */
[-C--:B------:R-:W-:Y:S01]  /*f040*/  FMUL.FTZ R109, R109, R14.reuse ;  /* 0x0000000e6d6d7220 */ /* 0x080fe20000410000 */
[-C--:B------:R-:W-:Y:S01]  /*f050*/  FMUL.FTZ R112, R112, R14.reuse ;  /* 0x0000000e70707220 */ /* 0x080fe20000410000 */
[-C--:B------:R-:W-:Y:S01]  /*f060*/  FMUL.FTZ R113, R113, R14.reuse ;  /* 0x0000000e71717220 */ /* 0x080fe20000410000 */
[----:B0-----:R-:W-:Y:S01]  /*f070*/  FADD.FTZ R2, R26, R7 ;  /* 0x000000071a027221 */ /* 0x001fe20000010000 */
[-C--:B------:R-:W-:Y:S01]  /*f080*/  FMUL.FTZ R116, R116, R14.reuse ;  /* 0x0000000e74747220 */ /* 0x080fe20000410000 */
[----:B------:R-:W0:Y:S01]  /*f090*/  MUFU.EX2 R8, R8 ;  /* 0x0000000800087308 */ /* 0x000e220000000800 */
[-C--:B------:R-:W-:Y:S01]  /*f0a0*/  FMUL.FTZ R117, R117, R14.reuse ;  /* 0x0000000e75757220 */ /* 0x080fe20000410000 */
[----:B-1----:R-:W-:Y:S01]  /*f0b0*/  FADD.FTZ R7, R175, R2 ;  /* 0x00000002af077221 */ /* 0x002fe20000010000 */
        /* <DEDUP_REMOVED lines=13> */
[----:B------:R2:W-:Y:S01]  /*f190*/  MUFU.EX2 R0, R36 ;  /* 0x0000002400007308 */ /* 0x0005e20000000800 */
[----:B0-----:R-:W-:Y:S01]  /*f1a0*/  FADD.FTZ R2, R8, R7 ;  /* 0x0000000708027221 */ /* 0x001fe20000010000 */
[-C--:B------:R-:W-:Y:S01]  /*f1b0*/  FMUL.FTZ R144, R144, R14.reuse ;  /* 0x0000000e90907220 */ /* 0x080fe20000410000 */
[-C--:B------:R-:W-:Y:S01]  /*f1c0*/  FMUL.FTZ R145, R145, R14.reuse ;  /* 0x0000000e91917220 */ /* 0x080fe20000410000 */
[-C--:B------:R-:W-:Y:S01]  /*f1d0*/  FMUL.FTZ R148, R148, R14.reuse ;  /* 0x0000000e94947220 */ /* 0x080fe20000410000 */
[----:B------:R-:W-:Y:S01]  /*f1e0*/  FMUL.FTZ R149, R149, R14 ;  /* 0x0000000e95957220 */ /* 0x000fe20000410000 */
[----:B------:R-:W-:Y:S01]  /*f1f0*/  F2FP.BF16.F32.PACK_AB R181, R10, R181 ;  /* 0x000000b50ab5723e */ /* 0x000fe200000010ff */
[----:B------:R-:W-:Y:S01]  /*f200*/  VIADD R3, R3, 0xffffffff ;  /* 0xffffffff03037836 */ /* 0x000fe20000000000 */
[----:B------:R-:W0:Y:S01]  /*f210*/  MUFU.EX2 R169, R169 ;  /* 0x000000a900a97308 */ /* 0x000e220000000800 */
[----:B--2---:R-:W-:Y:S01]  /*f220*/  FADD.FTZ R36, R158, R11 ;  /* 0x0000000b9e247221 */ /* 0x004fe20000010000 */
[C---:B------:R-:W-:Y:S01]  /*f230*/  F2FP.BF16.F32.PACK_AB R158, R53.reuse, R158 ;  /* 0x0000009e359e723e */ /* 0x040fe200000010ff */
[-C--:B------:R-:W-:Y:S01]  /*f240*/  FMUL.FTZ R90, R90, R28.reuse ;  /* 0x0000001c5a5a7220 */ /* 0x080fe20000410000 */
[----:B------:R-:W-:Y:S01]  /*f250*/  F2FP.BF16.F32.PACK_AB R183, R54, R183 ;  /* 0x000000b736b7723e */ /* 0x000fe200000010ff */
[----:B------:R-:W-:Y:S01]  /*f260*/  FADD.FTZ R11, R53, R36 ;  /* 0x00000024350b7221 */ /* 0x000fe20000010000 */
[----:B------:R-:W-:Y:S01]  /*f270*/  F2FP.BF16.F32.PACK_AB R177, R20, R177 ;  /* 0x000000b114b1723e */ /* 0x000fe200000010ff */
[----:B------:R-:W-:Y:S01]  /*f280*/  FMUL.FTZ R91, R91, R28 ;  /* 0x0000001c5b5b7220 */ /* 0x000fe20000410000 */
[----:B------:R-:W2:Y:S01]  /*f290*/  MUFU.EX2 R5, R64 ;  /* 0x0000004000057308 */ /* 0x000ea20000000800 */
[----:B------:R-:W-:Y:S01]  /*f2a0*/  FADD.FTZ R36, R152, R11 ;  /* 0x0000000b98247221 */ /* 0x000fe20000010000 */
[C---:B------:R-:W-:Y:S01]  /*f2b0*/  F2FP.BF16.F32.PACK_AB R152, R55.reuse, R152 ;  /* 0x000000983798723e */ /* 0x040fe200000010ff */
[-C--:B------:R-:W-:Y:S01]  /*f2c0*/  FMUL.FTZ R94, R94, R28.reuse ;  /* 0x0000001c5e5e7220 */ /* 0x080fe20000410000 */
[----:B------:R-:W-:Y:S01]  /*f2d0*/  F2FP.BF16.F32.PACK_AB R179, R24, R179 ;  /* 0x000000b318b3723e */ /* 0x000fe200000010ff */
[----:B------:R-:W-:Y:S01]  /*f2e0*/  FADD.FTZ R11, R55, R36 ;  /* 0x00000024370b7221 */ /* 0x000fe20000010000 */
[----:B------:R-:W-:Y:S01]  /*f2f0*/  F2FP.BF16.F32.PACK_AB R173, R26, R173 ;  /* 0x000000ad1aad723e */ /* 0x000fe200000010ff */
[-C--:B------:R-:W-:Y:S01]  /*f300*/  FMUL.FTZ R95, R95, R28.reuse ;  /* 0x0000001c5f5f7220 */ /* 0x080fe20000410000 */
[----:B------:R-:W4:Y:S01]  /*f310*/  MUFU.EX2 R30, R30 ;  /* 0x0000001e001e7308 */ /* 0x000f220000000800 */
[----:B-1----:R-:W-:Y:S01]  /*f320*/  FADD.FTZ R36, R154, R11 ;  /* 0x0000000b9a247221 */ /* 0x002fe20000010000 */
[----:B0-----:R-:W-:Y:S01]  /*f330*/  FADD.FTZ R7, R169, R2 ;  /* 0x00000002a9077221 */ /* 0x001fe20000010000 */
[----:B------:R-:W-:Y:S01]  /*f340*/  F2FP.BF16.F32.PACK_AB R175, R8, R175 ;  /* 0x000000af08af723e */ /* 0x000fe200000010ff */
        /* <DEDUP_REMOVED lines=12> */
[----:B------:R-:W1:Y:S01]  /*f410*/  MUFU.EX2 R32, R32 ;  /* 0x0000002000207308 */ /* 0x000e620000000800 */
[C---:B----4-:R-:W-:Y:S01]  /*f420*/  FADD.FTZ R36, R30.reuse, R7 ;  /* 0x000000071e247221 */ /* 0x050fe20000010000 */
[----:B------:R-:W-:Y:S01]  /*f430*/  F2FP.BF16.F32.PACK_AB R169, R30, R169 ;  /* 0x000000a91ea9723e */ /* 0x000fe200000010ff */
[-C--:B------:R-:W-:Y:S01]  /*f440*/  FMUL.FTZ R115, R115, R28.reuse ;  /* 0x0000001c73737220 */ /* 0x080fe20000410000 */
[-C--:B------:R-:W-:Y:S01]  /*f450*/  FMUL.FTZ R118, R118, R28.reuse ;  /* 0x0000001c76767220 */ /* 0x080fe20000410000 */
[-C--:B------:R-:W-:Y:S01]  /*f460*/  FMUL.FTZ R119, R119, R28.reuse ;  /* 0x0000001c77777220 */ /* 0x080fe20000410000 */
[-C--:B------:R-:W-:Y:S01]  /*f470*/  FMUL.FTZ R122, R122, R28.reuse ;  /* 0x0000001c7a7a7220 */ /* 0x080fe20000410000 */
[-C--:B------:R-:W-:Y:S01]  /*f480*/  FMUL.FTZ R123, R123, R28.reuse ;  /* 0x0000001c7b7b7220 */ /* 0x080fe20000410000 */
[----:B------:R-:W2:Y:S01]  /*f490*/  MUFU.EX2 R165, R165 ;  /* 0x000000a500a57308 */ /* 0x000ea20000000800 */
        /* <DEDUP_REMOVED lines=8> */
[C---:B-1----:R-:W-:Y:S01]  /*f520*/  FADD.FTZ R36, R32.reuse, R5 ;  /* 0x0000000520247221 */ /* 0x042fe20000010000 */
[----:B------:R-:W-:Y:S01]  /*f530*/  F2FP.BF16.F32.PACK_AB R171, R32, R171 ;  /* 0x000000ab20ab723e */ /* 0x000fe200000010ff */
[-C--:B------:R-:W-:Y:S01]  /*f540*/  FMUL.FTZ R138, R138, R28.reuse ;  /* 0x0000001c8a8a7220 */ /* 0x080fe20000410000 */
[-C--:B------:R-:W-:Y:S01]  /*f550*/  FMUL.FTZ R139, R139, R28.reuse ;  /* 0x0000001c8b8b7220 */ /* 0x080fe20000410000 */
[-C--:B------:R-:W-:Y:S01]  /*f560*/  FMUL.FTZ R142, R142, R28.reuse ;  /* 0x0000001c8e8e7220 */ /* 0x080fe20000410000 */
[-C--:B------:R-:W-:Y:S01]  /*f570*/  FMUL.FTZ R143, R143, R28.reuse ;  /* 0x0000001c8f8f7220 */ /* 0x080fe20000410000 */
[-C--:B------:R-:W-:Y:S01]  /*f580*/  FMUL.FTZ R146, R146, R28.reuse ;  /* 0x0000001c92927220 */ /* 0x080fe20000410000 */
[----:B------:R-:W1:Y:S01]  /*f590*/  MUFU.EX2 R167, R167 ;  /* 0x000000a700a77308 */ /* 0x000e620000000800 */
[----:B--2---:R-:W-:Y:S01]  /*f5a0*/  FADD.FTZ R5, R165, R36 ;  /* 0x00000024a5057221 */ /* 0x004fe20000010000 */
[-C--:B------:R-:W-:Y:S01]  /*f5b0*/  FMUL.FTZ R147, R147, R28.reuse ;  /* 0x0000001c93937220 */ /* 0x080fe20000410000 */
[-C--:B------:R-:W-:Y:S01]  /*f5c0*/  FMUL.FTZ R150, R150, R28.reuse ;  /* 0x0000001c96967220 */ /* 0x080fe20000410000 */
[----:B------:R-:W-:Y:S01]  /*f5d0*/  FMUL.FTZ R151, R151, R28 ;  /* 0x0000001c97977220 */ /* 0x000fe20000410000 */
[----:B------:R-:W-:-:S03]  /*f5e0*/  IMAD.MOV.U32 R7, RZ, RZ, R6 ;  /* 0x000000ffff077224 */ /* 0x000fc600078e0006 */
[----:B------:R-:W2:Y:S01]  /*f5f0*/  MUFU.EX2 R161, R161 ;  /* 0x000000a100a17308 */ /* 0x000ea20000000800 */
[C---:B0-----:R-:W-:Y:S01]  /*f600*/  FADD.FTZ R36, R34.reuse, R5 ;  /* 0x0000000522247221 */ /* 0x041fe20000010000 */
[----:B------:R-:W-:-:S06]  /*f610*/  F2FP.BF16.F32.PACK_AB R165, R34, R165 ;  /* 0x000000a522a5723e */ /* 0x000fcc00000010ff */
[----:B------:R-:W0:Y:S01]  /*f620*/  MUFU.EX2 R38, R38 ;  /* 0x0000002600267308 */ /* 0x000e220000000800 */
[----:B-1----:R-:W-:Y:S01]  /*f630*/  FADD.FTZ R5, R167, R36 ;  /* 0x00000024a7057221 */ /* 0x002fe20000010000 */
[----:B------:R-:W-:-:S03]  /*f640*/  F2FP.BF16.F32.PACK_AB R167, R0, R167 ;  /* 0x000000a700a7723e */ /* 0x000fc600000010ff */
[----:B------:R-:W-:Y:S01]  /*f650*/  FADD.FTZ R36, R0, R5 ;  /* 0x0000000500247221 */ /* 0x000fe20000010000 */
[----:B------:R-:W-:Y:S02]  /*f660*/  IMAD.MOV.U32 R5, RZ, RZ, R4 ;  /* 0x000000ffff057224 */ /* 0x000fe400078e0004 */
        /* <DEDUP_REMOVED lines=28> */
[----:B---3--:R-:W-:Y:S06]  /*f830*/  @P2 BRA `(.L_x_1248) ;  /* 0xffffffc400e82947 */ /* 0x008fec000383ffff */
.L_x_1231:
[----:B------:R-:W-:Y:S06]  /*f840*/  BAR.ARV 0x8, 0x180 ;  /* 0x0206000000007b1d */ /* 0x000fec0000002000 */
[----:B------:R-:W-:Y:S05]  /*f850*/  @!P0 BRA `(.L_x_1249) ;  /* 0x0000000000048947 */ /* 0x000fea0003800000 */
[----:B------:R-:W-:Y:S01]  /*f860*/  BPT.TRAP 0x1 ;  /* 0x000000040000795c */ /* 0x000fe20000300000 */
.L_x_1249:
[----:B------:R-:W-:Y:S01]  /*f870*/  ULEA UR5, UR47, UR41, 0x3 ;  /* 0x000000292f057291 */ /* 0x000fe2000f8e183f */
[----:B------:R-:W-:-:S05]  /*f880*/  IMAD.U32 R3, RZ, RZ, UR50 ;  /* 0x00000032ff037e24 */ /* 0x000fca000f8e00ff */
[----:B------:R-:W-:-:S04]  /*f890*/  SHF.L.U32 R3, R3, 0x1f, RZ ;  /* 0x0000001f03037819 */ /* 0x000fc800000006ff */
[----:B------:R0:W1:Y:S01]  /*f8a0*/  SYNCS.PHASECHK.TRANS64.TRYWAIT P2, [UR5+0x28850], R3 ;  /* 0x02885003ff0075a7 */ /* 0x0000620008040145 */
[----:B------:R-:W-:Y:S05]  /*f8b0*/  @!P0 BRA `(.L_x_1250) ;  /* 0x0000000000048947 */ /* 0x000fea0003800000 */
[----:B------:R-:W-:Y:S01]  /*f8c0*/  BPT.TRAP 0x1 ;  /* 0x000000040000795c */ /* 0x000fe20000300000 */
.L_x_1250:
[----:B-1----:R-:W-:Y:S05]  /*f8d0*/  @P2 BRA `(.L_x_1251) ;  /* 0x0000000000082947 */ /* 0x002fea0003800000 */
[----:B------:R-:W1:Y:S02]  /*f8e0*/  SYNCS.PHASECHK.TRANS64.TRYWAIT P0, [UR5+0x28850], R3 ;  /* 0x02885003ff0075a7 */ /* 0x000e640008000145 */
[----:B-1----:R-:W-:Y:S05]  /*f8f0*/  @!P0 BRA `(.L_x_1252) ;  /* 0x000000a800d48947 */ /* 0x002fea0003800000 */
.L_x_1251:
[----:B------:R-:W-:Y:S01]  /*f900*/  UIADD3 UR41, UR41, 0x400, URZ ;  /* 0x0000040029297890 */ /* 0x000fe2000fffe03f */
[----:B------:R-:W-:Y:S01]  /*f910*/  WARPGROUP.ARRIVE ;  /* 0x00000000000079c5 */ /* 0x000fe20000000000 */
[----:B------:R-:W-:Y:S01]  /*f920*/  UMOV UR7, 0x40000040 ;  /* 0x4000004000077882 */ /* 0x000fe20000000000 */
[----:B01----:R-:W0:Y:S01]  /*f930*/  SHFL.BFLY PT, R3, R2, 0x2, 0x1f ;  /* 0x0c401f0002037f89 */ /* 0x003e2200000e0000 */
[----:B------:R-:W-:Y:S01]  /*f940*/  USHF.R.U32.HI UR41, URZ, 0x4, UR41 ;  /* 0x000000043f297899 */ /* 0x000fe20008011629 */
[----:B------:R-:W-:Y:S01]  /*f950*/  IMAD.U32 R11, RZ, RZ, UR5 ;  /* 0x00000005ff0b7e24 */ /* 0x000fe2000f8e00ff */
[----:B------:R-:W-:Y:S01]  /*f960*/  UIADD3 UR48, UR48, 0x1, URZ ;  /* 0x0000000130307890 */ /* 0x000fe2000fffe03f */
[----:B------:R-:W1:Y:S01]  /*f970*/  SHFL.BFLY PT, R5, R0, 0x2, 0x1f ;  /* 0x0c401f0000057f89 */ /* 0x000e6200000e0000 */
[----:B------:R-:W-:Y:S01]  /*f980*/  ULOP3.LUT UR41, UR41, 0x3fff, URZ, 0xc0, !UPT ;  /* 0x00003fff29297892 */ /* 0x000fe2000f8ec03f */
[----:B------:R-:W-:Y:S02]  /*f990*/  @!P1 VIADD R11, R11, 0x28860 ;  /* 0x000288600b0b9836 */ /* 0x000fe40000000000 */
[----:B------:R-:W-:Y:S01]  /*f9a0*/  IMAD.MOV.U32 R9, RZ, RZ, RZ ;  /* 0x000000ffff097224 */ /* 0x000fe200078e00ff */
[----:B------:R-:W-:Y:S01]  /*f9b0*/  ULOP3.LUT UR4, UR41, 0x4000000, URZ, 0xfc, !UPT ;  /* 0x0400000029047892 */ /* 0x000fe2000f8efc3f */
[----:B------:R-:W-:Y:S01]  /*f9c0*/  IMAD.U32 R14, RZ, RZ, UR10 ;  /* 0x0000000aff0e7e24 */ /* 0x000fe2000f8e00ff */
[----:B------:R-:W-:Y:S01]  /*f9d0*/  @!P1 PRMT R11, RZ, 0x654, R11 ;  /* 0x00000654ff0b9816 */ /* 0x000fe2000000000b */
[----:B------:R-:W-:Y:S01]  /*f9e0*/  IMAD.MOV.U32 R20, RZ, RZ, -0x800000 ;  /* 0xff800000ff147424 */ /* 0x000fe200078e00ff */
[----:B------:R-:W-:-:S02]  /*f9f0*/  ULEA UR4, UR47, UR4, 0xb ;  /* 0x000000042f047291 */ /* 0x000fc4000f8e583f */
[----:B------:R-:W-:-:S04]  /*fa00*/  UIADD3 UR47, UR47, 0x1, URZ ;  /* 0x000000012f2f7890 */ /* 0x000fc8000fffe03f */
[----:B------:R-:W-:Y:S01]  /*fa10*/  UISETP.NE.AND UP0, UPT, UR47, 0x2, UPT ;  /* 0x000000022f00788c */ /* 0x000fe2000bf05270 */
[----:B------:R-:W-:Y:S02]  /*fa20*/  UMOV UR6, UR4 ;  /* 0x0000000400067c82 */ /* 0x000fe40008000000 */
[----:B------:R-:W-:Y:S01]  /*fa30*/  HGMMA.64x128x16.F32.BF16 R88, R180, gdesc[UR4].tnspB, R88, gsb0 ;  /* 0x41e00004b4587df0 */ /* 0x000fe20008001858 */
[----:B------:R-:W-:Y:S01]  /*fa40*/  UIADD3 UR6, UR4, 0x80, URZ ;  /* 0x0000008004067890 */ /* 0x000fe2000fffe03f */
[----:B0-----:R-:W-:Y:S01]  /*fa50*/  FADD.FTZ R3, R3, R2 ;  /* 0x0000000203037221 */ /* 0x001fe20000010000 */
[----:B------:R-:W-:Y:S01]  /*fa60*/  UMOV UR7, 0x40000040 ;  /* 0x4000004000077882 */ /* 0x000fe20000000000 */
[----:B------:R-:W-:Y:S02]  /*fa70*/  IMAD.MOV.U32 R2, RZ, RZ, RZ ;  /* 0x000000ffff027224 */ /* 0x000fe400078e00ff */
[----:B-1----:R-:W-:Y:S01]  /*fa80*/  FADD.FTZ R5, R5, R0 ;  /* 0x0000000005057221 */ /* 0x002fe20000010000 */
[----:B------:R-:W-:Y:S01]  /*fa90*/  IMAD.MOV.U32 R0, RZ, RZ, -0x800000 ;  /* 0xff800000ff007424 */ /* 0x000fe200078e00ff */
[----:B------:R-:W0:Y:S01]  /*faa0*/  SHFL.BFLY PT, R8, R3, 0x1, 0x1f ;  /* 0x0c201f0003087f89 */ /* 0x000e2200000e0000 */
[----:B------:R-:W-:-:S03]  /*fab0*/  USEL UR47, UR47, URZ, UP0 ;  /* 0x0000003f2f2f7287 */ /* 0x000fc60008000000 */
[----:B------:R-:W1:Y:S01]  /*fac0*/  SHFL.BFLY PT, R10, R5, 0x1, 0x1f ;  /* 0x0c201f00050a7f89 */ /* 0x000e6200000e0000 */
[----:B0-----:R-:W-:Y:S01]  /*fad0*/  FADD.FTZ R8, R3, R8 ;  /* 0x0000000803087221 */ /* 0x001fe20000010000 */
[----:B------:R-:W-:Y:S02]  /*fae0*/  IMAD.U32 R3, RZ, RZ, UR10 ;  /* 0x0000000aff037e24 */ /* 0x000fe4000f8e00ff */
[----:B-1----:R-:W-:Y:S02]  /*faf0*/  FADD.FTZ R12, R5, R10 ;  /* 0x0000000a050c7221 */ /* 0x002fe40000010000 */
[----:B------:R-:W-:-:S03]  /*fb00*/  FSETP.NE.FTZ.AND P0, PT, R8, RZ, PT ;  /* 0x000000ff0800720b */ /* 0x000fc60003f15000 */
[----:B------:R-:W-:-:S10]  /*fb10*/  FSETP.NE.FTZ.AND P2, PT, R12, RZ, PT ;  /* 0x000000ff0c00720b */ /* 0x000fd40003f55000 */
[----:B------:R-:W0:Y:S01]  /*fb20*/  @P0 MUFU.LG2 R7, R8 ;  /* 0x0000000800070308 */ /* 0x000e220000000c00 */
[----:B------:R-:W-:Y:S02]  /*fb30*/  @P0 FMUL.FTZ R3, R3, 0.69314718246459960938 ;  /* 0x3f31721803030820 */ /* 0x000fe40000410000 */
[----:B------:R-:W-:-:S05]  /*fb40*/  @P2 FMUL.FTZ R14, R14, 0.69314718246459960938 ;  /* 0x3f3172180e0e2820 */ /* 0x000fca0000410000 */
[----:B------:R-:W1:Y:S08]  /*fb50*/  @P2 MUFU.LG2 R10, R12 ;  /* 0x0000000c000a2308 */ /* 0x000e700000000c00 */
[----:B------:R0:W2:Y:S08]  /*fb60*/  @P0 MUFU.RCP R2, R8 ;  /* 0x0000000800020308 */ /* 0x0000b00000001000 */
[----:B------:R-:W3:Y:S01]  /*fb70*/  @P2 MUFU.RCP R9, R12 ;  /* 0x0000000c00092308 */ /* 0x000ee20000001000 */
[----:B0-----:R-:W-:Y:S01]  /*fb80*/  @P0 FMUL.FTZ R8, R7, 0.69314718246459960938 ;  /* 0x3f31721807080820 */ /* 0x001fe20000410000 */
[----:B-1----:R-:W-:-:S03]  /*fb90*/  @P2 FMUL.FTZ R5, R10, 0.69314718246459960938 ;  /* 0x3f3172180a052820 */ /* 0x002fc60000410000 */
[----:B------:R-:W-:Y:S01]  /*fba0*/  @P0 FFMA.FTZ R20, R3, R4, R8 ;  /* 0x0000000403140223 */ /* 0x000fe20000010008 */
[----:B------:R-:W-:Y:S01]  /*fbb0*/  @P2 FFMA.FTZ R0, R14, R6, R5 ;  /* 0x000000060e002223 */ /* 0x000fe20000010005 */
[----:B------:R-:W-:Y:S01]  /*fbc0*/  PLOP3.LUT P0, PT, PT, PT, PT, 0x8, 0x0 ;  /* 0x000000000000781c */ /* 0x000fe20003f0e170 */
        /* <DEDUP_REMOVED lines=31> */
[----:B------:R-:W-:-:S04]  /*fdc0*/  USEL UR4, URZ, 0x1, UP0 ;  /* 0x000000013f047887 */ /* 0x000fc80008000000 */
[----:B------:R-:W-:Y:S01]  /*fdd0*/  ULOP3.LUT UR50, UR50, UR4, URZ, 0x3c, !UPT ;  /* 0x0000000432327292 */ /* 0x000fe2000f8e3c3f */
        /* <DEDUP_REMOVED lines=37> */
[-C--:B---3--:R-:W-:Y:S01]  /*10030*/  FMUL.FTZ R2, R90, R9.reuse ;  /* 0x000000095a027220 */ /* 0x088fe20000410000 */
        /* <DEDUP_REMOVED lines=30> */
[----:B0-----:R-:W-:-:S07]  /*10220*/  FMUL.FTZ R151, R151, R9 ;  /* 0x0000000997977220 */ /* 0x001fce0000410000 */
.L_x_1182:
[----:B------:R-:W0:Y:S01]  /*10230*/  S2R R4, SR_CgaCtaId ;  /* 0x0000000000047919 */ /* 0x000e220000008800 */
[----:B------:R-:W-:Y:S01]  /*10240*/  MOV R21, 0x400 ;  /* 0x0000040000157802 */ /* 0x000fe20000000f00 */
[----:B------:R-:W-:Y:S01]  /*10250*/  BSSY B0, `(.L_x_1253) ;  /* 0x00002e8000007945 */ /* 0x000fe20003800000 */
[----:B------:R-:W-:Y:S02]  /*10260*/  BAR.SYNC.DEFER_BLOCKING 0x5, 0x180 ;  /* 0x0146000000007b1d */ /* 0x000fe40000010000 */
[----:B0-----:R-:W-:-:S05]  /*10270*/  LEA R21, R4, R21, 0x18 ;  /* 0x0000001504157211 */ /* 0x001fca00078ec0ff */
[----:B------:R-:W0:Y:S02]  /*10280*/  LDS.128 R4, [R21+0x288d0] ;  /* 0x0288d00015047984 */ /* 0x000e240000000c00 */
[----:B0-----:R-:W-:Y:S02]  /*10290*/  R2UR UR5, R5 ;  /* 0x00000000050572ca */ /* 0x001fe400000e0000 */
[----:B------:R-:W-:Y:S02]  /*102a0*/  R2UR UR7, R6 ;  /* 0x00000000060772ca */ /* 0x000fe400000e0000 */
[----:B------:R-:W-:Y:S01]  /*102b0*/  R2UR UR6, R7 ;  /* 0x00000000070672ca */ /* 0x000fe200000e0000 */
[----:B------:R-:W-:Y:S06]  /*102c0*/  BAR.ARV 0x4, 0x180 ;  /* 0x0106000000007b1d */ /* 0x000fec0000002000 */
[----:B------:R-:W-:Y:S08]  /*102d0*/  @P0 BRA `(.L_x_1254) ;  /* 0x0000002000640947 */ /* 0x000ff00003800000 */
[----:B------:R-:W0:Y:S01]  /*102e0*/  S2R R4, SR_SWINHI ;  /* 0x0000000000047919 */ /* 0x000e220000002f00 */
[----:B------:R-:W-:Y:S01]  /*102f0*/  ULDC.64 UR10, c[0x0][0xc00] ;  /* 0x00030000000a7ab9 */ /* 0x000fe20000000a00 */
[----:B------:R-:W-:Y:S01]  /*10300*/  ULDC.64 UR8, c[0x0][0xc00] ;  /* 0x0003000000087ab9 */ /* 0x000fe20000000a00 */
[----:B------:R-:W1:Y:S01]  /*10310*/  LDC R45, c[0x0][0xbe8] ;  /* 0x0002fa00ff2d7b82 */ /* 0x000e620000000800 */
[----:B------:R-:W-:Y:S01]  /*10320*/  UIMAD.WIDE UR8, UR43, 0x4, UR8 ;  /* 0x000000042b0878a5 */ /* 0x000fe2000f8e0208 */
[----:B------:R-:W-:Y:S02]  /*10330*/  MOV R32, R21 ;  /* 0x0000001500207202 */ /* 0x000fe40000000f00 */
[----:B0-----:R-:W-:-:S03]  /*10340*/  MOV R33, R4 ;  /* 0x0000000400217202 */ /* 0x001fc60000000f00 */
[----:B------:R-:W-:-:S03]  /*10350*/  IMAD.WIDE R4, R218, 0x2, R32 ;  /* 0x00000002da047825 */ /* 0x000fc600078e0220 */
[C---:B------:R-:W-:Y:S02]  /*10360*/  LOP3.LUT R7, R4.reuse, 0x380, RZ, 0xc0, !PT ;  /* 0x0000038004077812 */ /* 0x040fe400078ec0ff */
[C---:B------:R-:W-:Y:S02]  /*10370*/  IADD3 R8, P5, R4.reuse, 0x40, RZ ;  /* 0x0000004004087810 */ /* 0x040fe40007fbe0ff */
[----:B------:R-:W-:Y:S02]  /*10380*/  SHF.R.U64 R7, R7, 0x3, RZ ;  /* 0x0000000307077819 */ /* 0x000fe400000012ff */
[C---:B------:R-:W-:Y:S01]  /*10390*/  IADD3 R31, P6, R4.reuse, 0x20, RZ ;  /* 0x00000020041f7810 */ /* 0x040fe20007fde0ff */
[--C-:B------:R-:W-:Y:S01]  /*103a0*/  IMAD.X R27, RZ, RZ, R5.reuse, P5 ;  /* 0x000000ffff1b7224 */ /* 0x100fe200028e0605 */
[C---:B------:R-:W-:Y:S02]  /*103b0*/  IADD3 R35, P4, R4.reuse, 0x60, RZ ;  /* 0x0000006004237810 */ /* 0x040fe40007f9e0ff */
[C---:B------:R-:W-:Y:S01]  /*103c0*/  IADD3 R37, P3, R4.reuse, 0x4000, RZ ;  /* 0x0000400004257810 */ /* 0x040fe20007f7e0ff */
[--C-:B------:R-:W-:Y:S01]  /*103d0*/  IMAD.X R29, RZ, RZ, R5.reuse, P6 ;  /* 0x000000ffff1d7224 */ /* 0x100fe200030e0605 */
[C---:B------:R-:W-:Y:S01]  /*103e0*/  IADD3 R39, P2, R4.reuse, 0x4020, RZ ;  /* 0x0000402004277810 */ /* 0x040fe20007f5e0ff */
[--C-:B------:R-:W-:Y:S01]  /*103f0*/  IMAD.X R25, RZ, RZ, R5.reuse, P4 ;  /* 0x000000ffff197224 */ /* 0x100fe200020e0605 */
[C---:B------:R-:W-:Y:S01]  /*10400*/  IADD3 R41, P1, R4.reuse, 0x4040, RZ ;  /* 0x0000404004297810 */ /* 0x040fe20007f3e0ff */
[--C-:B------:R-:W-:Y:S01]  /*10410*/  IMAD.X R15, RZ, RZ, R5.reuse, P3 ;  /* 0x000000ffff0f7224 */ /* 0x100fe200018e0605 */
[----:B------:R-:W-:Y:S01]  /*10420*/  IADD3 R34, P0, R4, 0x4060, RZ ;  /* 0x0000406004227810 */ /* 0x000fe20007f1e0ff */
[--C-:B------:R-:W-:Y:S01]  /*10430*/  IMAD.X R13, RZ, RZ, R5.reuse, P2 ;  /* 0x000000ffff0d7224 */ /* 0x100fe200010e0605 */
[----:B------:R-:W-:Y:S01]  /*10440*/  LOP3.LUT R4, R7, R4, RZ, 0x3c, !PT ;  /* 0x0000000407047212 */ /* 0x000fe200078e3cff */
[--C-:B------:R-:W-:Y:S01]  /*10450*/  IMAD.X R11, RZ, RZ, R5.reuse, P1 ;  /* 0x000000ffff0b7224 */ /* 0x100fe200008e0605 */
[----:B------:R-:W-:Y:S01]  /*10460*/  LOP3.LUT R7, R8, 0x380, RZ, 0xc0, !PT ;  /* 0x0000038008077812 */ /* 0x000fe200078ec0ff */
[----:B------:R-:W-:Y:S01]  /*10470*/  IMAD.X R9, RZ, RZ, R5, P0 ;  /* 0x000000ffff097224 */ /* 0x000fe200000e0605 */
[----:B------:R-:W-:-:S02]  /*10480*/  LOP3.LUT R6, R31, 0x380, RZ, 0xc0, !PT ;  /* 0x000003801f067812 */ /* 0x000fc400078ec0ff */
[----:B------:R-:W-:Y:S02]  /*10490*/  SHF.R.U64 R7, R7, 0x3, RZ ;  /* 0x0000000307077819 */ /* 0x000fe400000012ff */
[----:B------:R-:W-:Y:S02]  /*104a0*/  LOP3.LUT R10, R35, 0x380, RZ, 0xc0, !PT ;  /* 0x00000380230a7812 */ /* 0x000fe400078ec0ff */
[----:B------:R-:W-:Y:S02]  /*104b0*/  LOP3.LUT R12, R37, 0x380, RZ, 0xc0, !PT ;  /* 0x00000380250c7812 */ /* 0x000fe400078ec0ff */
[----:B------:R-:W-:Y:S02]  /*104c0*/  LOP3.LUT R26, R7, R8, RZ, 0x3c, !PT ;  /* 0x00000008071a7212 */ /* 0x000fe400078e3cff */
[----:B------:R-:W-:Y:S02]  /*104d0*/  SHF.R.U64 R6, R6, 0x3, RZ ;  /* 0x0000000306067819 */ /* 0x000fe400000012ff */
[----:B------:R-:W-:-:S02]  /*104e0*/  SHF.R.U64 R10, R10, 0x3, RZ ;  /* 0x000000030a0a7819 */ /* 0x000fc400000012ff */
[----:B------:R-:W-:Y:S02]  /*104f0*/  LOP3.LUT R8, R39, 0x380, RZ, 0xc0, !PT ;  /* 0x0000038027087812 */ /* 0x000fe400078ec0ff */
[----:B------:R-:W-:Y:S02]  /*10500*/  SHF.R.U64 R12, R12, 0x3, RZ ;  /* 0x000000030c0c7819 */ /* 0x000fe400000012ff */
[----:B------:R-:W-:Y:S02]  /*10510*/  LOP3.LUT R28, R6, R31, RZ, 0x3c, !PT ;  /* 0x0000001f061c7212 */ /* 0x000fe400078e3cff */
[----:B------:R-:W-:Y:S02]  /*10520*/  LOP3.LUT R24, R10, R35, RZ, 0x3c, !PT ;  /* 0x000000230a187212 */ /* 0x000fe400078e3cff */
[----:B------:R-:W-:Y:S02]  /*10530*/  SHF.R.U64 R8, R8, 0x3, RZ ;  /* 0x0000000308087819 */ /* 0x000fe400000012ff */
[----:B------:R-:W-:-:S02]  /*10540*/  LOP3.LUT R10, R41, 0x380, RZ, 0xc0, !PT ;  /* 0x00000380290a7812 */ /* 0x000fc400078ec0ff */
[----:B------:R-:W-:Y:S02]  /*10550*/  LOP3.LUT R31, R34, 0x380, RZ, 0xc0, !PT ;  /* 0x00000380221f7812 */ /* 0x000fe400078ec0ff */
[----:B------:R-:W-:Y:S02]  /*10560*/  LOP3.LUT R14, R12, R37, RZ, 0x3c, !PT ;  /* 0x000000250c0e7212 */ /* 0x000fe400078e3cff */
[----:B------:R-:W-:Y:S02]  /*10570*/  LOP3.LUT R12, R8, R39, RZ, 0x3c, !PT ;  /* 0x00000027080c7212 */ /* 0x000fe400078e3cff */
[----:B------:R-:W-:Y:S02]  /*10580*/  MOV R30, R4 ;  /* 0x00000004001e7202 */ /* 0x000fe40000000f00 */
[----:B------:R-:W-:Y:S02]  /*10590*/  SHF.R.U64 R10, R10, 0x3, RZ ;  /* 0x000000030a0a7819 */ /* 0x000fe400000012ff */
[----:B------:R-:W-:-:S02]  /*105a0*/  SHF.R.U64 R31, R31, 0x3, RZ ;  /* 0x000000031f1f7819 */ /* 0x000fc400000012ff */
[----:B------:R-:W-:Y:S02]  /*105b0*/  F2FP.BF16.F32.PACK_AB R4, R89, R88 ;  /* 0x000000585904723e */ /* 0x000fe400000010ff */
[----:B------:R-:W-:Y:S02]  /*105c0*/  F2FP.BF16.F32.PACK_AB R5, R3, R2 ;  /* 0x000000020305723e */ /* 0x000fe400000010ff */
[----:B------:R-:W-:Y:S02]  /*105d0*/  F2FP.BF16.F32.PACK_AB R6, R93, R92 ;  /* 0x0000005c5d06723e */ /* 0x000fe400000010ff */
[----:B------:R-:W-:Y:S01]  /*105e0*/  F2FP.BF16.F32.PACK_AB R7, R95, R94 ;  /* 0x0000005e5f07723e */ /* 0x000fe200000010ff */
[----:B------:R-:W-:Y:S01]  /*105f0*/  BAR.SYNC.DEFER_BLOCKING 0x1, 0x100 ;  /* 0x0044000000007b1d */ /* 0x000fe20000010000 */
[----:B------:R-:W-:Y:S02]  /*10600*/  MOV R37, R14 ;  /* 0x0000000e00257202 */ /* 0x000fe40000000f00 */
[----:B------:R-:W-:-:S02]  /*10610*/  MOV R36, R12 ;  /* 0x0000000c00247202 */ /* 0x000fc40000000f00 */
[----:B------:R-:W-:Y:S02]  /*10620*/  LOP3.LUT R10, R10, R41, RZ, 0x3c, !PT ;  /* 0x000000290a0a7212 */ /* 0x000fe400078e3cff */
[----:B------:R-:W-:Y:S02]  /*10630*/  LOP3.LUT R8, R31, R34, RZ, 0x3c, !PT ;  /* 0x000000221f087212 */ /* 0x000fe400078e3cff */
[----:B------:R-:W-:Y:S02]  /*10640*/  MOV R40, R28 ;  /* 0x0000001c00287202 */ /* 0x000fe40000000f00 */
[----:B------:R-:W-:Y:S02]  /*10650*/  MOV R39, R26 ;  /* 0x0000001a00277202 */ /* 0x000fe40000000f00 */
[----:B------:R-:W-:Y:S02]  /*10660*/  MOV R38, R24 ;  /* 0x0000001800267202 */ /* 0x000fe40000000f00 */
[----:B------:R-:W-:-:S02]  /*10670*/  F2FP.BF16.F32.PACK_AB R12, R97, R96 ;  /* 0x00000060610c723e */ /* 0x000fc400000010ff */
[----:B------:R-:W-:Y:S02]  /*10680*/  F2FP.BF16.F32.PACK_AB R13, R99, R98 ;  /* 0x00000062630d723e */ /* 0x000fe400000010ff */
[----:B------:R-:W-:Y:S02]  /*10690*/  F2FP.BF16.F32.PACK_AB R14, R101, R100 ;  /* 0x00000064650e723e */ /* 0x000fe400000010ff */
[----:B------:R-:W-:Y:S02]  /*106a0*/  F2FP.BF16.F32.PACK_AB R15, R103, R102 ;  /* 0x00000066670f723e */ /* 0x000fe400000010ff */
[----:B------:R-:W-:Y:S01]  /*106b0*/  F2FP.BF16.F32.PACK_AB R24, R105, R104 ;  /* 0x000000686918723e */ /* 0x000fe200000010ff */
[----:B------:R0:W-:Y:S01]  /*106c0*/  STSM.16.M88.4 [R30], R4 ;  /* 0x000000041e007844 */ /* 0x0001e20000000200 */
[----:B------:R-:W-:Y:S02]  /*106d0*/  F2FP.BF16.F32.PACK_AB R25, R107, R106 ;  /* 0x0000006a6b19723e */ /* 0x000fe400000010ff */
[----:B------:R-:W-:Y:S01]  /*106e0*/  F2FP.BF16.F32.PACK_AB R26, R109, R108 ;  /* 0x0000006c6d1a723e */ /* 0x000fe200000010ff */
[----:B------:R2:W-:Y:S01]  /*106f0*/  STSM.16.M88.4 [R40], R12 ;  /* 0x0000000c28007844 */ /* 0x0005e20000000200 */
[----:B------:R-:W-:-:S02]  /*10700*/  F2FP.BF16.F32.PACK_AB R27, R111, R110 ;  /* 0x0000006e6f1b723e */ /* 0x000fc400000010ff */
[----:B------:R-:W-:Y:S02]  /*10710*/  F2FP.BF16.F32.PACK_AB R28, R113, R112 ;  /* 0x00000070711c723e */ /* 0x000fe400000010ff */
[----:B------:R-:W-:Y:S01]  /*10720*/  F2FP.BF16.F32.PACK_AB R29, R115, R114 ;  /* 0x00000072731d723e */ /* 0x000fe200000010ff */
[----:B------:R-:W-:Y:S01]  /*10730*/  STSM.16.M88.4 [R39], R24 ;  /* 0x0000001827007844 */ /* 0x000fe20000000200 */
[----:B------:R-:W-:Y:S02]  /*10740*/  F2FP.BF16.F32.PACK_AB R31, R119, R118 ;  /* 0x00000076771f723e */ /* 0x000fe400000010ff */
[----:B------:R-:W-:Y:S02]  /*10750*/  MOV R35, R10 ;  /* 0x0000000a00237202 */ /* 0x000fe40000000f00 */
[----:B------:R-:W-:Y:S02]  /*10760*/  MOV R34, R8 ;  /* 0x0000000800227202 */ /* 0x000fe40000000f00 */
[----:B0-----:R-:W-:-:S02]  /*10770*/  F2FP.BF16.F32.PACK_AB R30, R117, R116 ;  /* 0x00000074751e723e */ /* 0x001fc400000010ff */
[----:B------:R-:W-:Y:S02]  /*10780*/  F2FP.BF16.F32.PACK_AB R4, R121, R120 ;  /* 0x000000787904723e */ /* 0x000fe400000010ff */
[----:B------:R-:W-:Y:S01]  /*10790*/  F2FP.BF16.F32.PACK_AB R5, R123, R122 ;  /* 0x0000007a7b05723e */ /* 0x000fe200000010ff */
[----:B------:R0:W-:Y:S01]  /*107a0*/  STSM.16.M88.4 [R38], R28 ;  /* 0x0000001c26007844 */ /* 0x0001e20000000200 */
[----:B------:R-:W-:Y:S02]  /*107b0*/  F2FP.BF16.F32.PACK_AB R6, R125, R124 ;  /* 0x0000007c7d06723e */ /* 0x000fe400000010ff */
[----:B------:R-:W-:Y:S02]  /*107c0*/  F2FP.BF16.F32.PACK_AB R7, R127, R126 ;  /* 0x0000007e7f07723e */ /* 0x000fe400000010ff */
[----:B------:R-:W-:Y:S02]  /*107d0*/  F2FP.BF16.F32.PACK_AB R8, R129, R128 ;  /* 0x000000808108723e */ /* 0x000fe400000010ff */
[----:B------:R-:W-:Y:S01]  /*107e0*/  F2FP.BF16.F32.PACK_AB R9, R131, R130 ;  /* 0x000000828309723e */ /* 0x000fe200000010ff */
[----:B------:R3:W-:Y:S01]  /*107f0*/  STSM.16.M88.4 [R37], R4 ;  /* 0x0000000425007844 */ /* 0x0007e20000000200 */
[----:B------:R-:W-:-:S02]  /*10800*/  F2FP.BF16.F32.PACK_AB R10, R133, R132 ;  /* 0x00000084850a723e */ /* 0x000fc400000010ff */
[----:B------:R-:W-:Y:S02]  /*10810*/  F2FP.BF16.F32.PACK_AB R11, R135, R134 ;  /* 0x00000086870b723e */ /* 0x000fe400000010ff */
[----:B--2---:R-:W-:Y:S02]  /*10820*/  F2FP.BF16.F32.PACK_AB R12, R137, R136 ;  /* 0x00000088890c723e */ /* 0x004fe400000010ff */
[----:B------:R-:W-:Y:S01]  /*10830*/  F2FP.BF16.F32.PACK_AB R13, R139, R138 ;  /* 0x0000008a8b0d723e */ /* 0x000fe200000010ff */
[----:B------:R2:W-:Y:S01]  /*10840*/  STSM.16.M88.4 [R36], R8 ;  /* 0x0000000824007844 */ /* 0x0005e20000000200 */
[----:B------:R-:W-:Y:S01]  /*10850*/  F2FP.BF16.F32.PACK_AB R14, R141, R140 ;  /* 0x0000008c8d0e723e */ /* 0x000fe200000010ff */
[----:B0-----:R-:W-:Y:S01]  /*10860*/  IMAD.U32 R28, RZ, RZ, UR8 ;  /* 0x00000008ff1c7e24 */ /* 0x001fe2000f8e00ff */
[----:B------:R-:W-:Y:S01]  /*10870*/  F2FP.BF16.F32.PACK_AB R15, R143, R142 ;  /* 0x0000008e8f0f723e */ /* 0x000fe200000010ff */
[----:B------:R-:W-:Y:S01]  /*10880*/  IMAD.U32 R29, RZ, RZ, UR9 ;  /* 0x00000009ff1d7e24 */ /* 0x000fe2000f8e00ff */
[----:B------:R-:W-:Y:S01]  /*10890*/  F2FP.BF16.F32.PACK_AB R24, R145, R144 ;  /* 0x000000909118723e */ /* 0x000fe200000010ff */
[----:B------:R-:W-:Y:S01]  /*108a0*/  ULDC.64 UR8, c[0x0][0xc08] ;  /* 0x0003020000087ab9 */ /* 0x000fe20000000a00 */
[----:B------:R-:W-:Y:S01]  /*108b0*/  F2FP.BF16.F32.PACK_AB R25, R147, R146 ;  /* 0x000000929319723e */ /* 0x000fe200000010ff */
[----:B------:R0:W-:Y:S01]  /*108c0*/  STSM.16.M88.4 [R35], R12 ;  /* 0x0000000c23007844 */ /* 0x0001e20000000200 */
[----:B------:R-:W-:-:S02]  /*108d0*/  F2FP.BF16.F32.PACK_AB R26, R149, R148 ;  /* 0x00000094951a723e */ /* 0x000fc400000010ff */
[----:B------:R-:W-:Y:S02]  /*108e0*/  F2FP.BF16.F32.PACK_AB R27, R151, R150 ;  /* 0x00000096971b723e */ /* 0x000fe400000010ff */
[----:B------:R-:W-:-:S03]  /*108f0*/  ISETP.NE.U32.AND P0, PT, RZ, UR10, PT ;  /* 0x0000000aff007c0c */ /* 0x000fc6000bf05070 */
[----:B------:R4:W-:Y:S01]  /*10900*/  STSM.16.M88.4 [R34], R24 ;  /* 0x0000001822007844 */ /* 0x0009e20000000200 */
[----:B------:R-:W-:Y:S01]  /*10910*/  BAR.SYNC.DEFER_BLOCKING 0x1, 0x100 ;  /* 0x0044000000007b1d */ /* 0x000fe20000010000 */
[----:B------:R-:W-:-:S13]  /*10920*/  ISETP.NE.AND.EX P0, PT, RZ, UR11, PT, P0 ;  /* 0x0000000bff007c0c */ /* 0x000fda000bf05300 */
[----:B------:R-:W4:Y:S01]  /*10930*/  @P0 LDG.E R30, desc[UR52][R28.64] ;  /* 0x000000341c1e0981 */ /* 0x000f22000c1e1900 */
[----:B------:R-:W-:Y:S01]  /*10940*/  UISETP.NE.U32.AND UP0, UPT, UR8, URZ, UPT ;  /* 0x0000003f0800728c */ /* 0x000fe2000bf05070 */
[----:B-1----:R-:W-:Y:S01]  /*10950*/  ISETP.NE.AND P1, PT, R45, 0x1, PT ;  /* 0x000000012d00780c */ /* 0x002fe20003f25270 */
[----:B------:R-:W-:Y:S02]  /*10960*/  ULDC UR4, c[0x0][0xa88] ;  /* 0x0002a20000047ab9 */ /* 0x000fe40000000800 */
[----:B------:R-:W-:Y:S01]  /*10970*/  UISETP.NE.AND.EX UP0, UPT, UR9, URZ, UPT, UP0 ;  /* 0x0000003f0900728c */ /* 0x000fe2000bf05300 */
[----:B------:R-:W-:Y:S01]  /*10980*/  IMAD.U32 R44, RZ, RZ, UR4 ;  /* 0x00000004ff2c7e24 */ /* 0x000fe2000f8e00ff */
[----:B------:R-:W-:-:S04]  /*10990*/  ULDC UR4, c[0x0][0xad4] ;  /* 0x0002b50000047ab9 */ /* 0x000fc80000000800 */
[----:B------:R-:W-:-:S04]  /*109a0*/  PLOP3.LUT P4, PT, PT, PT, UP0, 0x80, 0x0 ;  /* 0x000000000000781c */ /* 0x000fc80003f8f008 */
[----:B---3--:R-:W1:Y:S01]  /*109b0*/  @P1 LDC R6, c[0x0][0xbec] ;  /* 0x0002fb00ff061b82 */ /* 0x008e620000000800 */
[----:B------:R-:W-:Y:S02]  /*109c0*/  @UP0 ULDC.64 UR8, c[0x0][0xc08] ;  /* 0x0003020000080ab9 */ /* 0x000fe40000000a00 */
[----:B------:R-:W-:Y:S02]  /*109d0*/  @UP0 UIMAD.WIDE UR8, UR43, 0x4, UR8 ;  /* 0x000000042b0808a5 */ /* 0x000fe4000f8e0208 */
[----:B------:R-:W-:-:S03]  /*109e0*/  UISETP.NE.AND UP0, UPT, UR45, URZ, UPT ;  /* 0x0000003f2d00728c */ /* 0x000fc6000bf05270 */
[----:B--2---:R-:W2:Y:S01]  /*109f0*/  @P1 LDC R9, c[0x0][0xbf0] ;  /* 0x0002fc00ff091b82 */ /* 0x004ea20000000800 */
[----:B------:R-:W-:Y:S01]  /*10a00*/  USEL UR4, UR45, UR4, UP0 ;  /* 0x000000042d047287 */ /* 0x000fe20008000000 */
[----:B------:R-:W-:Y:S01]  /*10a10*/  IMAD.U32 R4, RZ, RZ, UR8 ;  /* 0x00000008ff047e24 */ /* 0x000fe2000f8e00ff */
[----:B------:R-:W-:Y:S01]  /*10a20*/  UMOV UR19, 0x9b8 ;  /* 0x000009b800137882 */ /* 0x000fe20000000000 */
[----:B------:R-:W-:Y:S01]  /*10a30*/  IMAD.U32 R5, RZ, RZ, UR9 ;  /* 0x00000009ff057e24 */ /* 0x000fe2000f8e00ff */
[----:B------:R-:W-:Y:S02]  /*10a40*/  UISETP.GT.AND UP1, UPT, UR4, 0x1, UPT ;  /* 0x000000010400788c */ /* 0x000fe4000bf24270 */
[----:B------:R-:W-:Y:S02]  /*10a50*/  UISETP.NE.U32.AND UP0, UPT, UR10, URZ, UPT ;  /* 0x0000003f0a00728c */ /* 0x000fe4000bf05070 */
[----:B------:R-:W-:Y:S01]  /*10a60*/  USEL UR19, UR19, 0x978, UP1 ;  /* 0x0000097813137887 */ /* 0x000fe20008800000 */
[----:B0-----:R-:W-:Y:S01]  /*10a70*/  VIADD R13, R17, UR37 ;  /* 0x00000025110d7c36 */ /* 0x001fe20008000000 */
[----:B------:R-:W-:Y:S01]  /*10a80*/  UISETP.NE.AND.EX UP0, UPT, UR11, URZ, UPT, UP0 ;  /* 0x0000003f0b00728c */ /* 0x000fe2000bf05300 */
[----:B------:R1:W5:Y:S01]  /*10a90*/  @P4 LDG.E R44, desc[UR52][R4.64] ;  /* 0x00000034042c4981 */ /* 0x000362000c1e1900 */
[----:B------:R-:W-:Y:S01]  /*10aa0*/  UMOV UR4, URZ ;  /* 0x0000003f00047c82 */ /* 0x000fe20008000000 */
[----:B------:R-:W-:Y:S01]  /*10ab0*/  USHF.R.S32.HI UR10, URZ, 0x1f, UR43 ;  /* 0x0000001f3f0a7899 */ /* 0x000fe2000801142b */
[----:B------:R-:W-:Y:S01]  /*10ac0*/  IMAD.MOV.U32 R7, RZ, RZ, R13 ;  /* 0x000000ffff077224 */ /* 0x000fe200078e000d */
[----:B------:R-:W-:-:S02]  /*10ad0*/  USEL UR8, UR43, URZ, !UP0 ;  /* 0x0000003f2b087287 */ /* 0x000fc4000c000000 */
[----:B------:R-:W-:Y:S02]  /*10ae0*/  USEL UR9, UR39, URZ, UP1 ;  /* 0x0000003f27097287 */ /* 0x000fe40008800000 */
[----:B------:R-:W-:Y:S01]  /*10af0*/  USEL UR18, UR10, URZ, !UP0 ;  /* 0x0000003f0a127287 */ /* 0x000fe2000c000000 */
[----:B------:R-:W-:Y:S02]  /*10b00*/  ULDC.64 UR12, c[0x0][UR19+0x220] ;  /* 0x00008800130c7abb */ /* 0x000fe40008000a00 */
[----:B------:R-:W-:Y:S01]  /*10b10*/  ULDC.64 UR10, c[0x0][UR19+0x218] ;  /* 0x00008600130a7abb */ /* 0x000fe20008000a00 */
[----:B-1----:R-:W-:Y:S01]  /*10b20*/  @P1 IMAD.HI.U32 R4, R13, R6, RZ ;  /* 0x000000060d041227 */ /* 0x002fe200078e00ff */
[----:B------:R-:W-:Y:S01]  /*10b30*/  ULDC.64 UR14, c[0x0][UR19+0x228] ;  /* 0x00008a00130e7abb */ /* 0x000fe20008000a00 */
[----:B------:R-:W-:Y:S02]  /*10b40*/  UIMAD UR13, UR13, UR8, URZ ;  /* 0x000000080d0d72a4 */ /* 0x000fe4000f8e023f */
[----:B------:R-:W-:Y:S01]  /*10b50*/  UIMAD.WIDE.U32 UR16, UR10, UR42, URZ ;  /* 0x0000002a0a1072a5 */ /* 0x000fe2000f8e003f */
[----:B--2---:R-:W-:Y:S01]  /*10b60*/  @P1 SHF.R.U32.HI R7, RZ, R9, R4 ;  /* 0x00000009ff071219 */ /* 0x004fe20000011604 */
[----:B------:R-:W-:-:S02]  /*10b70*/  UIMAD UR20, UR11, UR42, URZ ;  /* 0x0000002a0b1472a4 */ /* 0x000fc4000f8e023f */
[----:B------:R-:W-:Y:S02]  /*10b80*/  UIMAD.WIDE.U32 UR10, UR12, UR8, URZ ;  /* 0x000000080c0a72a5 */ /* 0x000fe4000f8e003f */
[----:B------:R-:W-:Y:S01]  /*10b90*/  UIMAD.WIDE.U32 UR22, UR14, UR9, URZ ;  /* 0x000000090e1672a5 */ /* 0x000fe2000f8e003f */
[----:B------:R-:W-:Y:S01]  /*10ba0*/  IMAD.MOV R6, RZ, RZ, -R7 ;  /* 0x000000ffff067224 */ /* 0x000fe200078e0a07 */
[----:B------:R-:W-:Y:S02]  /*10bb0*/  UIMAD UR9, UR15, UR9, URZ ;  /* 0x000000090f0972a4 */ /* 0x000fe4000f8e023f */
[----:B------:R-:W-:Y:S01]  /*10bc0*/  UIMAD UR13, UR12, UR18, UR13 ;  /* 0x000000120c0d72a4 */ /* 0x000fe2000f8e020d */
[----:B------:R-:W-:Y:S01]  /*10bd0*/  IMAD R9, R45, R6, R13 ;  /* 0x000000062d097224 */ /* 0x000fe200078e020d */
[----:B------:R-:W-:Y:S01]  /*10be0*/  UIADD3 UR20, UR17, UR20, URZ ;  /* 0x0000001411147290 */ /* 0x000fe2000fffe03f */
[----:B------:R-:W-:Y:S02]  /*10bf0*/  IMAD.U32 R4, RZ, RZ, UR22 ;  /* 0x00000016ff047e24 */ /* 0x000fe4000f8e00ff */
[----:B------:R-:W-:Y:S01]  /*10c00*/  IMAD.U32 R5, RZ, RZ, UR23 ;  /* 0x00000017ff057e24 */ /* 0x000fe2000f8e00ff */
[----:B------:R-:W-:-:S02]  /*10c10*/  SHF.R.S32.HI R5, RZ, 0x1f, R7 ;  /* 0x0000001fff057819 */ /* 0x000fc40000011407 */
[----:B------:R-:W-:Y:S02]  /*10c20*/  SHF.R.S32.HI R6, RZ, 0x1f, R9 ;  /* 0x0000001fff067819 */ /* 0x000fe40000011409 */
[----:B----4-:R-:W-:-:S13]  /*10c30*/  @P0 R2UR UR4, R30 ;  /* 0x000000001e0402ca */ /* 0x010fda00000e0000 */
[----:B------:R-:W-:Y:S02]  /*10c40*/  UIADD3 UR16, UP0, UP2, UR10, UR16, UR4 ;  /* 0x000000100a107290 */ /* 0x000fe4000fa1e004 */
[----:B------:R-:W-:Y:S02]  /*10c50*/  UIADD3 UR10, UR23, UR9, URZ ;  /* 0x00000009170a7290 */ /* 0x000fe4000fffe03f */
[----:B------:R-:W-:Y:S02]  /*10c60*/  UIADD3 UR9, UR11, UR13, URZ ;  /* 0x0000000d0b097290 */ /* 0x000fe4000fffe03f */
[----:B------:R-:W-:Y:S01]  /*10c70*/  USHF.R.S32.HI UR14, URZ, 0x1f, UR4 ;  /* 0x0000001f3f0e7899 */ /* 0x000fe20008011404 */
[----:B------:R-:W-:Y:S01]  /*10c80*/  IADD3 R4, P2, P3, R7, UR16, R4 ;  /* 0x0000001007047c10 */ /* 0x000fe2000fb5e004 */
[----:B------:R-:W-:Y:S01]  /*10c90*/  IMAD.U32 R8, RZ, RZ, UR10 ;  /* 0x0000000aff087e24 */ /* 0x000fe2000f8e00ff */
[----:B------:R-:W-:Y:S01]  /*10ca0*/  ULDC.64 UR10, c[0x0][UR19+0x210] ;  /* 0x00008400130a7abb */ /* 0x000fe20008000a00 */
[----:B------:R-:W-:Y:S01]  /*10cb0*/  UIADD3.X UR9, UR9, UR20, UR14, UP0, UP2 ;  /* 0x0000001409097290 */ /* 0x000fe200087e440e */
[----:B------:R-:W-:Y:S01]  /*10cc0*/  IMAD R7, R9, UR11, RZ ;  /* 0x0000000b09077c24 */ /* 0x000fe2000f8e02ff */
[----:B------:R-:W-:Y:S01]  /*10cd0*/  ULDC.64 UR12, c[0x0][0xba8] ;  /* 0x0002ea00000c7ab9 */ /* 0x000fe20000000a00 */
[----:B------:R-:W-:Y:S01]  /*10ce0*/  @!UP1 ULDC UR12, c[0x0][0xb50] ;  /* 0x0002d400000c9ab9 */ /* 0x000fe20000000800 */
[----:B------:R-:W-:Y:S01]  /*10cf0*/  @!UP1 ULDC UR13, c[0x0][0xb54] ;  /* 0x0002d500000d9ab9 */ /* 0x000fe20000000800 */
[----:B------:R-:W-:Y:S01]  /*10d00*/  IMAD R7, R6, UR10, R7 ;  /* 0x0000000a06077c24 */ /* 0x000fe2000f8e0207 */
[----:B------:R-:W-:-:S03]  /*10d10*/  IADD3.X R5, R5, UR9, R8, P2, P3 ;  /* 0x0000000905057c10 */ /* 0x000fc600097e6408 */
[----:B------:R-:W-:-:S04]  /*10d20*/  IMAD.WIDE.U32 R4, R9, UR10, R4 ;  /* 0x0000000a09047c25 */ /* 0x000fc8000f8e0004 */
[----:B------:R-:W-:Y:S01]  /*10d30*/  IMAD.IADD R5, R5, 0x1, R7 ;  /* 0x0000000105057824 */ /* 0x000fe200078e0207 */
[----:B------:R-:W-:-:S04]  /*10d40*/  LEA R8, P2, R4, UR12, 0x2 ;  /* 0x0000000c04087c11 */ /* 0x000fc8000f8410ff */
[----:B------:R-:W-:Y:S01]  /*10d50*/  LEA.HI.X R9, R4, UR13, R5, 0x2, P2 ;  /* 0x0000000d04097c11 */ /* 0x000fe200090f1405 */
[----:B------:R-:W-:Y:S08]  /*10d60*/  @P4 BRA `(.L_x_1255) ;  /* 0x0000000000104947 */ /* 0x000ff00003800000 */
[----:B------:R-:W-:Y:S05]  /*10d70*/  @!P0 BRA `(.L_x_1255) ;  /* 0x00000000000c8947 */ /* 0x000fea0003800000 */
[----:B------:R-:W2:Y:S04]  /*10d80*/  LDG.E R5, desc[UR52][R28.64] ;  /* 0x000000341c057981 */ /* 0x000ea8000c1e1900 */
[----:B-----5:R-:W2:Y:S02]  /*10d90*/  LDG.E R44, desc[UR52][R28.64+0x4] ;  /* 0x000004341c2c7981 */ /* 0x020ea4000c1e1900 */
[----:B--2---:R-:W-:-:S07]  /*10da0*/  IMAD.IADD R44, R44, 0x1, -R5 ;  /* 0x000000012c2c7824 */ /* 0x004fce00078e0a05 */
.L_x_1255:
[----:B------:R-:W-:Y:S01]  /*10db0*/  SHFL.IDX PT, R4, R8, RZ, 0x1c1f ;  /* 0x001c1fff08047589 */ /* 0x000fe200000e0000 */
[----:B------:R-:W-:Y:S01]  /*10dc0*/  VIADD R11, R217, UR37 ;  /* 0x00000025d90b7c36 */ /* 0x000fe20008000000 */
[----:B------:R-:W-:Y:S01]  /*10dd0*/  LOP3.LUT P0, RZ, R199, 0x3, RZ, 0xc0, !PT ;  /* 0x00000003c7ff7812 */ /* 0x000fe2000780c0ff */
[----:B-----5:R-:W-:Y:S01]  /*10de0*/  IMAD R44, R44, R45, RZ ;  /* 0x0000002d2c2c7224 */ /* 0x020fe200078e02ff */
[----:B------:R-:W0:Y:S01]  /*10df0*/  SHFL.IDX PT, R5, R9, RZ, 0x1c1f ;  /* 0x001c1fff09057589 */ /* 0x000e2200000e0000 */
[----:B------:R-:W-:-:S03]  /*10e00*/  VIADD R25, R11, 0x8 ;  /* 0x000000080b197836 */ /* 0x000fc60000000000 */
[----:B------:R-:W-:Y:S01]  /*10e10*/  SHFL.IDX PT, R6, R8, 0x1, 0x1c1f ;  /* 0x003c1f0008067f89 */ /* 0x000fe200000e0000 */
[-C--:B------:R-:W-:Y:S02]  /*10e20*/  ISETP.GE.OR P2, PT, R11, R44.reuse, P0 ;  /* 0x0000002c0b00720c */ /* 0x080fe40000746670 */
[----:B------:R-:W-:Y:S01]  /*10e30*/  ISETP.GE.OR P0, PT, R25, R44, P0 ;  /* 0x0000002c1900720c */ /* 0x000fe20000706670 */
[----:B------:R-:W1:Y:S10]  /*10e40*/  SHFL.IDX PT, R7, R9, 0x1, 0x1c1f ;  /* 0x003c1f0009077f89 */ /* 0x000e7400000e0000 */
[----:B0-----:R0:W-:Y:S04]  /*10e50*/  @!P2 ST.E desc[UR52][R4.64], R20 ;  /* 0x000000140400a985 */ /* 0x0011e8000c101934 */
[----:B-1----:R0:W-:Y:S01]  /*10e60*/  @!P0 ST.E desc[UR52][R6.64], R0 ;  /* 0x0000000006008985 */ /* 0x0021e2000c101934 */
[----:B------:R-:W-:-:S13]  /*10e70*/  PLOP3.LUT P0, PT, PT, PT, UP1, 0x80, 0x0 ;  /* 0x000000000000781c */ /* 0x000fda0003f0f018 */
[----:B0-----:R-:W-:Y:S05]  /*10e80*/  @P0 BRA `(.L_x_1256) ;  /* 0x00000008008c0947 */ /* 0x001fea0003800000 */
[----:B------:R-:W-:Y:S01]  /*10e90*/  IMAD R3, R198, 0x40, R18 ;  /* 0x00000040c6037824 */ /* 0x000fe200078e0212 */
[----:B------:R-:W-:Y:S01]  /*10ea0*/  ULDC.64 UR12, c[0x0][0xaa0] ;  /* 0x0002a800000c7ab9 */ /* 0x000fe20000000a00 */
[----:B------:R-:W0:Y:S02]  /*10eb0*/  @P1 LDC R49, c[0x0][0xbf0] ;  /* 0x0002fc00ff311b82 */ /* 0x000e240000000800 */
[----:B------:R-:W-:-:S03]  /*10ec0*/  IMAD.WIDE R32, R3, 0x2, R32 ;  /* 0x0000000203207825 */ /* 0x000fc600078e0220 */
[C---:B------:R-:W-:Y:S01]  /*10ed0*/  IADD3 R9, P6, R32.reuse, 0x1000, RZ ;  /* 0x0000100020097810 */ /* 0x040fe20007fde0ff */
[----:B------:R-:W-:Y:S01]  /*10ee0*/  UIMAD UR9, UR14, UR12, URZ ;  /* 0x0000000c0e0972a4 */ /* 0x000fe2000f8e023f */
[C---:B------:R-:W-:Y:S02]  /*10ef0*/  IADD3 R13, P5, R32.reuse, 0x2000, RZ ;  /* 0x00002000200d7810 */ /* 0x040fe40007fbe0ff */
[----:B------:R-:W-:Y:S01]  /*10f00*/  LOP3.LUT R8, R9, 0x380, RZ, 0xc0, !PT ;  /* 0x0000038009087812 */ /* 0x000fe200078ec0ff */
[----:B------:R-:W-:Y:S01]  /*10f10*/  UIMAD.WIDE.U32 UR10, UR4, UR12, URZ ;  /* 0x0000000c040a72a5 */ /* 0x000fe2000f8e003f */
[----:B------:R-:W-:Y:S02]  /*10f20*/  IADD3 R25, P4, R32, 0x3000, RZ ;  /* 0x0000300020197810 */ /* 0x000fe40007f9e0ff */
[----:B------:R-:W-:Y:S01]  /*10f30*/  SHF.R.U64 R8, R8, 0x3, RZ ;  /* 0x0000000308087819 */ /* 0x000fe200000012ff */
[----:B------:R-:W-:Y:S01]  /*10f40*/  UIMAD UR9, UR4, UR13, UR9 ;  /* 0x0000000d040972a4 */ /* 0x000fe2000f8e0209 */
[----:B------:R-:W-:-:S02]  /*10f50*/  IADD3 R29, P3, R32, 0x4000, RZ ;  /* 0x00004000201d7810 */ /* 0x000fc40007f7e0ff */
[----:B------:R-:W-:Y:S01]  /*10f60*/  LOP3.LUT R8, R8, R9, RZ, 0x3c, !PT ;  /* 0x0000000908087212 */ /* 0x000fe200078e3cff */
[--C-:B------:R-:W-:Y:S01]  /*10f70*/  IMAD.X R9, RZ, RZ, R33.reuse, P6 ;  /* 0x000000ffff097224 */ /* 0x100fe200030e0621 */
[C---:B------:R-:W-:Y:S01]  /*10f80*/  IADD3 R3, P6, R32.reuse, 0x7000, RZ ;  /* 0x0000700020037810 */ /* 0x040fe20007fde0ff */
[----:B------:R-:W-:Y:S01]  /*10f90*/  UIADD3 UR11, UR11, UR9, URZ ;  /* 0x000000090b0b7290 */ /* 0x000fe2000fffe03f */
[C---:B------:R-:W-:Y:S01]  /*10fa0*/  IADD3 R35, P2, R32.reuse, 0x5000, RZ ;  /* 0x0000500020237810 */ /* 0x040fe20007f5e0ff */
[----:B------:R-:W-:Y:S01]  /*10fb0*/  ULDC.64 UR12, c[0x0][0xae8] ;  /* 0x0002ba00000c7ab9 */ /* 0x000fe20000000a00 */
[----:B------:R-:W-:Y:S01]  /*10fc0*/  LOP3.LUT R0, R3, 0x380, RZ, 0xc0, !PT ;  /* 0x0000038003007812 */ /* 0x000fe200078ec0ff */
[----:B------:R-:W-:Y:S01]  /*10fd0*/  USHF.R.S32.HI UR4, URZ, 0x1f, UR8 ;  /* 0x0000001f3f047899 */ /* 0x000fe20008011408 */
[----:B------:R-:W-:Y:S01]  /*10fe0*/  IADD3 R37, P0, R32, 0x6000, RZ ;  /* 0x0000600020257810 */ /* 0x000fe20007f1e0ff */
[----:B------:R-:W-:Y:S01]  /*10ff0*/  IMAD.X R41, RZ, RZ, R33, P6 ;  /* 0x000000ffff297224 */ /* 0x000fe200030e0621 */
[----:B------:R-:W-:Y:S01]  /*11000*/  SHF.R.U64 R0, R0, 0x3, RZ ;  /* 0x0000000300007819 */ /* 0x000fe200000012ff */
[----:B------:R-:W-:Y:S01]  /*11010*/  UIMAD.WIDE.U32 UR10, UR42, UR12, UR10 ;  /* 0x0000000c2a0a72a5 */ /* 0x000fe2000f8e000a */
[----:B------:R-:W-:Y:S01]  /*11020*/  LOP3.LUT R12, R13, 0x380, RZ, 0xc0, !PT ;  /* 0x000003800d0c7812 */ /* 0x000fe200078ec0ff */
[----:B------:R-:W5:Y:S01]  /*11030*/  LD.E.128 R8, desc[UR52][R8.64] ;  /* 0x0000003408087980 */ /* 0x000f62000c101d00 */
[----:B------:R-:W-:-:S02]  /*11040*/  LOP3.LUT R40, R0, R3, RZ, 0x3c, !PT ;  /* 0x0000000300287212 */ /* 0x000fc400078e3cff */
[----:B------:R-:W1:Y:S01]  /*11050*/  @P1 LDC R3, c[0x0][0xbec] ;  /* 0x0002fb00ff031b82 */ /* 0x000e620000000800 */
[----:B------:R-:W-:Y:S01]  /*11060*/  IMAD R0, R22, 0x20, R198 ;  /* 0x0000002016007824 */ /* 0x000fe200078e02c6 */
[----:B------:R-:W-:Y:S01]  /*11070*/  UIMAD UR11, UR42, UR13, UR11 ;  /* 0x0000000d2a0b72a4 */ /* 0x000fe2000f8e020b */
[----:B------:R-:W-:Y:S01]  /*11080*/  LOP3.LUT R24, R25, 0x380, RZ, 0xc0, !PT ;  /* 0x0000038019187812 */ /* 0x000fe200078ec0ff */
[----:B------:R-:W5:Y:S01]  /*11090*/  LD.E.128 R40, desc[UR52][R40.64] ;  /* 0x0000003428287980 */ /* 0x000f62000c101d00 */
[----:B------:R-:W-:Y:S01]  /*110a0*/  VIADD R46, R0, UR37 ;  /* 0x00000025002e7c36 */ /* 0x000fe20008000000 */
[----:B------:R-:W-:Y:S01]  /*110b0*/  ULDC.64 UR12, c[0x0][0xaf0] ;  /* 0x0002bc00000c7ab9 */ /* 0x000fe20000000a00 */
[----:B------:R-:W-:Y:S01]  /*110c0*/  LOP3.LUT R28, R29, 0x380, RZ, 0xc0, !PT ;  /* 0x000003801d1c7812 */ /* 0x000fe200078ec0ff */
[----:B------:R-:W-:Y:S01]  /*110d0*/  UIMAD UR4, UR4, UR12, URZ ;  /* 0x0000000c040472a4 */ /* 0x000fe2000f8e023f */
[----:B------:R-:W-:Y:S02]  /*110e0*/  LOP3.LUT R34, R35, 0x380, RZ, 0xc0, !PT ;  /* 0x0000038023227812 */ /* 0x000fe400078ec0ff */
[----:B------:R-:W-:-:S02]  /*110f0*/  LOP3.LUT R36, R37, 0x380, RZ, 0xc0, !PT ;  /* 0x0000038025247812 */ /* 0x000fc400078ec0ff */
[----:B------:R-:W-:Y:S01]  /*11100*/  LOP3.LUT R5, R32, 0x380, RZ, 0xc0, !PT ;  /* 0x0000038020057812 */ /* 0x000fe200078ec0ff */
[----:B------:R-:W-:Y:S01]  /*11110*/  IMAD.MOV.U32 R47, RZ, RZ, R46 ;  /* 0x000000ffff2f7224 */ /* 0x000fe200078e002e */
[----:B------:R-:W-:Y:S01]  /*11120*/  SHF.R.U64 R12, R12, 0x3, RZ ;  /* 0x000000030c0c7819 */ /* 0x000fe200000012ff */
[----:B------:R-:W-:Y:S01]  /*11130*/  UIMAD UR4, UR8, UR13, UR4 ;  /* 0x0000000d080472a4 */ /* 0x000fe2000f8e0204 */
[----:B------:R-:W-:Y:S01]  /*11140*/  SHF.R.U64 R24, R24, 0x3, RZ ;  /* 0x0000000318187819 */ /* 0x000fe200000012ff */
[----:B------:R-:W-:Y:S01]  /*11150*/  UIMAD.WIDE.U32 UR8, UR8, UR12, UR10 ;  /* 0x0000000c080872a5 */ /* 0x000fe2000f8e000a */
[----:B------:R-:W-:Y:S02]  /*11160*/  SHF.R.U64 R28, R28, 0x3, RZ ;  /* 0x000000031c1c7819 */ /* 0x000fe400000012ff */
[----:B------:R-:W-:Y:S02]  /*11170*/  SHF.R.U64 R34, R34, 0x3, RZ ;  /* 0x0000000322227819 */ /* 0x000fe400000012ff */
[----:B------:R-:W-:Y:S01]  /*11180*/  SHF.R.U64 R36, R36, 0x3, RZ ;  /* 0x0000000324247819 */ /* 0x000fe200000012ff */
[----:B-1----:R-:W-:Y:S01]  /*11190*/  @P1 IMAD.HI.U32 R0, R46, R3, RZ ;  /* 0x000000032e001227 */ /* 0x002fe200078e00ff */
[----:B------:R-:W-:Y:S01]  /*111a0*/  SHF.R.U64 R5, R5, 0x3, RZ ;  /* 0x0000000305057819 */ /* 0x000fe200000012ff */
[----:B------:R-:W-:Y:S01]  /*111b0*/  UIADD3 UR4, UR9, UR4, URZ ;  /* 0x0000000409047290 */ /* 0x000fe2000fffe03f */
[----:B------:R-:W-:Y:S01]  /*111c0*/  LOP3.LUT R12, R12, R13, RZ, 0x3c, !PT ;  /* 0x0000000d0c0c7212 */ /* 0x000fe200078e3cff */
[--C-:B------:R-:W-:Y:S01]  /*111d0*/  IMAD.X R13, RZ, RZ, R33.reuse, P5 ;  /* 0x000000ffff0d7224 */ /* 0x100fe200028e0621 */
[----:B0-----:R-:W-:Y:S01]  /*111e0*/  @P1 SHF.R.U32.HI R47, RZ, R49, R0 ;  /* 0x00000031ff2f1219 */ /* 0x001fe20000011600 */
[----:B------:R-:W-:Y:S01]  /*111f0*/  ULDC.64 UR10, c[0x0][0xae0] ;  /* 0x0002b800000a7ab9 */ /* 0x000fe20000000a00 */
        /* <DEDUP_REMOVED lines=9> */
[----:B------:R-:W-:Y:S01]  /*11290*/  IMAD.MOV.U32 R5, RZ, RZ, R33 ;  /* 0x000000ffff057224 */ /* 0x000fe200078e0021 */
[--C-:B------:R-:W-:Y:S01]  /*112a0*/  SHF.R.S32.HI R0, RZ, 0x1f, R47.reuse ;  /* 0x0000001fff007819 */ /* 0x100fe2000001142f */
[----:B------:R-:W-:Y:S01]  /*112b0*/  IMAD.MOV R20, RZ, RZ, -R47 ;  /* 0x000000ffff147224 */ /* 0x000fe200078e0a2f */
[----:B------:R-:W5:Y:S01]  /*112c0*/  LD.E.128 R12, desc[UR52][R12.64] ;  /* 0x000000340c0c7980 */ /* 0x000f62000c101d00 */
[----:B------:R-:W-:-:S02]  /*112d0*/  IMAD.U32 R3, RZ, RZ, UR9 ;  /* 0x00000009ff037e24 */ /* 0x000fc4000f8e00ff */
[----:B------:R-:W-:Y:S01]  /*112e0*/  IMAD R0, R0, UR10, RZ ;  /* 0x0000000a00007c24 */ /* 0x000fe2000f8e02ff */
[----:B------:R-:W5:Y:S01]  /*112f0*/  LD.E.128 R4, desc[UR52][R4.64] ;  /* 0x0000003404047980 */ /* 0x000f62000c101d00 */
[----:B------:R-:W-:Y:S02]  /*11300*/  IMAD R45, R45, R20, R46 ;  /* 0x000000142d2d7224 */ /* 0x000fe400078e022e */
[----:B------:R-:W-:Y:S01]  /*11310*/  IMAD.U32 R2, RZ, RZ, UR8 ;  /* 0x00000008ff027e24 */ /* 0x000fe2000f8e00ff */
[----:B------:R-:W5:Y:S01]  /*11320*/  LD.E.128 R24, desc[UR52][R24.64] ;  /* 0x0000003418187980 */ /* 0x000f62000c101d00 */
[----:B------:R-:W-:Y:S01]  /*11330*/  IMAD.U32 R3, RZ, RZ, UR4 ;  /* 0x00000004ff037e24 */ /* 0x000fe2000f8e00ff */
[----:B------:R-:W-:Y:S02]  /*11340*/  ULDC.64 UR8, c[0x0][0xad8] ;  /* 0x0002b60000087ab9 */ /* 0x000fe40000000a00 */
[----:B------:R-:W5:Y:S01]  /*11350*/  LD.E.128 R28, desc[UR52][R28.64] ;  /* 0x000000341c1c7980 */ /* 0x000f62000c101d00 */
[----:B------:R-:W-:-:S03]  /*11360*/  IMAD R49, R47, UR11, R0 ;  /* 0x0000000b2f317c24 */ /* 0x000fc6000f8e0200 */
[----:B------:R-:W5:Y:S01]  /*11370*/  LD.E.128 R32, desc[UR52][R34.64] ;  /* 0x0000003422207980 */ /* 0x000f62000c101d00 */
[----:B------:R-:W-:-:S03]  /*11380*/  SHF.R.S32.HI R0, RZ, 0x1f, R45 ;  /* 0x0000001fff007819 */ /* 0x000fc6000001142d */
[----:B------:R-:W5:Y:S01]  /*11390*/  LD.E.128 R36, desc[UR52][R36.64] ;  /* 0x0000003424247980 */ /* 0x000f62000c101d00 */
[----:B------:R-:W-:Y:S01]  /*113a0*/  IMAD.WIDE.U32 R2, R47, UR10, R2 ;  /* 0x0000000a2f027c25 */ /* 0x000fe2000f8e0002 */
[----:B------:R-:W-:Y:S01]  /*113b0*/  @!PT LDS RZ, [RZ] ;  /* 0x00000000fffff984 */ /* 0x000fe20000000800 */
[----:B------:R-:W-:Y:S01]  /*113c0*/  @!PT LDS RZ, [RZ] ;  /* 0x00000000fffff984 */ /* 0x000fe20000000800 */
[----:B------:R-:W-:Y:S01]  /*113d0*/  @!PT LDS RZ, [RZ] ;  /* 0x00000000fffff984 */ /* 0x000fe20000000800 */
[----:B------:R-:W-:Y:S01]  /*113e0*/  @!PT LDS RZ, [RZ] ;  /* 0x00000000fffff984 */ /* 0x000fe20000000800 */
[----:B------:R0:W-:Y:S06]  /*113f0*/  MEMBAR.ALL.CTA ;  /* 0x0000000000007992 */ /* 0x0001ec0000008000 */
[----:B0-----:R-:W0:Y:S01]  /*11400*/  FENCE.VIEW.ASYNC.S ;  /* 0x00000000000073c6 */ /* 0x001e220000000000 */
[----:B------:R-:W-:Y:S02]  /*11410*/  IMAD.IADD R3, R3, 0x1, R49 ;  /* 0x0000000103037824 */ /* 0x000fe400078e0231 */
[----:B------:R-:W-:-:S02]  /*11420*/  IMAD R0, R0, UR8, RZ ;  /* 0x0000000800007c24 */ /* 0x000fc4000f8e02ff */
[----:B------:R-:W-:Y:S02]  /*11430*/  VIADD R51, R198, UR37 ;  /* 0x00000025c6337c36 */ /* 0x000fe40008000000 */
[C---:B------:R-:W-:Y:S02]  /*11440*/  IMAD R49, R45.reuse, UR9, R0 ;  /* 0x000000092d317c24 */ /* 0x040fe4000f8e0200 */
[----:B------:R-:W-:Y:S01]  /*11450*/  IMAD.WIDE.U32 R2, R45, UR8, R2 ;  /* 0x000000082d027c25 */ /* 0x000fe2000f8e0002 */
[----:B------:R-:W-:Y:S01]  /*11460*/  ISETP.GE.AND P2, PT, R51, R44, PT ;  /* 0x0000002c3300720c */ /* 0x000fe20003f46270 */
[----:B------:R-:W-:Y:S02]  /*11470*/  ULDC.64 UR8, c[0x0][0xa80] ;  /* 0x0002a00000087ab9 */ /* 0x000fe40000000a00 */
[----:B------:R-:W-:Y:S02]  /*11480*/  VIADD R21, R21, 0x28820 ;  /* 0x0002882015157836 */ /* 0x000fe40000000000 */
[----:B------:R-:W-:Y:S01]  /*11490*/  VIADD R45, R51, 0x40 ;  /* 0x00000040332d7836 */ /* 0x000fe20000000000 */
[----:B------:R-:W-:Y:S01]  /*114a0*/  LEA R0, P3, R2, UR8, 0x1 ;  /* 0x0000000802007c11 */ /* 0x000fe2000f8608ff */
[----:B------:R-:W-:Y:S01]  /*114b0*/  IMAD.IADD R3, R3, 0x1, R49 ;  /* 0x0000000103037824 */ /* 0x000fe200078e0231 */
[----:B------:R-:W-:-:S02]  /*114c0*/  PRMT R21, RZ, 0x654, R21 ;  /* 0x00000654ff157816 */ /* 0x000fc40000000015 */
[-C--:B------:R-:W-:Y:S02]  /*114d0*/  ISETP.GE.AND P1, PT, R45, R44.reuse, PT ;  /* 0x0000002c2d00720c */ /* 0x080fe40003f26270 */
[----:B------:R-:W-:Y:S01]  /*114e0*/  LEA.HI.X R45, R2, UR9, R3, 0x1, P3 ;  /* 0x00000009022d7c11 */ /* 0x000fe200098f0c03 */
[----:B------:R-:W-:Y:S01]  /*114f0*/  VIADD R47, R51, 0x20 ;  /* 0x00000020332f7836 */ /* 0x000fe20000000000 */
[----:B0-----:R0:W-:Y:S01]  /*11500*/  SYNCS.ARRIVE.TRANS64.RED.A1T0 RZ, [R21+URZ], RZ ;  /* 0x000000ff15ff79a7 */ /* 0x0011e2000810043f */
[----:B------:R1:W2:Y:S01]  /*11510*/  SHFL.IDX PT, R20, R0, RZ, 0x181f ;  /* 0x00181fff00147589 */ /* 0x0002a200000e0000 */
[----:B------:R-:W-:Y:S02]  /*11520*/  BSSY B1, `(.L_x_1257) ;  /* 0x000000d000017945 */ /* 0x000fe40003800000 */
[----:B------:R-:W-:Y:S01]  /*11530*/  ISETP.GE.AND P0, PT, R47, R44, PT ;  /* 0x0000002c2f00720c */ /* 0x000fe20003f06270 */
[----:B0-----:R1:W0:Y:S01]  /*11540*/  SHFL.IDX PT, R21, R45, RZ, 0x181f ;  /* 0x00181fff2d157589 */ /* 0x00122200000e0000 */
[----:B------:R-:W-:Y:S11]  /*11550*/  @P2 BRA `(.L_x_1258) ;  /* 0x0000000000242947 */ /* 0x000ff60003800000 */
[----:B------:R-:W-:Y:S02]  /*11560*/  ULDC UR4, c[0x0][0xac8] ;  /* 0x0002b20000047ab9 */ /* 0x000fe40000000800 */
[----:B------:R-:W-:Y:S02]  /*11570*/  ISETP.GE.AND P2, PT, R18, UR4, PT ;  /* 0x0000000412007c0c */ /* 0x000fe4000bf46270 */
[----:B------:R-:W-:-:S11]  /*11580*/  ISETP.GE.AND P3, PT, R19, UR4, PT ;  /* 0x0000000413007c0c */ /* 0x000fd6000bf66270 */
[CC--:B--2---:R-:W-:Y:S02]  /*11590*/  @!P2 LEA R2, P4, R18.reuse, R20.reuse, 0x1 ;  /* 0x000000141202a211 */ /* 0x0c4fe400078808ff */
[C---:B------:R-:W-:Y:S02]  /*115a0*/  @!P3 LEA R20, P5, R19.reuse, R20, 0x1 ;  /* 0x000000141314b211 */ /* 0x040fe400078a08ff */
[-C--:B0-----:R-:W-:Y:S02]  /*115b0*/  @!P2 LEA.HI.X R3, R18, R21.reuse, R220, 0x1, P4 ;  /* 0x000000151203a211 */ /* 0x081fe400020f0cdc */
[----:B------:R-:W-:-:S03]  /*115c0*/  @!P3 LEA.HI.X R21, R19, R21, R219, 0x1, P5 ;  /* 0x000000151315b211 */ /* 0x000fc600028f0cdb */
[----:B-----5:R3:W-:Y:S04]  /*115d0*/  @!P2 ST.E.128 desc[UR52][R2.64], R4 ;  /* 0x000000040200a985 */ /* 0x0207e8000c101d34 */
[----:B------:R3:W-:Y:S02]  /*115e0*/  @!P3 ST.E.128 desc[UR52][R20.64], R28 ;  /* 0x0000001c1400b985 */ /* 0x0007e4000c101d34 */
.L_x_1258:
[----:B------:R-:W-:Y:S05]  /*115f0*/  BSYNC B1 ;  /* 0x0000000000017941 */ /* 0x000fea0003800000 */
.L_x_1257:
[----:B---3-5:R3:W4:Y:S01]  /*11600*/  SHFL.IDX PT, R5, R45, 0x1, 0x181f ;  /* 0x00381f002d057f89 */ /* 0x02872200000e0000 */
[----:B------:R-:W-:Y:S03]  /*11610*/  BSSY B1, `(.L_x_1259) ;  /* 0x000000c000017945 */ /* 0x000fe60003800000 */
[----:B------:R3:W0:Y:S01]  /*11620*/  SHFL.IDX PT, R4, R0, 0x1, 0x181f ;  /* 0x00381f0000047f89 */ /* 0x00062200000e0000 */
[----:B------:R-:W-:Y:S05]  /*11630*/  @P0 BRA `(.L_x_1260) ;  /* 0x0000000000240947 */ /* 0x000fea0003800000 */
[----:B------:R-:W-:Y:S02]  /*11640*/  ULDC UR4, c[0x0][0xac8] ;  /* 0x0002b20000047ab9 */ /* 0x000fe40000000800 */
[----:B------:R-:W-:Y:S02]  /*11650*/  ISETP.GE.AND P3, PT, R18, UR4, PT ;  /* 0x0000000412007c0c */ /* 0x000fe4000bf66270 */
[----:B------:R-:W-:-:S11]  /*11660*/  ISETP.GE.AND P4, PT, R19, UR4, PT ;  /* 0x0000000413007c0c */ /* 0x000fd6000bf86270 */
[CC--:B0-----:R-:W-:Y:S02]  /*11670*/  @!P3 LEA R2, P0, R18.reuse, R4.reuse, 0x1 ;  /* 0x000000041202b211 */ /* 0x0c1fe400078008ff */
[C---:B------:R-:W-:Y:S02]  /*11680*/  @!P4 LEA R4, P2, R19.reuse, R4, 0x1 ;  /* 0x000000041304c211 */ /* 0x040fe400078408ff */
[-C--:B----4-:R-:W-:Y:S02]  /*11690*/  @!P3 LEA.HI.X R3, R18, R5.reuse, R220, 0x1, P0 ;  /* 0x000000051203b211 */ /* 0x090fe400000f0cdc */
[----:B------:R-:W-:-:S03]  /*116a0*/  @!P4 LEA.HI.X R5, R19, R5, R219, 0x1, P2 ;  /* 0x000000051305c211 */ /* 0x000fc600010f0cdb */
[----:B------:R0:W-:Y:S04]  /*116b0*/  @!P3 ST.E.128 desc[UR52][R2.64], R8 ;  /* 0x000000080200b985 */ /* 0x0001e8000c101d34 */
[----:B------:R0:W-:Y:S02]  /*116c0*/  @!P4 ST.E.128 desc[UR52][R4.64], R32 ;  /* 0x000000200400c985 */ /* 0x0001e4000c101d34 */
.L_x_1260:
[----:B------:R-:W-:Y:S05]  /*116d0*/  BSYNC B1 ;  /* 0x0000000000017941 */ /* 0x000fea0003800000 */
.L_x_1259:
[----:B0---4-:R0:W4:Y:S01]  /*116e0*/  SHFL.IDX PT, R5, R45, 0x2, 0x181f ;  /* 0x00581f002d057f89 */ /* 0x01112200000e0000 */
        /* <DEDUP_REMOVED lines=12> */
.L_x_1262:
[----:B------:R-:W-:Y:S05]  /*117b0*/  BSYNC B1 ;  /* 0x0000000000017941 */ /* 0x000fea0003800000 */
.L_x_1261:
[----:B0-----:R-:W-:Y:S01]  /*117c0*/  VIADD R3, R51, 0x60 ;  /* 0x0000006033037836 */ /* 0x001fe20000000000 */
[----:B-1-3--:R-:W0:Y:S04]  /*117d0*/  SHFL.IDX PT, R45, R45, 0x3, 0x181f ;  /* 0x00781f002d2d7f89 */ /* 0x00ae2800000e0000 */
[----:B------:R-:W-:Y:S01]  /*117e0*/  ISETP.GE.AND P0, PT, R3, R44, PT ;  /* 0x0000002c0300720c */ /* 0x000fe20003f06270 */
[----:B------:R-:W1:-:S12]  /*117f0*/  SHFL.IDX PT, R0, R0, 0x3, 0x181f ;  /* 0x00781f0000007f89 */ /* 0x000e5800000e0000 */
[----:B------:R-:W-:Y:S05]  /*11800*/  @P0 BRA `(.L_x_1263) ;  /* 0x0000001800300947 */ /* 0x000fea0003800000 */
[----:B------:R-:W-:Y:S02]  /*11810*/  ULDC UR4, c[0x0][0xac8] ;  /* 0x0002b20000047ab9 */ /* 0x000fe40000000800 */
[----:B------:R-:W-:-:S13]  /*11820*/  ISETP.GE.AND P1, PT, R18, UR4, PT ;  /* 0x0000000412007c0c */ /* 0x000fda000bf26270 */
[----:B-1----:R-:W-:-:S04]  /*11830*/  @!P1 LEA R2, P0, R18, R0, 0x1 ;  /* 0x0000000012029211 */ /* 0x002fc800078008ff */
[----:B0-----:R-:W-:Y:S02]  /*11840*/  @!P1 LEA.HI.X R3, R18, R45, R220, 0x1, P0 ;  /* 0x0000002d12039211 */ /* 0x001fe400000f0cdc */
[----:B------:R-:W-:-:S03]  /*11850*/  ISETP.GE.AND P0, PT, R19, UR4, PT ;  /* 0x0000000413007c0c */ /* 0x000fc6000bf06270 */
[----:B------:R0:W-:Y:S10]  /*11860*/  @!P1 ST.E.128 desc[UR52][R2.64], R24 ;  /* 0x0000001802009985 */ /* 0x0001f4000c101d34 */
[----:B------:R-:W-:Y:S05]  /*11870*/  @P0 BRA `(.L_x_1263) ;  /* 0x0000001800140947 */ /* 0x000fea0003800000 */
[----:B0-----:R-:W-:-:S04]  /*11880*/  LEA R2, P0, R19, R0, 0x1 ;  /* 0x0000000013027211 */ /* 0x001fc800078008ff */
[----:B------:R-:W-:-:S05]  /*11890*/  LEA.HI.X R3, R19, R45, R219, 0x1, P0 ;  /* 0x0000002d13037211 */ /* 0x000fca00000f0cdb */
[----:B------:R0:W-:Y:S01]  /*118a0*/  ST.E.128 desc[UR52][R2.64], R40 ;  /* 0x0000002802007985 */ /* 0x0001e2000c101d34 */
[----:B------:R-:W-:Y:S05]  /*118b0*/  BRA `(.L_x_1263) ;  /* 0x0000001800047947 */ /* 0x000fea0003800000 */
.L_x_1256:
[----:B------:R-:W-:Y:S01]  /*118c0*/  ULDC.64 UR12, c[0x0][0xb08] ;  /* 0x0002c200000c7ab9 */ /* 0x000fe20000000a00 */
[----:B------:R-:W0:Y:S01]  /*118d0*/  @P1 LDC R0, c[0x0][0xbec] ;  /* 0x0002fb00ff001b82 */ /* 0x000e220000000800 */
[----:B------:R-:W-:Y:S01]  /*118e0*/  UIMAD UR9, UR14, UR12, URZ ;  /* 0x0000000c0e0972a4 */ /* 0x000fe2000f8e023f */
[----:B------:R-:W-:Y:S01]  /*118f0*/  IMAD.MOV.U32 R7, RZ, RZ, R13 ;  /* 0x000000ffff077224 */ /* 0x000fe200078e000d */
[----:B------:R-:W-:Y:S01]  /*11900*/  UIMAD.WIDE.U32 UR10, UR4, UR12, URZ ;  /* 0x0000000c040a72a5 */ /* 0x000fe2000f8e003f */
[----:B------:R-:W-:Y:S01]  /*11910*/  ISETP.GE.AND P0, PT, R11, R44, PT ;  /* 0x0000002c0b00720c */ /* 0x000fe20003f06270 */
[----:B------:R-:W-:Y:S01]  /*11920*/  UIMAD UR9, UR4, UR13, UR9 ;  /* 0x0000000d040972a4 */ /* 0x000fe2000f8e0209 */
[----:B------:R-:W-:Y:S01]  /*11930*/  VIADD R21, R21, 0x28820 ;  /* 0x0002882015157836 */ /* 0x000fe20000000000 */
[----:B------:R-:W-:Y:S01]  /*11940*/  USHF.R.S32.HI UR4, URZ, 0x1f, UR8 ;  /* 0x0000001f3f047899 */ /* 0x000fe20008011408 */
[----:B------:R-:W1:Y:S01]  /*11950*/  @P1 LDC R5, c[0x0][0xbf0] ;  /* 0x0002fc00ff051b82 */ /* 0x000e620000000800 */
[----:B------:R-:W-:Y:S01]  /*11960*/  UIADD3 UR11, UR11, UR9, URZ ;  /* 0x000000090b0b7290 */ /* 0x000fe2000fffe03f */
[----:B------:R-:W-:Y:S01]  /*11970*/  BSSY B1, `(.L_x_1264) ;  /* 0x0000068000017945 */ /* 0x000fe20003800000 */
[----:B------:R-:W-:Y:S01]  /*11980*/  ULDC.64 UR12, c[0x0][0xb38] ;  /* 0x0002ce00000c7ab9 */ /* 0x000fe20000000a00 */
[----:B------:R-:W-:Y:S01]  /*11990*/  PRMT R21, RZ, 0x654, R21 ;  /* 0x00000654ff157816 */ /* 0x000fe20000000015 */
[----:B------:R-:W-:-:S03]  /*119a0*/  UIMAD.WIDE.U32 UR10, UR42, UR12, UR10 ;  /* 0x0000000c2a0a72a5 */ /* 0x000fc6000f8e000a */
[----:B------:R2:W-:Y:S01]  /*119b0*/  SYNCS.ARRIVE.TRANS64.RED.A1T0 RZ, [R21+URZ], RZ ;  /* 0x000000ff15ff79a7 */ /* 0x0005e2000810043f */
[----:B------:R-:W-:-:S03]  /*119c0*/  UIMAD UR11, UR42, UR13, UR11 ;  /* 0x0000000d2a0b72a4 */ /* 0x000fc6000f8e020b */
[----:B------:R-:W-:Y:S02]  /*119d0*/  ULDC.64 UR12, c[0x0][0xb40] ;  /* 0x0002d000000c7ab9 */ /* 0x000fe40000000a00 */
[----:B------:R-:W-:Y:S01]  /*119e0*/  UIMAD UR4, UR4, UR12, URZ ;  /* 0x0000000c040472a4 */ /* 0x000fe2000f8e023f */
[----:B0-----:R-:W-:-:S03]  /*119f0*/  @P1 IMAD.HI.U32 R0, R13, R0, RZ ;  /* 0x000000000d001227 */ /* 0x001fc600078e00ff */
[----:B------:R-:W-:Y:S02]  /*11a00*/  UIMAD UR4, UR8, UR13, UR4 ;  /* 0x0000000d080472a4 */ /* 0x000fe4000f8e0204 */
[----:B------:R-:W-:-:S03]  /*11a10*/  UIMAD.WIDE.U32 UR8, UR8, UR12, UR10 ;  /* 0x0000000c080872a5 */ /* 0x000fc6000f8e000a */
[----:B------:R-:W-:Y:S01]  /*11a20*/  ULDC.64 UR10, c[0x0][0xb48] ;  /* 0x0002d200000a7ab9 */ /* 0x000fe20000000a00 */
[----:B------:R-:W-:Y:S01]  /*11a30*/  UIADD3 UR9, UR9, UR4, URZ ;  /* 0x0000000409097290 */ /* 0x000fe2000fffe03f */
[----:B-1----:R-:W-:-:S03]  /*11a40*/  @P1 SHF.R.U32.HI R7, RZ, R5, R0 ;  /* 0x00000005ff071219 */ /* 0x002fc60000011600 */
[----:B------:R-:W-:Y:S01]  /*11a50*/  UIMAD.WIDE.U32 UR8, UR39, UR10, UR8 ;  /* 0x0000000a270872a5 */ /* 0x000fe2000f8e0008 */
[--C-:B------:R-:W-:Y:S01]  /*11a60*/  SHF.R.S32.HI R0, RZ, 0x1f, R7.reuse ;  /* 0x0000001fff007819 */ /* 0x100fe20000011407 */
[----:B------:R-:W-:Y:S02]  /*11a70*/  IMAD.MOV R4, RZ, RZ, -R7 ;  /* 0x000000ffff047224 */ /* 0x000fe400078e0a07 */
[----:B------:R-:W-:Y:S02]  /*11a80*/  UIMAD UR39, UR39, UR11, UR9 ;  /* 0x0000000b272772a4 */ /* 0x000fe4000f8e0209 */
[----:B------:R-:W-:Y:S01]  /*11a90*/  IMAD R45, R45, R4, R13 ;  /* 0x000000042d2d7224 */ /* 0x000fe200078e020d */
[----:B------:R-:W-:Y:S01]  /*11aa0*/  ULDC.64 UR10, c[0x0][0xb30] ;  /* 0x0002cc00000a7ab9 */ /* 0x000fe20000000a00 */
[----:B------:R-:W-:Y:S02]  /*11ab0*/  IMAD.U32 R5, RZ, RZ, UR9 ;  /* 0x00000009ff057e24 */ /* 0x000fe4000f8e00ff */
[----:B------:R-:W-:-:S02]  /*11ac0*/  IMAD R0, R0, UR10, RZ ;  /* 0x0000000a00007c24 */ /* 0x000fc4000f8e02ff */
[----:B------:R-:W-:Y:S01]  /*11ad0*/  IMAD.U32 R4, RZ, RZ, UR8 ;  /* 0x00000008ff047e24 */ /* 0x000fe2000f8e00ff */
[----:B------:R-:W-:Y:S01]  /*11ae0*/  ULDC.64 UR8, c[0x0][0xb28] ;  /* 0x0002ca0000087ab9 */ /* 0x000fe20000000a00 */
[----:B------:R-:W-:Y:S02]  /*11af0*/  IMAD.U32 R5, RZ, RZ, UR39 ;  /* 0x00000027ff057e24 */ /* 0x000fe4000f8e00ff */
[C---:B------:R-:W-:Y:S01]  /*11b00*/  IMAD R9, R7.reuse, UR11, R0 ;  /* 0x0000000b07097c24 */ /* 0x040fe2000f8e0200 */
[----:B------:R-:W-:Y:S01]  /*11b10*/  SHF.R.S32.HI R0, RZ, 0x1f, R45 ;  /* 0x0000001fff007819 */ /* 0x000fe2000001142d */
[----:B------:R-:W-:-:S04]  /*11b20*/  IMAD.WIDE.U32 R4, R7, UR10, R4 ;  /* 0x0000000a07047c25 */ /* 0x000fc8000f8e0004 */
[----:B------:R-:W-:Y:S02]  /*11b30*/  IMAD R0, R0, UR8, RZ ;  /* 0x0000000800007c24 */ /* 0x000fe4000f8e02ff */
[----:B------:R-:W-:Y:S02]  /*11b40*/  IMAD.IADD R5, R5, 0x1, R9 ;  /* 0x0000000105057824 */ /* 0x000fe400078e0209 */
[C---:B------:R-:W-:Y:S02]  /*11b50*/  IMAD R7, R45.reuse, UR9, R0 ;  /* 0x000000092d077c24 */ /* 0x040fe4000f8e0200 */
[----:B------:R-:W-:Y:S01]  /*11b60*/  IMAD.WIDE.U32 R4, R45, UR8, R4 ;  /* 0x000000082d047c25 */ /* 0x000fe2000f8e0004 */
[----:B------:R-:W-:-:S03]  /*11b70*/  ULDC.64 UR8, c[0x0][0xb00] ;  /* 0x0002c00000087ab9 */ /* 0x000fc60000000a00 */
[----:B------:R-:W-:Y:S01]  /*11b80*/  IMAD.IADD R5, R5, 0x1, R7 ;  /* 0x0000000105057824 */ /* 0x000fe200078e0207 */
[----:B------:R-:W-:-:S04]  /*11b90*/  LEA R0, P1, R4, UR8, 0x2 ;  /* 0x0000000804007c11 */ /* 0x000fc8000f8210ff */
[----:B------:R-:W-:Y:S01]  /*11ba0*/  LEA.HI.X R20, R4, UR9, R5, 0x2, P1 ;  /* 0x0000000904147c11 */ /* 0x000fe200088f1405 */
[----:B------:R0:W1:Y:S04]  /*11bb0*/  SHFL.IDX PT, R24, R0, RZ, 0x1c1f ;  /* 0x001c1fff00187589 */ /* 0x00006800000e0000 */
[----:B--2---:R0:W2:Y:S01]  /*11bc0*/  SHFL.IDX PT, R21, R20, RZ, 0x1c1f ;  /* 0x001c1fff14157589 */ /* 0x0040a200000e0000 */
[----:B------:R-:W-:Y:S05]  /*11bd0*/  @P0 BRA `(.L_x_1265) ;  /* 0x0000000400040947 */ /* 0x000fea0003800000 */
[----:B------:R-:W-:Y:S02]  /*11be0*/  ULDC UR4, c[0x0][0xac8] ;  /* 0x0002b20000047ab9 */ /* 0x000fe40000000800 */
[----:B------:R-:W-:Y:S02]  /*11bf0*/  ISETP.GE.AND P3, PT, R16, UR4, PT ;  /* 0x0000000410007c0c */ /* 0x000fe4000bf66270 */
[----:B------:R-:W-:Y:S02]  /*11c00*/  ISETP.GE.AND P2, PT, R197, UR4, PT ;  /* 0x00000004c5007c0c */ /* 0x000fe4000bf46270 */
[----:B------:R-:W-:Y:S02]  /*11c10*/  ISETP.GE.AND P1, PT, R196, UR4, PT ;  /* 0x00000004c4007c0c */ /* 0x000fe4000bf26270 */
[----:B------:R-:W-:-:S07]  /*11c20*/  ISETP.GE.AND P0, PT, R195, UR4, PT ;  /* 0x00000004c3007c0c */ /* 0x000fce000bf06270 */
[CC--:B-1----:R-:W-:Y:S02]  /*11c30*/  @!P3 LEA R4, P4, R16.reuse, R24.reuse, 0x2 ;  /* 0x000000181004b211 */ /* 0x0c2fe400078810ff */
[-C--:B------:R-:W-:Y:S02]  /*11c40*/  @!P2 LEA R6, P6, R197, R24.reuse, 0x2 ;  /* 0x00000018c506a211 */ /* 0x080fe400078c10ff */
[----:B--2---:R-:W-:Y:S02]  /*11c50*/  @!P3 LEA.HI.X R5, R16, R21, R215, 0x2, P4 ;  /* 0x000000151005b211 */ /* 0x004fe400020f14d7 */
[----:B------:R-:W-:Y:S02]  /*11c60*/  ISETP.GE.AND P4, PT, R193, UR4, PT ;  /* 0x00000004c1007c0c */ /* 0x000fe4000bf86270 */
[----:B------:R-:W-:Y:S01]  /*11c70*/  @!P1 LEA R8, P5, R196, R24, 0x2 ;  /* 0x00000018c4089211 */ /* 0x000fe200078a10ff */
[----:B------:R1:W-:Y:S01]  /*11c80*/  @!P3 ST.E.64 desc[UR52][R4.64], R88 ;  /* 0x000000580400b985 */ /* 0x0003e2000c101b34 */
[----:B------:R-:W-:-:S02]  /*11c90*/  ISETP.GE.AND P3, PT, R194, UR4, PT ;  /* 0x00000004c2007c0c */ /* 0x000fc4000bf66270 */
[-C--:B------:R-:W-:Y:S02]  /*11ca0*/  @!P2 LEA.HI.X R7, R197, R21.reuse, R214, 0x2, P6 ;  /* 0x00000015c507a211 */ /* 0x080fe400030f14d6 */
[C---:B------:R-:W-:Y:S02]  /*11cb0*/  @!P0 LEA R10, P6, R195.reuse, R24, 0x2 ;  /* 0x00000018c30a8211 */ /* 0x040fe400078c10ff */
[-C--:B------:R-:W-:Y:S01]  /*11cc0*/  @!P1 LEA.HI.X R9, R196, R21.reuse, R213, 0x2, P5 ;  /* 0x00000015c4099211 */ /* 0x080fe200028f14d5 */
[----:B------:R2:W-:Y:S01]  /*11cd0*/  @!P2 ST.E.64 desc[UR52][R6.64], R92 ;  /* 0x0000005c0600a985 */ /* 0x0005e2000c101b34 */
[----:B------:R-:W-:Y:S02]  /*11ce0*/  ISETP.GE.AND P5, PT, R192, UR4, PT ;  /* 0x00000004c0007c0c */ /* 0x000fe4000bfa6270 */
[----:B------:R-:W-:Y:S01]  /*11cf0*/  @!P0 LEA.HI.X R11, R195, R21, R212, 0x2, P6 ;  /* 0x00000015c30b8211 */ /* 0x000fe200030f14d4 */
[----:B------:R3:W-:Y:S01]  /*11d00*/  @!P1 ST.E.64 desc[UR52][R8.64], R96 ;  /* 0x0000006008009985 */ /* 0x0007e2000c101b34 */
[----:B------:R-:W-:-:S02]  /*11d10*/  ISETP.GE.AND P2, PT, R191, UR4, PT ;  /* 0x00000004bf007c0c */ /* 0x000fc4000bf46270 */
[-C--:B-1----:R-:W-:Y:S01]  /*11d20*/  @!P3 LEA R4, P6, R194, R24.reuse, 0x2 ;  /* 0x00000018c204b211 */ /* 0x082fe200078c10ff */
[----:B------:R1:W-:Y:S01]  /*11d30*/  @!P0 ST.E.64 desc[UR52][R10.64], R100 ;  /* 0x000000640a008985 */ /* 0x0003e2000c101b34 */
[C---:B------:R-:W-:Y:S02]  /*11d40*/  @!P4 LEA R12, P0, R193.reuse, R24, 0x2 ;  /* 0x00000018c10cc211 */ /* 0x040fe400078010ff */
[----:B------:R-:W-:Y:S02]  /*11d50*/  ISETP.GE.AND P1, PT, R190, UR4, PT ;  /* 0x00000004be007c0c */ /* 0x000fe4000bf26270 */
[-C--:B------:R-:W-:Y:S02]  /*11d60*/  @!P4 LEA.HI.X R13, R193, R21.reuse, R210, 0x2, P0 ;  /* 0x00000015c10dc211 */ /* 0x080fe400000f14d2 */
[----:B------:R-:W-:Y:S02]  /*11d70*/  @!P3 LEA.HI.X R5, R194, R21, R211, 0x2, P6 ;  /* 0x00000015c205b211 */ /* 0x000fe400030f14d3 */
[----:B------:R-:W-:-:S02]  /*11d80*/  ISETP.GE.AND P0, PT, R189, UR4, PT ;  /* 0x00000004bd007c0c */ /* 0x000fc4000bf06270 */
[-C--:B------:R-:W-:Y:S01]  /*11d90*/  @!P5 LEA R14, P6, R192, R24.reuse, 0x2 ;  /* 0x00000018c00ed211 */ /* 0x080fe200078c10ff */
[----:B------:R4:W-:Y:S01]  /*11da0*/  @!P3 ST.E.64 desc[UR52][R4.64], R104 ;  /* 0x000000680400b985 */ /* 0x0009e2000c101b34 */
[----:B------:R-:W-:Y:S02]  /*11db0*/  ISETP.GE.AND P3, PT, R188, UR4, PT ;  /* 0x00000004bc007c0c */ /* 0x000fe4000bf66270 */
        /* <DEDUP_REMOVED lines=13> */
[----:B----4-:R-:W-:Y:S02]  /*11e90*/  @!P3 LEA R4, P5, R188, R24, 0x2 ;  /* 0x00000018bc04b211 */ /* 0x010fe400078a10ff */
[----:B------:R-:W-:Y:S01]  /*11ea0*/  ISETP.GE.AND P1, PT, R185, UR4, PT ;  /* 0x00000004b9007c0c */ /* 0x000fe2000bf26270 */
[----:B------:R3:W-:Y:S01]  /*11eb0*/  @!P0 ST.E.64 desc[UR52][R10.64], R124 ;  /* 0x0000007c0a008985 */ /* 0x0007e2000c101b34 */
[----:B------:R-:W-:Y:S02]  /*11ec0*/  ISETP.GE.AND P0, PT, R184, UR4, PT ;  /* 0x00000004b8007c0c */ /* 0x000fe4000bf06270 */
[----:B------:R-:W-:Y:S02]  /*11ed0*/  @!P3 LEA.HI.X R5, R188, R21, R205, 0x2, P5 ;  /* 0x00000015bc05b211 */ /* 0x000fe400028f14cd */
[----:B------:R-:W-:-:S02]  /*11ee0*/  ISETP.GE.AND P5, PT, R23, UR4, PT ;  /* 0x0000000417007c0c */ /* 0x000fc4000bfa6270 */
[CC--:B-----5:R-:W-:Y:S01]  /*11ef0*/  @!P4 LEA R12, P6, R187.reuse, R24.reuse, 0x2 ;  /* 0x00000018bb0cc211 */ /* 0x0e0fe200078c10ff */
[----:B------:R4:W-:Y:S01]  /*11f00*/  @!P3 ST.E.64 desc[UR52][R4.64], R128 ;  /* 0x000000800400b985 */ /* 0x0009e2000c101b34 */
[CC--:B-1----:R-:W-:Y:S02]  /*11f10*/  @!P2 LEA R6, P3, R186.reuse, R24.reuse, 0x2 ;  /* 0x00000018ba06a211 */ /* 0x0c2fe400078610ff */
[-C--:B------:R-:W-:Y:S02]  /*11f20*/  @!P4 LEA.HI.X R13, R187, R21.reuse, R204, 0x2, P6 ;  /* 0x00000015bb0dc211 */ /* 0x080fe400030f14cc */
[-C--:B--2---:R-:W-:Y:S02]  /*11f30*/  @!P1 LEA R8, P6, R185, R24.reuse, 0x2 ;  /* 0x00000018b9089211 */ /* 0x084fe400078c10ff */
[----:B------:R-:W-:Y:S01]  /*11f40*/  @!P2 LEA.HI.X R7, R186, R21, R203, 0x2, P3 ;  /* 0x00000015ba07a211 */ /* 0x000fe200018f14cb */
[----:B------:R4:W-:Y:S01]  /*11f50*/  @!P4 ST.E.64 desc[UR52][R12.64], R132 ;  /* 0x000000840c00c985 */ /* 0x0009e2000c101b34 */
[----:B---3--:R-:W-:-:S02]  /*11f60*/  @!P0 LEA R10, P4, R184, R24, 0x2 ;  /* 0x00000018b80a8211 */ /* 0x008fc400078810ff */
        /* <DEDUP_REMOVED lines=8> */
.L_x_1265:
[----:B------:R-:W-:Y:S05]  /*11ff0*/  BSYNC B1 ;  /* 0x0000000000017941 */ /* 0x000fea0003800000 */
.L_x_1264:
[----:B------:R-:W-:Y:S01]  /*12000*/  ISETP.GE.AND P0, PT, R25, R44, PT ;  /* 0x0000002c1900720c */ /* 0x000fe20003f06270 */
[----:B0-----:R-:W0:Y:S04]  /*12010*/  SHFL.IDX PT, R20, R20, 0x1, 0x1c1f ;  /* 0x003c1f0014147f89 */ /* 0x001e2800000e0000 */
[----:B------:R-:W3:Y:S08]  /*12020*/  SHFL.IDX PT, R0, R0, 0x1, 0x1c1f ;  /* 0x003c1f0000007f89 */ /* 0x000ef000000e0000 */
[----:B------:R-:W-:Y:S05]  /*12030*/  @P0 BRA `(.L_x_1263) ;  /* 0x0000001000240947 */ /* 0x000fea0003800000 */
[----:B------:R-:W-:Y:S02]  /*12040*/  ULDC UR4, c[0x0][0xac8] ;  /* 0x0002b20000047ab9 */ /* 0x000fe40000000800 */
[----:B------:R-:W-:Y:S02]  /*12050*/  ISETP.GE.AND P2, PT, R16, UR4, PT ;  /* 0x0000000410007c0c */ /* 0x000fe4000bf46270 */
[----:B------:R-:W-:Y:S02]  /*12060*/  ISETP.GE.AND P1, PT, R197, UR4, PT ;  /* 0x00000004c5007c0c */ /* 0x000fe4000bf26270 */
[----:B------:R-:W-:Y:S02]  /*12070*/  ISETP.GE.AND P0, PT, R196, UR4, PT ;  /* 0x00000004c4007c0c */ /* 0x000fe4000bf06270 */
[----:B------:R-:W-:Y:S02]  /*12080*/  ISETP.GE.AND P4, PT, R194, UR4, PT ;  /* 0x00000004c2007c0c */ /* 0x000fe4000bf86270 */
[----:B------:R-:W-:-:S05]  /*12090*/  ISETP.GE.AND P3, PT, R195, UR4, PT ;  /* 0x00000004c3007c0c */ /* 0x000fca000bf66270 */
[CC--:B---34-:R-:W-:Y:S02]  /*120a0*/  @!P2 LEA R4, P6, R16.reuse, R0.reuse, 0x2 ;  /* 0x000000001004a211 */ /* 0x0d8fe400078c10ff */
[C---:B------:R-:W-:Y:S02]  /*120b0*/  @!P1 LEA R6, P5, R197.reuse, R0, 0x2 ;  /* 0x00000000c5069211 */ /* 0x040fe400078a10ff */
[----:B0-----:R-:W-:Y:S02]  /*120c0*/  @!P2 LEA.HI.X R5, R16, R20, R215, 0x2, P6 ;  /* 0x000000141005a211 */ /* 0x001fe400030f14d7 */
[----:B------:R-:W-:Y:S02]  /*120d0*/  @!P0 LEA R8, P6, R196, R0, 0x2 ;  /* 0x00000000c4088211 */ /* 0x000fe400078c10ff */
[----:B------:R-:W-:Y:S01]  /*120e0*/  @!P1 LEA.HI.X R7, R197, R20, R214, 0x2, P5 ;  /* 0x00000014c5079211 */ /* 0x000fe200028f14d6 */
[----:B------:R0:W-:Y:S01]  /*120f0*/  @!P2 ST.E.64 desc[UR52][R4.64], R2 ;  /* 0x000000020400a985 */ /* 0x0001e2000c101b34 */
[----:B------:R-:W-:-:S02]  /*12100*/  ISETP.GE.AND P5, PT, R193, UR4, PT ;  /* 0x00000004c1007c0c */ /* 0x000fc4000bfa6270 */
[----:B------:R-:W-:Y:S01]  /*12110*/  @!P0 LEA.HI.X R9, R196, R20, R213, 0x2, P6 ;  /* 0x00000014c4098211 */ /* 0x000fe200030f14d5 */
[----:B------:R3:W-:Y:S01]  /*12120*/  @!P1 ST.E.64 desc[UR52][R6.64], R94 ;  /* 0x0000005e06009985 */ /* 0x0007e2000c101b34 */
[----:B------:R-:W-:Y:S02]  /*12130*/  ISETP.GE.AND P2, PT, R192, UR4, PT ;  /* 0x00000004c0007c0c */ /* 0x000fe4000bf46270 */
[-C--:B------:R-:W-:Y:S01]  /*12140*/  @!P3 LEA R10, P6, R195, R0.reuse, 0x2 ;  /* 0x00000000c30ab211 */ /* 0x080fe200078c10ff */
[----:B------:R4:W-:Y:S01]  /*12150*/  @!P0 ST.E.64 desc[UR52][R8.64], R98 ;  /* 0x0000006208008985 */ /* 0x0009e2000c101b34 */
[C---:B------:R-:W-:Y:S02]  /*12160*/  @!P4 LEA R12, P0, R194.reuse, R0, 0x2 ;  /* 0x00000000c20cc211 */ /* 0x040fe400078010ff */
[----:B------:R-:W-:Y:S02]  /*12170*/  ISETP.GE.AND P1, PT, R191, UR4, PT ;  /* 0x00000004bf007c0c */ /* 0x000fe4000bf26270 */
[----:B------:R-:W-:-:S02]  /*12180*/  @!P4 LEA.HI.X R13, R194, R20, R211, 0x2, P0 ;  /* 0x00000014c20dc211 */ /* 0x000fc400000f14d3 */
[----:B------:R-:W-:Y:S02]  /*12190*/  @!P3 LEA.HI.X R11, R195, R20, R212, 0x2, P6 ;  /* 0x00000014c30bb211 */ /* 0x000fe400030f14d4 */
[----:B------:R-:W-:Y:S02]  /*121a0*/  ISETP.GE.AND P0, PT, R190, UR4, PT ;  /* 0x00000004be007c0c */ /* 0x000fe4000bf06270 */
[----:B------:R-:W-:Y:S01]  /*121b0*/  @!P5 LEA R14, P6, R193, R0, 0x2 ;  /* 0x00000000c10ed211 */ /* 0x000fe200078c10ff */
[----:B------:R5:W-:Y:S01]  /*121c0*/  @!P3 ST.E.64 desc[UR52][R10.64], R102 ;  /* 0x000000660a00b985 */ /* 0x000be2000c101b34 */
[----:B------:R-:W-:Y:S02]  /*121d0*/  ISETP.GE.AND P3, PT, R189, UR4, PT ;  /* 0x00000004bd007c0c */ /* 0x000fe4000bf66270 */
[----:B------:R-:W-:Y:S01]  /*121e0*/  @!P5 LEA.HI.X R15, R193, R20, R210, 0x2, P6 ;  /* 0x00000014c10fd211 */ /* 0x000fe200030f14d2 */
[----:B------:R-:W-:Y:S01]  /*121f0*/  @!P4 ST.E.64 desc[UR52][R12.64], R106 ;  /* 0x0000006a0c00c985 */ /* 0x000fe2000c101b34 */
[----:B0-----:R-:W-:-:S03]  /*12200*/  @!P2 LEA R2, P4, R192, R0, 0x2 ;  /* 0x00000000c002a211 */ /* 0x001fc600078810ff */
[----:B------:R-:W-:Y:S01]  /*12210*/  @!P5 ST.E.64 desc[UR52][R14.64], R110 ;  /* 0x0000006e0e00d985 */ /* 0x000fe2000c101b34 */
[C---:B------:R-:W-:Y:S02]  /*12220*/  @!P1 LEA R4, P5, R191.reuse, R0, 0x2 ;  /* 0x00000000bf049211 */ /* 0x040fe400078a10ff */
[----:B------:R-:W-:Y:S02]  /*12230*/  @!P2 LEA.HI.X R3, R192, R20, R209, 0x2, P4 ;  /* 0x00000014c003a211 */ /* 0x000fe400020f14d1 */
[----:B---3--:R-:W-:Y:S02]  /*12240*/  @!P0 LEA R6, P6, R190, R0, 0x2 ;  /* 0x00000000be068211 */ /* 0x008fe400078c10ff */
        /* <DEDUP_REMOVED lines=14> */
[C---:B0-----:R-:W-:Y:S02]  /*12330*/  @!P2 LEA R2, P3, R187.reuse, R0, 0x2 ;  /* 0x00000000bb02a211 */ /* 0x041fe400078610ff */
[----:B------:R-:W-:Y:S02]  /*12340*/  @!P4 LEA.HI.X R11, R188, R20, R205, 0x2, P6 ;  /* 0x00000014bc0bc211 */ /* 0x000fe400030f14cd */
[----:B---3--:R-:W-:Y:S02]  /*12350*/  @!P1 LEA R4, P6, R186, R0, 0x2 ;  /* 0x00000000ba049211 */ /* 0x008fe400078c10ff */
[----:B------:R-:W-:Y:S01]  /*12360*/  @!P2 LEA.HI.X R3, R187, R20, R204, 0x2, P3 ;  /* 0x00000014bb03a211 */ /* 0x000fe200018f14cc */
[----:B------:R0:W-:Y:S01]  /*12370*/  @!P4 ST.E.64 desc[UR52][R10.64], R130 ;  /* 0x000000820a00c985 */ /* 0x0001e2000c101b34 */
[----:B----4-:R-:W-:-:S02]  /*12380*/  @!P0 LEA R6, P4, R185, R0, 0x2 ;  /* 0x00000000b9068211 */ /* 0x010fc400078810ff */
[----:B------:R-:W-:Y:S01]  /*12390*/  @!P5 LEA R12, P3, R184, R0, 0x2 ;  /* 0x00000000b80cd211 */ /* 0x000fe200078610ff */
[----:B------:R0:W-:Y:S01]  /*123a0*/  @!P2 ST.E.64 desc[UR52][R2.64], R134 ;  /* 0x000000860200a985 */ /* 0x0001e2000c101b34 */
[-C--:B------:R-:W-:Y:S02]  /*123b0*/  @!P1 LEA.HI.X R5, R186, R20.reuse, R203, 0x2, P6 ;  /* 0x00000014ba059211 */ /* 0x080fe400030f14cb */
[-C--:B------:R-:W-:Y:S02]  /*123c0*/  @!P0 LEA.HI.X R7, R185, R20.reuse, R202, 0x2, P4 ;  /* 0x00000014b9078211 */ /* 0x080fe400020f14ca */
[----:B------:R-:W-:Y:S01]  /*123d0*/  @!P5 LEA.HI.X R13, R184, R20, R201, 0x2, P3 ;  /* 0x00000014b80dd211 */ /* 0x000fe200018f14c9 */
[----:B------:R0:W-:Y:S04]  /*123e0*/  @!P1 ST.E.64 desc[UR52][R4.64], R138 ;  /* 0x0000008a04009985 */ /* 0x0001e8000c101b34 */
[----:B------:R0:W-:Y:S01]  /*123f0*/  @!P0 ST.E.64 desc[UR52][R6.64], R142 ;  /* 0x0000008e06008985 */ /* 0x0001e2000c101b34 */
[----:B------:R-:W-:-:S03]  /*12400*/  ISETP.GE.AND P0, PT, R23, UR4, PT ;  /* 0x0000000417007c0c */ /* 0x000fc6000bf06270 */
[----:B------:R0:W-:Y:S10]  /*12410*/  @!P5 ST.E.64 desc[UR52][R12.64], R146 ;  /* 0x000000920c00d985 */ /* 0x0001f4000c101b34 */
[----:B-1----:R-:W-:Y:S05]  /*12420*/  @P0 BRA `(.L_x_1263) ;  /* 0x0000000c00280947 */ /* 0x002fea0003800000 */
[----:B0-----:R-:W-:-:S04]  /*12430*/  LEA R2, P0, R23, R0, 0x2 ;  /* 0x0000000017027211 */ /* 0x001fc800078010ff */
[----:B------:R-:W-:-:S05]  /*12440*/  LEA.HI.X R3, R23, R20, R200, 0x2, P0 ;  /* 0x0000001417037211 */ /* 0x000fca00000f14c8 */
[----:B------:R0:W-:Y:S01]  /*12450*/  ST.E.64 desc[UR52][R2.64], R150 ;  /* 0x0000009602007985 */ /* 0x0001e2000c101b34 */
[----:B------:R-:W-:Y:S05]  /*12460*/  BRA `(.L_x_1263) ;  /* 0x0000000c00187947 */ /* 0x000fea0003800000 */
.L_x_1254:
[----:B------:R-:W-:Y:S02]  /*12470*/  ULDC.64 UR8, c[0x0][0xc00] ;  /* 0x0003000000087ab9 */ /* 0x000fe40000000a00 */
[----:B------:R-:W-:-:S04]  /*12480*/  UISETP.NE.U32.AND UP0, UPT, UR8, URZ, UPT ;  /* 0x0000003f0800728c */ /* 0x000fc8000bf05070 */
[----:B------:R-:W-:-:S03]  /*12490*/  UISETP.NE.AND.EX UP0, UPT, UR9, URZ, UPT, UP0 ;  /* 0x0000003f0900728c */ /* 0x000fc6000bf05300 */
[----:B------:R-:W-:Y:S02]  /*124a0*/  ULDC.64 UR8, c[0x0][0xc00] ;  /* 0x0003000000087ab9 */ /* 0x000fe40000000a00 */
[----:B------:R-:W-:Y:S01]  /*124b0*/  UIMAD.WIDE UR8, UR43, 0x4, UR8 ;  /* 0x000000042b0878a5 */ /* 0x000fe2000f8e0208 */
[----:B------:R-:W-:-:S05]  /*124c0*/  PLOP3.LUT P1, PT, PT, PT, UP0, 0x80, 0x0 ;  /* 0x000000000000781c */ /* 0x000fca0003f2f008 */
[----:B------:R-:W-:Y:S02]  /*124d0*/  IMAD.U32 R2, RZ, RZ, UR8 ;  /* 0x00000008ff027e24 */ /* 0x000fe4000f8e00ff */
[----:B------:R-:W-:Y:S01]  /*124e0*/  IMAD.U32 R3, RZ, RZ, UR9 ;  /* 0x00000009ff037e24 */ /* 0x000fe2000f8e00ff */
[----:B------:R-:W-:Y:S02]  /*124f0*/  ULDC.64 UR8, c[0x0][0xc08] ;  /* 0x0003020000087ab9 */ /* 0x000fe40000000a00 */
[----:B------:R-:W-:Y:S01]  /*12500*/  UISETP.NE.U32.AND UP1, UPT, UR8, URZ, UPT ;  /* 0x0000003f0800728c */ /* 0x000fe2000bf25070 */
[----:B------:R-:W-:Y:S02]  /*12510*/  ULDC UR4, c[0x0][0xa88] ;  /* 0x0002a20000047ab9 */ /* 0x000fe40000000800 */
[----:B------:R-:W2:Y:S01]  /*12520*/  @P1 LDG.E R6, desc[UR52][R2.64] ;  /* 0x0000003402061981 */ /* 0x000ea2000c1e1900 */
[----:B------:R-:W-:Y:S01]  /*12530*/  UISETP.NE.AND.EX UP1, UPT, UR9, URZ, UPT, UP1 ;  /* 0x0000003f0900728c */ /* 0x000fe2000bf25310 */
[----:B------:R-:W-:-:S05]  /*12540*/  IMAD.U32 R0, RZ, RZ, UR4 ;  /* 0x00000004ff007e24 */ /* 0x000fca000f8e00ff */
[----:B------:R-:W-:-:S05]  /*12550*/  PLOP3.LUT P2, PT, PT, PT, UP1, 0x80, 0x0 ;  /* 0x000000000000781c */ /* 0x000fca0003f4f018 */
[----:B------:R-:W-:Y:S02]  /*12560*/  @UP1 ULDC.64 UR8, c[0x0][0xc08] ;  /* 0x0003020000081ab9 */ /* 0x000fe40000000a00 */
[----:B------:R-:W-:-:S06]  /*12570*/  @UP1 UIMAD.WIDE UR8, UR43, 0x4, UR8 ;  /* 0x000000042b0818a5 */ /* 0x000fcc000f8e0208 */
[----:B------:R-:W-:Y:S02]  /*12580*/  IMAD.U32 R4, RZ, RZ, UR8 ;  /* 0x00000008ff047e24 */ /* 0x000fe4000f8e00ff */
[----:B------:R-:W-:-:S05]  /*12590*/  IMAD.U32 R5, RZ, RZ, UR9 ;  /* 0x00000009ff057e24 */ /* 0x000fca000f8e00ff */
[----:B------:R0:W5:Y:S01]  /*125a0*/  @P2 LDG.E R0, desc[UR52][R4.64] ;  /* 0x0000003404002981 */ /* 0x000162000c1e1900 */
[----:B------:R-:W-:Y:S01]  /*125b0*/  UISETP.NE.AND UP1, UPT, UR45, URZ, UPT ;  /* 0x0000003f2d00728c */ /* 0x000fe2000bf25270 */
[----:B------:R-:W-:Y:S01]  /*125c0*/  ISETP.GT.AND P0, PT, R221, 0x7f, PT ;  /* 0x0000007fdd00780c */ /* 0x000fe20003f04270 */
[----:B------:R-:W-:-:S09]  /*125d0*/  UMOV UR4, URZ ;  /* 0x0000003f00047c82 */ /* 0x000fd20008000000 */
[----:B------:R-:W-:Y:S01]  /*125e0*/  @!UP1 ULDC UR45, c[0x0][0xad4] ;  /* 0x0002b500002d9ab9 */ /* 0x000fe20000000800 */
[----:B--2---:R-:W-:Y:S01]  /*125f0*/  @P1 R2UR UR4, R6 ;  /* 0x00000000060412ca */ /* 0x004fe200000e0000 */
[----:B0-----:R-:W-:-:S14]  /*12600*/  @P2 BRA `(.L_x_1266) ;  /* 0x0000000000102947 */ /* 0x001fdc0003800000 */
[----:B------:R-:W-:Y:S05]  /*12610*/  @!P1 BRA `(.L_x_1266) ;  /* 0x00000000000c9947 */ /* 0x000fea0003800000 */
[----:B------:R-:W2:Y:S04]  /*12620*/  LDG.E R5, desc[UR52][R2.64] ;  /* 0x0000003402057981 */ /* 0x000ea8000c1e1900 */
[----:B-----5:R-:W2:Y:S02]  /*12630*/  LDG.E R0, desc[UR52][R2.64+0x4] ;  /* 0x0000043402007981 */ /* 0x020ea4000c1e1900 */
[----:B--2---:R-:W-:-:S07]  /*12640*/  IMAD.IADD R0, R0, 0x1, -R5 ;  /* 0x0000000100007824 */ /* 0x004fce00078e0a05 */
.L_x_1266:
[----:B------:R-:W-:Y:S01]  /*12650*/  USHF.R.S32.HI UR13, URZ, 0x1f, UR43 ;  /* 0x0000001f3f0d7899 */ /* 0x000fe2000801142b */
[----:B------:R-:W-:Y:S01]  /*12660*/  BSSY B1, `(.L_x_1267) ;  /* 0x000003a000017945 */ /* 0x000fe20003800000 */
[----:B------:R-:W-:Y:S02]  /*12670*/  USHF.R.S32.HI UR21, URZ, 0x1f, UR4 ;  /* 0x0000001f3f157899 */ /* 0x000fe40008011404 */
[----:B------:R-:W-:Y:S02]  /*12680*/  USEL UR12, UR43, URZ, !UP0 ;  /* 0x0000003f2b0c7287 */ /* 0x000fe4000c000000 */
[----:B------:R-:W-:Y:S01]  /*12690*/  USEL UR13, UR13, URZ, !UP0 ;  /* 0x0000003f0d0d7287 */ /* 0x000fe2000c000000 */
[----:B------:R-:W-:Y:S11]  /*126a0*/  @P0 BRA `(.L_x_1268) ;  /* 0x0000000000d40947 */ /* 0x000ff60003800000 */
[----:B------:R-:W0:Y:S01]  /*126b0*/  S2R R4, SR_TID.X ;  /* 0x0000000000047919 */ /* 0x000e220000002100 */
[----:B------:R-:W1:Y:S01]  /*126c0*/  LDC R9, c[0x0][0xbe8] ;  /* 0x0002fa00ff097b82 */ /* 0x000e620000000800 */
[----:B------:R-:W-:Y:S02]  /*126d0*/  IMAD.U32 R3, RZ, RZ, UR37 ;  /* 0x00000025ff037e24 */ /* 0x000fe4000f8e00ff */
[----:B-1---5:R-:W-:-:S03]  /*126e0*/  IMAD R2, R0, R9, RZ ;  /* 0x0000000900027224 */ /* 0x022fc600078e02ff */
[----:B0-----:R-:W-:-:S04]  /*126f0*/  IADD3 R4, R3, -0x80, R4 ;  /* 0xffffff8003047810 */ /* 0x001fc80007ffe004 */
[----:B------:R-:W-:-:S13]  /*12700*/  ISETP.GE.AND P0, PT, R4, R2, PT ;  /* 0x000000020400720c */ /* 0x000fda0003f06270 */
[----:B------:R-:W-:Y:S05]  /*12710*/  @P0 BRA `(.L_x_1268) ;  /* 0x0000000000b80947 */ /* 0x000fea0003800000 */
[----:B------:R-:W-:Y:S01]  /*12720*/  ISETP.NE.AND P0, PT, R9, 0x1, PT ;  /* 0x000000010900780c */ /* 0x000fe20003f05270 */
[----:B------:R-:W-:Y:S01]  /*12730*/  UISETP.GT.AND UP0, UPT, UR45, 0x1, UPT ;  /* 0x000000012d00788c */ /* 0x000fe2000bf04270 */
[----:B------:R-:W-:Y:S01]  /*12740*/  IMAD.MOV.U32 R5, RZ, RZ, R4 ;  /* 0x000000ffff057224 */ /* 0x000fe200078e0004 */
[----:B------:R-:W-:Y:S02]  /*12750*/  UMOV UR19, 0x9b8 ;  /* 0x000009b800137882 */ /* 0x000fe40000000000 */
[----:B------:R-:W-:Y:S02]  /*12760*/  USEL UR19, UR19, 0x978, UP0 ;  /* 0x0000097813137887 */ /* 0x000fe40008000000 */
[----:B------:R-:W-:-:S06]  /*12770*/  USEL UR18, UR39, URZ, UP0 ;  /* 0x0000003f27127287 */ /* 0x000fcc0008000000 */
[----:B------:R-:W0:Y:S04]  /*12780*/  @P0 LDC R3, c[0x0][0xbec] ;  /* 0x0002fb00ff030b82 */ /* 0x000e280000000800 */
[----:B------:R-:W-:Y:S01]  /*12790*/  ULDC.64 UR8, c[0x0][UR19+0x218] ;  /* 0x0000860013087abb */ /* 0x000fe20008000a00 */
[----:B------:R-:W-:Y:S01]  /*127a0*/  ULDC.64 UR14, c[0x0][UR19+0x220] ;  /* 0x00008800130e7abb */ /* 0x000fe20008000a00 */
[----:B------:R-:W-:Y:S01]  /*127b0*/  ULDC.64 UR16, c[0x0][UR19+0x228] ;  /* 0x00008a0013107abb */ /* 0x000fe20008000a00 */
[----:B------:R-:W-:Y:S01]  /*127c0*/  UIMAD.WIDE.U32 UR10, UR8, UR42, URZ ;  /* 0x0000002a080a72a5 */ /* 0x000fe2000f8e003f */
[----:B------:R-:W1:Y:S01]  /*127d0*/  @P0 LDC R7, c[0x0][0xbf0] ;  /* 0x0002fc00ff070b82 */ /* 0x000e620000000800 */
[----:B------:R-:W-:Y:S02]  /*127e0*/  UIMAD UR20, UR9, UR42, URZ ;  /* 0x0000002a091472a4 */ /* 0x000fe4000f8e023f */
[----:B------:R-:W-:-:S02]  /*127f0*/  UIMAD UR15, UR15, UR12, URZ ;  /* 0x0000000c0f0f72a4 */ /* 0x000fc4000f8e023f */
[----:B------:R-:W-:Y:S02]  /*12800*/  UIMAD.WIDE.U32 UR22, UR16, UR18, URZ ;  /* 0x00000012101672a5 */ /* 0x000fe4000f8e003f */
[----:B------:R-:W-:Y:S02]  /*12810*/  UIMAD.WIDE.U32 UR8, UR14, UR12, URZ ;  /* 0x0000000c0e0872a5 */ /* 0x000fe4000f8e003f */
[----:B------:R-:W-:Y:S02]  /*12820*/  UIMAD UR16, UR17, UR18, URZ ;  /* 0x00000012111072a4 */ /* 0x000fe4000f8e023f */
[----:B------:R-:W-:Y:S02]  /*12830*/  UIMAD UR15, UR14, UR13, UR15 ;  /* 0x0000000d0e0f72a4 */ /* 0x000fe4000f8e020f */
[----:B------:R-:W-:Y:S02]  /*12840*/  UIADD3 UR10, UP1, UP2, UR8, UR10, UR4 ;  /* 0x0000000a080a7290 */ /* 0x000fe4000fa3e004 */
[----:B------:R-:W-:Y:S01]  /*12850*/  UIADD3 UR16, UR23, UR16, URZ ;  /* 0x0000001017107290 */ /* 0x000fe2000fffe03f */
[----:B0-----:R-:W-:Y:S01]  /*12860*/  @P0 IMAD.HI.U32 R2, R4, R3, RZ ;  /* 0x0000000304020227 */ /* 0x001fe200078e00ff */
[----:B------:R-:W-:-:S02]  /*12870*/  UIADD3 UR20, UR11, UR20, URZ ;  /* 0x000000140b147290 */ /* 0x000fc4000fffe03f */
[----:B------:R-:W-:Y:S01]  /*12880*/  UIADD3 UR15, UR9, UR15, URZ ;  /* 0x0000000f090f7290 */ /* 0x000fe2000fffe03f */
[----:B------:R-:W-:Y:S02]  /*12890*/  IMAD.U32 R3, RZ, RZ, UR23 ;  /* 0x00000017ff037e24 */ /* 0x000fe4000f8e00ff */
[----:B------:R-:W-:Y:S01]  /*128a0*/  IMAD.U32 R6, RZ, RZ, UR16 ;  /* 0x00000010ff067e24 */ /* 0x000fe2000f8e00ff */
[----:B------:R-:W-:Y:S01]  /*128b0*/  ULDC.64 UR8, c[0x0][UR19+0x210] ;  /* 0x0000840013087abb */ /* 0x000fe20008000a00 */
[----:B-1----:R-:W-:Y:S01]  /*128c0*/  @P0 SHF.R.U32.HI R5, RZ, R7, R2 ;  /* 0x00000007ff050219 */ /* 0x002fe20000011602 */
[----:B------:R-:W-:-:S04]  /*128d0*/  IMAD.U32 R2, RZ, RZ, UR22 ;  /* 0x00000016ff027e24 */ /* 0x000fc8000f8e00ff */
[--C-:B------:R-:W-:Y:S01]  /*128e0*/  IMAD.MOV R7, RZ, RZ, -R5.reuse ;  /* 0x000000ffff077224 */ /* 0x100fe200078e0a05 */
[----:B------:R-:W-:Y:S01]  /*128f0*/  IADD3 R2, P0, P1, R5, UR10, R2 ;  /* 0x0000000a05027c10 */ /* 0x000fe2000f91e002 */
[----:B------:R-:W-:Y:S01]  /*12900*/  UIADD3.X UR10, UR15, UR20, UR21, UP1, UP2 ;  /* 0x000000140f0a7290 */ /* 0x000fe20008fe4415 */
[----:B------:R-:W-:Y:S01]  /*12910*/  SHF.R.S32.HI R5, RZ, 0x1f, R5 ;  /* 0x0000001fff057819 */ /* 0x000fe20000011405 */
[----:B------:R-:W-:-:S04]  /*12920*/  IMAD R7, R9, R7, R4 ;  /* 0x0000000709077224 */ /* 0x000fc800078e0204 */
[----:B------:R-:W-:Y:S01]  /*12930*/  IADD3.X R3, R5, UR10, R6, P0, P1 ;  /* 0x0000000a05037c10 */ /* 0x000fe200087e2406 */
[C---:B------:R-:W-:Y:S01]  /*12940*/  IMAD R9, R7.reuse, UR9, RZ ;  /* 0x0000000907097c24 */ /* 0x040fe2000f8e02ff */
[----:B------:R-:W-:Y:S01]  /*12950*/  SHF.R.S32.HI R4, RZ, 0x1f, R7 ;  /* 0x0000001fff047819 */ /* 0x000fe20000011407 */
[----:B------:R-:W-:Y:S01]  /*12960*/  ULDC.64 UR10, c[0x0][0xba8] ;  /* 0x0002ea00000a7ab9 */ /* 0x000fe20000000a00 */
[----:B------:R-:W-:Y:S01]  /*12970*/  @!UP0 ULDC UR10, c[0x0][0xb50] ;  /* 0x0002d400000a8ab9 */ /* 0x000fe20000000800 */
[----:B------:R-:W-:Y:S01]  /*12980*/  IMAD.WIDE.U32 R2, R7, UR8, R2 ;  /* 0x0000000807027c25 */ /* 0x000fe2000f8e0002 */
[----:B------:R-:W-:-:S03]  /*12990*/  @!UP0 ULDC UR11, c[0x0][0xb54] ;  /* 0x0002d500000b8ab9 */ /* 0x000fc60000000800 */
[----:B------:R-:W-:Y:S01]  /*129a0*/  IMAD R9, R4, UR8, R9 ;  /* 0x0000000804097c24 */ /* 0x000fe2000f8e0209 */
[----:B------:R-:W-:-:S03]  /*129b0*/  LEA R4, P0, R2, UR10, 0x2 ;  /* 0x0000000a02047c11 */ /* 0x000fc6000f8010ff */
[----:B------:R-:W-:-:S05]  /*129c0*/  IMAD.IADD R3, R3, 0x1, R9 ;  /* 0x0000000103037824 */ /* 0x000fca00078e0209 */
[----:B------:R-:W-:Y:S01]  /*129d0*/  LEA.HI.X R5, R2, UR11, R3, 0x2, P0 ;  /* 0x0000000b02057c11 */ /* 0x000fe200080f1403 */
[----:B------:R-:W-:-:S05]  /*129e0*/  IMAD.MOV.U32 R3, RZ, RZ, -0x800000 ;  /* 0xff800000ff037424 */ /* 0x000fca00078e00ff */
[----:B------:R0:W-:Y:S02]  /*129f0*/  STG.E desc[UR52][R4.64], R3 ;  /* 0x0000000304007986 */ /* 0x0001e4000c101934 */
.L_x_1268:
[----:B------:R-:W-:Y:S05]  /*12a00*/  BSYNC B1 ;  /* 0x0000000000017941 */ /* 0x000fea0003800000 */
.L_x_1267:
[----:B------:R-:W-:-:S06]  /*12a10*/  UISETP.GT.AND UP0, UPT, UR45, 0x1, UPT ;  /* 0x000000012d00788c */ /* 0x000fcc000bf04270 */
[----:B------:R-:W-:-:S13]  /*12a20*/  PLOP3.LUT P0, PT, PT, PT, UP0, 0x80, 0x0 ;  /* 0x000000000000781c */ /* 0x000fda0003f0f008 */
[----:B------:R-:W-:Y:S05]  /*12a30*/  @P0 BRA `(.L_x_1263) ;  /* 0x0000000400a40947 */ /* 0x000fea0003800000 */
[----:B------:R-:W1:Y:S01]  /*12a40*/  LDC R11, c[0x0][0xbe8] ;  /* 0x0002fa00ff0b7b82 */ /* 0x000e620000000800 */
[----:B------:R-:W-:Y:S01]  /*12a50*/  ULDC.64 UR14, c[0x0][0xaa0] ;  /* 0x0002a800000e7ab9 */ /* 0x000fe20000000a00 */
[----:B------:R-:W-:Y:S01]  /*12a60*/  IMAD R2, R22, 0x20, R198 ;  /* 0x0000002016027824 */ /* 0x000fe200078e02c6 */
[----:B------:R-:W-:Y:S01]  /*12a70*/  UIMAD UR10, UR21, UR14, URZ ;  /* 0x0000000e150a72a4 */ /* 0x000fe2000f8e023f */
[----:B------:R-:W-:Y:S01]  /*12a80*/  BSSY B1, `(.L_x_1269) ;  /* 0x000003a000017945 */ /* 0x000fe20003800000 */
[----:B------:R-:W-:Y:S01]  /*12a90*/  UIMAD.WIDE.U32 UR8, UR4, UR14, URZ ;  /* 0x0000000e040872a5 */ /* 0x000fe2000f8e003f */
[----:B------:R-:W-:Y:S01]  /*12aa0*/  VIADD R6, R2, UR37 ;  /* 0x0000002502067c36 */ /* 0x000fe20008000000 */
[----:B------:R-:W-:-:S03]  /*12ab0*/  UIMAD UR10, UR4, UR15, UR10 ;  /* 0x0000000f040a72a4 */ /* 0x000fc6000f8e020a */
[----:B0-----:R-:W-:Y:S01]  /*12ac0*/  IMAD.MOV.U32 R5, RZ, RZ, R6 ;  /* 0x000000ffff057224 */ /* 0x001fe200078e0006 */
[----:B------:R-:W-:-:S03]  /*12ad0*/  UIADD3 UR9, UR9, UR10, URZ ;  /* 0x0000000a09097290 */ /* 0x000fc6000fffe03f */
[----:B------:R-:W-:Y:S02]  /*12ae0*/  ULDC.64 UR10, c[0x0][0xae8] ;  /* 0x0002ba00000a7ab9 */ /* 0x000fe40000000a00 */
[----:B------:R-:W-:-:S04]  /*12af0*/  UIMAD.WIDE.U32 UR8, UR42, UR10, UR8 ;  /* 0x0000000a2a0872a5 */ /* 0x000fc8000f8e0008 */
[----:B------:R-:W-:-:S03]  /*12b00*/  UIMAD UR9, UR42, UR11, UR9 ;  /* 0x0000000b2a0972a4 */ /* 0x000fc6000f8e0209 */
[----:B------:R-:W-:Y:S01]  /*12b10*/  ULDC.64 UR10, c[0x0][0xaf0] ;  /* 0x0002bc00000a7ab9 */ /* 0x000fe20000000a00 */
[----:B-1----:R-:W-:Y:S01]  /*12b20*/  ISETP.NE.AND P0, PT, R11, 0x1, PT ;  /* 0x000000010b00780c */ /* 0x002fe20003f05270 */
[----:B------:R-:W-:-:S04]  /*12b30*/  UIMAD UR13, UR13, UR10, URZ ;  /* 0x0000000a0d0d72a4 */ /* 0x000fc8000f8e023f */
[----:B------:R-:W-:Y:S02]  /*12b40*/  UIMAD UR4, UR12, UR11, UR13 ;  /* 0x0000000b0c0472a4 */ /* 0x000fe4000f8e020d */
[----:B------:R-:W-:-:S03]  /*12b50*/  UIMAD.WIDE.U32 UR12, UR12, UR10, UR8 ;  /* 0x0000000a0c0c72a5 */ /* 0x000fc6000f8e0008 */
[----:B------:R-:W-:Y:S01]  /*12b60*/  ULDC.64 UR8, c[0x0][0xae0] ;  /* 0x0002b80000087ab9 */ /* 0x000fe20000000a00 */
[----:B------:R-:W-:Y:S02]  /*12b70*/  UIADD3 UR4, UR13, UR4, URZ ;  /* 0x000000040d047290 */ /* 0x000fe4000fffe03f */
[----:B------:R-:W0:Y:S08]  /*12b80*/  @P0 LDC R3, c[0x0][0xbec] ;  /* 0x0002fb00ff030b82 */ /* 0x000e300000000800 */
[----:B------:R-:W1:Y:S01]  /*12b90*/  @P0 LDC R7, c[0x0][0xbf0] ;  /* 0x0002fc00ff070b82 */ /* 0x000e620000000800 */
[----:B0-----:R-:W-:-:S04]  /*12ba0*/  @P0 IMAD.HI.U32 R2, R6, R3, RZ ;  /* 0x0000000306020227 */ /* 0x001fc800078e00ff */
[----:B------:R-:W-:Y:S02]  /*12bb0*/  IMAD.U32 R3, RZ, RZ, UR13 ;  /* 0x0000000dff037e24 */ /* 0x000fe4000f8e00ff */
[----:B------:R-:W-:Y:S01]  /*12bc0*/  IMAD.U32 R3, RZ, RZ, UR4 ;  /* 0x00000004ff037e24 */ /* 0x000fe2000f8e00ff */
[----:B-1----:R-:W-:-:S04]  /*12bd0*/  @P0 SHF.R.U32.HI R5, RZ, R7, R2 ;  /* 0x00000007ff050219 */ /* 0x002fc80000011602 */
[--C-:B------:R-:W-:Y:S01]  /*12be0*/  SHF.R.S32.HI R2, RZ, 0x1f, R5.reuse ;  /* 0x0000001fff027819 */ /* 0x100fe20000011405 */
[----:B------:R-:W-:-:S04]  /*12bf0*/  IMAD.MOV R7, RZ, RZ, -R5 ;  /* 0x000000ffff077224 */ /* 0x000fc800078e0a05 */
[----:B------:R-:W-:Y:S02]  /*12c00*/  IMAD R4, R2, UR8, RZ ;  /* 0x0000000802047c24 */ /* 0x000fe4000f8e02ff */
[----:B------:R-:W-:Y:S02]  /*12c10*/  IMAD R7, R11, R7, R6 ;  /* 0x000000070b077224 */ /* 0x000fe400078e0206 */
[----:B------:R-:W-:Y:S02]  /*12c20*/  IMAD.U32 R2, RZ, RZ, UR12 ;  /* 0x0000000cff027e24 */ /* 0x000fe4000f8e00ff */
[C---:B------:R-:W-:Y:S01]  /*12c30*/  IMAD R9, R5.reuse, UR9, R4 ;  /* 0x0000000905097c24 */ /* 0x040fe2000f8e0204 */
[----:B------:R-:W-:Y:S01]  /*12c40*/  SHF.R.S32.HI R4, RZ, 0x1f, R7 ;  /* 0x0000001fff047819 */ /* 0x000fe20000011407 */
[----:B------:R-:W-:Y:S01]  /*12c50*/  IMAD.WIDE.U32 R2, R5, UR8, R2 ;  /* 0x0000000805027c25 */ /* 0x000fe2000f8e0002 */
[----:B------:R-:W-:-:S03]  /*12c60*/  ULDC.64 UR8, c[0x0][0xad8] ;  /* 0x0002b60000087ab9 */ /* 0x000fc60000000a00 */
[----:B------:R-:W-:Y:S02]  /*12c70*/  IMAD.IADD R3, R3, 0x1, R9 ;  /* 0x0000000103037824 */ /* 0x000fe400078e0209 */
[----:B------:R-:W-:Y:S02]  /*12c80*/  IMAD R4, R4, UR8, RZ ;  /* 0x0000000804047c24 */ /* 0x000fe4000f8e02ff */
[----:B------:R-:W-:Y:S02]  /*12c90*/  VIADD R6, R198, UR37 ;  /* 0x00000025c6067c36 */ /* 0x000fe40008000000 */
[----:B-----5:R-:W-:Y:S02]  /*12ca0*/  IMAD R11, R0, R11, RZ ;  /* 0x0000000b000b7224 */ /* 0x020fe400078e02ff */
[C---:B------:R-:W-:Y:S02]  /*12cb0*/  IMAD R5, R7.reuse, UR9, R4 ;  /* 0x0000000907057c24 */ /* 0x040fe4000f8e0204 */
[----:B------:R-:W-:Y:S01]  /*12cc0*/  IMAD.WIDE.U32 R2, R7, UR8, R2 ;  /* 0x0000000807027c25 */ /* 0x000fe2000f8e0002 */
[----:B------:R-:W-:Y:S01]  /*12cd0*/  ISETP.GE.AND P2, PT, R6, R11, PT ;  /* 0x0000000b0600720c */ /* 0x000fe20003f46270 */
[----:B------:R-:W-:-:S02]  /*12ce0*/  ULDC.64 UR8, c[0x0][0xa80] ;  /* 0x0002a00000087ab9 */ /* 0x000fc40000000a00 */
        /* <DEDUP_REMOVED lines=10> */
[----:B------:R-:W-:Y:S02]  /*12d90*/  ULDC UR4, c[0x0][0xac8] ;  /* 0x0002b20000047ab9 */ /* 0x000fe40000000800 */
        /* <DEDUP_REMOVED lines=8> */
.L_x_1270:
[----:B------:R-:W-:Y:S05]  /*12e20*/  BSYNC B1 ;  /* 0x0000000000017941 */ /* 0x000fea0003800000 */
.L_x_1269:
[----:B--2---:R2:W4:Y:S01]  /*12e30*/  SHFL.IDX PT, R0, R5, 0x1, 0x181f ;  /* 0x00381f0005007f89 */ /* 0x00452200000e0000 */
[----:B------:R-:W-:Y:S03]  /*12e40*/  BSSY B1, `(.L_x_1271) ;  /* 0x000000c000017945 */ /* 0x000fe60003800000 */
[----:B-1-3--:R2:W1:Y:S01]  /*12e50*/  SHFL.IDX PT, R2, R4, 0x1, 0x181f ;  /* 0x00381f0004027f89 */ /* 0x00a46200000e0000 */
[----:B------:R-:W-:Y:S05]  /*12e60*/  @P1 BRA `(.L_x_1272) ;  /* 0x0000000000241947 */ /* 0x000fea0003800000 */
[----:B------:R-:W-:Y:S02]  /*12e70*/  ULDC UR4, c[0x0][0xac8] ;  /* 0x0002b20000047ab9 */ /* 0x000fe40000000800 */
        /* <DEDUP_REMOVED lines=8> */
.L_x_1272:
[----:B------:R-:W-:Y:S05]  /*12f00*/  BSYNC B1 ;  /* 0x0000000000017941 */ /* 0x000fea0003800000 */
.L_x_1271:
[----:B----4-:R4:W0:Y:S01]  /*12f10*/  SHFL.IDX PT, R0, R5, 0x2, 0x181f ;  /* 0x00581f0005007f89 */ /* 0x01082200000e0000 */
        /* <DEDUP_REMOVED lines=12> */
.L_x_1274:
[----:B------:R-:W-:Y:S05]  /*12fe0*/  BSYNC B1 ;  /* 0x0000000000017941 */ /* 0x000fea0003800000 */
.L_x_1273:
[----:B0-----:R-:W-:Y:S01]  /*12ff0*/  VIADD R0, R6, 0x60 ;  /* 0x0000006006007836 */ /* 0x001fe20000000000 */
[----:B--2-4-:R-:W0:Y:S04]  /*13000*/  SHFL.IDX PT, R5, R5, 0x3, 0x181f ;  /* 0x00781f0005057f89 */ /* 0x014e2800000e0000 */
[----:B------:R-:W-:Y:S01]  /*13010*/  ISETP.GE.AND P0, PT, R0, R11, PT ;  /* 0x0000000b0000720c */ /* 0x000fe20003f06270 */
[----:B-1-3--:R1:W2:-:S12]  /*13020*/  SHFL.IDX PT, R2, R4, 0x3, 0x181f ;  /* 0x00781f0004027f89 */ /* 0x00a29800000e0000 */
[----:B-1----:R-:W-:Y:S05]  /*13030*/  @P0 BRA `(.L_x_1263) ;  /* 0x0000000000240947 */ /* 0x002fea0003800000 */
[----:B------:R-:W-:Y:S02]  /*13040*/  ULDC UR4, c[0x0][0xac8] ;  /* 0x0002b20000047ab9 */ /* 0x000fe40000000800 */
[----:B------:R-:W-:Y:S02]  /*13050*/  ISETP.GE.AND P2, PT, R18, UR4, PT ;  /* 0x0000000412007c0c */ /* 0x000fe4000bf46270 */
[----:B------:R-:W-:-:S11]  /*13060*/  ISETP.GE.AND P3, PT, R19, UR4, PT ;  /* 0x0000000413007c0c */ /* 0x000fd6000bf66270 */
[CC--:B--2---:R-:W-:Y:S02]  /*13070*/  @!P2 LEA R6, P0, R18.reuse, R2.reuse, 0x1 ;  /* 0x000000021206a211 */ /* 0x0c4fe400078008ff */
[C---:B------:R-:W-:Y:S02]  /*13080*/  @!P3 LEA R2, P1, R19.reuse, R2, 0x1 ;  /* 0x000000021302b211 */ /* 0x040fe400078208ff */
[-C--:B0-----:R-:W-:Y:S02]  /*13090*/  @!P2 LEA.HI.X R7, R18, R5.reuse, R220, 0x1, P0 ;  /* 0x000000051207a211 */ /* 0x081fe400000f0cdc */
[----:B------:R-:W-:-:S03]  /*130a0*/  @!P3 LEA.HI.X R3, R19, R5, R219, 0x1, P1 ;  /* 0x000000051303b211 */ /* 0x000fc600008f0cdb */
[----:B------:R0:W-:Y:S04]  /*130b0*/  @!P2 ST.E.128 desc[UR52][R6.64], RZ ;  /* 0x000000ff0600a985 */ /* 0x0001e8000c101d34 */
[----:B------:R0:W-:Y:S02]  /*130c0*/  @!P3 ST.E.128 desc[UR52][R2.64], RZ ;  /* 0x000000ff0200b985 */ /* 0x0001e4000c101d34 */
.L_x_1263:
[----:B------:R-:W-:Y:S05]  /*130d0*/  BSYNC B0 ;  /* 0x0000000000007941 */ /* 0x000fea0003800000 */
.L_x_1253:
[----:B------:R-:W-:Y:S02]  /*130e0*/  ULDC UR4, c[0x0][0xc3c] ;  /* 0x00030f0000047ab9 */ /* 0x000fe40000000800 */
[----:B------:R-:W-:-:S06]  /*130f0*/  UISETP.GE.AND UP0, UPT, UR6, UR4, UPT ;  /* 0x000000040600728c */ /* 0x000fcc000bf06270 */
[----:B------:R-:W-:-:S13]  /*13100*/  PLOP3.LUT P0, PT, PT, PT, UP0, 0x80, 0x0 ;  /* 0x000000000000781c */ /* 0x000fda0003f0f008 */
[----:B------:R-:W-:Y:S05]  /*13110*/  @!P0 BRA `(.L_x_1275) ;  /* 0xfffffedc00b88947 */ /* 0x000fea000383ffff */
[----:B------:R-:W-:Y:S05]  /*13120*/  EXIT ;  /* 0x000000000000794d */ /* 0x000fea0003800000 */
.L_x_1170:
[----:B------:R-:W-:-:S08]  /*13130*/  NOP ;  /* 0x0000000000007918 */ /* 0x000fd00000000000 */
[----:B------:R-:W0:-:S00]  /*13140*/  USETMAXREG.DEALLOC.CTAPOOL 0x18 ;  /* 0x00000018000079c8 */ /* 0x000e0000080e0500 */
[----:B0-----:R-:W2:Y:S01]  /*13150*/  LDL.LU R2, [R1+0x18] ;  /* 0x0000180001027983 */ /* 0x001ea20000300800 */
[----:B------:R-:W-:Y:S01]  /*13160*/  LOP3.LUT R0, R0, 0x3, RZ, 0xc0, !PT ;  /* 0x0000000300007812 */ /* 0x000fe200078ec0ff */
[----:B------:R-:W-:-:S05]  /*13170*/  IMAD.MOV.U32 R7, RZ, RZ, RZ ;  /* 0x000000ffff077224 */ /* 0x000fca00078e00ff */
[----:B------:R-:W0:Y:S02]  /*13180*/  SHFL.IDX PT, R0, R0, RZ, 0x1f ;  /* 0x00001fff00007589 */ /* 0x000e2400000e0000 */
[----:B0-----:R-:W-:Y:S02]  /*13190*/  ISETP.NE.AND P0, PT, R0, RZ, PT ;  /* 0x000000ff0000720c */ /* 0x001fe40003f05270 */
[----:B--2---:R-:W-:-:S11]  /*131a0*/  LOP3.LUT R2, R2, 0xfffffffd, RZ, 0xc0, !PT ;  /* 0xfffffffd02027812 */ /* 0x004fd600078ec0ff */
[----:B------:R-:W-:-:S05]  /*131b0*/  @P0 LOP3.LUT R2, R2, 0x2, RZ, 0xfc, !PT ;  /* 0x0000000202020812 */ /* 0x000fca00078efcff */
[----:B------:R0:W-:Y:S01]  /*131c0*/  STL [R1+0x18], R2 ;  /* 0x0000180201007387 */ /* 0x0001e20000100800 */
        /* <DEDUP_REMOVED lines=10> */
.L_x_1276:
[----:B------:R-:W-:Y:S01]  /*13270*/  LOP3.LUT R0, R6, 0x1f, RZ, 0xc0, !PT ;  /* 0x0000001f06007812 */ /* 0x000fe200078ec0ff */
[----:B------:R-:W-:Y:S01]  /*13280*/  ULDC UR4, c[0x0][0xc3c] ;  /* 0x00030f0000047ab9 */ /* 0x000fe20000000800 */
[----:B------:R-:W-:Y:S01]  /*13290*/  IMAD.MOV.U32 R8, RZ, RZ, RZ ;  /* 0x000000ffff087224 */ /* 0x000fe200078e00ff */
[----:B------:R-:W1:Y:S01]  /*132a0*/  S2UR UR6, SR_CTAID.X ;  /* 0x00000000000679c3 */ /* 0x000e620000002500 */
[----:B------:R-:W-:Y:S01]  /*132b0*/  ISETP.NE.AND P0, PT, R0, 0x1f, PT ;  /* 0x0000001f0000780c */ /* 0x000fe20003f05270 */
[----:B------:R-:W-:-:S03]  /*132c0*/  ULDC UR5, c[0x0][0xc38] ;  /* 0x00030e0000057ab9 */ /* 0x000fc60000000800 */
[----:B------:R-:W-:-:S13]  /*132d0*/  ISETP.GE.OR P1, PT, R0, UR4, !P0 ;  /* 0x0000000400007c0c */ /* 0x000fda000c726670 */
[----:B0-----:R-:W0:Y:S08]  /*132e0*/  @!P1 LDC.64 R2, c[0x0][0xc80] ;  /* 0x00032000ff029b82 */ /* 0x001e300000000a00 */
[----:B------:R-:W2:Y:S01]  /*132f0*/  @!P1 LDC.64 R4, c[0x0][0xc78] ;  /* 0x00031e00ff049b82 */ /* 0x000ea20000000a00 */
[----:B0-----:R-:W-:-:S05]  /*13300*/  @!P1 IMAD.WIDE.U32 R2, R0, 0x4, R2 ;  /* 0x0000000400029825 */ /* 0x001fca00078e0002 */
[----:B------:R2:W3:Y:S02]  /*13310*/  @!P1 LDG.E R7, desc[UR52][R2.64] ;  /* 0x0000003402079981 */ /* 0x0004e4000c1e1900 */
[----:B--2---:R-:W-:-:S05]  /*13320*/  @!P1 IMAD.WIDE.U32 R2, R0, 0x4, R4 ;  /* 0x0000000400029825 */ /* 0x004fca00078e0004 */
[----:B------:R-:W3:Y:S01]  /*13330*/  @!P1 LDG.E R8, desc[UR52][R2.64] ;  /* 0x0000003402089981 */ /* 0x000ee2000c1e1900 */
[C---:B------:R-:W-:Y:S01]  /*13340*/  ISETP.NE.AND P1, PT, R0.reuse, RZ, PT ;  /* 0x000000ff0000720c */ /* 0x040fe20003f25270 */
[----:B------:R-:W-:Y:S01]  /*13350*/  UMOV UR4, URZ ;  /* 0x0000003f00047c82 */ /* 0x000fe20008000000 */
[C---:B------:R-:W-:Y:S02]  /*13360*/  ISETP.GE.U32.AND P2, PT, R0.reuse, 0x2, PT ;  /* 0x000000020000780c */ /* 0x040fe40003f46070 */
[C---:B------:R-:W-:Y:S02]  /*13370*/  ISETP.GE.U32.AND P3, PT, R0.reuse, 0x4, PT ;  /* 0x000000040000780c */ /* 0x040fe40003f66070 */
[C---:B------:R-:W-:Y:S02]  /*13380*/  ISETP.GE.U32.AND P4, PT, R0.reuse, 0x8, PT ;  /* 0x000000080000780c */ /* 0x040fe40003f86070 */
[----:B------:R-:W-:Y:S01]  /*13390*/  ISETP.GE.U32.AND P5, PT, R0, 0x10, PT ;  /* 0x000000100000780c */ /* 0x000fe20003fa6070 */
[----:B---3--:R-:W-:-:S05]  /*133a0*/  IMAD R4, R7, R8, RZ ;  /* 0x0000000807047224 */ /* 0x008fca00078e02ff */
        /* <DEDUP_REMOVED lines=17> */
[----:B------:R-:W-:Y:S01]  /*134c0*/  IMAD.MOV.U32 R4, RZ, RZ, R9 ;  /* 0x000000ffff047224 */ /* 0x000fe200078e0009 */
[----:B-1----:R-:W-:-:S13]  /*134d0*/  ISETP.GT.AND P6, PT, R9, UR6, PT ;  /* 0x0000000609007c0c */ /* 0x002fda000bfc4270 */
[----:B------:R-:W-:Y:S05]  /*134e0*/  @P6 BRA `(.L_x_1278) ;  /* 0x0000000000a86947 */ /* 0x000fea0003800000 */
[----:B------:R-:W-:Y:S01]  /*134f0*/  IMAD.MOV.U32 R9, RZ, RZ, R4 ;  /* 0x000000ffff097224 */ /* 0x000fe200078e0004 */
[----:B------:R-:W-:Y:S01]  /*13500*/  UMOV UR4, URZ ;  /* 0x0000003f00047c82 */ /* 0x000fe20008000000 */
[----:B------:R-:W-:-:S05]  /*13510*/  ULDC UR5, c[0x0][0xc38] ;  /* 0x00030e0000057ab9 */ /* 0x000fca0000000800 */
.L_x_1280:
[----:B------:R-:W0:Y:S01]  /*13520*/  LDC R2, c[0x0][0xc3c] ;  /* 0x00030f00ff027b82 */ /* 0x000e220000000800 */
[----:B------:R-:W-:Y:S01]  /*13530*/  ULDC UR7, c[0x0][0xc3c] ;  /* 0x00030f0000077ab9 */ /* 0x000fe20000000800 */
[----:B------:R-:W-:Y:S01]  /*13540*/  UIADD3 UR4, UR4, 0x1f, URZ ;  /* 0x0000001f04047890 */ /* 0x000fe2000fffe03f */
[----:B------:R-:W-:-:S05]  /*13550*/  IMAD.U32 R3, RZ, RZ, UR7 ;  /* 0x00000007ff037e24 */ /* 0x000fca000f8e00ff */
[----:B------:R1:W-:Y:S01]  /*13560*/  STL [R1+0xc], R3 ;  /* 0x00000c0301007387 */ /* 0x0003e20000100800 */
[----:B0-----:R-:W-:-:S13]  /*13570*/  ISETP.LE.AND P6, PT, R2, UR4, PT ;  /* 0x0000000402007c0c */ /* 0x001fda000bfc3270 */
[----:B-1----:R-:W-:Y:S05]  /*13580*/  @P6 BRA `(.L_x_1279) ;  /* 0x0000000800b06947 */ /* 0x002fea0003800000 */
[----:B------:R-:W-:Y:S02]  /*13590*/  VIADD R11, R0, UR4 ;  /* 0x00000004000b7c36 */ /* 0x000fe40008000000 */
        /* <DEDUP_REMOVED lines=30> */
[----:B------:R-:W-:-:S07]  /*13780*/  IMAD.MOV.U32 R5, RZ, RZ, R2 ;  /* 0x000000ffff057224 */ /* 0x000fce00078e0002 */
.L_x_1278:
[----:B------:R-:W-:Y:S02]  /*13790*/  IMAD.IADD R10, R9, 0x1, -R4 ;  /* 0x00000001090a7824 */ /* 0x000fe400078e0a04 */
[----:B------:R-:W-:Y:S02]  /*137a0*/  IMAD.MOV.U32 R3, RZ, RZ, RZ ;  /* 0x000000ffff037224 */ /* 0x000fe400078e00ff */
[----:B------:R-:W-:-:S05]  /*137b0*/  IMAD R2, R5, UR5, R10 ;  /* 0x0000000505027c24 */ /* 0x000fca000f8e020a */
[----:B------:R-:W-:-:S13]  /*137c0*/  ISETP.GT.AND P0, PT, R2, UR6, PT ;  /* 0x0000000602007c0c */ /* 0x000fda000bf04270 */
[----:B------:R-:W-:-:S04]  /*137d0*/  VOTE.ANY R2, PT, !P0 ;  /* 0x0000000000027806 */ /* 0x000fc800040e0100 */
[----:B------:R-:W0:Y:S01]  /*137e0*/  POPC R9, R2 ;  /* 0x0000000200097309 */ /* 0x000e220000000000 */
[----:B------:R-:W-:Y:S01]  /*137f0*/  ISETP.NE.AND P0, PT, R2, RZ, PT ;  /* 0x000000ff0200720c */ /* 0x000fe20003f05270 */
[----:B0-----:R0:W1:Y:S04]  /*13800*/  SHFL.IDX PT, R8, R8, R9, 0x1f ;  /* 0x00001f0908087589 */ /* 0x00106800000e0000 */
[----:B------:R0:W2:Y:S08]  /*13810*/  SHFL.IDX PT, R4, R7, R9, 0x1f ;  /* 0x00001f0907047589 */ /* 0x0000b000000e0000 */
[----:B------:R-:W-:Y:S05]  /*13820*/  @!P0 BRA `(.L_x_1281) ;  /* 0x0000000000088947 */ /* 0x000fea0003800000 */
[----:B------:R-:W-:-:S05]  /*13830*/  VIADD R2, R9, 0xffffffff ;  /* 0xffffffff09027836 */ /* 0x000fca0000000000 */
[----:B------:R3:W4:Y:S02]  /*13840*/  SHFL.IDX PT, R3, R5, R2, 0x1f ;  /* 0x00001f0205037589 */ /* 0x00072400000e0000 */
.L_x_1281:
[----:B---34-:R-:W-:Y:S01]  /*13850*/  IMAD R2, R3, UR5, R10 ;  /* 0x0000000503027c24 */ /* 0x018fe2000f8e020a */
[----:B-1----:R-:W-:Y:S01]  /*13860*/  ISETP.NE.AND P0, PT, R8, 0x1, PT ;  /* 0x000000010800780c */ /* 0x002fe20003f05270 */
[----:B------:R-:W-:-:S03]  /*13870*/  VIADD R14, R9, UR4 ;  /* 0x00000004090e7c36 */ /* 0x000fc60008000000 */
[----:B------:R1:W-:Y:S01]  /*13880*/  STL [R1], R2 ;  /* 0x0000000201007387 */ /* 0x0003e20000100800 */
[----:B------:R-:W-:-:S03]  /*13890*/  IADD3 R5, -R2, UR6, RZ ;  /* 0x0000000602057c10 */ /* 0x000fc6000fffe1ff */
[----:B------:R1:W-:Y:S05]  /*138a0*/  STL [R1+0xc], R14 ;  /* 0x00000c0e01007387 */ /* 0x0003ea0000100800 */
[----:B------:R-:W-:Y:S05]  /*138b0*/  @!P0 BRA `(.L_x_1282) ;  /* 0x0000000000e08947 */ /* 0x000fea0003800000 */
[----:B0-2---:R-:W-:Y:S02]  /*138c0*/  IABS R7, R4 ;  /* 0x0000000400077213 */ /* 0x005fe40000000000 */
[----:B------:R-:W-:Y:S02]  /*138d0*/  IABS R9, R8 ;  /* 0x0000000800097213 */ /* 0x000fe40000000000 */
[----:B------:R-:W0:Y:S08]  /*138e0*/  I2F.RP R10, R7 ;  /* 0x00000007000a7306 */ /* 0x000e300000209400 */
[----:B------:R-:W2:Y:S08]  /*138f0*/  I2F.RP R11, R9 ;  /* 0x00000009000b7306 */ /* 0x000eb00000209400 */
[----:B0-----:R-:W1:Y:S08]  /*13900*/  MUFU.RCP R10, R10 ;  /* 0x0000000a000a7308 */ /* 0x001e700000001000 */
[----:B--2---:R-:W-:Y:S01]  /*13910*/  MUFU.RCP R11, R11 ;  /* 0x0000000b000b7308 */ /* 0x004fe20000001000 */
[----:B-1----:R-:W-:Y:S01]  /*13920*/  VIADD R2, R10, 0xffffffe ;  /* 0x0ffffffe0a027836 */ /* 0x002fe20000000000 */
[----:B------:R-:W-:-:S06]  /*13930*/  IABS R10, R4 ;  /* 0x00000004000a7213 */ /* 0x000fcc0000000000 */
[----:B------:R0:W1:Y:S02]  /*13940*/  F2I.FTZ.U32.TRUNC.NTZ R3, R2 ;  /* 0x0000000200037305 */ /* 0x000064000021f000 */
[----:B0-----:R-:W-:Y:S02]  /*13950*/  IMAD.MOV.U32 R2, RZ, RZ, RZ ;  /* 0x000000ffff027224 */ /* 0x001fe400078e00ff */
[----:B-1----:R-:W-:-:S04]  /*13960*/  IMAD.MOV R12, RZ, RZ, -R3 ;  /* 0x000000ffff0c7224 */ /* 0x002fc800078e0a03 */
[----:B------:R-:W-:-:S04]  /*13970*/  IMAD R13, R12, R7, RZ ;  /* 0x000000070c0d7224 */ /* 0x000fc800078e02ff */
[----:B------:R-:W-:Y:S01]  /*13980*/  IMAD.HI.U32 R3, R3, R13, R2 ;  /* 0x0000000d03037227 */ /* 0x000fe200078e0002 */
[----:B------:R-:W-:-:S03]  /*13990*/  IABS R2, R5 ;  /* 0x0000000500027213 */ /* 0x000fc60000000000 */
[----:B------:R-:W-:Y:S02]  /*139a0*/  IMAD.MOV R13, RZ, RZ, -R10 ;  /* 0x000000ffff0d7224 */ /* 0x000fe400078e0a0a */
[----:B------:R-:W-:-:S04]  /*139b0*/  IMAD.HI.U32 R10, R3, R2, RZ ;  /* 0x00000002030a7227 */ /* 0x000fc800078e00ff */
[----:B------:R-:W-:Y:S02]  /*139c0*/  IMAD R2, R10, R13, R2 ;  /* 0x0000000d0a027224 */ /* 0x000fe400078e0202 */
[----:B------:R-:W-:-:S03]  /*139d0*/  VIADD R3, R11, 0xffffffe ;  /* 0x0ffffffe0b037836 */ /* 0x000fc60000000000 */
[----:B------:R-:W-:-:S03]  /*139e0*/  ISETP.GT.U32.AND P1, PT, R7, R2, PT ;  /* 0x000000020700720c */ /* 0x000fc60003f24070 */
[----:B------:R-:W0:Y:S10]  /*139f0*/  F2I.FTZ.U32.TRUNC.NTZ R3, R3 ;  /* 0x0000000300037305 */ /* 0x000e34000021f000 */
[----:B------:R-:W-:-:S02]  /*13a00*/  @!P1 IMAD.IADD R2, R2, 0x1, -R7 ;  /* 0x0000000102029824 */ /* 0x000fc400078e0a07 */
[----:B------:R-:W-:Y:S01]  /*13a10*/  @!P1 VIADD R10, R10, 0x1 ;  /* 0x000000010a0a9836 */ /* 0x000fe20000000000 */
[----:B------:R-:W-:Y:S02]  /*13a20*/  ISETP.NE.AND P1, PT, R4, RZ, PT ;  /* 0x000000ff0400720c */ /* 0x000fe40003f25270 */
[----:B------:R-:W-:Y:S01]  /*13a30*/  ISETP.GE.U32.AND P0, PT, R2, R7, PT ;  /* 0x000000070200720c */ /* 0x000fe20003f06070 */
[----:B0-----:R-:W-:-:S04]  /*13a40*/  IMAD.MOV R2, RZ, RZ, -R3 ;  /* 0x000000ffff027224 */ /* 0x001fc800078e0a03 */
[----:B------:R-:W-:Y:S02]  /*13a50*/  IMAD R7, R2, R9, RZ ;  /* 0x0000000902077224 */ /* 0x000fe400078e02ff */
[----:B------:R-:W-:-:S04]  /*13a60*/  IMAD.MOV.U32 R2, RZ, RZ, RZ ;  /* 0x000000ffff027224 */ /* 0x000fc800078e00ff */
        /* <DEDUP_REMOVED lines=16> */
[----:B------:R-:W-:-:S04]  /*13b70*/  LOP3.LUT R2, R10, R8, RZ, 0x3c, !PT ;  /* 0x000000080a027212 */ /* 0x000fc800078e3cff */
[----:B------:R-:W-:Y:S01]  /*13b80*/  ISETP.GE.AND P2, PT, R2, RZ, PT ;  /* 0x000000ff0200720c */ /* 0x000fe20003f46270 */
[----:B------:R-:W-:-:S04]  /*13b90*/  IMAD.MOV R2, RZ, RZ, -R10 ;  /* 0x000000ffff027224 */ /* 0x000fc800078e0a0a */
[----:B------:R-:W-:Y:S02]  /*13ba0*/  IMAD R2, R4, R2, R5 ;  /* 0x0000000204027224 */ /* 0x000fe400078e0205 */
        /* <DEDUP_REMOVED lines=8> */
[----:B------:R-:W-:Y:S05]  /*13c30*/  BRA `(.L_x_1283) ;  /* 0x0000000000f47947 */ /* 0x000fea0003800000 */
.L_x_1282:
[----:B-1----:R-:W1:Y:S02]  /*13c40*/  LDC.64 R2, c[0x0][0xc90] ;  /* 0x00032400ff027b82 */ /* 0x002e640000000a00 */
[----:B-1----:R-:W-:-:S05]  /*13c50*/  IMAD.WIDE R2, R14, 0x4, R2 ;  /* 0x000000040e027825 */ /* 0x002fca00078e0202 */
[----:B0-----:R0:W2:Y:S02]  /*13c60*/  LDG.E R7, desc[UR52][R2.64] ;  /* 0x0000003402077981 */ /* 0x0010a4000c1e1900 */
[----:B0-----:R-:W-:Y:S02]  /*13c70*/  IMAD.MOV.U32 R2, RZ, RZ, RZ ;  /* 0x000000ffff027224 */ /* 0x001fe400078e00ff */
[----:B--2---:R-:W-:-:S05]  /*13c80*/  IMAD R8, R4, R7, RZ ;  /* 0x0000000704087224 */ /* 0x004fca00078e02ff */
[----:B------:R-:W-:-:S04]  /*13c90*/  IABS R9, R8 ;  /* 0x0000000800097213 */ /* 0x000fc80000000000 */
[----:B------:R-:W0:Y:S08]  /*13ca0*/  I2F.RP R10, R9 ;  /* 0x00000009000a7306 */ /* 0x000e300000209400 */
[----:B0-----:R-:W0:Y:S02]  /*13cb0*/  MUFU.RCP R10, R10 ;  /* 0x0000000a000a7308 */ /* 0x001e240000001000 */
[----:B0-----:R-:W-:-:S06]  /*13cc0*/  VIADD R11, R10, 0xffffffe ;  /* 0x0ffffffe0a0b7836 */ /* 0x001fcc0000000000 */
[----:B------:R-:W0:Y:S02]  /*13cd0*/  F2I.FTZ.U32.TRUNC.NTZ R3, R11 ;  /* 0x0000000b00037305 */ /* 0x000e24000021f000 */
[----:B0-----:R-:W-:-:S04]  /*13ce0*/  IMAD.MOV R12, RZ, RZ, -R3 ;  /* 0x000000ffff0c7224 */ /* 0x001fc800078e0a03 */
[----:B------:R-:W-:-:S04]  /*13cf0*/  IMAD R13, R12, R9, RZ ;  /* 0x000000090c0d7224 */ /* 0x000fc800078e02ff */
[----:B------:R-:W-:Y:S01]  /*13d00*/  IMAD.HI.U32 R2, R3, R13, R2 ;  /* 0x0000000d03027227 */ /* 0x000fe200078e0002 */
[----:B------:R-:W-:Y:S02]  /*13d10*/  IABS R13, R5 ;  /* 0x00000005000d7213 */ /* 0x000fe40000000000 */
[----:B------:R-:W-:-:S03]  /*13d20*/  IABS R3, R8 ;  /* 0x0000000800037213 */ /* 0x000fc60000000000 */
[----:B------:R-:W-:-:S04]  /*13d30*/  IMAD.HI.U32 R2, R2, R13, RZ ;  /* 0x0000000d02027227 */ /* 0x000fc800078e00ff */
[----:B------:R-:W-:-:S04]  /*13d40*/  IMAD.MOV R3, RZ, RZ, -R3 ;  /* 0x000000ffff037224 */ /* 0x000fc800078e0a03 */
        /* <DEDUP_REMOVED lines=11> */
[----:B------:R-:W-:Y:S02]  /*13e00*/  IMAD R9, R7, R2, RZ ;  /* 0x0000000207097224 */ /* 0x000fe400078e02ff */
[----:B------:R-:W-:Y:S02]  /*13e10*/  IMAD.MOV R2, RZ, RZ, -R2 ;  /* 0x000000ffff027224 */ /* 0x000fe400078e0a02 */
[----:B------:R-:W-:Y:S02]  /*13e20*/  IMAD.MOV R10, RZ, RZ, -R9 ;  /* 0x000000ffff0a7224 */ /* 0x000fe400078e0a09 */
[----:B------:R-:W-:Y:S02]  /*13e30*/  IMAD R8, R8, R2, R5 ;  /* 0x0000000208087224 */ /* 0x000fe400078e0205 */
[----:B------:R-:W-:Y:S01]  /*13e40*/  IMAD.MOV.U32 R2, RZ, RZ, RZ ;  /* 0x000000ffff027224 */ /* 0x000fe200078e00ff */
[----:B------:R-:W-:Y:S02]  /*13e50*/  VIADDMNMX R7, R10, UR5, R7, PT ;  /* 0x000000050a077c46 */ /* 0x000fe4000b800107 */
[----:B------:R-:W-:-:S02]  /*13e60*/  IADD3 R9, R9, 0x1000000, R8 ;  /* 0x0100000009097810 */ /* 0x000fc40007ffe008 */
[----:B------:R-:W-:-:S04]  /*13e70*/  IABS R10, R7 ;  /* 0x00000007000a7213 */ /* 0x000fc80000000000 */
[----:B------:R-:W0:Y:S08]  /*13e80*/  I2F.RP R11, R10 ;  /* 0x0000000a000b7306 */ /* 0x000e300000209400 */
[----:B0-----:R-:W0:Y:S02]  /*13e90*/  MUFU.RCP R11, R11 ;  /* 0x0000000b000b7308 */ /* 0x001e240000001000 */
[----:B0-----:R-:W-:Y:S01]  /*13ea0*/  VIADD R3, R11, 0xffffffe ;  /* 0x0ffffffe0b037836 */ /* 0x001fe20000000000 */
[----:B------:R-:W-:-:S05]  /*13eb0*/  IABS R11, R7 ;  /* 0x00000007000b7213 */ /* 0x000fca0000000000 */
[----:B------:R-:W0:Y:S02]  /*13ec0*/  F2I.FTZ.U32.TRUNC.NTZ R3, R3 ;  /* 0x0000000300037305 */ /* 0x000e24000021f000 */
[----:B0-----:R-:W-:-:S04]  /*13ed0*/  IMAD.MOV R5, RZ, RZ, -R3 ;  /* 0x000000ffff057224 */ /* 0x001fc800078e0a03 */
[----:B------:R-:W-:-:S04]  /*13ee0*/  IMAD R5, R5, R10, RZ ;  /* 0x0000000a05057224 */ /* 0x000fc800078e02ff */
[----:B------:R-:W-:Y:S01]  /*13ef0*/  IMAD.HI.U32 R2, R3, R5, R2 ;  /* 0x0000000503027227 */ /* 0x000fe200078e0002 */
[----:B------:R-:W-:-:S03]  /*13f00*/  IABS R5, R8 ;  /* 0x0000000800057213 */ /* 0x000fc60000000000 */
[----:B------:R-:W-:Y:S02]  /*13f10*/  IMAD.MOV R3, RZ, RZ, -R11 ;  /* 0x000000ffff037224 */ /* 0x000fe400078e0a0b */
        /* <DEDUP_REMOVED lines=11> */
[----:B------:R-:W-:Y:S01]  /*13fd0*/  @!P1 LOP3.LUT R2, RZ, R7, RZ, 0x33, !PT ;  /* 0x00000007ff029212 */ /* 0x000fe200078e33ff */
[----:B------:R-:W-:-:S04]  /*13fe0*/  IMAD.MOV R7, RZ, RZ, -R7 ;  /* 0x000000ffff077224 */ /* 0x000fc800078e0a07 */
[----:B------:R-:W-:-:S05]  /*13ff0*/  IMAD R3, R2, R7, R9 ;  /* 0x0000000702037224 */ /* 0x000fca00078e0209 */
[----:B------:R1:W-:Y:S02]  /*14000*/  STL [R1+0x8], R3 ;  /* 0x0000080301007387 */ /* 0x0003e40000100800 */
.L_x_1283:
[----:B01----:R-:W-:-:S05]  /*14010*/  LOP3.LUT R3, RZ, R2, RZ, 0x33, !PT ;  /* 0x00000002ff037212 */ /* 0x003fca00078e33ff */
[----:B------:R-:W-:-:S05]  /*14020*/  IMAD.IADD R2, R4, 0x1, R3 ;  /* 0x0000000104027824 */ /* 0x000fca00078e0203 */
[----:B------:R1:W-:Y:S01]  /*14030*/  STL [R1+0x4], R2 ;  /* 0x0000040201007387 */ /* 0x0003e20000100800 */
[----:B------:R-:W-:Y:S05]  /*14040*/  BRA `(.L_x_1284) ;  /* 0x0000000000107947 */ /* 0x000fea0003800000 */
.L_x_1279:
[----:B------:R-:W-:Y:S01]  /*14050*/  IMAD.U32 R2, RZ, RZ, UR6 ;  /* 0x00000006ff027e24 */ /* 0x000fe2000f8e00ff */
[----:B------:R0:W-:Y:S04]  /*14060*/  STL [R1+0x4], RZ ;  /* 0x000004ff01007387 */ /* 0x0001e80000100800 */
[----:B------:R0:W-:Y:S04]  /*14070*/  STL [R1+0x8], RZ ;  /* 0x000008ff01007387 */ /* 0x0001e80000100800 */
[----:B------:R0:W-:Y:S02]  /*14080*/  STL [R1], R2 ;  /* 0x0000000201007387 */ /* 0x0001e40000100800 */
.L_x_1284:
[----:B------:R-:W2:Y:S04]  /*14090*/  LDL R8, [R1] ;  /* 0x0000000001087983 */ /* 0x000ea80000100800 */
[----:B------:R-:W2:Y:S04]  /*140a0*/  LDL R9, [R1+0x4] ;  /* 0x0000040001097983 */ /* 0x000ea80000100800 */
[----:B------:R-:W2:Y:S04]  /*140b0*/  LDL R10, [R1+0x8] ;  /* 0x00000800010a7983 */ /* 0x000ea80000100800 */
[----:B------:R-:W2:Y:S01]  /*140c0*/  LDL R11, [R1+0xc] ;  /* 0x00000c00010b7983 */ /* 0x000ea20000100800 */
[----:B------:R-:W-:-:S13]  /*140d0*/  ISETP.NE.AND P0, PT, R0, RZ, PT ;  /* 0x000000ff0000720c */ /* 0x000fda0003f05270 */
[----:B------:R-:W3:Y:S01]  /*140e0*/  @!P0 S2R R3, SR_CgaCtaId ;  /* 0x0000000000038919 */ /* 0x000ee20000008800 */
[----:B------:R-:W-:-:S04]  /*140f0*/  @!P0 MOV R0, 0x400 ;  /* 0x0000040000008802 */ /* 0x000fc80000000f00 */
[----:B---3--:R-:W-:-:S05]  /*14100*/  @!P0 LEA R0, R3, R0, 0x18 ;  /* 0x0000000003008211 */ /* 0x008fca00078ec0ff */
[----:B--2---:R2:W-:Y:S01]  /*14110*/  @!P0 STS.128 [R0+0x288d0], R8 ;  /* 0x0288d00800008388 */ /* 0x0045e20000000c00 */
[----:B------:R-:W-:Y:S06]  /*14120*/  BAR.ARV 0x5, 0x180 ;  /* 0x0146000000007b1d */ /* 0x000fec0000002000 */
.L_x_1277:
        /* <DEDUP_REMOVED lines=8> */
[----:B------:R-:W4:Y:S01]  /*141b0*/  S2UR UR5, SR_CgaCtaId ;  /* 0x00000000000579c3 */ /* 0x000f220000008800 */
[C---:B--2---:R-:W-:Y:S01]  /*141c0*/  IMAD.SHL.U32 R0, R6.reuse, 0x8, RZ ;  /* 0x0000000806007824 */ /* 0x044fe200078e00ff */
[----:B------:R-:W-:Y:S01]  /*141d0*/  LOP3.LUT R4, R6, 0x7f, RZ, 0xc0, !PT ;  /* 0x0000007f06047812 */ /* 0x000fe200078ec0ff */
[----:B------:R-:W-:Y:S01]  /*141e0*/  UMOV UR4, 0x400 ;  /* 0x0000040000047882 */ /* 0x000fe20000000000 */
[----:B------:R-:W-:Y:S01]  /*141f0*/  BSSY B8, `(.L_x_1285) ;  /* 0x00005bb000087945 */ /* 0x000fe20003800000 */
[----:B------:R-:W-:Y:S01]  /*14200*/  IMAD.MOV.U32 R19, RZ, RZ, RZ ;  /* 0x000000ffff137224 */ /* 0x000fe200078e00ff */
[----:B------:R-:W-:Y:S01]  /*14210*/  LOP3.LUT R3, R0, 0x1f8, RZ, 0xc0, !PT ;  /* 0x000001f800037812 */ /* 0x000fe200078ec0ff */
[----:B01----:R-:W-:Y:S01]  /*14220*/  IMAD.SHL.U32 R2, R4, 0x8, RZ ;  /* 0x0000000804027824 */ /* 0x003fe200078e00ff */
[----:B------:R-:W-:Y:S01]  /*14230*/  LOP3.LUT R0, R0, 0x38, RZ, 0xc0, !PT ;  /* 0x0000003800007812 */ /* 0x000fe200078ec0ff */
[----:B------:R-:W-:Y:S01]  /*14240*/  ULDC UR37, c[0x0][0xc] ;  /* 0x0000030000257ab9 */ /* 0x000fe20000000800 */
[----:B------:R-:W-:Y:S01]  /*14250*/  LOP3.LUT R3, R3, 0x38, R6, 0x78, !PT ;  /* 0x0000003803037812 */ /* 0x000fe200078e7806 */
[----:B------:R-:W-:Y:S01]  /*14260*/  IMAD.SHL.U32 R6, R6, 0x10, RZ ;  /* 0x0000001006067824 */ /* 0x000fe200078e00ff */
[----:B------:R-:W-:Y:S01]  /*14270*/  LOP3.LUT R0, R0, 0x40, RZ, 0xfc, !PT ;  /* 0x0000004000007812 */ /* 0x000fe200078efcff */
[----:B------:R-:W-:Y:S01]  /*14280*/  ULDC.64 UR38, c[0x0][0x198] ;  /* 0x0000660000267ab9 */ /* 0x000fe20000000a00 */
[----:B------:R-:W-:-:S02]  /*14290*/  LOP3.LUT R3, R3, 0x200, R2, 0xf8, !PT ;  /* 0x0000020003037812 */ /* 0x000fc400078ef802 */
[----:B------:R-:W-:-:S04]  /*142a0*/  SHF.R.U32.HI R2, RZ, 0x3, R4 ;  /* 0x00000003ff027819 */ /* 0x000fc80000011604 */
[----:B------:R-:W-:Y:S01]  /*142b0*/  LOP3.LUT R4, R2, 0x70, R6, 0xf8, !PT ;  /* 0x0000007002047812 */ /* 0x000fe200078ef806 */
[----:B------:R-:W-:Y:S01]  /*142c0*/  IMAD.MOV.U32 R2, RZ, RZ, 0x1 ;  /* 0x00000001ff027424 */ /* 0x000fe200078e00ff */
[----:B----4-:R-:W-:-:S06]  /*142d0*/  ULEA UR4, UR5, UR4, 0x18 ;  /* 0x0000000405047291 */ /* 0x010fcc000f8ec03f */
[----:B------:R-:W-:-:S04]  /*142e0*/  IMAD.U32 R18, RZ, RZ, UR4 ;  /* 0x00000004ff127e24 */ /* 0x000fc8000f8e00ff */
[----:B------:R-:W-:-:S05]  /*142f0*/  IMAD R3, R3, 0x2, R18 ;  /* 0x0000000203037824 */ /* 0x000fca00078e0212 */
[----:B------:R0:W-:Y:S04]  /*14300*/  STL [R1+0x24], R3 ;  /* 0x0000240301007387 */ /* 0x0001e80000100800 */
[----:B------:R0:W-:Y:S04]  /*14310*/  STL [R1+0x44], RZ ;  /* 0x000044ff01007387 */ /* 0x0001e80000100800 */
[----:B------:R0:W-:Y:S02]  /*14320*/  STL [R1+0x10], R2 ;  /* 0x0000100201007387 */ /* 0x0001e40000100800 */
.L_x_1394:
[----:B--23--:R-:W2:Y:S01]  /*14330*/  LDL R9, [R1+0xc] ;  /* 0x00000c0001097983 */ /* 0x00cea20000100800 */
[----:B------:R-:W-:Y:S05]  /*14340*/  YIELD ;  /* 0x0000000000007946 */ /* 0x000fea0003800000 */
[----:B------:R-:W-:Y:S01]  /*14350*/  ULDC.64 UR4, c[0x0][0xa28] ;  /* 0x00028a0000047ab9 */ /* 0x000fe20000000a00 */
[----:B------:R-:W-:Y:S01]  /*14360*/  IMAD.MOV.U32 R0, RZ, RZ, RZ ;  /* 0x000000ffff007224 */ /* 0x000fe200078e00ff */
[----:B------:R-:W-:Y:S01]  /*14370*/  ISETP.NE.U32.AND P0, PT, RZ, UR4, PT ;  /* 0x00000004ff007c0c */ /* 0x000fe2000bf05070 */
[----:B01----:R-:W1:Y:S01]  /*14380*/  LDC.64 R4, c[0x0][0xa00] ;  /* 0x00028000ff047b82 */ /* 0x003e620000000a00 */
[----:B------:R-:W-:Y:S01]  /*14390*/  IMAD.MOV.U32 R10, RZ, RZ, RZ ;  /* 0x000000ffff0a7224 */ /* 0x000fe200078e00ff */
[----:B------:R-:W-:Y:S01]  /*143a0*/  ULDC.64 UR6, c[0x0][0xa08] ;  /* 0x0002820000067ab9 */ /* 0x000fe20000000a00 */
[----:B------:R-:W-:Y:S01]  /*143b0*/  ISETP.NE.AND.EX P0, PT, RZ, UR5, PT, P0 ;  /* 0x00000005ff007c0c */ /* 0x000fe2000bf05300 */
[----:B------:R-:W-:-:S12]  /*143c0*/  ULDC.64 UR4, c[0x0][0xa18] ;  /* 0x0002860000047ab9 */ /* 0x000fd80000000a00 */
[----:B0-----:R-:W2:Y:S02]  /*143d0*/  @P0 LDC.64 R2, c[0x0][0xa28] ;  /* 0x00028a00ff020b82 */ /* 0x001ea40000000a00 */
[----:B--2---:R-:W-:-:S05]  /*143e0*/  @P0 IMAD.WIDE R2, R9, 0x4, R2 ;  /* 0x0000000409020825 */ /* 0x004fca00078e0202 */
[----:B------:R0:W5:Y:S01]  /*143f0*/  @P0 LDG.E R0, desc[UR52][R2.64] ;  /* 0x0000003402000981 */ /* 0x000162000c1e1900 */
[----:B------:R-:W-:Y:S01]  /*14400*/  ISETP.NE.U32.AND P0, PT, RZ, UR4, PT ;  /* 0x00000004ff007c0c */ /* 0x000fe2000bf05070 */
[----:B-1----:R-:W-:Y:S01]  /*14410*/  IMAD.WIDE R4, R9, 0x4, R4 ;  /* 0x0000000409047825 */ /* 0x002fe200078e0204 */
[----:B------:R-:W-:Y:S02]  /*14420*/  ISETP.NE.U32.AND P1, PT, RZ, UR6, PT ;  /* 0x00000006ff007c0c */ /* 0x000fe4000bf25070 */
[----:B------:R-:W-:Y:S01]  /*14430*/  ISETP.NE.AND.EX P2, PT, RZ, UR5, PT, P0 ;  /* 0x00000005ff007c0c */ /* 0x000fe2000bf45300 */
[----:B------:R-:W-:Y:S01]  /*14440*/  ULDC.64 UR4, c[0x0][0xa00] ;  /* 0x0002800000047ab9 */ /* 0x000fe20000000a00 */
[----:B------:R-:W-:Y:S01]  /*14450*/  ISETP.NE.AND.EX P1, PT, RZ, UR7, PT, P1 ;  /* 0x00000007ff007c0c */ /* 0x000fe2000bf25310 */
[----:B------:R-:W-:Y:S01]  /*14460*/  IMAD.MOV.U32 R8, RZ, RZ, RZ ;  /* 0x000000ffff087224 */ /* 0x000fe200078e00ff */
[----:B------:R-:W-:Y:S01]  /*14470*/  ISETP.NE.U32.AND P0, PT, RZ, UR4, PT ;  /* 0x00000004ff007c0c */ /* 0x000fe2000bf05070 */
[----:B0-----:R-:W0:Y:S03]  /*14480*/  LDC.64 R2, c[0x0][0xa08] ;  /* 0x00028200ff027b82 */ /* 0x001e260000000a00 */
[----:B------:R-:W-:-:S05]  /*14490*/  ISETP.NE.AND.EX P0, PT, RZ, UR5, PT, P0 ;  /* 0x00000005ff007c0c */ /* 0x000fca000bf05300 */
[----:B------:R-:W1:Y:S08]  /*144a0*/  @P2 LDC.64 R6, c[0x0][0xa18] ;  /* 0x00028600ff062b82 */ /* 0x000e700000000a00 */
[----:B------:R-:W2:Y:S01]  /*144b0*/  @P0 LDG.E R10, desc[UR52][R4.64] ;  /* 0x00000034040a0981 */ /* 0x000ea2000c1e1900 */
[----:B------:R-:W-:Y:S01]  /*144c0*/  ULDC UR4, c[0x0][0x288] ;  /* 0x0000a20000047ab9 */ /* 0x000fe20000000800 */
[----:B0-----:R-:W-:-:S05]  /*144d0*/  IMAD.WIDE R2, R9, 0x4, R2 ;  /* 0x0000000409027825 */ /* 0x001fca00078e0202 */
[----:B------:R-:W5:Y:S01]  /*144e0*/  @P1 LDG.E R8, desc[UR52][R2.64] ;  /* 0x0000003402081981 */ /* 0x000f62000c1e1900 */
[----:B-1----:R-:W-:-:S03]  /*144f0*/  @P2 IMAD.WIDE R6, R9, 0x4, R6 ;  /* 0x0000000409062825 */ /* 0x002fc600078e0206 */
[----:B--2---:R0:W-:Y:S02]  /*14500*/  STL [R1+0x3c], R10 ;  /* 0x00003c0a01007387 */ /* 0x0041e40000100800 */
[----:B0-----:R-:W-:Y:S01]  /*14510*/  IMAD.U32 R10, RZ, RZ, UR4 ;  /* 0x00000004ff0a7e24 */ /* 0x001fe2000f8e00ff */
[----:B------:R-:W-:-:S05]  /*14520*/  ULDC.64 UR4, c[0x0][0x418] ;  /* 0x0001060000047ab9 */ /* 0x000fca0000000a00 */
        /* <DEDUP_REMOVED lines=11> */
[----:B------:R-:W0:Y:S04]  /*145e0*/  LDG.E R7, desc[UR52][R4.64] ;  /* 0x0000003404077981 */ /* 0x000e28000c1e1900 */
[----:B------:R-:W0:Y:S02]  /*145f0*/  LDG.E R4, desc[UR52][R4.64+0x4] ;  /* 0x0000043404047981 */ /* 0x000e24000c1e1900 */
[----:B0-----:R-:W-:-:S05]  /*14600*/  IMAD.IADD R10, R4, 0x1, -R7 ;  /* 0x00000001040a7824 */ /* 0x001fca00078e0a07 */
[----:B------:R1:W-:Y:S02]  /*14610*/  STL [R1+0x2c], R10 ;  /* 0x00002c0a01007387 */ /* 0x0003e40000100800 */
.L_x_1286:
[----:B------:R-:W2:Y:S01]  /*14620*/  LDL.LU R5, [R1+0x8] ;  /* 0x0000080001057983 */ /* 0x000ea20000300800 */
[----:B------:R-:W-:Y:S02]  /*14630*/  ULDC.64 UR4, c[0x0][0xa20] ;  /* 0x0002880000047ab9 */ /* 0x000fe40000000a00 */
[----:B------:R-:W-:-:S04]  /*14640*/  ISETP.NE.U32.AND P0, PT, RZ, UR4, PT ;  /* 0x00000004ff007c0c */ /* 0x000fc8000bf05070 */
[----:B------:R-:W-:Y:S02]  /*14650*/  ISETP.NE.AND.EX P0, PT, RZ, UR5, PT, P0 ;  /* 0x00000005ff007c0c */ /* 0x000fe4000bf05300 */
[C---:B--2---:R-:W-:Y:S02]  /*14660*/  LOP3.LUT R7, R5.reuse, 0xff000000, RZ, 0xc0, !PT ;  /* 0xff00000005077812 */ /* 0x044fe400078ec0ff */
[C---:B------:R-:W-:Y:S02]  /*14670*/  LOP3.LUT R4, R5.reuse, 0xff0000, RZ, 0xc0, !PT ;  /* 0x00ff000005047812 */ /* 0x040fe400078ec0ff */
[----:B------:R-:W-:Y:S02]  /*14680*/  SHF.R.U32.HI R7, RZ, 0x8, R7 ;  /* 0x00000008ff077819 */ /* 0x000fe40000011607 */
[----:B------:R-:W-:Y:S02]  /*14690*/  LOP3.LUT R16, R5, 0xffff, RZ, 0xc0, !PT ;  /* 0x0000ffff05107812 */ /* 0x000fe400078ec0ff */
[----:B------:R-:W-:Y:S01]  /*146a0*/  LEA.HI R7, R4, R7, RZ, 0x10 ;  /* 0x0000000704077211 */ /* 0x000fe200078f80ff */
[----:B-----5:R-:W-:-:S05]  /*146b0*/  IMAD.IADD R4, R8, 0x1, R0 ;  /* 0x0000000108047824 */ /* 0x020fca00078e0200 */
[----:B------:R2:W-:Y:S01]  /*146c0*/  STL [R1+0x14], R4 ;  /* 0x0000140401007387 */ /* 0x0005e20000100800 */
[----:B------:R-:W-:Y:S05]  /*146d0*/  @!P0 BRA `(.L_x_1287) ;  /* 0x0000000000108947 */ /* 0x000fea0003800000 */
[----:B------:R-:W3:Y:S02]  /*146e0*/  LDC.64 R2, c[0x0][0xa20] ;  /* 0x00028800ff027b82 */ /* 0x000ee40000000a00 */
[----:B---3--:R-:W-:-:S05]  /*146f0*/  IMAD.WIDE R2, R9, 0x4, R2 ;  /* 0x0000000409027825 */ /* 0x008fca00078e0202 */
[----:B------:R3:W5:Y:S01]  /*14700*/  LDG.E R6, desc[UR52][R2.64] ;  /* 0x0000003402067981 */ /* 0x000762000c1e1900 */
[----:B------:R-:W-:Y:S05]  /*14710*/  BRA `(.L_x_1288) ;  /* 0x0000000000107947 */ /* 0x000fea0003800000 */
.L_x_1287:
[----:B------:R-:W-:Y:S05]  /*14720*/  @!P1 BRA `(.L_x_1288) ;  /* 0x00000000000c9947 */ /* 0x000fea0003800000 */
[----:B------:R-:W3:Y:S04]  /*14730*/  LDG.E R6, desc[UR52][R2.64] ;  /* 0x0000003402067981 */ /* 0x000ee8000c1e1900 */
[----:B------:R-:W3:Y:S02]  /*14740*/  LDG.E R2, desc[UR52][R2.64+0x4] ;  /* 0x0000043402027981 */ /* 0x000ee4000c1e1900 */
[----:B---3--:R-:W-:-:S07]  /*14750*/  IMAD.IADD R6, R2, 0x1, -R6 ;  /* 0x0000000102067824 */ /* 0x008fce00078e0a06 */
.L_x_1288:
[----:B--2---:R-:W2:Y:S01]  /*14760*/  LDL.LU R4, [R1+0x4] ;  /* 0x0000040001047983 */ /* 0x004ea20000300800 */
[----:B---3--:R-:W3:Y:S01]  /*14770*/  LDC R2, c[0x0][0x448] ;  /* 0x00011200ff027b82 */ /* 0x008ee20000000800 */
[----:B-----5:R-:W-:Y:S01]  /*14780*/  IMAD.IADD R0, R6, 0x1, -R0 ;  /* 0x0000000106007824 */ /* 0x020fe200078e0a00 */
[----:B---3--:R-:W-:-:S13]  /*14790*/  ISETP.NE.AND P1, PT, R2, 0x1, PT ;  /* 0x000000010200780c */ /* 0x008fda0003f25270 */
[----:B------:R-:W3:Y:S08]  /*147a0*/  @P1 LDC R3, c[0x0][0x44c] ;  /* 0x00011300ff031b82 */ /* 0x000ef00000000800 */
[----:B------:R-:W4:Y:S01]  /*147b0*/  @P1 LDC R2, c[0x0][0x450] ;  /* 0x00011400ff021b82 */ /* 0x000f220000000800 */
[----:B--2---:R-:W-:-:S04]  /*147c0*/  IMAD.SHL.U32 R11, R4, 0x80, RZ ;  /* 0x00000080040b7824 */ /* 0x004fc800078e00ff */
[----:B------:R-:W-:Y:S01]  /*147d0*/  VIADD R4, R11, 0x7f ;  /* 0x0000007f0b047836 */ /* 0x000fe20000000000 */
[----:B------:R2:W-:Y:S03]  /*147e0*/  STL [R1+0x28], R11 ;  /* 0x0000280b01007387 */ /* 0x0005e60000100800 */
[----:B---3--:R-:W-:-:S04]  /*147f0*/  @P1 IMAD.HI.U32 R3, R4, R3, RZ ;  /* 0x0000000304031227 */ /* 0x008fc800078e00ff */
[----:B------:R-:W-:Y:S01]  /*14800*/  IMAD.MOV.U32 R6, RZ, RZ, R4 ;  /* 0x000000ffff067224 */ /* 0x000fe200078e0004 */
[----:B----4-:R-:W-:Y:S01]  /*14810*/  @P1 SHF.R.U32.HI R6, RZ, R2, R3 ;  /* 0x00000002ff061219 */ /* 0x010fe20000011603 */
[----:B------:R-:W-:-:S05]  /*14820*/  VIADD R4, R0, 0x7f ;  /* 0x0000007f00047836 */ /* 0x000fca0000000000 */
[----:B------:R-:W-:-:S04]  /*14830*/  SHF.R.S32.HI R2, RZ, 0x1f, R4 ;  /* 0x0000001fff027819 */ /* 0x000fc80000011404 */
[----:B------:R-:W-:Y:S02]  /*14840*/  LEA.HI R4, R2, R4, RZ, 0x7 ;  /* 0x0000000402047211 */ /* 0x000fe400078f38ff */
[----:B------:R-:W-:Y:S02]  /*14850*/  IADD3 R2, R0, 0x1, -R10 ;  /* 0x0000000100027810 */ /* 0x000fe40007ffe80a */
[----:B------:R-:W-:-:S03]  /*14860*/  SHF.R.S32.HI R9, RZ, 0x7, R4 ;  /* 0x00000007ff097819 */ /* 0x000fc60000011404 */
[----:B------:R-:W-:Y:S02]  /*14870*/  IMAD.IADD R6, R2, 0x1, R6 ;  /* 0x0000000102067824 */ /* 0x000fe400078e0206 */
[----:B------:R-:W3:Y:S01]  /*14880*/  LDC.64 R2, c[0x0][0x9e0] ;  /* 0x00027800ff027b82 */ /* 0x000ee20000000a00 */
[----:B------:R2:W-:Y:S01]  /*14890*/  STL [R1+0x58], R9 ;  /* 0x0000580901007387 */ /* 0x0005e20000100800 */
[----:B---3--:R-:W-:Y:S01]  /*148a0*/  ISETP.GE.AND P2, PT, R3, 0x1, PT ;  /* 0x000000010300780c */ /* 0x008fe20003f46270 */
[----:B------:R-:W-:-:S12]  /*148b0*/  IMAD.IADD R2, R6, 0x1, R2 ;  /* 0x0000000106027824 */ /* 0x000fd800078e0202 */
[----:B--2---:R-:W-:Y:S05]  /*148c0*/  @!P2 BRA `(.L_x_1289) ;  /* 0x000000000048a947 */ /* 0x004fea0003800000 */
[C---:B------:R-:W-:Y:S01]  /*148d0*/  ISETP.GT.AND P0, PT, R6.reuse, RZ, PT ;  /* 0x000000ff0600720c */ /* 0x040fe20003f04270 */
[----:B------:R-:W-:Y:S01]  /*148e0*/  BSSY B0, `(.L_x_1290) ;  /* 0x000000e000007945 */ /* 0x000fe20003800000 */
[----:B------:R-:W-:-:S11]  /*148f0*/  VIADD R8, R6, 0xffffffff ;  /* 0xffffffff06087836 */ /* 0x000fd60000000000 */
[----:B------:R-:W-:Y:S05]  /*14900*/  @P0 BRA `(.L_x_1291) ;  /* 0x00000000001c0947 */ /* 0x000fea0003800000 */
[----:B------:R-:W-:Y:S01]  /*14910*/  ISETP.NE.AND P0, PT, R3, 0x1, PT ;  /* 0x000000010300780c */ /* 0x000fe20003f05270 */
[----:B------:R-:W-:-:S12]  /*14920*/  IMAD.MOV R6, RZ, RZ, -R6 ;  /* 0x000000ffff067224 */ /* 0x000fd800078e0a06 */
[----:B------:R-:W2:Y:S02]  /*14930*/  @P0 LDC.64 R4, c[0x0][0x9e8] ;  /* 0x00027a00ff040b82 */ /* 0x000ea40000000a00 */
[----:B--2---:R-:W-:-:S05]  /*14940*/  @P0 IMAD.HI.U32 R4, R6, R4, RZ ;  /* 0x0000000406040227 */ /* 0x004fca00078e00ff */
[----:B------:R-:W-:-:S04]  /*14950*/  @P0 SHF.R.U32.HI R6, RZ, R5, R4 ;  /* 0x00000005ff060219 */ /* 0x000fc80000011604 */
[----:B------:R-:W-:Y:S01]  /*14960*/  LOP3.LUT R8, RZ, R6, RZ, 0x33, !PT ;  /* 0x00000006ff087212 */ /* 0x000fe200078e33ff */
[----:B------:R-:W-:Y:S06]  /*14970*/  BRA `(.L_x_1292) ;  /* 0x0000000000107947 */ /* 0x000fec0003800000 */
.L_x_1291:
[----:B------:R-:W-:-:S13]  /*14980*/  ISETP.NE.AND P0, PT, R3, 0x1, PT ;  /* 0x000000010300780c */ /* 0x000fda0003f05270 */
[----:B------:R-:W2:Y:S02]  /*14990*/  @P0 LDC.64 R4, c[0x0][0x9e8] ;  /* 0x00027a00ff040b82 */ /* 0x000ea40000000a00 */
[----:B--2---:R-:W-:-:S05]  /*149a0*/  @P0 IMAD.HI.U32 R4, R8, R4, RZ ;  /* 0x0000000408040227 */ /* 0x004fca00078e00ff */
[----:B------:R-:W-:-:S07]  /*149b0*/  @P0 SHF.R.U32.HI R8, RZ, R5, R4 ;  /* 0x00000005ff080219 */ /* 0x000fce0000011604 */
.L_x_1292:
[----:B------:R-:W-:Y:S05]  /*149c0*/  BSYNC B0 ;  /* 0x0000000000007941 */ /* 0x000fea0003800000 */
.L_x_1290:
[----:B------:R-:W-:-:S05]  /*149d0*/  IMAD R8, R8, R3, R3 ;  /* 0x0000000308087224 */ /* 0x000fca00078e0203 */
[----:B------:R-:W-:-:S07]  /*149e0*/  VIMNMX R2, R2, R8, PT ;  /* 0x0000000802027248 */ /* 0x000fce0003fe0100 */
.L_x_1289:
[----:B------:R-:W2:Y:S01]  /*149f0*/  @P1 LDC R4, c[0x0][0x44c] ;  /* 0x00011300ff041b82 */ /* 0x000ea20000000800 */
[----:B------:R-:W-:Y:S01]  /*14a00*/  IMAD.MOV.U32 R5, RZ, RZ, R11 ;  /* 0x000000ffff057224 */ /* 0x000fe200078e000b */
[----:B------:R-:W-:Y:S01]  /*14a10*/  ULDC UR4, c[0x0][0x9dc] ;  /* 0x0002770000047ab9 */ /* 0x000fe20000000800 */
[----:B------:R-:W-:-:S05]  /*14a20*/  VIADD R2, R2, 0x7f ;  /* 0x0000007f02027836 */ /* 0x000fca0000000000 */
[----:B------:R-:W3:Y:S01]  /*14a30*/  @P1 LDC R6, c[0x0][0x450] ;  /* 0x00011400ff061b82 */ /* 0x000ee20000000800 */
[----:B--2---:R-:W-:-:S05]  /*14a40*/  @P1 IMAD.HI.U32 R4, R11, R4, RZ ;  /* 0x000000040b041227 */ /* 0x004fca00078e00ff */
[----:B---3--:R-:W-:-:S04]  /*14a50*/  @P1 SHF.R.U32.HI R5, RZ, R6, R4 ;  /* 0x00000006ff051219 */ /* 0x008fc80000011604 */
[----:B------:R-:W-:Y:S02]  /*14a60*/  IADD3 R6, R5, R0, -R10 ;  /* 0x0000000005067210 */ /* 0x000fe40007ffe80a */
[----:B------:R-:W-:-:S04]  /*14a70*/  SHF.R.S32.HI R0, RZ, 0x1f, R2 ;  /* 0x0000001fff007819 */ /* 0x000fc80000011402 */
[----:B------:R-:W-:Y:S01]  /*14a80*/  LEA.HI R0, R0, R2, RZ, 0x7 ;  /* 0x0000000200007211 */ /* 0x000fe200078f38ff */
[----:B------:R-:W-:-:S03]  /*14a90*/  VIADD R2, R6, -UR4 ;  /* 0x8000000406027c36 */ /* 0x000fc60008000000 */
[----:B------:R-:W-:-:S04]  /*14aa0*/  SHF.R.S32.HI R4, RZ, 0x7, R0 ;  /* 0x00000007ff047819 */ /* 0x000fc80000011400 */
[----:B------:R-:W-:Y:S01]  /*14ab0*/  VIMNMX R0, R9, R4, PT ;  /* 0x0000000409007248 */ /* 0x000fe20003fe0100 */
[----:B------:R2:W-:Y:S01]  /*14ac0*/  STL [R1+0x54], R4 ;  /* 0x0000540401007387 */ /* 0x0005e20000100800 */
[----:B------:R-:W-:Y:S05]  /*14ad0*/  @!P2 BRA `(.L_x_1293) ;  /* 0x000000000044a947 */ /* 0x000fea0003800000 */
[----:B------:R-:W-:Y:S01]  /*14ae0*/  ISETP.GT.AND P0, PT, R6, -0x1, PT ;  /* 0xffffffff0600780c */ /* 0x000fe20003f04270 */
[----:B------:R-:W-:-:S12]  /*14af0*/  BSSY B0, `(.L_x_1294) ;  /* 0x000000d000007945 */ /* 0x000fd80003800000 */
[----:B------:R-:W-:Y:S05]  /*14b00*/  @P0 BRA `(.L_x_1295) ;  /* 0x00000000001c0947 */ /* 0x000fea0003800000 */
[----:B------:R-:W-:Y:S02]  /*14b10*/  ISETP.NE.AND P0, PT, R3, 0x1, PT ;  /* 0x000000010300780c */ /* 0x000fe40003f05270 */
[----:B------:R-:W-:-:S11]  /*14b20*/  LOP3.LUT R6, RZ, R6, RZ, 0x33, !PT ;  /* 0x00000006ff067212 */ /* 0x000fd600078e33ff */
[----:B--2---:R-:W2:Y:S02]  /*14b30*/  @P0 LDC.64 R4, c[0x0][0x9e8] ;  /* 0x00027a00ff040b82 */ /* 0x004ea40000000a00 */
[----:B--2---:R-:W-:-:S05]  /*14b40*/  @P0 IMAD.HI.U32 R4, R6, R4, RZ ;  /* 0x0000000406040227 */ /* 0x004fca00078e00ff */
[----:B------:R-:W-:-:S04]  /*14b50*/  @P0 SHF.R.U32.HI R6, RZ, R5, R4 ;  /* 0x00000005ff060219 */ /* 0x000fc80000011604 */
[----:B------:R-:W-:Y:S01]  /*14b60*/  LOP3.LUT R6, RZ, R6, RZ, 0x33, !PT ;  /* 0x00000006ff067212 */ /* 0x000fe200078e33ff */
[----:B------:R-:W-:Y:S06]  /*14b70*/  BRA `(.L_x_1296) ;  /* 0x0000000000107947 */ /* 0x000fec0003800000 */
.L_x_1295:
[----:B------:R-:W-:-:S13]  /*14b80*/  ISETP.NE.AND P0, PT, R3, 0x1, PT ;  /* 0x000000010300780c */ /* 0x000fda0003f05270 */
[----:B--2---:R-:W2:Y:S02]  /*14b90*/  @P0 LDC.64 R4, c[0x0][0x9e8] ;  /* 0x00027a00ff040b82 */ /* 0x004ea40000000a00 */
[----:B--2---:R-:W-:-:S05]  /*14ba0*/  @P0 IMAD.HI.U32 R4, R6, R4, RZ ;  /* 0x0000000406040227 */ /* 0x004fca00078e00ff */
[----:B------:R-:W-:-:S07]  /*14bb0*/  @P0 SHF.R.U32.HI R6, RZ, R5, R4 ;  /* 0x00000005ff060219 */ /* 0x000fce0000011604 */
.L_x_1296:
[----:B------:R-:W-:Y:S05]  /*14bc0*/  BSYNC B0 ;  /* 0x0000000000007941 */ /* 0x000fea0003800000 */
.L_x_1294:
[----:B------:R-:W-:-:S05]  /*14bd0*/  IMAD R3, R6, R3, RZ ;  /* 0x0000000306037224 */ /* 0x000fca00078e02ff */
[----:B------:R-:W-:-:S07]  /*14be0*/  VIMNMX R2, R2, R3, !PT ;  /* 0x0000000302027248 */ /* 0x000fce0007fe0100 */
.L_x_1293:
[----:B------:R-:W-:Y:S01]  /*14bf0*/  SHF.R.S32.HI R3, RZ, 0x1f, R2 ;  /* 0x0000001fff037819 */ /* 0x000fe20000011402 */
[----:B------:R-:W-:Y:S01]  /*14c00*/  IMAD.MOV.U32 R5, RZ, RZ, RZ ;  /* 0x000000ffff057224 */ /* 0x000fe200078e00ff */
[----:B--2---:R-:W-:Y:S01]  /*14c10*/  SHF.R.U32.HI R4, RZ, 0x10, R7 ;  /* 0x00000010ff047819 */ /* 0x004fe20000011607 */
[----:B------:R-:W-:Y:S01]  /*14c20*/  BSSY B0, `(.L_x_1297) ;  /* 0x0000029000007945 */ /* 0x000fe20003800000 */
[----:B------:R-:W-:Y:S01]  /*14c30*/  LEA.HI R3, R3, R2, RZ, 0x7 ;  /* 0x0000000203037211 */ /* 0x000fe200078f38ff */
[----:B01----:R-:W-:Y:S01]  /*14c40*/  IMAD.MOV.U32 R10, RZ, RZ, R5 ;  /* 0x000000ffff0a7224 */ /* 0x003fe200078e0005 */
[----:B------:R-:W-:Y:S02]  /*14c50*/  ISETP.NE.AND P0, PT, R4, RZ, PT ;  /* 0x000000ff0400720c */ /* 0x000fe40003f05270 */
[----:B------:R-:W-:Y:S02]  /*14c60*/  SHF.R.S32.HI R3, RZ, 0x7, R3 ;  /* 0x00000007ff037819 */ /* 0x000fe40000011403 */
[----:B------:R-:W-:-:S02]  /*14c70*/  LOP3.LUT R8, R7, 0xff, RZ, 0xc0, !PT ;  /* 0x000000ff07087812 */ /* 0x000fc400078ec0ff */
[----:B------:R-:W-:-:S04]  /*14c80*/  VIMNMX R9, RZ, R3, !PT ;  /* 0x00000003ff097248 */ /* 0x000fc80007fe0100 */
[----:B------:R-:W-:Y:S01]  /*14c90*/  ISETP.GT.AND P1, PT, R0, R9, PT ;  /* 0x000000090000720c */ /* 0x000fe20003f24270 */
[----:B------:R0:W-:Y:S02]  /*14ca0*/  STL [R1+0x34], R9 ;  /* 0x0000340901007387 */ /* 0x0001e40000100800 */
[----:B------:R-:W1:Y:S02]  /*14cb0*/  @!P0 LDC R4, c[0x0][0x9f0] ;  /* 0x00027c00ff048b82 */ /* 0x000e640000000800 */
[----:B------:R0:W-:Y:S04]  /*14cc0*/  STL [R1+0x38], R5 ;  /* 0x0000380501007387 */ /* 0x0001e80000100800 */
[----:B------:R0:W-:Y:S04]  /*14cd0*/  STL [R1+0x50], R8 ;  /* 0x0000500801007387 */ /* 0x0001e80000100800 */
[----:B------:R-:W-:Y:S05]  /*14ce0*/  @!P1 BRA `(.L_x_1298) ;  /* 0x0000000000709947 */ /* 0x000fea0003800000 */
[-C--:B01----:R-:W-:Y:S02]  /*14cf0*/  IABS R5, R4.reuse ;  /* 0x0000000400057213 */ /* 0x083fe40000000000 */
[----:B------:R-:W-:Y:S02]  /*14d00*/  IABS R7, R4 ;  /* 0x0000000400077213 */ /* 0x000fe40000000000 */
[----:B------:R-:W0:Y:S03]  /*14d10*/  I2F.RP R2, R5 ;  /* 0x0000000500027306 */ /* 0x000e260000209400 */
[----:B------:R-:W-:-:S05]  /*14d20*/  IMAD.MOV R7, RZ, RZ, -R7 ;  /* 0x000000ffff077224 */ /* 0x000fca00078e0a07 */
[----:B0-----:R-:W0:Y:S02]  /*14d30*/  MUFU.RCP R2, R2 ;  /* 0x0000000200027308 */ /* 0x001e240000001000 */
[----:B0-----:R-:W-:-:S06]  /*14d40*/  VIADD R2, R2, 0xffffffe ;  /* 0x0ffffffe02027836 */ /* 0x001fcc0000000000 */
[----:B------:R-:W0:Y:S02]  /*14d50*/  F2I.FTZ.U32.TRUNC.NTZ R3, R2 ;  /* 0x0000000200037305 */ /* 0x000e24000021f000 */
[----:B0-----:R-:W-:-:S04]  /*14d60*/  IMAD.MOV R2, RZ, RZ, -R3 ;  /* 0x000000ffff027224 */ /* 0x001fc800078e0a03 */
[----:B------:R-:W-:Y:S02]  /*14d70*/  IMAD R6, R2, R5, RZ ;  /* 0x0000000502067224 */ /* 0x000fe400078e02ff */
[----:B------:R-:W-:-:S04]  /*14d80*/  IMAD.MOV.U32 R2, RZ, RZ, RZ ;  /* 0x000000ffff027224 */ /* 0x000fc800078e00ff */
[----:B------:R-:W-:Y:S01]  /*14d90*/  IMAD.HI.U32 R6, R3, R6, R2 ;  /* 0x0000000603067227 */ /* 0x000fe200078e0002 */
[----:B------:R-:W-:-:S05]  /*14da0*/  IADD3 R3, R4, -0x1, R0 ;  /* 0xffffffff04037810 */ /* 0x000fca0007ffe000 */
[----:B------:R-:W-:-:S05]  /*14db0*/  IMAD.IADD R3, R3, 0x1, -R9 ;  /* 0x0000000103037824 */ /* 0x000fca00078e0a09 */
[----:B------:R-:W-:Y:S02]  /*14dc0*/  IABS R2, R3 ;  /* 0x0000000300027213 */ /* 0x000fe40000000000 */
[----:B------:R-:W-:-:S03]  /*14dd0*/  LOP3.LUT R3, R3, R4, RZ, 0x3c, !PT ;  /* 0x0000000403037212 */ /* 0x000fc600078e3cff */
        /* <DEDUP_REMOVED lines=13> */
.L_x_1298:
[----:B------:R-:W-:Y:S05]  /*14eb0*/  BSYNC B0 ;  /* 0x0000000000007941 */ /* 0x000fea0003800000 */
.L_x_1297:
[----:B------:R-:W-:Y:S01]  /*14ec0*/  IMAD.MOV.U32 R3, RZ, RZ, R10 ;  /* 0x000000ffff037224 */ /* 0x000fe200078e000a */
[----:B------:R-:W-:Y:S03]  /*14ed0*/  BSSY B7, `(.L_x_1299) ;  /* 0x00003cf000077945 */ /* 0x000fe60003800000 */
[----:B------:R-:W-:-:S05]  /*14ee0*/  IMAD R2, R8, R3, R9 ;  /* 0x0000000308027224 */ /* 0x000fca00078e0209 */
[----:B------:R-:W-:Y:S01]  /*14ef0*/  VIADDMNMX R0, R2, R3, R0, PT ;  /* 0x0000000302007246 */ /* 0x000fe20003800100 */
        /* <DEDUP_REMOVED lines=8> */
[----:B0-----:R-:W0:Y:S01]  /*14f80*/  S2R R5, SR_LANEID ;  /* 0x0000000000057919 */ /* 0x001e220000000000 */
[----:B------:R-:W-:Y:S01]  /*14f90*/  VOTEU.ANY UR4, UPT, PT ;  /* 0x0000000000047886 */ /* 0x000fe200038e0100 */
[----:B------:R-:W3:Y:S01]  /*14fa0*/  LDC.64 R2, c[0x0][0xc60] ;  /* 0x00031800ff027b82 */ /* 0x000ee20000000a00 */
[----:B------:R-:W0:Y:S02]  /*14fb0*/  FLO.U32 R0, UR4 ;  /* 0x0000000400007d00 */ /* 0x000e2400080e0000 */
[----:B0-----:R-:W-:-:S06]  /*14fc0*/  ISETP.EQ.U32.AND P0, PT, R0, R5, PT ;  /* 0x000000050000720c */ /* 0x001fcc0003f02070 */
[----:B------:R-:W3:Y:S07]  /*14fd0*/  POPC R5, UR4 ;  /* 0x0000000400057d09 */ /* 0x000eee0008000000 */
[----:B---3--:R-:W3:Y:S01]  /*14fe0*/  @P0 ATOMG.E.ADD.STRONG.GPU PT, R3, desc[UR52][R2.64], R5 ;  /* 0x00000005020309a8 */ /* 0x008ee200081ee1f4 */
[----:B-1----:R-:W0:Y:S02]  /*14ff0*/  S2R R4, SR_LTMASK ;  /* 0x0000000000047919 */ /* 0x002e240000003900 */
[----:B0-----:R-:W-:-:S04]  /*15000*/  LOP3.LUT R4, R4, UR4, RZ, 0xc0, !PT ;  /* 0x0000000404047c12 */ /* 0x001fc8000f8ec0ff */
[----:B------:R-:W0:Y:S01]  /*15010*/  POPC R7, R4 ;  /* 0x0000000400077309 */ /* 0x000e220000000000 */
[----:B---3--:R-:W0:Y:S02]  /*15020*/  SHFL.IDX PT, R0, R3, R0, 0x1f ;  /* 0x00001f0003007589 */ /* 0x008e2400000e0000 */
[----:B0-----:R-:W-:-:S05]  /*15030*/  IADD3 R0, R0, UR37, R7 ;  /* 0x0000002500007c10 */ /* 0x001fca000fffe007 */
[----:B------:R4:W-:Y:S01]  /*15040*/  STL [R1], R0 ;  /* 0x0000000001007387 */ /* 0x0009e20000100800 */
[----:B------:R-:W-:Y:S05]  /*15050*/  BRA `(.L_x_1301) ;  /* 0x0000003800d87947 */ /* 0x000fea0003800000 */
.L_x_1300:
        /* <DEDUP_REMOVED lines=8> */
[----:B-1----:R-:W-:Y:S02]  /*150e0*/  IMAD.U32 R4, RZ, RZ, UR6 ;  /* 0x00000006ff047e24 */ /* 0x002fe4000f8e00ff */
[----:B------:R-:W1:Y:S01]  /*150f0*/  LDC.64 R2, c[0x4][R2] ;  /* 0x0100000002027b82 */ /* 0x000e620000000a00 */
[----:B0-----:R-:W-:Y:S02]  /*15100*/  IMAD.U32 R5, RZ, RZ, UR7 ;  /* 0x00000007ff057e24 */ /* 0x001fe4000f8e00ff */
[----:B------:R-:W-:Y:S02]  /*15110*/  IMAD.U32 R6, RZ, RZ, UR8 ;  /* 0x00000008ff067e24 */ /* 0x000fe4000f8e00ff */
[----:B------:R-:W-:-:S02]  /*15120*/  IMAD.U32 R7, RZ, RZ, UR9 ;  /* 0x00000009ff077e24 */ /* 0x000fc4000f8e00ff */
[----:B--2---:R-:W-:Y:S02]  /*15130*/  IMAD.U32 R10, RZ, RZ, UR4 ;  /* 0x00000004ff0a7e24 */ /* 0x004fe4000f8e00ff */
[----:B------:R-:W-:Y:S02]  /*15140*/  IMAD.U32 R11, RZ, RZ, UR5 ;  /* 0x00000005ff0b7e24 */ /* 0x000fe4000f8e00ff */
[----:B------:R-:W-:Y:S02]  /*15150*/  IMAD.MOV.U32 R8, RZ, RZ, 0x70 ;  /* 0x00000070ff087424 */ /* 0x000fe400078e00ff */
[----:B------:R-:W-:Y:S02]  /*15160*/  IMAD.MOV.U32 R12, RZ, RZ, 0x1 ;  /* 0x00000001ff0c7424 */ /* 0x000fe400078e00ff */
[----:B------:R-:W-:-:S07]  /*15170*/  IMAD.MOV.U32 R13, RZ, RZ, RZ ;  /* 0x000000ffff0d7224 */ /* 0x000fce00078e00ff */
[----:B------:R-:W-:-:S07]  /*15180*/  LEPC R20, `(.L_x_1303) ;  /* 0x000000001014794e */ /* 0x000fce0000000000 */
[----:B-1----:R-:W-:Y:S05]  /*15190*/  CALL.ABS.NOINC R2 ;  /* 0x0000000002007343 */ /* 0x002fea0003c00000 */
.L_x_1303:
[----:B------:R-:W-:Y:S05]  /*151a0*/  BSYNC B6 ;  /* 0x0000000000067941 */ /* 0x000fea0003800000 */
.L_x_1302:
        /* <DEDUP_REMOVED lines=9> */
[----:B-1----:R-:W-:Y:S02]  /*15240*/  IMAD.U32 R4, RZ, RZ, UR6 ;  /* 0x00000006ff047e24 */ /* 0x002fe4000f8e00ff */
[----:B0-----:R-:W-:Y:S02]  /*15250*/  IMAD.U32 R5, RZ, RZ, UR7 ;  /* 0x00000007ff057e24 */ /* 0x001fe4000f8e00ff */
[----:B------:R-:W-:Y:S02]  /*15260*/  IMAD.U32 R6, RZ, RZ, UR8 ;  /* 0x00000008ff067e24 */ /* 0x000fe4000f8e00ff */
[----:B------:R-:W-:-:S02]  /*15270*/  IMAD.U32 R7, RZ, RZ, UR9 ;  /* 0x00000009ff077e24 */ /* 0x000fc4000f8e00ff */
[----:B--2---:R-:W-:Y:S02]  /*15280*/  IMAD.U32 R10, RZ, RZ, UR4 ;  /* 0x00000004ff0a7e24 */ /* 0x004fe4000f8e00ff */
[----:B------:R-:W-:Y:S02]  /*15290*/  IMAD.U32 R11, RZ, RZ, UR5 ;  /* 0x00000005ff0b7e24 */ /* 0x000fe4000f8e00ff */
[----:B------:R-:W-:Y:S02]  /*152a0*/  IMAD.MOV.U32 R8, RZ, RZ, 0x70 ;  /* 0x00000070ff087424 */ /* 0x000fe400078e00ff */
[----:B------:R-:W-:Y:S02]  /*152b0*/  IMAD.MOV.U32 R12, RZ, RZ, 0x1 ;  /* 0x00000001ff0c7424 */ /* 0x000fe400078e00ff */
[----:B---3--:R-:W-:-:S07]  /*152c0*/  IMAD.MOV.U32 R13, RZ, RZ, RZ ;  /* 0x000000ffff0d7224 */ /* 0x008fce00078e00ff */
[----:B------:R-:W-:-:S07]  /*152d0*/  LEPC R20, `(.L_x_1306) ;  /* 0x000000001014794e */ /* 0x000fce0000000000 */
[----:B----4-:R-:W-:Y:S05]  /*152e0*/  CALL.ABS.NOINC R2 ;  /* 0x0000000002007343 */ /* 0x010fea0003c00000 */
.L_x_1306:
        /* <DEDUP_REMOVED lines=15> */
.L_x_1305:
[----:B------:R-:W-:Y:S05]  /*153e0*/  BSYNC B6 ;  /* 0x0000000000067941 */ /* 0x000fea0003800000 */
.L_x_1304:
[----:B------:R-:W3:Y:S01]  /*153f0*/  LDL R0, [R1+0xc] ;  /* 0x00000c0001007983 */ /* 0x000ee20000100800 */
[----:B------:R-:W-:Y:S02]  /*15400*/  ULDC.64 UR4, c[0x0][0x9f8] ;  /* 0x00027e0000047ab9 */ /* 0x000fe40000000a00 */
[----:B------:R-:W-:Y:S01]  /*15410*/  ISETP.NE.U32.AND P0, PT, RZ, UR4, PT ;  /* 0x00000004ff007c0c */ /* 0x000fe2000bf05070 */
[----:B------:R-:W4:Y:S03]  /*15420*/  LDL R17, [R1+0x30] ;  /* 0x0000300001117983 */ /* 0x000f260000100800 */
[----:B------:R-:W-:Y:S01]  /*15430*/  ISETP.NE.AND.EX P0, PT, RZ, UR5, PT, P0 ;  /* 0x00000005ff007c0c */ /* 0x000fe2000bf05300 */
[----:B------:R-:W-:-:S12]  /*15440*/  ULDC.64 UR4, c[0x0][0xa08] ;  /* 0x0002820000047ab9 */ /* 0x000fd80000000a00 */
[----:B------:R-:W5:Y:S01]  /*15450*/  @P0 LDC.64 R2, c[0x0][0x9f8] ;  /* 0x00027e00ff020b82 */ /* 0x000f620000000a00 */
[----:B---3--:R-:W-:Y:S02]  /*15460*/  IMAD.MOV.U32 R7, RZ, RZ, R0 ;  /* 0x000000ffff077224 */ /* 0x008fe400078e0000 */
[----:B-----5:R-:W-:-:S05]  /*15470*/  @P0 IMAD.WIDE R2, R0, 0x4, R2 ;  /* 0x0000000400020825 */ /* 0x020fca00078e0202 */
[----:B------:R3:W0:Y:S01]  /*15480*/  @P0 LDG.E R7, desc[UR52][R2.64] ;  /* 0x0000003402070981 */ /* 0x000622000c1e1900 */
[----:B----4-:R-:W-:Y:S01]  /*15490*/  VIADD R0, R17, 0xffffffff ;  /* 0xffffffff11007836 */ /* 0x010fe20000000000 */
[----:B---3--:R-:W3:Y:S02]  /*154a0*/  LDC.64 R2, c[0x0][0x418] ;  /* 0x00010600ff027b82 */ /* 0x008ee40000000a00 */
[----:B---3--:R-:W-:Y:S01]  /*154b0*/  LOP3.LUT P0, RZ, R2, UR4, RZ, 0xfc, !PT ;  /* 0x0000000402ff7c12 */ /* 0x008fe2000f80fcff */
[----:B------:R-:W-:-:S03]  /*154c0*/  UMOV UR4, 0xffffffff ;  /* 0xffffffff00047882 */ /* 0x000fc60000000000 */
[----:B------:R-:W-:Y:S02]  /*154d0*/  LOP3.LUT P0, RZ, R3, UR5, RZ, 0xfc, P0 ;  /* 0x0000000503ff7c12 */ /* 0x000fe4000800fcff */
[----:B0-----:R-:W-:Y:S01]  /*154e0*/  SHF.R.S32.HI R8, RZ, 0x1f, R7 ;  /* 0x0000001fff087819 */ /* 0x001fe20000011407 */
[----:B------:R0:W-:Y:S01]  /*154f0*/  STL [R1+0x8], R7 ;  /* 0x0000080701007387 */ /* 0x0001e20000100800 */
[----:B------:R-:W-:-:S03]  /*15500*/  SEL R17, R7, RZ, !P0 ;  /* 0x000000ff07117207 */ /* 0x000fc60004000000 */
[----:B------:R0:W-:Y:S01]  /*15510*/  STL [R1+0x1c], R8 ;  /* 0x00001c0801007387 */ /* 0x0001e20000100800 */
[----:B------:R-:W-:Y:S05]  /*15520*/  BRA.DIV UR4, `(.L_x_1307) ;  /* 0x0000004e04e07947 */ /* 0x000fea000b800000 */
[----:B-1----:R-:W1:Y:S02]  /*15530*/  S2R R4, SR_TID.X ;  /* 0x0000000000047919 */ /* 0x002e640000002100 */
[----:B-1----:R-:W-:-:S04]  /*15540*/  SHF.R.U32.HI R4, RZ, 0x5, R4 ;  /* 0x00000005ff047819 */ /* 0x002fc80000011604 */
[----:B------:R-:W-:-:S05]  /*15550*/  LOP3.LUT R4, R4, 0x3, RZ, 0xc0, !PT ;  /* 0x0000000304047812 */ /* 0x000fca00078ec0ff */
[----:B------:R1:W3:Y:S02]  /*15560*/  SHFL.IDX PT, R14, R4, RZ, 0x1f ;  /* 0x00001fff040e7589 */ /* 0x0002e400000e0000 */
.L_x_1410:
[----:B-1----:R-:W4:Y:S01]  /*15570*/  LDL.LU R4, [R1+0x18] ;  /* 0x0000180001047983 */ /* 0x002f220000300800 */
[----:B------:R-:W-:Y:S02]  /*15580*/  PLOP3.LUT P1, PT, PT, PT, PT, 0x8, 0x0 ;  /* 0x000000000000781c */ /* 0x000fe40003f2e170 */
[----:B---3--:R-:W-:Y:S01]  /*15590*/  ISETP.NE.AND P0, PT, R14, RZ, PT ;  /* 0x000000ff0e00720c */ /* 0x008fe20003f05270 */
[----:B------:R1:W-:Y:S01]  /*155a0*/  STL [R1+0x4], R0 ;  /* 0x0000040001007387 */ /* 0x0003e20000100800 */
[----:B----4-:R-:W-:-:S09]  /*155b0*/  LOP3.LUT R4, R4, 0xfffffffe, RZ, 0xc0, !PT ;  /* 0xfffffffe04047812 */ /* 0x010fd200078ec0ff */
[----:B------:R-:W-:-:S05]  /*155c0*/  @P1 LOP3.LUT R4, R4, 0x1, RZ, 0xfc, !PT ;  /* 0x0000000104041812 */ /* 0x000fca00078efcff */
[----:B------:R1:W-:Y:S01]  /*155d0*/  STL [R1+0x18], R4 ;  /* 0x0000180401007387 */ /* 0x0003e20000100800 */
[----:B------:R-:W-:Y:S05]  /*155e0*/  @P0 BRA `(.L_x_1308) ;  /* 0x0000000400200947 */ /* 0x000fea0003800000 */
[----:B------:R-:W-:-:S03]  /*155f0*/  UMOV UR4, 0xffffffff ;  /* 0xffffffff00047882 */ /* 0x000fc60000000000 */
[----:B------:R-:W-:Y:S05]  /*15600*/  BRA.DIV UR4, `(.L_x_1309) ;  /* 0x0000004e04dc7947 */ /* 0x000fea000b800000 */
[----:B------:R-:W-:-:S13]  /*15610*/  ELECT P6, URZ, PT ;  /* 0x00000000003f782f */ /* 0x000fda00038c0000 */
.L_x_1413:
[----:B------:R-:W-:Y:S05]  /*15620*/  @!P6 BRA `(.L_x_1308) ;  /* 0x000000040010e947 */ /* 0x000fea0003800000 */
[----:B------:R-:W-:-:S04]  /*15630*/  ISETP.NE.U32.AND P0, PT, R2, RZ, PT ;  /* 0x000000ff0200720c */ /* 0x000fc80003f05070 */
[----:B------:R-:W-:-:S13]  /*15640*/  ISETP.NE.AND.EX P0, PT, R3, RZ, PT, P0 ;  /* 0x000000ff0300720c */ /* 0x000fda0003f05300 */
[----:B------:R-:W-:Y:S05]  /*15650*/  @!P0 BRA `(.L_x_1310) ;  /* 0x0000000000508947 */ /* 0x000fea0003800000 */
[----:B------:R-:W3:Y:S01]  /*15660*/  LDC R6, c[0x0][0x43c] ;  /* 0x00010f00ff067b82 */ /* 0x000ee20000000800 */
[----:B------:R-:W-:Y:S01]  /*15670*/  IMAD.MOV.U32 R9, RZ, RZ, R0 ;  /* 0x000000ffff097224 */ /* 0x000fe200078e0000 */
[----:B------:R-:W-:-:S03]  /*15680*/  ULDC.64 UR4, c[0x0][0x428] ;  /* 0x00010a0000047ab9 */ /* 0x000fc60000000a00 */
[----:B-1----:R-:W-:Y:S01]  /*15690*/  IMAD.MOV.U32 R0, RZ, RZ, R9 ;  /* 0x000000ffff007224 */ /* 0x002fe200078e0009 */
[----:B---3--:R-:W-:-:S13]  /*156a0*/  ISETP.NE.AND P0, PT, R6, 0x1, PT ;  /* 0x000000010600780c */ /* 0x008fda0003f05270 */
        /* <DEDUP_REMOVED lines=15> */
.L_x_1310:
[----:B---3--:R-:W3:Y:S01]  /*157a0*/  LDL R2, [R1+0x10] ;  /* 0x0000100001027983 */ /* 0x008ee20000100800 */
[----:B-1----:R-:W-:Y:S01]  /*157b0*/  IMAD R0, R19, 0x8, R18 ;  /* 0x0000000813007824 */ /* 0x002fe200078e0212 */
[----:B---3--:R-:W-:-:S04]  /*157c0*/  SHF.L.U32 R2, R2, 0x1f, RZ ;  /* 0x0000001f02027819 */ /* 0x008fc800000006ff */
[----:B------:R-:W1:Y:S02]  /*157d0*/  SYNCS.PHASECHK.TRANS64.TRYWAIT P0, [R0+URZ+0x28840], R2 ;  /* 0x02884002000075a7 */ /* 0x000e64000800017f */
[----:B-1----:R-:W-:Y:S05]  /*157e0*/  @!P0 BRA `(.L_x_1311) ;  /* 0x0000004c00848947 */ /* 0x002fea0003800000 */
.L_x_1414:
[----:B------:R-:W3:Y:S02]  /*157f0*/  S2R R3, SR_TID.X ;  /* 0x0000000000037919 */ /* 0x000ee40000002100 */
[----:B---3--:R-:W-:-:S04]  /*15800*/  LOP3.LUT R3, R3, 0x7f, RZ, 0xc0, !PT ;  /* 0x0000007f03037812 */ /* 0x008fc800078ec0ff */
[----:B------:R-:W-:-:S13]  /*15810*/  ISETP.NE.AND P0, PT, R3, RZ, PT ;  /* 0x000000ff0300720c */ /* 0x000fda0003f05270 */
        /* <DEDUP_REMOVED lines=8> */
.L_x_1312:
[----:B------:R-:W3:Y:S04]  /*158a0*/  LDL R4, [R1+0x4] ;  /* 0x0000040001047983 */ /* 0x000ee80000100800 */
[----:B------:R-:W4:Y:S04]  /*158b0*/  LDL R3, [R1+0x14] ;  /* 0x0000140001037983 */ /* 0x000f280000100800 */
[----:B-1----:R-:W2:Y:S01]  /*158c0*/  LDL.LU R2, [R1+0x18] ;  /* 0x0000180001027983 */ /* 0x002ea20000300800 */
        /* <DEDUP_REMOVED lines=14> */
[----:B---3--:R-:W-:Y:S02]  /*159b0*/  R2UR UR11, R4 ;  /* 0x00000000040b72ca */ /* 0x008fe400000e0000 */
[----:B----4-:R-:W-:Y:S02]  /*159c0*/  R2UR UR5, R3 ;  /* 0x00000000030572ca */ /* 0x010fe400000e0000 */
[----:B--2---:R-:W-:-:S04]  /*159d0*/  LOP3.LUT R2, R2, 0xfffffffe, RZ, 0xc0, !PT ;  /* 0xfffffffe02027812 */ /* 0x004fc800078ec0ff */
[----:B------:R-:W-:-:S07]  /*159e0*/  @P0 LOP3.LUT R2, R2, 0x1, RZ, 0xfc, !PT ;  /* 0x0000000102020812 */ /* 0x000fce00078efcff */
[----:B------:R-:W-:Y:S01]  /*159f0*/  ULEA UR11, UR11, UR5, 0x7 ;  /* 0x000000050b0b7291 */ /* 0x000fe2000f8e383f */
[----:B------:R3:W-:Y:S01]  /*15a00*/  STL [R1+0x18], R2 ;  /* 0x0000180201007387 */ /* 0x0007e20000100800 */
[----:B------:R-:W-:-:S09]  /*15a10*/  UIADD3.X UR5, URZ, UR39, URZ, UP0, !UPT ;  /* 0x000000273f057290 */ /* 0x000fd200087fe43f */
[----:B------:R1:W-:Y:S02]  /*15a20*/  UTMALDG.4D [UR8], [UR4], desc[UR6] ;  /* 0x00000608040075b4 */ /* 0x0003e40008019000 */
[----:B-1----:R-:W-:Y:S01]  /*15a30*/  UMOV UR8, UR14 ;  /* 0x0000000e00087c82 */ /* 0x002fe20008000000 */
[----:B------:R-:W-:Y:S02]  /*15a40*/  UMOV UR10, UR15 ;  /* 0x0000000f000a7c82 */ /* 0x000fe40008000000 */
[----:B------:R3:W-:Y:S02]  /*15a50*/  UTMALDG.4D [UR8], [UR4], desc[UR6] ;  /* 0x00000608040075b4 */ /* 0x0007e40008019000 */
[----:B---3--:R-:W-:Y:S01]  /*15a60*/  NOP ;  /* 0x0000000000007918 */ /* 0x008fe20000000000 */
.L_x_1308:
[----:B------:R-:W1:Y:S01]  /*15a70*/  LDL.LU R3, [R1+0x3c] ;  /* 0x00003c0001037983 */ /* 0x000e620000300800 */
[----:B------:R-:W-:Y:S05]  /*15a80*/  WARPSYNC.ALL ;  /* 0x0000000000007948 */ /* 0x000fea0003800000 */
[----:B------:R-:W-:Y:S01]  /*15a90*/  ULDC.64 UR4, c[0x0][0x298] ;  /* 0x0000a60000047ab9 */ /* 0x000fe20000000a00 */
[----:B------:R-:W-:Y:S01]  /*15aa0*/  BSSY B6, `(.L_x_1313) ;  /* 0x000001c000067945 */ /* 0x000fe20003800000 */
[----:B------:R-:W-:Y:S01]  /*15ab0*/  BAR.SYNC.DEFER_BLOCKING 0x8, 0x180 ;  /* 0x0206000000007b1d */ /* 0x000fe20000010000 */
[----:B-1----:R-:W-:Y:S01]  /*15ac0*/  SHF.R.S32.HI R0, RZ, 0x1f, R3 ;  /* 0x0000001fff007819 */ /* 0x002fe20000011403 */
[----:B------:R-:W-:-:S04]  /*15ad0*/  IMAD.WIDE.U32 R4, R3, UR4, RZ ;  /* 0x0000000403047c25 */ /* 0x000fc8000f8e00ff */
[----:B------:R-:W-:Y:S01]  /*15ae0*/  IMAD R2, R0, UR4, RZ ;  /* 0x0000000400027c24 */ /* 0x000fe2000f8e02ff */
[----:B------:R1:W-:Y:S01]  /*15af0*/  STL.64 [R1+0x48], R4 ;  /* 0x0000480401007387 */ /* 0x0003e20000100a00 */
[----:B------:R-:W-:Y:S02]  /*15b00*/  VIADD R0, R18, 0x10400 ;  /* 0x0001040012007836 */ /* 0x000fe40000000000 */
[----:B------:R-:W-:-:S03]  /*15b10*/  IMAD R2, R3, UR5, R2 ;  /* 0x0000000503027c24 */ /* 0x000fc6000f8e0202 */
[----:B------:R-:W-:Y:S01]  /*15b20*/  LOP3.LUT P0, RZ, R0, 0x3ff, RZ, 0xc0, !PT ;  /* 0x000003ff00ff7812 */ /* 0x000fe2000780c0ff */
[----:B------:R-:W-:-:S05]  /*15b30*/  IMAD.IADD R0, R5, 0x1, R2 ;  /* 0x0000000105007824 */ /* 0x000fca00078e0202 */
[----:B------:R1:W-:Y:S07]  /*15b40*/  STL [R1+0x3c], R0 ;  /* 0x00003c0001007387 */ /* 0x0003ee0000100800 */
[----:B------:R-:W-:Y:S05]  /*15b50*/  @!P0 BRA `(.L_x_1314) ;  /* 0x0000000000408947 */ /* 0x000fea0003800000 */
[----:B------:R-:W-:Y:S01]  /*15b60*/  MOV R2, 0x0 ;  /* 0x0000000000027802 */ /* 0x000fe20000000f00 */
[----:B------:R-:W-:Y:S01]  /*15b70*/  ULDC.64 UR4, c[0x4][0xa0] ;  /* 0x0100280000047ab9 */ /* 0x000fe20000000a00 */
[----:B------:R-:W-:Y:S01]  /*15b80*/  ULDC.64 UR6, c[0x4][0xa8] ;  /* 0x01002a0000067ab9 */ /* 0x000fe20000000a00 */
[----:B------:R-:W-:Y:S01]  /*15b90*/  ULDC.64 UR8, c[0x4][0x20] ;  /* 0x0100080000087ab9 */ /* 0x000fe20000000a00 */
[----:B-1----:R-:W-:Y:S02]  /*15ba0*/  IMAD.U32 R4, RZ, RZ, UR4 ;  /* 0x00000004ff047e24 */ /* 0x002fe4000f8e00ff */
[----:B------:R-:W1:Y:S01]  /*15bb0*/  LDC.64 R2, c[0x4][R2] ;  /* 0x0100000002027b82 */ /* 0x000e620000000a00 */
[----:B------:R-:W-:Y:S02]  /*15bc0*/  IMAD.U32 R5, RZ, RZ, UR5 ;  /* 0x00000005ff057e24 */ /* 0x000fe4000f8e00ff */
[----:B------:R-:W-:Y:S02]  /*15bd0*/  IMAD.U32 R6, RZ, RZ, UR6 ;  /* 0x00000006ff067e24 */ /* 0x000fe4000f8e00ff */
[----:B0-----:R-:W-:-:S02]  /*15be0*/  IMAD.U32 R7, RZ, RZ, UR7 ;  /* 0x00000007ff077e24 */ /* 0x001fc4000f8e00ff */
[----:B--2---:R-:W-:Y:S02]  /*15bf0*/  IMAD.U32 R10, RZ, RZ, UR8 ;  /* 0x00000008ff0a7e24 */ /* 0x004fe4000f8e00ff */
[----:B------:R-:W-:Y:S02]  /*15c00*/  IMAD.U32 R11, RZ, RZ, UR9 ;  /* 0x00000009ff0b7e24 */ /* 0x000fe4000f8e00ff */
[----:B------:R-:W-:Y:S02]  /*15c10*/  IMAD.MOV.U32 R8, RZ, RZ, 0x70 ;  /* 0x00000070ff087424 */ /* 0x000fe400078e00ff */
[----:B------:R-:W-:Y:S02]  /*15c20*/  IMAD.MOV.U32 R12, RZ, RZ, 0x1 ;  /* 0x00000001ff0c7424 */ /* 0x000fe400078e00ff */
[----:B------:R-:W-:-:S07]  /*15c30*/  IMAD.MOV.U32 R13, RZ, RZ, RZ ;  /* 0x000000ffff0d7224 */ /* 0x000fce00078e00ff */
[----:B------:R-:W-:-:S07]  /*15c40*/  LEPC R20, `(.L_x_1314) ;  /* 0x000000001014794e */ /* 0x000fce0000000000 */
[----:B-1----:R-:W-:Y:S05]  /*15c50*/  CALL.ABS.NOINC R2 ;  /* 0x0000000002007343 */ /* 0x002fea0003c00000 */
.L_x_1314:
[----:B------:R-:W-:Y:S05]  /*15c60*/  BSYNC B6 ;  /* 0x0000000000067941 */ /* 0x000fea0003800000 */
.L_x_1313:
[----:B-1----:R-:W3:Y:S01]  /*15c70*/  LDL.LU R0, [R1+0x3c] ;  /* 0x00003c0001007983 */ /* 0x002ee20000300800 */
[----:B------:R-:W-:Y:S01]  /*15c80*/  ULDC.64 UR6, c[0x0][0xa00] ;  /* 0x0002800000067ab9 */ /* 0x000fe20000000a00 */
[----:B0-----:R-:W0:Y:S01]  /*15c90*/  LDC R7, c[0x0][0x448] ;  /* 0x00011200ff077b82 */ /* 0x001e220000000800 */
[----:B------:R-:W-:Y:S01]  /*15ca0*/  ULDC.64 UR4, c[0x0][0x2d8] ;  /* 0x0000b60000047ab9 */ /* 0x000fe20000000a00 */
[----:B------:R-:W3:Y:S04]  /*15cb0*/  LDL.LU.64 R2, [R1+0x48] ;  /* 0x0000480001027983 */ /* 0x000ee80000300a00 */
[----:B------:R-:W4:Y:S04]  /*15cc0*/  LDL R5, [R1+0xc] ;  /* 0x00000c0001057983 */ /* 0x000f280000100800 */
[----:B------:R-:W2:Y:S01]  /*15cd0*/  LDL R8, [R1+0x28] ;  /* 0x0000280001087983 */ /* 0x000ea20000100800 */
[----:B------:R-:W-:-:S04]  /*15ce0*/  ISETP.NE.U32.AND P0, PT, RZ, UR6, PT ;  /* 0x00000006ff007c0c */ /* 0x000fc8000bf05070 */
[----:B------:R-:W-:Y:S01]  /*15cf0*/  ISETP.NE.AND.EX P0, PT, RZ, UR7, PT, P0 ;  /* 0x00000007ff007c0c */ /* 0x000fe2000bf05300 */
[----:B------:R-:W1:Y:S01]  /*15d00*/  S2R R9, SR_TID.X ;  /* 0x0000000000097919 */ /* 0x000e620000002100 */
[----:B------:R-:W-:Y:S01]  /*15d10*/  ULDC.64 UR6, c[0x0][0x280] ;  /* 0x0000a00000067ab9 */ /* 0x000fe20000000a00 */
[----:B-1----:R-:W-:Y:S02]  /*15d20*/  IMAD.SHL.U32 R9, R9, 0x10, RZ ;  /* 0x0000001009097824 */ /* 0x002fe400078e00ff */
[----:B---3--:R-:W-:Y:S01]  /*15d30*/  IMAD.MOV.U32 R3, RZ, RZ, R0 ;  /* 0x000000ffff037224 */ /* 0x008fe200078e0000 */
[----:B----4-:R-:W-:-:S04]  /*15d40*/  SHF.R.S32.HI R0, RZ, 0x1f, R5 ;  /* 0x0000001fff007819 */ /* 0x010fc80000011405 */
[----:B------:R-:W-:Y:S02]  /*15d50*/  SEL R4, R0, RZ, !P0 ;  /* 0x000000ff00047207 */ /* 0x000fe40004000000 */
[----:B------:R-:W-:Y:S02]  /*15d60*/  SEL R0, R5, RZ, !P0 ;  /* 0x000000ff05007207 */ /* 0x000fe40004000000 */
[----:B------:R-:W1:Y:S01]  /*15d70*/  S2R R5, SR_TID.X ;  /* 0x0000000000057919 */ /* 0x000e620000002100 */
[----:B0-----:R-:W-:Y:S01]  /*15d80*/  ISETP.NE.AND P0, PT, R7, 0x1, PT ;  /* 0x000000010700780c */ /* 0x001fe20003f05270 */
[----:B------:R-:W-:-:S04]  /*15d90*/  IMAD.WIDE.U32 R2, R16, UR4, R2 ;  /* 0x0000000410027c25 */ /* 0x000fc8000f8e0002 */
[----:B------:R-:W-:Y:S01]  /*15da0*/  IMAD R3, R16, UR5, R3 ;  /* 0x0000000510037c24 */ /* 0x000fe2000f8e0203 */
[----:B------:R-:W-:Y:S02]  /*15db0*/  ULDC.64 UR4, c[0x0][0x2e0] ;  /* 0x0000b80000047ab9 */ /* 0x000fe40000000a00 */
[----:B------:R-:W-:-:S05]  /*15dc0*/  IMAD R4, R4, UR4, RZ ;  /* 0x0000000404047c24 */ /* 0x000fca000f8e02ff */
[----:B------:R-:W0:Y:S01]  /*15dd0*/  @P0 LDC R6, c[0x0][0x450] ;  /* 0x00011400ff060b82 */ /* 0x000e220000000800 */
[----:B-1----:R-:W-:-:S04]  /*15de0*/  LOP3.LUT R5, R5, 0x7f, RZ, 0xc0, !PT ;  /* 0x0000007f05057812 */ /* 0x002fc800078ec0ff */
[----:B------:R-:W-:-:S04]  /*15df0*/  SHF.R.U32.HI R5, RZ, 0x3, R5 ;  /* 0x00000003ff057819 */ /* 0x000fc80000011605 */
[----:B------:R-:W-:Y:S02]  /*15e00*/  LOP3.LUT R9, R5, 0x70, R9, 0xf8, !PT ;  /* 0x0000007005097812 */ /* 0x000fe400078ef809 */
[----:B------:R-:W1:Y:S01]  /*15e10*/  @P0 LDC R5, c[0x0][0x44c] ;  /* 0x00011300ff050b82 */ /* 0x000e620000000800 */
[----:B------:R-:W-:-:S04]  /*15e20*/  IMAD.WIDE.U32 R2, R0, UR4, R2 ;  /* 0x0000000400027c25 */ /* 0x000fc8000f8e0002 */
[----:B------:R-:W-:Y:S01]  /*15e30*/  IMAD R0, R0, UR5, R4 ;  /* 0x0000000500007c24 */ /* 0x000fe2000f8e0204 */
[----:B------:R-:W-:Y:S01]  /*15e40*/  ULDC.64 UR4, c[0x0][0x2d0] ;  /* 0x0000b40000047ab9 */ /* 0x000fe20000000a00 */
[----:B--2---:R-:W-:Y:S02]  /*15e50*/  IMAD.IADD R4, R9, 0x1, R8 ;  /* 0x0000000109047824 */ /* 0x004fe400078e0208 */
[----:B------:R-:W2:Y:S01]  /*15e60*/  S2R R9, SR_TID.X ;  /* 0x0000000000097919 */ /* 0x000ea20000002100 */
[----:B------:R-:W-:Y:S02]  /*15e70*/  IMAD.IADD R3, R3, 0x1, R0 ;  /* 0x0000000103037824 */ /* 0x000fe400078e0200 */
[----:B------:R-:W-:Y:S02]  /*15e80*/  IMAD.MOV.U32 R0, RZ, RZ, R4 ;  /* 0x000000ffff007224 */ /* 0x000fe400078e0004 */
[----:B-1----:R-:W-:-:S05]  /*15e90*/  @P0 IMAD.HI.U32 R5, R4, R5, RZ ;  /* 0x0000000504050227 */ /* 0x002fca00078e00ff */
[----:B0-----:R-:W-:-:S05]  /*15ea0*/  @P0 SHF.R.U32.HI R0, RZ, R6, R5 ;  /* 0x00000006ff000219 */ /* 0x001fca0000011605 */
[----:B------:R-:W-:-:S04]  /*15eb0*/  IMAD.MOV R5, RZ, RZ, -R0 ;  /* 0x000000ffff057224 */ /* 0x000fc800078e0a00 */
[----:B------:R-:W-:Y:S01]  /*15ec0*/  IMAD R4, R7, R5, R4 ;  /* 0x0000000507047224 */ /* 0x000fe200078e0204 */
[----:B------:R-:W-:Y:S01]  /*15ed0*/  SHF.R.S32.HI R5, RZ, 0x1f, R0 ;  /* 0x0000001fff057819 */ /* 0x000fe20000011400 */
[----:B------:R-:W-:-:S04]  /*15ee0*/  IMAD.WIDE.U32 R2, R0, UR4, R2 ;  /* 0x0000000400027c25 */ /* 0x000fc8000f8e0002 */
[----:B------:R-:W-:Y:S02]  /*15ef0*/  IMAD R5, R5, UR4, RZ ;  /* 0x0000000405057c24 */ /* 0x000fe4000f8e02ff */
[----:B--2---:R-:W-:Y:S02]  /*15f00*/  IMAD.SHL.U32 R9, R9, 0x8, RZ ;  /* 0x0000000809097824 */ /* 0x004fe400078e00ff */
[----:B------:R-:W-:Y:S01]  /*15f10*/  IMAD R0, R0, UR5, R5 ;  /* 0x0000000500007c24 */ /* 0x000fe2000f8e0205 */
[----:B------:R-:W-:Y:S02]  /*15f20*/  ULDC.64 UR4, c[0x0][0x2c8] ;  /* 0x0000b20000047ab9 */ /* 0x000fe40000000a00 */
[----:B------:R-:W-:Y:S01]  /*15f30*/  LOP3.LUT R9, R9, 0x38, RZ, 0xc0, !PT ;  /* 0x0000003809097812 */ /* 0x000fe200078ec0ff */
[----:B------:R-:W-:Y:S01]  /*15f40*/  IMAD.IADD R3, R3, 0x1, R0 ;  /* 0x0000000103037824 */ /* 0x000fe200078e0200 */
[----:B------:R-:W-:Y:S02]  /*15f50*/  SHF.R.S32.HI R0, RZ, 0x1f, R4 ;  /* 0x0000001fff007819 */ /* 0x000fe40000011404 */
[----:B------:R-:W-:Y:S01]  /*15f60*/  LOP3.LUT R9, R9, 0x40, RZ, 0xfc, !PT ;  /* 0x0000004009097812 */ /* 0x000fe200078efcff */
        /* <DEDUP_REMOVED lines=15> */
[----:B------:R-:W0:Y:S01]  /*16060*/  S2R R6, SR_TID.X ;  /* 0x0000000000067919 */ /* 0x000e220000002100 */
[----:B------:R-:W2:Y:S01]  /*16070*/  LDL.LU R11, [R1+0x28] ;  /* 0x00002800010b7983 */ /* 0x000ea20000300800 */
[----:B0-----:R-:W-:-:S04]  /*16080*/  LOP3.LUT R6, R6, 0x7f, RZ, 0xc0, !PT ;  /* 0x0000007f06067812 */ /* 0x001fc800078ec0ff */
[----:B------:R-:W-:Y:S02]  /*16090*/  SHF.R.U32.HI R8, RZ, 0x3, R6 ;  /* 0x00000003ff087819 */ /* 0x000fe40000011606 */
[----:B------:R-:W3:Y:S03]  /*160a0*/  LDL.LU R6, [R1+0x2c] ;  /* 0x00002c0001067983 */ /* 0x000ee60000300800 */
[----:B--2---:R-:W-:-:S04]  /*160b0*/  IMAD.IADD R0, R8, 0x1, R11 ;  /* 0x0000000108007824 */ /* 0x004fc800078e020b */
[----:B------:R-:W-:Y:S02]  /*160c0*/  VIADD R5, R0, 0x10 ;  /* 0x0000001000057836 */ /* 0x000fe40000000000 */
[----:B---3--:R-:W-:Y:S02]  /*160d0*/  IMAD R2, R6, R7, RZ ;  /* 0x0000000706027224 */ /* 0x008fe400078e02ff */
[----:B------:R-:W0:Y:S04]  /*160e0*/  SHFL.IDX PT, R7, R4, RZ, 0x181f ;  /* 0x00181fff04077589 */ /* 0x000e2800000e0000 */
[----:B------:R-:W1:Y:S01]  /*160f0*/  SHFL.IDX PT, R6, R3, RZ, 0x181f ;  /* 0x00181fff03067589 */ /* 0x000e6200000e0000 */
[-C--:B------:R-:W-:Y:S02]  /*16100*/  ISETP.GE.AND P4, PT, R0, R2.reuse, PT ;  /* 0x000000020000720c */ /* 0x080fe40003f86270 */
[----:B------:R-:W-:-:S02]  /*16110*/  ISETP.GE.AND P2, PT, R5, R2, PT ;  /* 0x000000020500720c */ /* 0x000fc40003f46270 */
[----:B------:R-:W2:Y:S04]  /*16120*/  SHFL.IDX PT, R5, R4, 0x1, 0x181f ;  /* 0x00381f0004057f89 */ /* 0x000ea800000e0000 */
[----:B------:R-:W3:Y:S05]  /*16130*/  SHFL.IDX PT, R8, R3, 0x1, 0x181f ;  /* 0x00381f0003087f89 */ /* 0x000eea00000e0000 */
[----:B0-----:R-:W-:-:S05]  /*16140*/  @!P4 LEA R7, P3, R10, R7, 0x1 ;  /* 0x000000070a07c211 */ /* 0x001fca00078608ff */
[----:B-1----:R-:W-:-:S05]  /*16150*/  @!P4 IMAD.X R6, RZ, RZ, R6, P3 ;  /* 0x000000ffff06c224 */ /* 0x002fca00018e0606 */
[----:B------:R-:W-:-:S04]  /*16160*/  @!P4 LOP3.LUT R7, R7, R6, RZ, 0x3c, !PT ;  /* 0x000000060707c212 */ /* 0x000fc800078e3cff */
[----:B------:R-:W-:-:S04]  /*16170*/  @!P4 LOP3.LUT R6, R7, R6, RZ, 0x3c, !PT ;  /* 0x000000060706c212 */ /* 0x000fc800078e3cff */
[----:B------:R-:W-:-:S05]  /*16180*/  @!P4 LOP3.LUT R7, R7, R6, RZ, 0x3c, !PT ;  /* 0x000000060707c212 */ /* 0x000fca00078e3cff */
[----:B-----5:R-:W-:Y:S04]  /*16190*/  @!P4 LDGSTS.E.BYPASS.LTC128B.128 [R9+0x10400], desc[UR52][R6.64], !P0 ;  /* 0x104000000609cfae */ /* 0x020fe8000c101d74 */
[----:B------:R2:W-:Y:S02]  /*161a0*/  @!P4 LDGSTS.E.BYPASS.LTC128B.128 [R9+0x14400], desc[UR52][R6.64+0x80], !P1 ;  /* 0x144000800609cfae */ /* 0x0005e4000c901d74 */
[----:B--2---:R-:W-:-:S05]  /*161b0*/  @!P2 LEA R7, P3, R10, R5, 0x1 ;  /* 0x000000050a07a211 */ /* 0x004fca00078608ff */
[----:B---3--:R-:W-:-:S05]  /*161c0*/  @!P2 IMAD.X R6, RZ, RZ, R8, P3 ;  /* 0x000000ffff06a224 */ /* 0x008fca00018e0608 */
[----:B------:R-:W-:-:S04]  /*161d0*/  @!P2 LOP3.LUT R7, R7, R6, RZ, 0x3c, !PT ;  /* 0x000000060707a212 */ /* 0x000fc800078e3cff */
[----:B------:R-:W-:Y:S01]  /*161e0*/  @!P2 LOP3.LUT R6, R7, R6, RZ, 0x3c, !PT ;  /* 0x000000060706a212 */ /* 0x000fe200078e3cff */
[----:B------:R-:W-:-:S03]  /*161f0*/  VIADD R5, R0, 0x20 ;  /* 0x0000002000057836 */ /* 0x000fc60000000000 */
        /* <DEDUP_REMOVED lines=54> */
.L_x_1431:
[----:B------:R-:W-:Y:S01]  /*16560*/  VIADD R0, R0, 0x70 ;  /* 0x0000007000007836 */ /* 0x000fe20000000000 */
[----:B------:R-:W-:Y:S04]  /*16570*/  BSSY B0, `(.L_x_1316) ;  /* 0x000000a000007945 */ /* 0x000fe80003800000 */
[----:B------:R-:W-:-:S13]  /*16580*/  ISETP.GE.AND P2, PT, R0, R2, PT ;  /* 0x000000020000720c */ /* 0x000fda0003f46270 */
[----:B------:R-:W-:Y:S05]  /*16590*/  @P2 BRA `(.L_x_1317) ;  /* 0x00000000001c2947 */ /* 0x000fea0003800000 */
[----:B--2---:R-:W-:-:S05]  /*165a0*/  LEA R2, P2, R10, R3, 0x1 ;  /* 0x000000030a027211 */ /* 0x004fca00078408ff */
[----:B01----:R-:W-:-:S05]  /*165b0*/  IMAD.X R3, RZ, RZ, R5, P2 ;  /* 0x000000ffff037224 */ /* 0x003fca00010e0605 */
[----:B------:R-:W-:Y:S01]  /*165c0*/  @!PT LDS RZ, [RZ] ;  /* 0x00000000fffff984 */ /* 0x000fe20000000800 */
[----:B------:R-:W-:Y:S01]  /*165d0*/  @!PT LDS RZ, [RZ] ;  /* 0x00000000fffff984 */ /* 0x000fe20000000800 */
[----:B------:R-:W-:Y:S01]  /*165e0*/  @!PT LDS RZ, [RZ] ;  /* 0x00000000fffff984 */ /* 0x000fe20000000800 */
[----:B------:R3:W-:Y:S04]  /*165f0*/  LDGSTS.E.BYPASS.LTC128B.128 [R9+0x13c00], desc[UR52][R2.64], !P0 ;  /* 0x13c0000002097fae */ /* 0x0007e8000c101d74 */
[----:B------:R3:W-:Y:S02]  /*16600*/  LDGSTS.E.BYPASS.LTC128B.128 [R9+0x17c00], desc[UR52][R2.64+0x80], !P1 ;  /* 0x17c0008002097fae */ /* 0x0007e4000c901d74 */
.L_x_1317:
[----:B------:R-:W-:Y:S05]  /*16610*/  BSYNC B0 ;  /* 0x0000000000007941 */ /* 0x000fea0003800000 */
.L_x_1316:
[----:B------:R-:W-:Y:S01]  /*16620*/  NOP ;  /* 0x0000000000007918 */ /* 0x000fe20000000000 */
[----:B------:R-:W-:Y:S01]  /*16630*/  PLOP3.LUT P0, PT, PT, PT, PT, 0x80, 0x0 ;  /* 0x000000000000781c */ /* 0x000fe20003f0f070 */
[----:B0-----:R-:W-:-:S12]  /*16640*/  VIADD R6, R18, 0x28800 ;  /* 0x0002880012067836 */ /* 0x001fd80000000000 */
.L_x_1318:
        /* <DEDUP_REMOVED lines=18> */
.L_x_1432:
[----:B------:R-:W-:Y:S05]  /*16770*/  BSYNC B0 ;  /* 0x0000000000007941 */ /* 0x000fea0003800000 */
.L_x_1319:
[----:B------:R-:W0:Y:S04]  /*16780*/  LDL R2, [R1+0x30] ;  /* 0x0000300001027983 */ /* 0x000e280000100800 */
[----:B------:R-:W3:Y:S01]  /*16790*/  LDL R4, [R1+0x20] ;  /* 0x0000200001047983 */ /* 0x000ee20000100800 */
[----:B------:R-:W-:Y:S01]  /*167a0*/  BSSY B0, `(.L_x_1321) ;  /* 0x00001eb000007945 */ /* 0x000fe20003800000 */
[----:B0-----:R-:W-:-:S05]  /*167b0*/  VIADD R0, R2, 0xfffffffe ;  /* 0xfffffffe02007836 */ /* 0x001fca0000000000 */
[----:B---3--:R-:W-:-:S13]  /*167c0*/  ISETP.GE.AND P0, PT, R0, R4, PT ;  /* 0x000000040000720c */ /* 0x008fda0003f06270 */
[----:B------:R-:W-:Y:S05]  /*167d0*/  @!P0 BRA `(.L_x_1322) ;  /* 0x0000001c009c8947 */ /* 0x000fea0003800000 */
[----:B------:R-:W3:Y:S04]  /*167e0*/  LDL.LU R2, [R1+0x50] ;  /* 0x0000500001027983 */ /* 0x000ee80000300800 */
[----:B------:R-:W4:Y:S04]  /*167f0*/  LDL.LU R8, [R1+0x38] ;  /* 0x0000380001087983 */ /* 0x000f280000300800 */
[----:B--2---:R-:W2:Y:S04]  /*16800*/  LDL.LU R3, [R1+0x54] ;  /* 0x0000540001037983 */ /* 0x004ea80000300800 */
[----:B------:R-:W5:Y:S04]  /*16810*/  LDL.LU R7, [R1+0x34] ;  /* 0x0000340001077983 */ /* 0x000f680000300800 */
[----:B-1----:R-:W5:Y:S01]  /*16820*/  LDL.LU R5, [R1+0x58] ;  /* 0x0000580001057983 */ /* 0x002f620000300800 */
[----:B------:R-:W-:Y:S01]  /*16830*/  LOP3.LUT R11, RZ, R4, RZ, 0x33, !PT ;  /* 0x00000004ff0b7212 */ /* 0x000fe200078e33ff */
[----:B------:R-:W-:Y:S01]  /*16840*/  BSSY B2, `(.L_x_1323) ;  /* 0x00000aa000027945 */ /* 0x000fe20003800000 */
[----:B---3--:R-:W-:-:S04]  /*16850*/  VIADD R2, R2, 0x1 ;  /* 0x0000000102027836 */ /* 0x008fc80000000000 */
[----:B----4-:R-:W-:Y:S01]  /*16860*/  IMAD R2, R2, R8, RZ ;  /* 0x0000000802027224 */ /* 0x010fe200078e02ff */
[----:B--2---:R-:W-:-:S04]  /*16870*/  LOP3.LUT R3, RZ, R3, RZ, 0x33, !PT ;  /* 0x00000003ff037212 */ /* 0x004fc800078e33ff */
[----:B------:R-:W-:-:S04]  /*16880*/  LOP3.LUT R2, RZ, R2, RZ, 0x33, !PT ;  /* 0x00000002ff027212 */ /* 0x000fc800078e33ff */
[----:B-----5:R-:W-:Y:S02]  /*16890*/  VIADDMNMX R2, R2, -R7, R3, !PT ;  /* 0x8000000702027246 */ /* 0x020fe40007800103 */
[----:B------:R-:W-:-:S04]  /*168a0*/  LOP3.LUT R7, RZ, R5, RZ, 0x33, !PT ;  /* 0x00000005ff077212 */ /* 0x000fc800078e33ff */
[----:B------:R-:W-:-:S04]  /*168b0*/  VIMNMX R7, R2, R7, !PT ;  /* 0x0000000702077248 */ /* 0x000fc80007fe0100 */
[----:B------:R-:W-:Y:S02]  /*168c0*/  VIADDMNMX R11, R7, 0x2, R11, !PT ;  /* 0x00000002070b7846 */ /* 0x000fe4000780010b */
[----:B------:R-:W-:-:S05]  /*168d0*/  LOP3.LUT R2, RZ, R7, RZ, 0x33, !PT ;  /* 0x00000007ff027212 */ /* 0x000fca00078e33ff */
        /* <DEDUP_REMOVED lines=38> */
.L_x_1327:
[----:B------:R-:W-:Y:S01]  /*16b40*/  IMAD R3, R8, 0x8, R18 ;  /* 0x0000000808037824 */ /* 0x000fe200078e0212 */
[----:B------:R-:W-:Y:S01]  /*16b50*/  SHF.L.U32 R2, R10, 0x1f, RZ ;  /* 0x0000001f0a027819 */ /* 0x000fe200000006ff */
[----:B------:R-:W-:Y:S03]  /*16b60*/  BSSY B3, `(.L_x_1328) ;  /* 0x0000003000037945 */ /* 0x000fe60003800000 */
[----:B------:R-:W1:Y:S02]  /*16b70*/  SYNCS.PHASECHK.TRANS64.TRYWAIT P0, [R3+URZ+0x28840], R2 ;  /* 0x02884002030075a7 */ /* 0x000e64000800017f */
[----:B-1----:R-:W-:Y:S05]  /*16b80*/  @!P0 BRA `(.L_x_1329) ;  /* 0x0000004400808947 */ /* 0x002fea0003800000 */
.L_x_1433:
[----:B------:R-:W-:Y:S05]  /*16b90*/  BSYNC B3 ;  /* 0x0000000000037941 */ /* 0x000fea0003800000 */
.L_x_1328:
        /* <DEDUP_REMOVED lines=12> */
.L_x_1331:
[----:B------:R-:W-:Y:S05]  /*16c60*/  BSYNC B3 ;  /* 0x0000000000037941 */ /* 0x000fea0003800000 */
.L_x_1330:
        /* <DEDUP_REMOVED lines=12> */
.L_x_1332:
        /* <DEDUP_REMOVED lines=16> */
.L_x_1333:
        /* <DEDUP_REMOVED lines=16> */
.L_x_1434:
[----:B------:R-:W-:Y:S05]  /*16f30*/  BSYNC B3 ;  /* 0x0000000000037941 */ /* 0x000fea0003800000 */
.L_x_1334:
        /* <DEDUP_REMOVED lines=12> */
.L_x_1337:
[----:B------:R-:W-:Y:S05]  /*17000*/  BSYNC B3 ;  /* 0x0000000000037941 */ /* 0x000fea0003800000 */
.L_x_1336:
        /* <DEDUP_REMOVED lines=13> */
.L_x_1338:
        /* <DEDUP_REMOVED lines=15> */
.L_x_1339:
        /* <DEDUP_REMOVED lines=12> */
.L_x_1326:
[----:B------:R-:W-:Y:S05]  /*17290*/  BSYNC B1 ;  /* 0x0000000000017941 */ /* 0x000fea0003800000 */
.L_x_1325:
[----:B0-----:R-:W2:Y:S01]  /*172a0*/  LDL.LU R0, [R1+0x30] ;  /* 0x0000300001007983 */ /* 0x001ea20000300800 */
[----:B------:R-:W-:-:S03]  /*172b0*/  IMAD.MOV.U32 R19, RZ, RZ, R8 ;  /* 0x000000ffff137224 */ /* 0x000fc600078e0008 */
[----:B------:R0:W-:Y:S02]  /*172c0*/  STL [R1+0x10], R10 ;  /* 0x0000100a01007387 */ /* 0x0001e40000100800 */
[----:B0-2---:R-:W-:-:S07]  /*172d0*/  VIADD R0, R0, 0xfffffffd ;  /* 0xfffffffd00007836 */ /* 0x005fce0000000000 */
.L_x_1324:
[----:B------:R-:W-:Y:S05]  /*172e0*/  BSYNC B2 ;  /* 0x0000000000027941 */ /* 0x000fea0003800000 */
.L_x_1323:
[----:B------:R-:W-:-:S05]  /*172f0*/  VIADD R11, R11, 0xfffffffe ;  /* 0xfffffffe0b0b7836 */ /* 0x000fca0000000000 */
[----:B------:R-:W-:-:S13]  /*17300*/  ISETP.NE.AND P0, PT, R11, R7, PT ;  /* 0x000000070b00720c */ /* 0x000fda0003f05270 */
[----:B------:R-:W-:Y:S05]  /*17310*/  @!P0 BRA `(.L_x_1322) ;  /* 0x0000001000cc8947 */ /* 0x000fea0003800000 */
[----:B------:R-:W-:-:S07]  /*17320*/  IMAD.MOV.U32 R9, RZ, RZ, R17 ;  /* 0x000000ffff097224 */ /* 0x000fce00078e0011 */
.L_x_1370:
        /* <DEDUP_REMOVED lines=35> */
.L_x_1342:
[----:B------:R-:W-:Y:S01]  /*17560*/  IMAD R3, R4, 0x8, R18 ;  /* 0x0000000804037824 */ /* 0x000fe200078e0212 */
[----:B------:R-:W-:Y:S01]  /*17570*/  SHF.L.U32 R2, R5, 0x1f, RZ ;  /* 0x0000001f05027819 */ /* 0x000fe200000006ff */
[----:B------:R-:W-:Y:S03]  /*17580*/  BSSY B2, `(.L_x_1343) ;  /* 0x0000003000027945 */ /* 0x000fe60003800000 */
[----:B------:R-:W1:Y:S02]  /*17590*/  SYNCS.PHASECHK.TRANS64.TRYWAIT P0, [R3+URZ+0x28840], R2 ;  /* 0x02884002030075a7 */ /* 0x000e64000800017f */
[----:B-1----:R-:W-:Y:S05]  /*175a0*/  @!P0 BRA `(.L_x_1344) ;  /* 0x0000003c00208947 */ /* 0x002fea0003800000 */
.L_x_1435:
[----:B------:R-:W-:Y:S05]  /*175b0*/  BSYNC B2 ;  /* 0x0000000000027941 */ /* 0x000fea0003800000 */
.L_x_1343:
        /* <DEDUP_REMOVED lines=12> */
.L_x_1346:
[----:B------:R-:W-:Y:S05]  /*17680*/  BSYNC B2 ;  /* 0x0000000000027941 */ /* 0x000fea0003800000 */
.L_x_1345:
        /* <DEDUP_REMOVED lines=12> */
.L_x_1347:
        /* <DEDUP_REMOVED lines=16> */
.L_x_1348:
        /* <DEDUP_REMOVED lines=16> */
.L_x_1436:
[----:B------:R-:W-:Y:S05]  /*17950*/  BSYNC B2 ;  /* 0x0000000000027941 */ /* 0x000fea0003800000 */
.L_x_1349:
        /* <DEDUP_REMOVED lines=11> */
.L_x_1352:
[----:B------:R-:W-:Y:S05]  /*17a10*/  BSYNC B2 ;  /* 0x0000000000027941 */ /* 0x000fea0003800000 */
.L_x_1351:
        /* <DEDUP_REMOVED lines=12> */
.L_x_1353:
        /* <DEDUP_REMOVED lines=15> */
.L_x_1354:
        /* <DEDUP_REMOVED lines=12> */
.L_x_1341:
[----:B------:R-:W-:Y:S05]  /*17c90*/  BSYNC B1 ;  /* 0x0000000000017941 */ /* 0x000fea0003800000 */
.L_x_1340:
[----:B------:R-:W2:Y:S01]  /*17ca0*/  LDL R2, [R1+0x18] ;  /* 0x0000180001027983 */ /* 0x000ea20000100800 */
        /* <DEDUP_REMOVED lines=34> */
.L_x_1357:
[----:B------:R-:W-:Y:S01]  /*17ed0*/  IMAD R2, R19, 0x8, R18 ;  /* 0x0000000813027824 */ /* 0x000fe200078e0212 */
[----:B------:R-:W-:Y:S01]  /*17ee0*/  SHF.L.U32 R3, R12, 0x1f, RZ ;  /* 0x0000001f0c037819 */ /* 0x000fe200000006ff */
[----:B------:R-:W-:Y:S03]  /*17ef0*/  BSSY B2, `(.L_x_1358) ;  /* 0x0000003000027945 */ /* 0x000fe60003800000 */
[----:B------:R-:W2:Y:S02]  /*17f00*/  SYNCS.PHASECHK.TRANS64.TRYWAIT P0, [R2+URZ+0x28840], R3 ;  /* 0x02884003020075a7 */ /* 0x000ea4000800017f */
[----:B--2---:R-:W-:Y:S05]  /*17f10*/  @!P0 BRA `(.L_x_1359) ;  /* 0x0000003000ec8947 */ /* 0x004fea0003800000 */
.L_x_1437:
[----:B------:R-:W-:Y:S05]  /*17f20*/  BSYNC B2 ;  /* 0x0000000000027941 */ /* 0x000fea0003800000 */
.L_x_1358:
        /* <DEDUP_REMOVED lines=12> */
.L_x_1361:
[----:B------:R-:W-:Y:S05]  /*17ff0*/  BSYNC B2 ;  /* 0x0000000000027941 */ /* 0x000fea0003800000 */
.L_x_1360:
        /* <DEDUP_REMOVED lines=13> */
.L_x_1362:
        /* <DEDUP_REMOVED lines=16> */
.L_x_1363:
        /* <DEDUP_REMOVED lines=15> */
.L_x_1438:
[----:B------:R-:W-:Y:S05]  /*182c0*/  BSYNC B2 ;  /* 0x0000000000027941 */ /* 0x000fea0003800000 */
.L_x_1364:
        /* <DEDUP_REMOVED lines=11> */
.L_x_1367:
[----:B------:R-:W-:Y:S05]  /*18380*/  BSYNC B2 ;  /* 0x0000000000027941 */ /* 0x000fea0003800000 */
.L_x_1366:
        /* <DEDUP_REMOVED lines=12> */
.L_x_1368:
        /* <DEDUP_REMOVED lines=15> */
.L_x_1369:
        /* <DEDUP_REMOVED lines=12> */
.L_x_1356:
[----:B------:R-:W-:Y:S05]  /*18600*/  BSYNC B1 ;  /* 0x0000000000017941 */ /* 0x000fea0003800000 */
.L_x_1355:
[----:B------:R-:W2:Y:S01]  /*18610*/  LDL R2, [R1+0x20] ;  /* 0x0000200001027983 */ /* 0x000ea20000100800 */
[----:B------:R-:W-:Y:S01]  /*18620*/  VIADD R0, R0, 0xfffffffe ;  /* 0xfffffffe00007836 */ /* 0x000fe20000000000 */
[----:B--2---:R-:W-:-:S13]  /*18630*/  ISETP.GT.AND P0, PT, R7, R2, PT ;  /* 0x000000020700720c */ /* 0x004fda0003f04270 */
[----:B------:R-:W-:Y:S05]  /*18640*/  @P0 BRA `(.L_x_1370) ;  /* 0xffffffec00380947 */ /* 0x000fea000383ffff */
.L_x_1322:
[----:B------:R-:W-:Y:S05]  /*18650*/  BSYNC B0 ;  /* 0x0000000000007941 */ /* 0x000fea0003800000 */
.L_x_1321:
[----:B------:R-:W3:Y:S01]  /*18660*/  S2R R7, SR_TID.X ;  /* 0x0000000000077919 */ /* 0x000ee20000002100 */
[----:B------:R-:W-:Y:S01]  /*18670*/  BSSY B0, `(.L_x_1371) ;  /* 0x0000011000007945 */ /* 0x000fe20003800000 */
[----:B---3--:R-:W-:-:S04]  /*18680*/  LOP3.LUT R7, R7, 0x7f, RZ, 0xc0, !PT ;  /* 0x0000007f07077812 */ /* 0x008fc800078ec0ff */
[----:B------:R-:W-:-:S13]  /*18690*/  ISETP.NE.AND P0, PT, R7, RZ, PT ;  /* 0x000000ff0700720c */ /* 0x000fda0003f05270 */
[----:B------:R-:W-:Y:S05]  /*186a0*/  @P0 BRA `(.L_x_1372) ;  /* 0x0000000000340947 */ /* 0x000fea0003800000 */
[----:B--2---:R-:W2:Y:S01]  /*186b0*/  S2R R3, SR_LANEID ;  /* 0x0000000000037919 */ /* 0x004ea20000000000 */
[----:B------:R-:W-:Y:S02]  /*186c0*/  VOTEU.ANY UR4, UPT, PT ;  /* 0x0000000000047886 */ /* 0x000fe400038e0100 */
[----:B------:R-:W2:Y:S08]  /*186d0*/  FLO.U32 R0, UR4 ;  /* 0x0000000400007d00 */ /* 0x000eb000080e0000 */
[----:B------:R-:W3:Y:S01]  /*186e0*/  POPC R4, UR4 ;  /* 0x0000000400047d09 */ /* 0x000ee20008000000 */
[----:B--2---:R-:W-:-:S02]  /*186f0*/  ISETP.EQ.U32.AND P0, PT, R0, R3, PT ;  /* 0x000000030000720c */ /* 0x004fc40003f02070 */
[----:B------:R-:W3:Y:S11]  /*18700*/  LDC.64 R2, c[0x0][0xc60] ;  /* 0x00031800ff027b82 */ /* 0x000ef60000000a00 */
[----:B---3--:R-:W2:Y:S01]  /*18710*/  @P0 ATOMG.E.ADD.STRONG.GPU PT, R3, desc[UR52][R2.64], R4 ;  /* 0x00000004020309a8 */ /* 0x008ea200081ee1f4 */
[----:B-1----:R-:W1:Y:S02]  /*18720*/  S2R R5, SR_LTMASK ;  /* 0x0000000000057919 */ /* 0x002e640000003900 */
[----:B-1----:R-:W-:-:S06]  /*18730*/  LOP3.LUT R5, R5, UR4, RZ, 0xc0, !PT ;  /* 0x0000000405057c12 */ /* 0x002fcc000f8ec0ff */
[----:B------:R-:W1:Y:S01]  /*18740*/  POPC R5, R5 ;  /* 0x0000000500057309 */ /* 0x000e620000000000 */
[----:B--2---:R-:W1:Y:S02]  /*18750*/  SHFL.IDX PT, R0, R3, R0, 0x1f ;  /* 0x00001f0003007589 */ /* 0x004e6400000e0000 */
[----:B-1----:R-:W-:-:S05]  /*18760*/  IADD3 R0, R0, UR37, R5 ;  /* 0x0000002500007c10 */ /* 0x002fca000fffe005 */
[----:B------:R3:W-:Y:S02]  /*18770*/  STL [R1], R0 ;  /* 0x0000000001007387 */ /* 0x0007e40000100800 */
.L_x_1372:
[----:B------:R-:W-:Y:S05]  /*18780*/  BSYNC B0 ;  /* 0x0000000000007941 */ /* 0x000fea0003800000 */
.L_x_1371:
[----:B---3--:R-:W3:Y:S01]  /*18790*/  LDL R0, [R1+0x18] ;  /* 0x0000180001007983 */ /* 0x008ee20000100800 */
[----:B------:R-:W-:Y:S01]  /*187a0*/  BSSY B0, `(.L_x_1373) ;  /* 0x000003a000007945 */ /* 0x000fe20003800000 */
[----:B---3--:R-:W-:-:S13]  /*187b0*/  LOP3.LUT P0, RZ, R0, 0x1, RZ, 0xc0, !PT ;  /* 0x0000000100ff7812 */ /* 0x008fda000780c0ff */
        /* <DEDUP_REMOVED lines=8> */
.L_x_1439:
[----:B------:R-:W-:Y:S05]  /*18840*/  BSYNC B1 ;  /* 0x0000000000017941 */ /* 0x000fea0003800000 */
.L_x_1375:
        /* <DEDUP_REMOVED lines=9> */
.L_x_1378:
[----:B------:R-:W-:Y:S05]  /*188e0*/  BSYNC B1 ;  /* 0x0000000000017941 */ /* 0x000fea0003800000 */
.L_x_1377:
[----:B--2---:R-:W2:Y:S04]  /*188f0*/  LDL.LU R3, [R1+0x14] ;  /* 0x0000140001037983 */ /* 0x004ea80000300800 */
[----:B------:R-:W2:Y:S01]  /*18900*/  LDL.LU R2, [R1+0x4] ;  /* 0x0000040001027983 */ /* 0x000ea20000300800 */
[----:B------:R-:W-:Y:S01]  /*18910*/  UIADD3 UR4, UP0, UR38, 0x470, URZ ;  /* 0x0000047026047890 */ /* 0x000fe2000ff1e03f */
[----:B------:R-:W-:Y:S01]  /*18920*/  PLOP3.LUT P0, PT, PT, PT, PT, 0x80, 0x0 ;  /* 0x000000000000781c */ /* 0x000fe20003f0f070 */
[----:B------:R-:W-:Y:S01]  /*18930*/  VIADD R0, R0, 0x28850 ;  /* 0x0002885000007836 */ /* 0x000fe20000000000 */
[----:B------:R-:W-:Y:S01]  /*18940*/  UMOV UR6, 0x0 ;  /* 0x0000000000067882 */ /* 0x000fe20000000000 */
[----:B------:R-:W-:Y:S01]  /*18950*/  UIADD3.X UR5, URZ, UR39, URZ, UP0, !UPT ;  /* 0x000000273f057290 */ /* 0x000fe200087fe43f */
[----:B------:R-:W-:Y:S01]  /*18960*/  UMOV UR7, 0x14f00000 ;  /* 0x14f0000000077882 */ /* 0x000fe20000000000 */
[----:B------:R-:W-:Y:S01]  /*18970*/  UMOV UR10, URZ ;  /* 0x0000003f000a7c82 */ /* 0x000fe20008000000 */
[----:B--2---:R-:W-:-:S02]  /*18980*/  IMAD R2, R2, 0x80, R3 ;  /* 0x0000008002027824 */ /* 0x004fc400078e0203 */
[----:B------:R-:W-:-:S04]  /*18990*/  IMAD R3, R19, 0x8000, R18 ;  /* 0x0000800013037824 */ /* 0x000fc800078e0212 */
[----:B------:R-:W-:-:S07]  /*189a0*/  VIADD R4, R3, 0x400 ;  /* 0x0000040003047836 */ /* 0x000fce0000000000 */
.L_x_1379:
        /* <DEDUP_REMOVED lines=15> */
.L_x_1380:
        /* <DEDUP_REMOVED lines=9> */
[----:B---3--:R-:W-:Y:S05]  /*18b30*/  @P0 BRA.U.ANY `(.L_x_1380) ;  /* 0xfffffffd00d80947 */ /* 0x008fea000393ffff */
.L_x_1374:
[----:B------:R-:W-:Y:S05]  /*18b40*/  BSYNC B0 ;  /* 0x0000000000007941 */ /* 0x000fea0003800000 */
.L_x_1373:
[----:B------:R-:W3:Y:S01]  /*18b50*/  LDL.LU R4, [R1+0x10] ;  /* 0x0000100001047983 */ /* 0x000ee20000300800 */
[----:B------:R-:W-:-:S05]  /*18b60*/  VIADD R19, R19, 0x1 ;  /* 0x0000000113137836 */ /* 0x000fca0000000000 */
[----:B------:R-:W-:-:S04]  /*18b70*/  ISETP.NE.AND P0, PT, R19, 0x2, PT ;  /* 0x000000021300780c */ /* 0x000fc80003f05270 */
[----:B------:R-:W-:Y:S02]  /*18b80*/  SEL R0, RZ, 0x1, P0 ;  /* 0x00000001ff007807 */ /* 0x000fe40000000000 */
[----:B------:R-:W-:Y:S02]  /*18b90*/  SEL R19, R19, RZ, P0 ;  /* 0x000000ff13137207 */ /* 0x000fe40000000000 */
[----:B---3--:R-:W-:-:S05]  /*18ba0*/  LOP3.LUT R4, R4, R0, RZ, 0x3c, !PT ;  /* 0x0000000004047212 */ /* 0x008fca00078e3cff */
[----:B------:R3:W-:Y:S02]  /*18bb0*/  STL [R1+0x10], R4 ;  /* 0x0000100401007387 */ /* 0x0007e40000100800 */
.L_x_1301:
[----:B------:R-:W-:Y:S05]  /*18bc0*/  BSYNC B7 ;  /* 0x0000000000077941 */ /* 0x000fea0003800000 */
.L_x_1299:
[----:B----4-:R-:W4:Y:S02]  /*18bd0*/  LDL R0, [R1+0x18] ;  /* 0x0000180001007983 */ /* 0x010f240000100800 */
[----:B----4-:R-:W-:-:S13]  /*18be0*/  LOP3.LUT P0, RZ, R0, 0x2, RZ, 0xc0, !PT ;  /* 0x0000000200ff7812 */ /* 0x010fda000780c0ff */
[----:B------:R-:W-:Y:S05]  /*18bf0*/  @!P0 BRA `(.L_x_1381) ;  /* 0x00000000002c8947 */ /* 0x000fea0003800000 */
[----:B------:R-:W-:Y:S05]  /*18c00*/  WARPSYNC.ALL ;  /* 0x0000000000007948 */ /* 0x000fea0003800000 */
[----:B------:R-:W4:Y:S08]  /*18c10*/  S2UR UR5, SR_CgaCtaId ;  /* 0x00000000000579c3 */ /* 0x000f300000008800 */
[----:B------:R-:W-:Y:S06]  /*18c20*/  BAR.SYNC.DEFER_BLOCKING 0x5, 0x180 ;  /* 0x0146000000007b1d */ /* 0x000fec0000010000 */
[----:B------:R-:W-:-:S02]  /*18c30*/  UMOV UR4, 0x400 ;  /* 0x0000040000047882 */ /* 0x000fc40000000000 */
[----:B----4-:R-:W-:-:S06]  /*18c40*/  ULEA UR4, UR5, UR4, 0x18 ;  /* 0x0000000405047291 */ /* 0x010fcc000f8ec03f */
[----:B------:R-:W-:-:S05]  /*18c50*/  IMAD.U32 R18, RZ, RZ, UR4 ;  /* 0x00000004ff127e24 */ /* 0x000fca000f8e00ff */
[----:B01-3--:R-:W0:Y:S04]  /*18c60*/  LDS.128 R4, [R18+0x288d0] ;  /* 0x0288d00012047984 */ /* 0x00be280000000c00 */
[----:B0-----:R0:W-:Y:S04]  /*18c70*/  STL.64 [R1], R4 ;  /* 0x0000000401007387 */ /* 0x0011e80000100a00 */
[----:B------:R0:W-:Y:S01]  /*18c80*/  STL.64 [R1+0x8], R6 ;  /* 0x0000080601007387 */ /* 0x0001e20000100a00 */
[----:B------:R-:W-:Y:S06]  /*18c90*/  BAR.ARV 0x4, 0x180 ;  /* 0x0106000000007b1d */ /* 0x000fec0000002000 */
[----:B------:R-:W-:Y:S05]  /*18ca0*/  BRA `(.L_x_1382) ;  /* 0x00000010002c7947 */ /* 0x000fea0003800000 */
.L_x_1381:
[----:B------:R-:W4:Y:S01]  /*18cb0*/  S2R R16, SR_TID.X ;  /* 0x0000000000107919 */ /* 0x000f220000002100 */
[----:B------:R-:W-:Y:S01]  /*18cc0*/  UMOV UR4, 0xffffffff ;  /* 0xffffffff00047882 */ /* 0x000fe20000000000 */
[----:B----4-:R-:W-:-:S04]  /*18cd0*/  LOP3.LUT R16, R16, 0x1f, RZ, 0xc0, !PT ;  /* 0x0000001f10107812 */ /* 0x010fc800078ec0ff */
[----:B------:R-:W-:Y:S01]  /*18ce0*/  ISETP.NE.AND P0, PT, R16, 0x1f, PT ;  /* 0x0000001f1000780c */ /* 0x000fe20003f05270 */
[----:B------:R-:W-:-:S12]  /*18cf0*/  BRA.DIV UR4, `(.L_x_1383) ;  /* 0x0000002604b07947 */ /* 0x000fd8000b800000 */
[----:B--2---:R-:W0:Y:S01]  /*18d00*/  LDL.LU R3, [R1] ;  /* 0x0000000001037983 */ /* 0x004e220000300800 */
[----:B------:R-:W-:-:S03]  /*18d10*/  ULDC UR4, c[0x0][0xc3c] ;  /* 0x00030f0000047ab9 */ /* 0x000fc60000000800 */
[----:B-1-3--:R-:W2:Y:S01]  /*18d20*/  LDL R4, [R1+0xc] ;  /* 0x00000c0001047983 */ /* 0x00aea20000100800 */
[----:B0-----:R-:W-:Y:S02]  /*18d30*/  IMAD.MOV.U32 R8, RZ, RZ, R3 ;  /* 0x000000ffff087224 */ /* 0x001fe400078e0003 */
[----:B--2---:R-:W-:-:S05]  /*18d40*/  IMAD.IADD R0, R4, 0x1, R16 ;  /* 0x0000000104007824 */ /* 0x004fca00078e0210 */
[----:B------:R-:W-:-:S13]  /*18d50*/  ISETP.GE.OR P1, PT, R0, UR4, !P0 ;  /* 0x0000000400007c0c */ /* 0x000fda000c726670 */
[----:B------:R-:W0:Y:S08]  /*18d60*/  @!P1 LDC.64 R2, c[0x0][0xc80] ;  /* 0x00032000ff029b82 */ /* 0x000e300000000a00 */
[----:B------:R-:W1:Y:S01]  /*18d70*/  @!P1 LDC.64 R4, c[0x0][0xc78] ;  /* 0x00031e00ff049b82 */ /* 0x000e620000000a00 */
[----:B0-----:R-:W-:-:S05]  /*18d80*/  @!P1 IMAD.WIDE R2, R0, 0x4, R2 ;  /* 0x0000000400029825 */ /* 0x001fca00078e0202 */
[----:B------:R1:W2:Y:S02]  /*18d90*/  @!P1 LDG.E R6, desc[UR52][R2.64] ;  /* 0x0000003402069981 */ /* 0x0002a4000c1e1900 */
[----:B-1----:R-:W-:-:S05]  /*18da0*/  @!P1 IMAD.WIDE R2, R0, 0x4, R4 ;  /* 0x0000000400029825 */ /* 0x002fca00078e0204 */
[----:B------:R-:W3:Y:S01]  /*18db0*/  @!P1 LDG.E R4, desc[UR52][R2.64] ;  /* 0x0000003402049981 */ /* 0x000ee2000c1e1900 */
[----:B------:R-:W-:Y:S01]  /*18dc0*/  IMAD.MOV.U32 R5, RZ, RZ, RZ ;  /* 0x000000ffff057224 */ /* 0x000fe200078e00ff */
[C---:B------:R-:W-:Y:S02]  /*18dd0*/  ISETP.GE.U32.AND P2, PT, R16.reuse, 0x2, PT ;  /* 0x000000021000780c */ /* 0x040fe40003f46070 */
[C---:B------:R-:W-:Y:S01]  /*18de0*/  ISETP.GE.U32.AND P3, PT, R16.reuse, 0x4, PT ;  /* 0x000000041000780c */ /* 0x040fe20003f66070 */
[----:B------:R-:W-:Y:S01]  /*18df0*/  SHFL.IDX PT, R0, R8, RZ, 0x1f ;  /* 0x00001fff08007589 */ /* 0x000fe200000e0000 */
[C---:B------:R-:W-:Y:S02]  /*18e00*/  ISETP.GE.U32.AND P4, PT, R16.reuse, 0x8, PT ;  /* 0x000000081000780c */ /* 0x040fe40003f86070 */
[----:B------:R-:W-:Y:S01]  /*18e10*/  ISETP.GE.U32.AND P5, PT, R16, 0x10, PT ;  /* 0x000000101000780c */ /* 0x000fe20003fa6070 */
[----:B--2---:R-:W-:Y:S01]  /*18e20*/  @!P1 IMAD.MOV.U32 R5, RZ, RZ, R6 ;  /* 0x000000ffff059224 */ /* 0x004fe200078e0006 */
[----:B------:R-:W-:-:S02]  /*18e30*/  CS2R R6, SRZ ;  /* 0x0000000000067805 */ /* 0x000fc4000001ff00 */
[----:B---3--:R-:W-:Y:S01]  /*18e40*/  @!P1 IMAD.MOV.U32 R7, RZ, RZ, R4 ;  /* 0x000000ffff079224 */ /* 0x008fe200078e0004 */
[----:B------:R-:W-:-:S03]  /*18e50*/  ISETP.NE.AND P1, PT, R16, RZ, PT ;  /* 0x000000ff1000720c */ /* 0x000fc60003f25270 */
[----:B------:R-:W-:-:S05]  /*18e60*/  IMAD R2, R7, R5, RZ ;  /* 0x0000000507027224 */ /* 0x000fca00078e02ff */
[----:B------:R-:W0:Y:S02]  /*18e70*/  SHFL.UP PT, R14, R2, 0x1, RZ ;  /* 0x04200000020e7989 */ /* 0x000e2400000e00ff */
[----:B0-----:R-:W-:-:S05]  /*18e80*/  SEL R9, R14, RZ, P1 ;  /* 0x000000ff0e097207 */ /* 0x001fca0000800000 */
[----:B------:R-:W-:Y:S02]  /*18e90*/  IMAD.IADD R2, R2, 0x1, R9 ;  /* 0x0000000102027824 */ /* 0x000fe400078e0209 */
[----:B------:R-:W-:Y:S04]  /*18ea0*/  SHFL.IDX PT, R9, R8, 0x1, 0x1f ;  /* 0x00201f0008097f89 */ /* 0x000fe800000e0000 */
        /* <DEDUP_REMOVED lines=13> */
.L_x_1449:
[----:B------:R-:W-:Y:S02]  /*18f80*/  ULDC UR4, c[0x0][0xc38] ;  /* 0x00030e0000047ab9 */ /* 0x000fe40000000800 */
[----:B------:R-:W-:-:S04]  /*18f90*/  IMAD.U32 R8, RZ, RZ, UR4 ;  /* 0x00000004ff087e24 */ /* 0x000fc8000f8e00ff */
[----:B-1----:R-:W-:-:S04]  /*18fa0*/  IMAD R10, R10, R8, RZ ;  /* 0x000000080a0a7224 */ /* 0x002fc800078e02ff */
[----:B------:R-:W-:-:S05]  /*18fb0*/  IMAD.IADD R4, R9, 0x1, R10 ;  /* 0x0000000109047824 */ /* 0x000fca00078e020a */
[----:B------:R-:W-:-:S13]  /*18fc0*/  ISETP.GT.AND P6, PT, R4, R0, PT ;  /* 0x000000000400720c */ /* 0x000fda0003fc4270 */
[----:B------:R-:W-:Y:S05]  /*18fd0*/  @P6 BRA `(.L_x_1384) ;  /* 0x0000000000ac6947 */ /* 0x000fea0003800000 */
.L_x_1387:
[----:B0-----:R-:W2:Y:S01]  /*18fe0*/  LDL.LU R2, [R1+0xc] ;  /* 0x00000c0001027983 */ /* 0x001ea20000300800 */
[----:B------:R-:W0:Y:S01]  /*18ff0*/  LDC R3, c[0x0][0xc3c] ;  /* 0x00030f00ff037b82 */ /* 0x000e220000000800 */
[----:B--2---:R-:W-:-:S05]  /*19000*/  VIADD R2, R2, 0x1f ;  /* 0x0000001f02027836 */ /* 0x004fca0000000000 */
[----:B0-----:R-:W-:-:S13]  /*19010*/  ISETP.GE.AND P6, PT, R2, R3, PT ;  /* 0x000000030200720c */ /* 0x001fda0003fc6270 */
[----:B------:R-:W-:Y:S05]  /*19020*/  @P6 BRA `(.L_x_1385) ;  /* 0x0000000800e46947 */ /* 0x000fea0003800000 */
[----:B------:R-:W0:Y:S01]  /*19030*/  S2R R5, SR_TID.X ;  /* 0x0000000000057919 */ /* 0x000e220000002100 */
[----:B------:R1:W-:Y:S01]  /*19040*/  STL [R1+0xc], R2 ;  /* 0x00000c0201007387 */ /* 0x0003e20000100800 */
[----:B0-----:R-:W-:-:S05]  /*19050*/  LOP3.LUT R5, R5, 0x1f, RZ, 0xc0, !PT ;  /* 0x0000001f05057812 */ /* 0x001fca00078ec0ff */
[----:B------:R-:W-:Y:S02]  /*19060*/  IMAD.IADD R7, R2, 0x1, R5 ;  /* 0x0000000102077824 */ /* 0x000fe400078e0205 */
[----:B------:R-:W-:-:S03]  /*19070*/  IMAD.MOV.U32 R5, RZ, RZ, RZ ;  /* 0x000000ffff057224 */ /* 0x000fc600078e00ff */
[----:B------:R-:W-:-:S13]  /*19080*/  ISETP.GE.OR P6, PT, R7, R3, !P0 ;  /* 0x000000030700720c */ /* 0x000fda00047c6670 */
[----:B-1----:R-:W0:Y:S02]  /*19090*/  @!P6 LDC.64 R2, c[0x0][0xc80] ;  /* 0x00032000ff02eb82 */ /* 0x002e240000000a00 */
[----:B0-----:R-:W-:-:S05]  /*190a0*/  @!P6 IMAD.WIDE R2, R7, 0x4, R2 ;  /* 0x000000040702e825 */ /* 0x001fca00078e0202 */
[----:B------:R0:W2:Y:S02]  /*190b0*/  @!P6 LDG.E R5, desc[UR52][R2.64] ;  /* 0x000000340205e981 */ /* 0x0000a4000c1e1900 */
[----:B0-----:R-:W0:Y:S02]  /*190c0*/  @!P6 LDC.64 R2, c[0x0][0xc78] ;  /* 0x00031e00ff02eb82 */ /* 0x001e240000000a00 */
[----:B0-----:R-:W-:-:S04]  /*190d0*/  @!P6 IMAD.WIDE R2, R7, 0x4, R2 ;  /* 0x000000040702e825 */ /* 0x001fc800078e0202 */
[----:B------:R-:W-:-:S06]  /*190e0*/  IMAD.MOV.U32 R7, RZ, RZ, RZ ;  /* 0x000000ffff077224 */ /* 0x000fcc00078e00ff */
[----:B------:R-:W2:Y:S01]  /*190f0*/  @!P6 LDG.E R7, desc[UR52][R2.64] ;  /* 0x000000340207e981 */ /* 0x000ea2000c1e1900 */
[----:B------:R-:W-:Y:S01]  /*19100*/  UMOV UR4, 0xffffffff ;  /* 0xffffffff00047882 */ /* 0x000fe20000000000 */
[----:B--2---:R-:W-:Y:S02]  /*19110*/  IMAD R2, R7, R5, RZ ;  /* 0x0000000507027224 */ /* 0x004fe400078e02ff */
[----:B------:R-:W-:Y:S05]  /*19120*/  BRA.DIV UR4, `(.L_x_1386) ;  /* 0x0000002604ec7947 */ /* 0x000fea000b800000 */
        /* <DEDUP_REMOVED lines=16> */
.L_x_1457:
[----:B------:R-:W-:Y:S02]  /*19230*/  ULDC UR4, c[0x0][0xc38] ;  /* 0x00030e0000047ab9 */ /* 0x000fe40000000800 */
[----:B------:R-:W-:-:S04]  /*19240*/  IMAD.U32 R8, RZ, RZ, UR4 ;  /* 0x00000004ff087e24 */ /* 0x000fc8000f8e00ff */
[----:B-1----:R-:W-:-:S04]  /*19250*/  IMAD R10, R10, R8, RZ ;  /* 0x000000080a0a7224 */ /* 0x002fc800078e02ff */
[----:B------:R-:W-:-:S05]  /*19260*/  IMAD.IADD R4, R10, 0x1, R4 ;  /* 0x000000010a047824 */ /* 0x000fca00078e0204 */
[----:B------:R-:W-:-:S13]  /*19270*/  ISETP.GT.AND P6, PT, R4, R0, PT ;  /* 0x000000000400720c */ /* 0x000fda0003fc4270 */
[----:B------:R-:W-:Y:S05]  /*19280*/  @!P6 BRA `(.L_x_1387) ;  /* 0xfffffffc0054e947 */ /* 0x000fea000383ffff */
.L_x_1384:
[----:B------:R-:W-:Y:S01]  /*19290*/  IMAD.IADD R10, R4, 0x1, -R10 ;  /* 0x00000001040a7824 */ /* 0x000fe200078e0a0a */
[----:B------:R-:W-:-:S03]  /*192a0*/  UMOV UR4, 0xffffffff ;  /* 0xffffffff00047882 */ /* 0x000fc60000000000 */
[----:B------:R-:W-:-:S05]  /*192b0*/  IMAD R3, R2, R8, R10 ;  /* 0x0000000802037224 */ /* 0x000fca00078e020a */
[----:B------:R-:W-:Y:S01]  /*192c0*/  ISETP.GT.AND P6, PT, R3, R0, PT ;  /* 0x000000000300720c */ /* 0x000fe20003fc4270 */
[----:B------:R-:W-:-:S12]  /*192d0*/  BRA.DIV UR4, `(.L_x_1388) ;  /* 0x0000002a04447947 */ /* 0x000fd8000b800000 */
[----:B------:R-:W2:Y:S01]  /*192e0*/  LDL.LU R11, [R1+0xc] ;  /* 0x00000c00010b7983 */ /* 0x000ea20000300800 */
[----:B------:R-:W-:-:S04]  /*192f0*/  VOTE.ANY R3, PT, !P6 ;  /* 0x0000000000037806 */ /* 0x000fc800070e0100 */
[----:B------:R-:W1:Y:S02]  /*19300*/  POPC R9, R3 ;  /* 0x0000000300097309 */ /* 0x000e640000000000 */
[----:B-1----:R2:W1:Y:S04]  /*19310*/  SHFL.IDX PT, R4, R5, R9, 0x1f ;  /* 0x00001f0905047589 */ /* 0x00246800000e0000 */
[----:B------:R3:W4:Y:S01]  /*19320*/  SHFL.IDX PT, R7, R7, R9, 0x1f ;  /* 0x00001f0907077589 */ /* 0x00072200000e0000 */
[----:B--2---:R-:W-:-:S05]  /*19330*/  IMAD.IADD R5, R9, 0x1, R11 ;  /* 0x0000000109057824 */ /* 0x004fca00078e020b */
[----:B-1--4-:R3:W-:Y:S02]  /*19340*/  STL [R1+0xc], R5 ;  /* 0x00000c0501007387 */ /* 0x0127e40000100800 */
.L_x_1462:
[----:B------:R-:W-:-:S13]  /*19350*/  ISETP.NE.AND P0, PT, R3, RZ, PT ;  /* 0x000000ff0300720c */ /* 0x000fda0003f05270 */
[----:B------:R-:W-:Y:S05]  /*19360*/  @!P0 BRA `(.L_x_1389) ;  /* 0x0000000000108947 */ /* 0x000fea0003800000 */
[----:B------:R-:W-:Y:S01]  /*19370*/  UMOV UR4, 0xffffffff ;  /* 0xffffffff00047882 */ /* 0x000fe20000000000 */
[----:B---3--:R-:W-:Y:S02]  /*19380*/  VIADD R9, R9, 0xffffffff ;  /* 0xffffffff09097836 */ /* 0x008fe40000000000 */
[----:B------:R-:W-:Y:S05]  /*19390*/  BRA.DIV UR4, `(.L_x_1390) ;  /* 0x0000002a047c7947 */ /* 0x000fea000b800000 */
[----:B------:R1:W2:Y:S02]  /*193a0*/  SHFL.IDX PT, R6, R2, R9, 0x1f ;  /* 0x00001f0902067589 */ /* 0x0002a400000e0000 */
.L_x_1389:
[----:B--2---:R-:W-:Y:S01]  /*193b0*/  IMAD R3, R6, R8, R10 ;  /* 0x0000000806037224 */ /* 0x004fe200078e020a */
[----:B------:R-:W-:-:S03]  /*193c0*/  ISETP.NE.AND P0, PT, R7, 0x1, PT ;  /* 0x000000010700780c */ /* 0x000fc60003f05270 */
[----:B------:R-:W-:Y:S01]  /*193d0*/  IMAD.IADD R0, R0, 0x1, -R3 ;  /* 0x0000000100007824 */ /* 0x000fe200078e0a03 */
[----:B------:R2:W-:Y:S09]  /*193e0*/  STL [R1], R3 ;  /* 0x0000000301007387 */ /* 0x0005f20000100800 */
[----:B------:R-:W-:Y:S05]  /*193f0*/  @!P0 BRA `(.L_x_1391) ;  /* 0x0000000000e48947 */ /* 0x000fea0003800000 */
[----:B0--3--:R-:W-:-:S04]  /*19400*/  IABS R5, R4 ;  /* 0x0000000400057213 */ /* 0x009fc80000000000 */
[----:B------:R-:W0:Y:S08]  /*19410*/  I2F.RP R6, R5 ;  /* 0x0000000500067306 */ /* 0x000e300000209400 */
[----:B0-----:R-:W1:Y:S02]  /*19420*/  MUFU.RCP R6, R6 ;  /* 0x0000000600067308 */ /* 0x001e640000001000 */
[----:B-1----:R-:W-:-:S06]  /*19430*/  VIADD R9, R6, 0xffffffe ;  /* 0x0ffffffe06097836 */ /* 0x002fcc0000000000 */
[----:B--2---:R-:W0:Y:S02]  /*19440*/  F2I.FTZ.U32.TRUNC.NTZ R3, R9 ;  /* 0x0000000900037305 */ /* 0x004e24000021f000 */
[----:B0-----:R-:W-:-:S04]  /*19450*/  IMAD.MOV R2, RZ, RZ, -R3 ;  /* 0x000000ffff027224 */ /* 0x001fc800078e0a03 */
[----:B------:R-:W-:Y:S02]  /*19460*/  IMAD R8, R2, R5, RZ ;  /* 0x0000000502087224 */ /* 0x000fe400078e02ff */
[----:B------:R-:W-:-:S04]  /*19470*/  IMAD.MOV.U32 R2, RZ, RZ, RZ ;  /* 0x000000ffff027224 */ /* 0x000fc800078e00ff */
[----:B------:R-:W-:Y:S01]  /*19480*/  IMAD.HI.U32 R8, R3, R8, R2 ;  /* 0x0000000803087227 */ /* 0x000fe200078e0002 */
[----:B------:R-:W-:Y:S02]  /*19490*/  IABS R2, R0 ;  /* 0x0000000000027213 */ /* 0x000fe40000000000 */
[----:B------:R-:W-:-:S03]  /*194a0*/  IABS R3, R4 ;  /* 0x0000000400037213 */ /* 0x000fc60000000000 */
[----:B------:R-:W-:-:S04]  /*194b0*/  IMAD.HI.U32 R8, R8, R2, RZ ;  /* 0x0000000208087227 */ /* 0x000fc800078e00ff */
[----:B------:R-:W-:-:S04]  /*194c0*/  IMAD.MOV R3, RZ, RZ, -R3 ;  /* 0x000000ffff037224 */ /* 0x000fc800078e0a03 */
[----:B------:R-:W-:-:S05]  /*194d0*/  IMAD R2, R8, R3, R2 ;  /* 0x0000000308027224 */ /* 0x000fca00078e0202 */
[----:B------:R-:W-:-:S13]  /*194e0*/  ISETP.GT.U32.AND P1, PT, R5, R2, PT ;  /* 0x000000020500720c */ /* 0x000fda0003f24070 */
[----:B------:R-:W-:Y:S02]  /*194f0*/  @!P1 IMAD.IADD R2, R2, 0x1, -R5 ;  /* 0x0000000102029824 */ /* 0x000fe400078e0a05 */
[----:B------:R-:W-:Y:S01]  /*19500*/  @!P1 VIADD R8, R8, 0x1 ;  /* 0x0000000108089836 */ /* 0x000fe20000000000 */
[----:B------:R-:W-:Y:S02]  /*19510*/  ISETP.NE.AND P1, PT, R4, RZ, PT ;  /* 0x000000ff0400720c */ /* 0x000fe40003f25270 */
[----:B------:R-:W-:Y:S02]  /*19520*/  ISETP.GE.U32.AND P0, PT, R2, R5, PT ;  /* 0x000000050200720c */ /* 0x000fe40003f06070 */
[----:B------:R-:W-:-:S04]  /*19530*/  IABS R5, R7 ;  /* 0x0000000700057213 */ /* 0x000fc80000000000 */
        /* <DEDUP_REMOVED lines=9> */
[----:B------:R-:W-:-:S03]  /*195d0*/  LOP3.LUT R2, R0, R4, RZ, 0x3c, !PT ;  /* 0x0000000400027212 */ /* 0x000fc600078e3cff */
[----:B------:R-:W-:Y:S01]  /*195e0*/  IMAD.MOV.U32 R3, RZ, RZ, R8 ;  /* 0x000000ffff037224 */ /* 0x000fe200078e0008 */
[----:B------:R-:W-:Y:S02]  /*195f0*/  ISETP.GE.AND P2, PT, R2, RZ, PT ;  /* 0x000000ff0200720c */ /* 0x000fe40003f46270 */
[----:B------:R-:W-:-:S05]  /*19600*/  IABS R8, R7 ;  /* 0x0000000700087213 */ /* 0x000fca0000000000 */
[----:B------:R-:W-:-:S06]  /*19610*/  IMAD.MOV R8, RZ, RZ, -R8 ;  /* 0x000000ffff087224 */ /* 0x000fcc00078e0a08 */
        /* <DEDUP_REMOVED lines=9> */
[----:B------:R-:W-:Y:S01]  /*196b0*/  ISETP.GE.U32.AND P0, PT, R2, R5, PT ;  /* 0x000000050200720c */ /* 0x000fe20003f06070 */
[----:B------:R-:W-:Y:S01]  /*196c0*/  IMAD.MOV R5, RZ, RZ, -R3 ;  /* 0x000000ffff057224 */ /* 0x000fe200078e0a03 */
[----:B------:R-:W-:-:S03]  /*196d0*/  LOP3.LUT R2, R3, R7, RZ, 0x3c, !PT ;  /* 0x0000000703027212 */ /* 0x000fc600078e3cff */
[----:B------:R-:W-:Y:S01]  /*196e0*/  IMAD R0, R4, R5, R0 ;  /* 0x0000000504007224 */ /* 0x000fe200078e0200 */
        /* <DEDUP_REMOVED lines=10> */
.L_x_1391:
[----:B0--3--:R-:W3:Y:S01]  /*19790*/  LDL R5, [R1+0xc] ;  /* 0x00000c0001057983 */ /* 0x009ee20000100800 */
[----:B-12---:R-:W3:Y:S02]  /*197a0*/  LDC.64 R2, c[0x0][0xc90] ;  /* 0x00032400ff027b82 */ /* 0x006ee40000000a00 */
[----:B---3--:R-:W-:-:S05]  /*197b0*/  IMAD.WIDE R2, R5, 0x4, R2 ;  /* 0x0000000405027825 */ /* 0x008fca00078e0202 */
[----:B------:R-:W2:Y:S02]  /*197c0*/  LDG.E R6, desc[UR52][R2.64] ;  /* 0x0000003402067981 */ /* 0x000ea4000c1e1900 */
[----:B--2---:R-:W-:-:S05]  /*197d0*/  IMAD R5, R4, R6, RZ ;  /* 0x0000000604057224 */ /* 0x004fca00078e02ff */
[----:B------:R-:W-:-:S04]  /*197e0*/  IABS R7, R5 ;  /* 0x0000000500077213 */ /* 0x000fc80000000000 */
[----:B------:R-:W0:Y:S08]  /*197f0*/  I2F.RP R2, R7 ;  /* 0x0000000700027306 */ /* 0x000e300000209400 */
[----:B0-----:R-:W0:Y:S02]  /*19800*/  MUFU.RCP R2, R2 ;  /* 0x0000000200027308 */ /* 0x001e240000001000 */
[----:B0-----:R-:W-:-:S06]  /*19810*/  VIADD R2, R2, 0xffffffe ;  /* 0x0ffffffe02027836 */ /* 0x001fcc0000000000 */
[----:B------:R-:W0:Y:S02]  /*19820*/  F2I.FTZ.U32.TRUNC.NTZ R3, R2 ;  /* 0x0000000200037305 */ /* 0x000e24000021f000 */
        /* <DEDUP_REMOVED lines=19> */
[----:B------:R-:W-:Y:S02]  /*19960*/  IMAD R7, R6, R2, RZ ;  /* 0x0000000206077224 */ /* 0x000fe400078e02ff */
[----:B------:R-:W-:Y:S02]  /*19970*/  IMAD.MOV R2, RZ, RZ, -R2 ;  /* 0x000000ffff027224 */ /* 0x000fe400078e0a02 */
[----:B------:R-:W-:Y:S02]  /*19980*/  IMAD.MOV R3, RZ, RZ, -R7 ;  /* 0x000000ffff037224 */ /* 0x000fe400078e0a07 */
[----:B------:R-:W-:-:S03]  /*19990*/  IMAD R0, R5, R2, R0 ;  /* 0x0000000205007224 */ /* 0x000fc600078e0200 */
[----:B------:R-:W-:Y:S02]  /*199a0*/  VIADDMNMX R6, R3, R8, R6, PT ;  /* 0x0000000803067246 */ /* 0x000fe40003800106 */
[----:B------:R-:W-:Y:S02]  /*199b0*/  IADD3 R7, R7, 0x1000000, R0 ;  /* 0x0100000007077810 */ /* 0x000fe40007ffe000 */
        /* <DEDUP_REMOVED lines=25> */
[----:B------:R-:W-:Y:S02]  /*19b50*/  IMAD R3, R2, R6, R7 ;  /* 0x0000000602037224 */ /* 0x000fe400078e0207 */
[----:B------:R-:W-:-:S03]  /*19b60*/  IMAD.MOV.U32 R0, RZ, RZ, R2 ;  /* 0x000000ffff007224 */ /* 0x000fc600078e0002 */
[----:B------:R0:W-:Y:S04]  /*19b70*/  STL [R1+0x8], R3 ;  /* 0x0000080301007387 */ /* 0x0001e80000100800 */
.L_x_1392:
[----:B0-----:R-:W-:-:S05]  /*19b80*/  LOP3.LUT R3, RZ, R0, RZ, 0x33, !PT ;  /* 0x00000000ff037212 */ /* 0x001fca00078e33ff */
[----:B------:R-:W-:-:S05]  /*19b90*/  IMAD.IADD R0, R4, 0x1, R3 ;  /* 0x0000000104007824 */ /* 0x000fca00078e0203 */
[----:B------:R0:W-:Y:S01]  /*19ba0*/  STL [R1+0x4], R0 ;  /* 0x0000040001007387 */ /* 0x0001e20000100800 */
[----:B------:R-:W-:Y:S05]  /*19bb0*/  BRA `(.L_x_1393) ;  /* 0x0000000000287947 */ /* 0x000fea0003800000 */
.L_x_1385:
[----:B------:R-:W-:Y:S01]  /*19bc0*/  UMOV UR4, URZ ;  /* 0x0000003f00047c82 */ /* 0x000fe20008000000 */
[----:B------:R-:W-:Y:S01]  /*19bd0*/  ULDC UR6, c[0x0][0xc3c] ;  /* 0x00030f0000067ab9 */ /* 0x000fe20000000800 */
[----:B------:R-:W-:Y:S01]  /*19be0*/  UMOV UR5, URZ ;  /* 0x0000003f00057c82 */ /* 0x000fe20008000000 */
[----:B------:R0:W-:Y:S01]  /*19bf0*/  STL [R1], R0 ;  /* 0x0000000001007387 */ /* 0x0001e20000100800 */
[----:B------:R-:W-:Y:S02]  /*19c00*/  IMAD.U32 R3, RZ, RZ, UR4 ;  /* 0x00000004ff037e24 */ /* 0x000fe4000f8e00ff */
[----:B------:R-:W-:-:S03]  /*19c10*/  IMAD.U32 R2, RZ, RZ, UR5 ;  /* 0x00000005ff027e24 */ /* 0x000fc6000f8e00ff */
[----:B------:R1:W-:Y:S01]  /*19c20*/  STL [R1+0x4], R3 ;  /* 0x0000040301007387 */ /* 0x0003e20000100800 */
[----:B0-----:R-:W-:-:S05]  /*19c30*/  IMAD.U32 R0, RZ, RZ, UR6 ;  /* 0x00000006ff007e24 */ /* 0x001fca000f8e00ff */
[----:B------:R1:W-:Y:S04]  /*19c40*/  STL [R1+0xc], R0 ;  /* 0x00000c0001007387 */ /* 0x0003e80000100800 */
[----:B------:R1:W-:Y:S02]  /*19c50*/  STL [R1+0x8], R2 ;  /* 0x0000080201007387 */ /* 0x0003e40000100800 */
.L_x_1393:
[----:B-1----:R-:W2:Y:S04]  /*19c60*/  LDL R3, [R1+0x8] ;  /* 0x0000080001037983 */ /* 0x002ea80000100800 */
[----:B------:R-:W3:Y:S04]  /*19c70*/  LDL R2, [R1+0xc] ;  /* 0x00000c0001027983 */ /* 0x000ee80000100800 */
[----:B------:R-:W4:Y:S04]  /*19c80*/  LDL R5, [R1+0x4] ;  /* 0x0000040001057983 */ /* 0x000f280000100800 */
[----:B------:R-:W4:Y:S01]  /*19c90*/  LDL R4, [R1] ;  /* 0x0000000001047983 */ /* 0x000f220000100800 */
[----:B0-----:R-:W0:Y:S01]  /*19ca0*/  S2R R0, SR_TID.X ;  /* 0x0000000000007919 */ /* 0x001e220000002100 */
[----:B------:R-:W-:Y:S05]  /*19cb0*/  WARPSYNC.ALL ;  /* 0x0000000000007948 */ /* 0x000fea0003800000 */
[----:B0-----:R-:W-:Y:S01]  /*19cc0*/  LOP3.LUT R0, R0, 0x1f, RZ, 0xc0, !PT ;  /* 0x0000001f00007812 */ /* 0x001fe200078ec0ff */
[----:B------:R-:W-:Y:S03]  /*19cd0*/  BAR.SYNC.DEFER_BLOCKING 0x4, 0x180 ;  /* 0x0106000000007b1d */ /* 0x000fe60000010000 */
[----:B------:R-:W-:-:S13]  /*19ce0*/  ISETP.NE.AND P0, PT, R0, RZ, PT ;  /* 0x000000ff0000720c */ /* 0x000fda0003f05270 */
[----:B------:R-:W-:Y:S01]  /*19cf0*/  @!P0 MOV R0, 0x400 ;  /* 0x0000040000008802 */ /* 0x000fe20000000f00 */
[----:B--2---:R-:W-:Y:S02]  /*19d00*/  IMAD.MOV.U32 R6, RZ, RZ, R3 ;  /* 0x000000ffff067224 */ /* 0x004fe400078e0003 */
[----:B------:R-:W0:Y:S01]  /*19d10*/  @!P0 S2R R3, SR_CgaCtaId ;  /* 0x0000000000038919 */ /* 0x000e220000008800 */
[----:B---3--:R-:W-:Y:S01]  /*19d20*/  IMAD.MOV.U32 R7, RZ, RZ, R2 ;  /* 0x000000ffff077224 */ /* 0x008fe200078e0002 */
[----:B0-----:R-:W-:-:S05]  /*19d30*/  @!P0 LEA R18, R3, R0, 0x18 ;  /* 0x0000000003128211 */ /* 0x001fca00078ec0ff */
[----:B----4-:R1:W-:Y:S01]  /*19d40*/  @!P0 STS.128 [R18+0x288d0], R4 ;  /* 0x0288d00412008388 */ /* 0x0103e20000000c00 */
[----:B------:R-:W-:Y:S06]  /*19d50*/  BAR.ARV 0x5, 0x180 ;  /* 0x0146000000007b1d */ /* 0x000fec0000002000 */
.L_x_1382:
[----:B------:R-:W3:Y:S01]  /*19d60*/  LDL R0, [R1+0xc] ;  /* 0x00000c0001007983 */ /* 0x000ee20000100800 */
[----:B------:R-:W-:Y:S02]  /*19d70*/  ULDC UR4, c[0x0][0xc3c] ;  /* 0x00030f0000047ab9 */ /* 0x000fe40000000800 */
[----:B---3--:R-:W-:-:S13]  /*19d80*/  ISETP.GE.AND P0, PT, R0, UR4, PT ;  /* 0x0000000400007c0c */ /* 0x008fda000bf06270 */
[----:B------:R-:W-:Y:S05]  /*19d90*/  @!P0 BRA `(.L_x_1394) ;  /* 0xffffffa400648947 */ /* 0x000fea000383ffff */
[----:B------:R-:W-:Y:S05]  /*19da0*/  BSYNC B8 ;  /* 0x0000000000087941 */ /* 0x000fea0003800000 */
.L_x_1285:
        /* <DEDUP_REMOVED lines=12> */
.L_x_1465:
[----:B------:R-:W-:Y:S05]  /*19e70*/  BSYNC B0 ;  /* 0x0000000000007941 */ /* 0x000fea0003800000 */
.L_x_1395:
[----:B------:R-:W-:-:S03]  /*19e80*/  UMOV UR4, 0xffffffff ;  /* 0xffffffff00047882 */ /* 0x000fc60000000000 */
[----:B------:R-:W-:Y:S05]  /*19e90*/  BRA.DIV UR4, `(.L_x_1397) ;  /* 0x0000001e04fc7947 */ /* 0x000fea000b800000 */
[----:B------:R-:W1:Y:S02]  /*19ea0*/  S2R R2, SR_TID.X ;  /* 0x0000000000027919 */ /* 0x000e640000002100 */
[----:B-1----:R-:W-:-:S04]  /*19eb0*/  SHF.R.U32.HI R2, RZ, 0x5, R2 ;  /* 0x00000005ff027819 */ /* 0x002fc80000011602 */
[----:B------:R-:W-:-:S05]  /*19ec0*/  LOP3.LUT R2, R2, 0x3, RZ, 0xc0, !PT ;  /* 0x0000000302027812 */ /* 0x000fca00078ec0ff */
[----:B------:R1:W2:Y:S02]  /*19ed0*/  SHFL.IDX PT, R14, R2, RZ, 0x1f ;  /* 0x00001fff020e7589 */ /* 0x0002a400000e0000 */
.L_x_1468:
[----:B--2---:R-:W-:Y:S01]  /*19ee0*/  ISETP.NE.AND P0, PT, R14, RZ, PT ;  /* 0x000000ff0e00720c */ /* 0x004fe20003f05270 */
[----:B------:R-:W-:-:S12]  /*19ef0*/  BSSY B0, `(.L_x_1398) ;  /* 0x0000025000007945 */ /* 0x000fd80003800000 */
[----:B------:R-:W-:Y:S05]  /*19f00*/  @P0 BRA `(.L_x_1399) ;  /* 0x00000000008c0947 */ /* 0x000fea0003800000 */
[----:B------:R-:W-:-:S03]  /*19f10*/  UMOV UR4, 0xffffffff ;  /* 0xffffffff00047882 */ /* 0x000fc60000000000 */
[----:B------:R-:W-:Y:S05]  /*19f20*/  BRA.DIV UR4, `(.L_x_1400) ;  /* 0x00000022040c7947 */ /* 0x000fea000b800000 */
[----:B------:R-:W-:-:S13]  /*19f30*/  ELECT P6, URZ, PT ;  /* 0x00000000003f782f */ /* 0x000fda00038c0000 */
.L_x_1471:
[----:B------:R-:W-:Y:S05]  /*19f40*/  @!P6 BRA `(.L_x_1399) ;  /* 0x00000000007ce947 */ /* 0x000fea0003800000 */
[----:B------:R-:W-:-:S06]  /*19f50*/  ULOP3.LUT UR4, UR36, 0x2, URZ, 0xfc, !UPT ;  /* 0x0000000224047892 */ /* 0x000fcc000f8efc3f */
[----:B-1----:R-:W-:-:S05]  /*19f60*/  IMAD.U32 R2, RZ, RZ, UR4 ;  /* 0x00000004ff027e24 */ /* 0x002fca000f8e00ff */
[----:B------:R-:W-:-:S13]  /*19f70*/  ISETP.NE.AND P2, PT, R2, 0x3, PT ;  /* 0x000000030200780c */ /* 0x000fda0003f45270 */
[----:B------:R-:W-:Y:S05]  /*19f80*/  @!P2 BRA `(.L_x_1401) ;  /* 0x000000000004a947 */ /* 0x000fea0003800000 */
[----:B------:R-:W-:Y:S01]  /*19f90*/  BPT.TRAP 0x1 ;  /* 0x000000040000795c */ /* 0x000fe20000300000 */
.L_x_1401:
        /* <DEDUP_REMOVED lines=13> */
.L_x_1472:
[----:B------:R-:W1:Y:S02]  /*1a070*/  SYNCS.PHASECHK.TRANS64.TRYWAIT P0, [R7+URZ], R2 ;  /* 0x00000002070075a7 */ /* 0x000e64000800017f */
[----:B-1----:R-:W-:Y:S05]  /*1a080*/  @!P0 BRA `(.L_x_1403) ;  /* 0x0000001c00e88947 */ /* 0x002fea0003800000 */
.L_x_1473:
[----:B------:R-:W-:Y:S05]  /*1a090*/  @!P2 BRA `(.L_x_1404) ;  /* 0x000000000004a947 */ /* 0x000fea0003800000 */
[----:B------:R-:W-:Y:S01]  /*1a0a0*/  BPT.TRAP 0x1 ;  /* 0x000000040000795c */ /* 0x000fe20000300000 */
.L_x_1404:
[----:B------:R-:W-:-:S04]  /*1a0b0*/  VIADD R0, R0, 0x28860 ;  /* 0x0002886000007836 */ /* 0x000fc80000000000 */
[----:B------:R-:W-:-:S04]  /*1a0c0*/  IMAD R4, R19, 0x8, R0 ;  /* 0x0000000813047824 */ /* 0x000fc800078e0200 */
[----:B------:R-:W2:Y:S02]  /*1a0d0*/  SYNCS.PHASECHK.TRANS64.TRYWAIT P0, [R4+URZ], R5 ;  /* 0x00000005040075a7 */ /* 0x000ea4000800017f */
[----:B--2---:R-:W-:Y:S05]  /*1a0e0*/  @!P0 BRA `(.L_x_1405) ;  /* 0x0000001c00e48947 */ /* 0x004fea0003800000 */
.L_x_1474:
[----:B------:R-:W-:-:S07]  /*1a0f0*/  IMAD R3, R3, 0x8, R0 ;  /* 0x0000000803037824 */ /* 0x000fce00078e0200 */
.L_x_1406:
[----:B----4-:R4:W0:Y:S02]  /*1a100*/  SYNCS.PHASECHK.TRANS64.TRYWAIT P0, [R3+URZ], R2 ;  /* 0x00000002030075a7 */ /* 0x010824000800017f */
[----:B0-----:R-:W-:Y:S05]  /*1a110*/  @!P0 NANOSLEEP.SYNCS 0x989680 ;  /* 0x009896800000895d */ /* 0x001fea0003900000 */
[----:B------:R-:W0:Y:S02]  /*1a120*/  @!P0 SYNCS.PHASECHK.TRANS64 P0, [R3+URZ], R2 ;  /* 0x00000002030085a7 */ /* 0x000e24000800007f */
[----:B0-----:R-:W-:Y:S05]  /*1a130*/  @!P0 BRA `(.L_x_1406) ;  /* 0xfffffffc00f08947 */ /* 0x001fea000383ffff */
.L_x_1399:
[----:B------:R-:W-:Y:S05]  /*1a140*/  BSYNC B0 ;  /* 0x0000000000007941 */ /* 0x000fea0003800000 */
.L_x_1398:
[----:B------:R-:W-:Y:S05]  /*1a150*/  EXIT ;  /* 0x000000000000794d */ /* 0x000fea0003800000 */
.L_x_1184:
[----:B0-----:R-:W-:-:S04]  /*1a160*/  IMAD.U32 R3, RZ, RZ, UR41 ;  /* 0x00000029ff037e24 */ /* 0x001fc8000f8e00ff */
[----:B------:R0:W1:Y:S03]  /*1a170*/  SYNCS.PHASECHK.TRANS64.TRYWAIT P1, [R3+URZ+0x28800], R0 ;  /* 0x02880000030075a7 */ /* 0x000066000802017f */
[----:B-1----:R-:W-:Y:S05]  /*1a180*/  @!P1 NANOSLEEP.SYNCS 0x989680 ;  /* 0x009896800000995d */ /* 0x002fea0003900000 */
[----:B------:R-:W1:Y:S02]  /*1a190*/  @!P1 SYNCS.PHASECHK.TRANS64 P1, [R3+URZ+0x28800], R0 ;  /* 0x02880000030095a7 */ /* 0x000e64000802007f */
[----:B-1----:R-:W-:Y:S05]  /*1a1a0*/  @!P1 BRA `(.L_x_1184) ;  /* 0xfffffffc00ec9947 */ /* 0x002fea000383ffff */
[----:B------:R-:W-:Y:S05]  /*1a1b0*/  BRA `(.L_x_1407) ;  /* 0xfffffe7c00d07947 */ /* 0x000fea000383ffff */
.L_x_1188:
[----:B-1----:R1:W2:Y:S02]  /*1a1c0*/  SYNCS.PHASECHK.TRANS64.TRYWAIT P2, [R15+URZ+0x28830], R0 ;  /* 0x028830000f0075a7 */ /* 0x0022a4000804017f */
[----:B--2---:R-:W-:Y:S05]  /*1a1d0*/  @!P2 NANOSLEEP.SYNCS 0x989680 ;  /* 0x009896800000a95d */ /* 0x004fea0003900000 */
[----:B------:R-:W2:Y:S02]  /*1a1e0*/  @!P2 SYNCS.PHASECHK.TRANS64 P2, [R15+URZ+0x28830], R0 ;  /* 0x028830000f00a5a7 */ /* 0x000ea4000804007f */
[----:B--2---:R-:W-:Y:S05]  /*1a1f0*/  @!P2 BRA `(.L_x_1188) ;  /* 0xfffffffc00f0a947 */ /* 0x004fea000383ffff */
[----:B------:R-:W-:Y:S05]  /*1a200*/  BRA `(.L_x_1187) ;  /* 0xfffffe7c00f87947 */ /* 0x000fea000383ffff */
.L_x_1204:
[----:B-1----:R-:W-:-:S04]  /*1a210*/  IMAD.U32 R8, RZ, RZ, UR6 ;  /* 0x00000006ff087e24 */ /* 0x002fc8000f8e00ff */
[----:B------:R1:W2:Y:S03]  /*1a220*/  SYNCS.PHASECHK.TRANS64.TRYWAIT P2, [R8+URZ+0x28830], R5 ;  /* 0x02883005080075a7 */ /* 0x0002a6000804017f */
[----:B--2---:R-:W-:Y:S05]  /*1a230*/  @!P2 NANOSLEEP.SYNCS 0x989680 ;  /* 0x009896800000a95d */ /* 0x004fea0003900000 */
[----:B------:R-:W2:Y:S02]  /*1a240*/  @!P2 SYNCS.PHASECHK.TRANS64 P2, [R8+URZ+0x28830], R5 ;  /* 0x028830050800a5a7 */ /* 0x000ea4000804007f */
[----:B--2---:R-:W-:Y:S05]  /*1a250*/  @!P2 BRA `(.L_x_1204) ;  /* 0xfffffffc00eca947 */ /* 0x004fea000383ffff */
[----:B------:R-:W-:Y:S05]  /*1a260*/  BRA `(.L_x_1201) ;  /* 0xfffffeb800987947 */ /* 0x000fea000383ffff */
.L_x_1208:
[----:B-1----:R-:W-:-:S04]  /*1a270*/  IMAD.U32 R8, RZ, RZ, UR6 ;  /* 0x00000006ff087e24 */ /* 0x002fc8000f8e00ff */
[----:B------:R1:W2:Y:S03]  /*1a280*/  SYNCS.PHASECHK.TRANS64.TRYWAIT P2, [R8+URZ+0x28850], R5 ;  /* 0x02885005080075a7 */ /* 0x0002a6000804017f */
[----:B--2---:R-:W-:Y:S05]  /*1a290*/  @!P2 NANOSLEEP.SYNCS 0x989680 ;  /* 0x009896800000a95d */ /* 0x004fea0003900000 */
[----:B------:R-:W2:Y:S02]  /*1a2a0*/  @!P2 SYNCS.PHASECHK.TRANS64 P2, [R8+URZ+0x28850], R5 ;  /* 0x028850050800a5a7 */ /* 0x000ea4000804007f */
[----:B--2---:R-:W-:Y:S05]  /*1a2b0*/  @!P2 BRA `(.L_x_1208) ;  /* 0xfffffffc00eca947 */ /* 0x004fea000383ffff */
[----:B------:R-:W-:Y:S05]  /*1a2c0*/  BRA `(.L_x_1205) ;  /* 0xfffffebc00607947 */ /* 0x000fea000383ffff */
.L_x_1225:
[----:B-1----:R-:W-:-:S04]  /*1a2d0*/  IMAD.U32 R9, RZ, RZ, UR6 ;  /* 0x00000006ff097e24 */ /* 0x002fc8000f8e00ff */
[----:B------:R1:W2:Y:S03]  /*1a2e0*/  SYNCS.PHASECHK.TRANS64.TRYWAIT P2, [R9+URZ+0x28830], R4 ;  /* 0x02883004090075a7 */ /* 0x0002a6000804017f */
[----:B--2---:R-:W-:Y:S05]  /*1a2f0*/  @!P2 NANOSLEEP.SYNCS 0x989680 ;  /* 0x009896800000a95d */ /* 0x004fea0003900000 */
[----:B------:R-:W2:Y:S02]  /*1a300*/  @!P2 SYNCS.PHASECHK.TRANS64 P2, [R9+URZ+0x28830], R4 ;  /* 0x028830040900a5a7 */ /* 0x000ea4000804007f */
[----:B--2---:R-:W-:Y:S05]  /*1a310*/  @!P2 BRA `(.L_x_1225) ;  /* 0xfffffffc00eca947 */ /* 0x004fea000383ffff */
[----:B------:R-:W-:Y:S05]  /*1a320*/  BRA `(.L_x_1222) ;  /* 0xfffffef400587947 */ /* 0x000fea000383ffff */
.L_x_1229:
[----:B-1----:R-:W-:-:S04]  /*1a330*/  IMAD.U32 R9, RZ, RZ, UR6 ;  /* 0x00000006ff097e24 */ /* 0x002fc8000f8e00ff */
[----:B------:R1:W2:Y:S03]  /*1a340*/  SYNCS.PHASECHK.TRANS64.TRYWAIT P2, [R9+URZ+0x28850], R4 ;  /* 0x02885004090075a7 */ /* 0x0002a6000804017f */
[----:B--2---:R-:W-:Y:S05]  /*1a350*/  @!P2 NANOSLEEP.SYNCS 0x989680 ;  /* 0x009896800000a95d */ /* 0x004fea0003900000 */
[----:B------:R-:W2:Y:S02]  /*1a360*/  @!P2 SYNCS.PHASECHK.TRANS64 P2, [R9+URZ+0x28850], R4 ;  /* 0x028850040900a5a7 */ /* 0x000ea4000804007f */
[----:B--2---:R-:W-:Y:S05]  /*1a370*/  @!P2 BRA `(.L_x_1229) ;  /* 0xfffffffc00eca947 */ /* 0x004fea000383ffff */
[----:B------:R-:W-:Y:S05]  /*1a380*/  BRA `(.L_x_1226) ;  /* 0xfffffef800207947 */ /* 0x000fea000383ffff */
.L_x_1235:
[----:B-1----:R-:W-:-:S04]  /*1a390*/  IMAD.U32 R9, RZ, RZ, UR6 ;  /* 0x00000006ff097e24 */ /* 0x002fc8000f8e00ff */
[----:B------:R1:W2:Y:S03]  /*1a3a0*/  SYNCS.PHASECHK.TRANS64.TRYWAIT P2, [R9+URZ+0x28830], R4 ;  /* 0x02883004090075a7 */ /* 0x0002a6000804017f */
[----:B--2---:R-:W-:Y:S05]  /*1a3b0*/  @!P2 NANOSLEEP.SYNCS 0x989680 ;  /* 0x009896800000a95d */ /* 0x004fea0003900000 */
[----:B------:R-:W2:Y:S02]  /*1a3c0*/  @!P2 SYNCS.PHASECHK.TRANS64 P2, [R9+URZ+0x28830], R4 ;  /* 0x028830040900a5a7 */ /* 0x000ea4000804007f */
[----:B--2---:R-:W-:Y:S05]  /*1a3d0*/  @!P2 BRA `(.L_x_1235) ;  /* 0xfffffffc00eca947 */ /* 0x004fea000383ffff */
[----:B------:R-:W-:Y:S05]  /*1a3e0*/  BRA `(.L_x_1232) ;  /* 0xffffff1c00447947 */ /* 0x000fea000383ffff */
.L_x_1239:
[----:B-1----:R-:W-:-:S04]  /*1a3f0*/  IMAD.U32 R9, RZ, RZ, UR6 ;  /* 0x00000006ff097e24 */ /* 0x002fc8000f8e00ff */
[----:B------:R1:W2:Y:S03]  /*1a400*/  SYNCS.PHASECHK.TRANS64.TRYWAIT P2, [R9+URZ+0x28850], R4 ;  /* 0x02885004090075a7 */ /* 0x0002a6000804017f */
[----:B--2---:R-:W-:Y:S05]  /*1a410*/  @!P2 NANOSLEEP.SYNCS 0x989680 ;  /* 0x009896800000a95d */ /* 0x004fea0003900000 */
[----:B------:R-:W2:Y:S02]  /*1a420*/  @!P2 SYNCS.PHASECHK.TRANS64 P2, [R9+URZ+0x28850], R4 ;  /* 0x028850040900a5a7 */ /* 0x000ea4000804007f */
[----:B--2---:R-:W-:Y:S05]  /*1a430*/  @!P2 BRA `(.L_x_1239) ;  /* 0xfffffffc00eca947 */ /* 0x004fea000383ffff */
[----:B------:R-:W-:Y:S05]  /*1a440*/  BRA `(.L_x_1236) ;  /* 0xffffff20000c7947 */ /* 0x000fea000383ffff */
.L_x_1252:
[----:B-1----:R-:W-:-:S04]  /*1a450*/  IMAD.U32 R8, RZ, RZ, UR5 ;  /* 0x00000005ff087e24 */ /* 0x002fc8000f8e00ff */
[----:B------:R1:W2:Y:S03]  /*1a460*/  SYNCS.PHASECHK.TRANS64.TRYWAIT P0, [R8+URZ+0x28850], R3 ;  /* 0x02885003080075a7 */ /* 0x0002a6000800017f */
[----:B--2---:R-:W-:Y:S05]  /*1a470*/  @!P0 NANOSLEEP.SYNCS 0x989680 ;  /* 0x009896800000895d */ /* 0x004fea0003900000 */
[----:B------:R-:W2:Y:S02]  /*1a480*/  @!P0 SYNCS.PHASECHK.TRANS64 P0, [R8+URZ+0x28850], R3 ;  /* 0x02885003080085a7 */ /* 0x000ea4000800007f */
[----:B--2---:R-:W-:Y:S05]  /*1a490*/  @!P0 BRA `(.L_x_1252) ;  /* 0xfffffffc00ec8947 */ /* 0x004fea000383ffff */
[----:B------:R-:W-:Y:S05]  /*1a4a0*/  BRA `(.L_x_1251) ;  /* 0xffffff5400147947 */ /* 0x000fea000383ffff */
.L_x_1307:
[----:B-1----:R-:W1:Y:S01]  /*1a4b0*/  S2R R4, SR_TID.X ;  /* 0x0000000000047919 */ /* 0x002e620000002100 */
[----:B------:R-:W-:Y:S01]  /*1a4c0*/  BSSY B0, `(.L_x_1408) ;  /* 0x000000a000007945 */ /* 0x000fe20003800000 */
[----:B------:R-:W-:Y:S02]  /*1a4d0*/  IMAD.MOV.U32 R12, RZ, RZ, RZ ;  /* 0x000000ffff0c7224 */ /* 0x000fe400078e00ff */
[----:B------:R-:W-:Y:S02]  /*1a4e0*/  IMAD.MOV.U32 R11, RZ, RZ, 0x1f ;  /* 0x0000001fff0b7424 */ /* 0x000fe400078e00ff */
[----:B------:R-:W-:Y:S01]  /*1a4f0*/  IMAD.MOV.U32 R15, RZ, RZ, -0x1 ;  /* 0xffffffffff0f7424 */ /* 0x000fe200078e00ff */
[----:B-1----:R-:W-:-:S04]  /*1a500*/  SHF.R.U32.HI R4, RZ, 0x5, R4 ;  /* 0x00000005ff047819 */ /* 0x002fc80000011604 */
[----:B------:R-:W-:-:S05]  /*1a510*/  LOP3.LUT R4, R4, 0x3, RZ, 0xc0, !PT ;  /* 0x0000000304047812 */ /* 0x000fca00078ec0ff */
[----:B------:R-:W-:-:S07]  /*1a520*/  IMAD.MOV.U32 R13, RZ, RZ, R4 ;  /* 0x000000ffff0d7224 */ /* 0x000fce00078e0004 */
[----:B0-2---:R-:W-:Y:S05]  /*1a530*/  WARPSYNC.COLLECTIVE R15, `(.L_x_1409) ;  /* 0x000000000f087348 */ /* 0x005fea0003c00000 */
[----:B------:R1:W3:Y:S02]  /*1a540*/  SHFL.IDX P6, R14, R13, R12, R11 ;  /* 0x0000000c0d0e7389 */ /* 0x0002e400000c000b */
[----:B0123--:R-:W-:Y:S01]  /*1a550*/  ENDCOLLECTIVE ;  /* 0x000000000000791b */ /* 0x00ffe20003800000 */
.L_x_1409:
[----:B------:R-:W-:Y:S05]  /*1a560*/  BSYNC B0 ;  /* 0x0000000000007941 */ /* 0x000fea0003800000 */
.L_x_1408:
[----:B------:R-:W-:Y:S05]  /*1a570*/  BRA `(.L_x_1410) ;  /* 0xffffffac00fc7947 */ /* 0x000fea000383ffff */
.L_x_1309:
[----:B------:R-:W-:Y:S01]  /*1a580*/  BSSY B0, `(.L_x_1411) ;  /* 0x0000006000007945 */ /* 0x000fe20003800000 */
[----:B------:R-:W-:-:S07]  /*1a590*/  IMAD.MOV.U32 R15, RZ, RZ, -0x1 ;  /* 0xffffffffff0f7424 */ /* 0x000fce00078e00ff */
[----:B012---:R-:W-:Y:S05]  /*1a5a0*/  WARPSYNC.COLLECTIVE R15, `(.L_x_1412) ;  /* 0x000000000f0c7348 */ /* 0x007fea0003c00000 */
[----:B------:R-:W-:Y:S02]  /*1a5b0*/  ELECT P6, UR62, PT ;  /* 0x00000000003e782f */ /* 0x000fe400038c0000 */
[----:B------:R-:W-:Y:S01]  /*1a5c0*/  MOV R14, UR62 ;  /* 0x0000003e000e7c02 */ /* 0x000fe20008000f00 */
[----:B012---:R-:W-:Y:S10]  /*1a5d0*/  ENDCOLLECTIVE ;  /* 0x000000000000791b */ /* 0x007ff40003800000 */
.L_x_1412:
[----:B------:R-:W-:Y:S05]  /*1a5e0*/  BSYNC B0 ;  /* 0x0000000000007941 */ /* 0x000fea0003800000 */
.L_x_1411:
[----:B------:R-:W-:Y:S05]  /*1a5f0*/  BRA `(.L_x_1413) ;  /* 0xffffffb000087947 */ /* 0x000fea000383ffff */
.L_x_1311:
[----:B-1----:R1:W3:Y:S02]  /*1a600*/  SYNCS.PHASECHK.TRANS64.TRYWAIT P0, [R0+URZ+0x28840], R2 ;  /* 0x02884002000075a7 */ /* 0x0022e4000800017f */
[----:B---3--:R-:W-:Y:S05]  /*1a610*/  @!P0 NANOSLEEP.SYNCS 0x989680 ;  /* 0x009896800000895d */ /* 0x008fea0003900000 */
[----:B------:R-:W3:Y:S02]  /*1a620*/  @!P0 SYNCS.PHASECHK.TRANS64 P0, [R0+URZ+0x28840], R2 ;  /* 0x02884002000085a7 */ /* 0x000ee4000800007f */
[----:B---3--:R-:W-:Y:S05]  /*1a630*/  @!P0 BRA `(.L_x_1311) ;  /* 0xfffffffc00f08947 */ /* 0x008fea000383ffff */
[----:B------:R-:W-:Y:S05]  /*1a640*/  BRA `(.L_x_1414) ;  /* 0xffffffb000687947 */ /* 0x000fea000383ffff */
.L_x_1315:
        /* <DEDUP_REMOVED lines=15> */
.L_x_1415:
[----:B------:R-:W-:Y:S02]  /*1a740*/  IMAD.MOV.U32 R13, RZ, RZ, R4 ;  /* 0x000000ffff0d7224 */ /* 0x000fe400078e0004 */
[----:B------:R-:W-:-:S07]  /*1a750*/  IMAD.MOV.U32 R6, RZ, RZ, R14 ;  /* 0x000000ffff067224 */ /* 0x000fce00078e000e */
[----:B------:R-:W-:Y:S05]  /*1a760*/  WARPSYNC.COLLECTIVE R15, `(.L_x_1416) ;  /* 0x000000000f087348 */ /* 0x000fea0003c00000 */
[----:B------:R0:W1:Y:S02]  /*1a770*/  SHFL.IDX P6, R14, R13, R12, R11 ;  /* 0x0000000c0d0e7389 */ /* 0x00006400000c000b */
[----:B01----:R-:W-:Y:S01]  /*1a780*/  ENDCOLLECTIVE ;  /* 0x000000000000791b */ /* 0x003fe20003800000 */
.L_x_1416:
[----:B------:R-:W-:Y:S02]  /*1a790*/  IMAD.MOV.U32 R13, RZ, RZ, R3 ;  /* 0x000000ffff0d7224 */ /* 0x000fe400078e0003 */
[----:B------:R-:W-:Y:S02]  /*1a7a0*/  IMAD.MOV.U32 R12, RZ, RZ, 0x1 ;  /* 0x00000001ff0c7424 */ /* 0x000fe400078e00ff */
[----:B------:R-:W-:-:S07]  /*1a7b0*/  IMAD.MOV.U32 R7, RZ, RZ, R14 ;  /* 0x000000ffff077224 */ /* 0x000fce00078e000e */
[----:B------:R-:W-:Y:S05]  /*1a7c0*/  WARPSYNC.COLLECTIVE R15, `(.L_x_1417) ;  /* 0x000000000f087348 */ /* 0x000fea0003c00000 */
[----:B------:R0:W1:Y:S02]  /*1a7d0*/  SHFL.IDX P6, R14, R13, R12, R11 ;  /* 0x0000000c0d0e7389 */ /* 0x00006400000c000b */
[----:B01----:R-:W-:Y:S01]  /*1a7e0*/  ENDCOLLECTIVE ;  /* 0x000000000000791b */ /* 0x003fe20003800000 */
.L_x_1417:
[----:B------:R-:W-:-:S05]  /*1a7f0*/  @!P2 LEA R7, P3, R10, R7, 0x1 ;  /* 0x000000070a07a211 */ /* 0x000fca00078608ff */
[----:B------:R-:W-:-:S05]  /*1a800*/  @!P2 IMAD.X R6, RZ, RZ, R6, P3 ;  /* 0x000000ffff06a224 */ /* 0x000fca00018e0606 */
[----:B------:R-:W-:Y:S01]  /*1a810*/  @!P2 LOP3.LUT R7, R7, R6, RZ, 0x3c, !PT ;  /* 0x000000060707a212 */ /* 0x000fe200078e3cff */
[----:B------:R-:W-:-:S03]  /*1a820*/  IMAD.MOV.U32 R13, RZ, RZ, R4 ;  /* 0x000000ffff0d7224 */ /* 0x000fc600078e0004 */
[----:B------:R-:W-:-:S04]  /*1a830*/  @!P2 LOP3.LUT R6, R7, R6, RZ, 0x3c, !PT ;  /* 0x000000060706a212 */ /* 0x000fc800078e3cff */
[----:B------:R-:W-:Y:S01]  /*1a840*/  @!P2 LOP3.LUT R7, R7, R6, RZ, 0x3c, !PT ;  /* 0x000000060707a212 */ /* 0x000fe200078e3cff */
[----:B------:R-:W-:-:S07]  /*1a850*/  IMAD.MOV.U32 R8, RZ, RZ, R14 ;  /* 0x000000ffff087224 */ /* 0x000fce00078e000e */
[----:B------:R-:W-:Y:S05]  /*1a860*/  WARPSYNC.COLLECTIVE R15, `(.L_x_1418) ;  /* 0x000000000f087348 */ /* 0x000fea0003c00000 */
[----:B------:R0:W1:Y:S02]  /*1a870*/  SHFL.IDX P6, R14, R13, R12, R11 ;  /* 0x0000000c0d0e7389 */ /* 0x00006400000c000b */
[----:B01----:R-:W-:Y:S01]  /*1a880*/  ENDCOLLECTIVE ;  /* 0x000000000000791b */ /* 0x003fe20003800000 */
.L_x_1418:
[----:B------:R-:W-:Y:S01]  /*1a890*/  @!PT LDS RZ, [RZ] ;  /* 0x00000000fffff984 */ /* 0x000fe20000000800 */
[----:B------:R-:W-:Y:S01]  /*1a8a0*/  @!PT LDS RZ, [RZ] ;  /* 0x00000000fffff984 */ /* 0x000fe20000000800 */
[----:B------:R-:W-:Y:S01]  /*1a8b0*/  @!PT LDS RZ, [RZ] ;  /* 0x00000000fffff984 */ /* 0x000fe20000000800 */
[----:B------:R0:W-:Y:S04]  /*1a8c0*/  @!P2 LDGSTS.E.BYPASS.LTC128B.128 [R9+0x10400], desc[UR52][R6.64], !P0 ;  /* 0x104000000609afae */ /* 0x0001e8000c101d74 */
[----:B------:R0:W-:Y:S01]  /*1a8d0*/  @!P2 LDGSTS.E.BYPASS.LTC128B.128 [R9+0x14400], desc[UR52][R6.64+0x80], !P1 ;  /* 0x144000800609afae */ /* 0x0001e2000c901d74 */
[----:B------:R-:W-:Y:S01]  /*1a8e0*/  ISETP.GE.AND P2, PT, R5, R2, PT ;  /* 0x000000020500720c */ /* 0x000fe20003f46270 */
[----:B------:R-:W-:Y:S02]  /*1a8f0*/  IMAD.MOV.U32 R13, RZ, RZ, R3 ;  /* 0x000000ffff0d7224 */ /* 0x000fe400078e0003 */
[----:B------:R-:W-:Y:S02]  /*1a900*/  IMAD.MOV.U32 R12, RZ, RZ, 0x2 ;  /* 0x00000002ff0c7424 */ /* 0x000fe400078e00ff */
[----:B------:R-:W-:-:S08]  /*1a910*/  IMAD.MOV.U32 R5, RZ, RZ, R14 ;  /* 0x000000ffff057224 */ /* 0x000fd000078e000e */
[----:B0-----:R-:W-:Y:S05]  /*1a920*/  WARPSYNC.COLLECTIVE R15, `(.L_x_1419) ;  /* 0x000000000f087348 */ /* 0x001fea0003c00000 */
[----:B------:R1:W2:Y:S02]  /*1a930*/  SHFL.IDX P6, R14, R13, R12, R11 ;  /* 0x0000000c0d0e7389 */ /* 0x0002a400000c000b */
[----:B012---:R-:W-:Y:S01]  /*1a940*/  ENDCOLLECTIVE ;  /* 0x000000000000791b */ /* 0x007fe20003800000 */
.L_x_1419:
[----:B------:R-:W-:Y:S01]  /*1a950*/  @!P2 LEA R7, P3, R10, R5, 0x1 ;  /* 0x000000050a07a211 */ /* 0x000fe200078608ff */
[----:B------:R-:W-:-:S04]  /*1a960*/  VIADD R5, R0, 0x20 ;  /* 0x0000002000057836 */ /* 0x000fc80000000000 */
[----:B------:R-:W-:-:S05]  /*1a970*/  @!P2 IMAD.X R6, RZ, RZ, R8, P3 ;  /* 0x000000ffff06a224 */ /* 0x000fca00018e0608 */
[----:B------:R-:W-:Y:S01]  /*1a980*/  @!P2 LOP3.LUT R7, R7, R6, RZ, 0x3c, !PT ;  /* 0x000000060707a212 */ /* 0x000fe200078e3cff */
[----:B------:R-:W-:-:S03]  /*1a990*/  IMAD.MOV.U32 R13, RZ, RZ, R4 ;  /* 0x000000ffff0d7224 */ /* 0x000fc600078e0004 */
[----:B------:R-:W-:-:S04]  /*1a9a0*/  @!P2 LOP3.LUT R6, R7, R6, RZ, 0x3c, !PT ;  /* 0x000000060706a212 */ /* 0x000fc800078e3cff */
[----:B------:R-:W-:-:S05]  /*1a9b0*/  @!P2 LOP3.LUT R7, R7, R6, RZ, 0x3c, !PT ;  /* 0x000000060707a212 */ /* 0x000fca00078e3cff */
[----:B------:R-:W-:Y:S01]  /*1a9c0*/  @!PT LDS RZ, [RZ] ;  /* 0x00000000fffff984 */ /* 0x000fe20000000800 */
[----:B------:R-:W-:Y:S01]  /*1a9d0*/  @!PT LDS RZ, [RZ] ;  /* 0x00000000fffff984 */ /* 0x000fe20000000800 */
[----:B------:R-:W-:Y:S01]  /*1a9e0*/  @!PT LDS RZ, [RZ] ;  /* 0x00000000fffff984 */ /* 0x000fe20000000800 */
[----:B------:R-:W-:Y:S04]  /*1a9f0*/  @!P2 LDGSTS.E.BYPASS.LTC128B.128 [R9+0x10c00], desc[UR52][R6.64], !P0 ;  /* 0x10c000000609afae */ /* 0x000fe8000c101d74 */
[----:B------:R0:W-:Y:S01]  /*1aa00*/  @!P2 LDGSTS.E.BYPASS.LTC128B.128 [R9+0x14c00], desc[UR52][R6.64+0x80], !P1 ;  /* 0x14c000800609afae */ /* 0x0001e2000c901d74 */
[----:B------:R-:W-:Y:S01]  /*1aa10*/  ISETP.GE.AND P2, PT, R5, R2, PT ;  /* 0x000000020500720c */ /* 0x000fe20003f46270 */
[----:B0-----:R-:W-:-:S12]  /*1aa20*/  IMAD.MOV.U32 R6, RZ, RZ, R14 ;  /* 0x000000ffff067224 */ /* 0x001fd800078e000e */
[----:B------:R-:W-:Y:S05]  /*1aa30*/  WARPSYNC.COLLECTIVE R15, `(.L_x_1420) ;  /* 0x000000000f087348 */ /* 0x000fea0003c00000 */
[----:B------:R0:W1:Y:S02]  /*1aa40*/  SHFL.IDX P6, R14, R13, R12, R11 ;  /* 0x0000000c0d0e7389 */ /* 0x00006400000c000b */
[----:B01----:R-:W-:Y:S01]  /*1aa50*/  ENDCOLLECTIVE ;  /* 0x000000000000791b */ /* 0x003fe20003800000 */
.L_x_1420:
[----:B------:R-:W-:Y:S02]  /*1aa60*/  IMAD.MOV.U32 R13, RZ, RZ, R3 ;  /* 0x000000ffff0d7224 */ /* 0x000fe400078e0003 */
[----:B------:R-:W-:Y:S02]  /*1aa70*/  IMAD.MOV.U32 R12, RZ, RZ, 0x3 ;  /* 0x00000003ff0c7424 */ /* 0x000fe400078e00ff */
[----:B------:R-:W-:-:S07]  /*1aa80*/  IMAD.MOV.U32 R5, RZ, RZ, R14 ;  /* 0x000000ffff057224 */ /* 0x000fce00078e000e */
[----:B------:R-:W-:Y:S05]  /*1aa90*/  WARPSYNC.COLLECTIVE R15, `(.L_x_1421) ;  /* 0x000000000f087348 */ /* 0x000fea0003c00000 */
[----:B------:R0:W1:Y:S02]  /*1aaa0*/  SHFL.IDX P6, R14, R13, R12, R11 ;  /* 0x0000000c0d0e7389 */ /* 0x00006400000c000b */
[----:B01----:R-:W-:Y:S01]  /*1aab0*/  ENDCOLLECTIVE ;  /* 0x000000000000791b */ /* 0x003fe20003800000 */
.L_x_1421:
[----:B------:R-:W-:-:S05]  /*1aac0*/  @!P2 LEA R5, P3, R10, R5, 0x1 ;  /* 0x000000050a05a211 */ /* 0x000fca00078608ff */
[----:B------:R-:W-:-:S04]  /*1aad0*/  @!P2 IMAD.X R6, RZ, RZ, R6, P3 ;  /* 0x000000ffff06a224 */ /* 0x000fc800018e0606 */
[----:B------:R-:W-:Y:S02]  /*1aae0*/  @!P2 IMAD.MOV.U32 R7, RZ, RZ, R6 ;  /* 0x000000ffff07a224 */ /* 0x000fe400078e0006 */
[----:B------:R-:W-:Y:S02]  /*1aaf0*/  @!P2 IMAD.MOV.U32 R6, RZ, RZ, R5 ;  /* 0x000000ffff06a224 */ /* 0x000fe400078e0005 */
[----:B------:R-:W-:Y:S02]  /*1ab00*/  IMAD.MOV.U32 R13, RZ, RZ, R4 ;  /* 0x000000ffff0d7224 */ /* 0x000fe400078e0004 */
[----:B------:R-:W-:Y:S01]  /*1ab10*/  VIADD R5, R0, 0x30 ;  /* 0x0000003000057836 */ /* 0x000fe20000000000 */
        /* <DEDUP_REMOVED lines=10> */
.L_x_1422:
[----:B------:R-:W-:Y:S02]  /*1abc0*/  IMAD.MOV.U32 R13, RZ, RZ, R3 ;  /* 0x000000ffff0d7224 */ /* 0x000fe400078e0003 */
[----:B------:R-:W-:Y:S02]  /*1abd0*/  IMAD.MOV.U32 R12, RZ, RZ, 0x4 ;  /* 0x00000004ff0c7424 */ /* 0x000fe400078e00ff */
[----:B------:R-:W-:-:S07]  /*1abe0*/  IMAD.MOV.U32 R5, RZ, RZ, R14 ;  /* 0x000000ffff057224 */ /* 0x000fce00078e000e */
[----:B------:R-:W-:Y:S05]  /*1abf0*/  WARPSYNC.COLLECTIVE R15, `(.L_x_1423) ;  /* 0x000000000f087348 */ /* 0x000fea0003c00000 */
[----:B------:R0:W1:Y:S02]  /*1ac00*/  SHFL.IDX P6, R14, R13, R12, R11 ;  /* 0x0000000c0d0e7389 */ /* 0x00006400000c000b */
[----:B01----:R-:W-:Y:S01]  /*1ac10*/  ENDCOLLECTIVE ;  /* 0x000000000000791b */ /* 0x003fe20003800000 */
.L_x_1423:
        /* <DEDUP_REMOVED lines=16> */
.L_x_1424:
[----:B------:R-:W-:Y:S02]  /*1ad20*/  IMAD.MOV.U32 R13, RZ, RZ, R3 ;  /* 0x000000ffff0d7224 */ /* 0x000fe400078e0003 */
[----:B------:R-:W-:Y:S02]  /*1ad30*/  IMAD.MOV.U32 R12, RZ, RZ, 0x5 ;  /* 0x00000005ff0c7424 */ /* 0x000fe400078e00ff */
[----:B------:R-:W-:-:S07]  /*1ad40*/  IMAD.MOV.U32 R5, RZ, RZ, R14 ;  /* 0x000000ffff057224 */ /* 0x000fce00078e000e */
[----:B------:R-:W-:Y:S05]  /*1ad50*/  WARPSYNC.COLLECTIVE R15, `(.L_x_1425) ;  /* 0x000000000f087348 */ /* 0x000fea0003c00000 */
[----:B------:R0:W1:Y:S02]  /*1ad60*/  SHFL.IDX P6, R14, R13, R12, R11 ;  /* 0x0000000c0d0e7389 */ /* 0x00006400000c000b */
[----:B01----:R-:W-:Y:S01]  /*1ad70*/  ENDCOLLECTIVE ;  /* 0x000000000000791b */ /* 0x003fe20003800000 */
.L_x_1425:
        /* <DEDUP_REMOVED lines=16> */
.L_x_1426:
[----:B------:R-:W-:Y:S02]  /*1ae80*/  IMAD.MOV.U32 R13, RZ, RZ, R3 ;  /* 0x000000ffff0d7224 */ /* 0x000fe400078e0003 */
[----:B------:R-:W-:Y:S02]  /*1ae90*/  IMAD.MOV.U32 R12, RZ, RZ, 0x6 ;  /* 0x00000006ff0c7424 */ /* 0x000fe400078e00ff */
[----:B------:R-:W-:-:S07]  /*1aea0*/  IMAD.MOV.U32 R5, RZ, RZ, R14 ;  /* 0x000000ffff057224 */ /* 0x000fce00078e000e */
[----:B------:R-:W-:Y:S05]  /*1aeb0*/  WARPSYNC.COLLECTIVE R15, `(.L_x_1427) ;  /* 0x000000000f087348 */ /* 0x000fea0003c00000 */
[----:B------:R0:W1:Y:S02]  /*1aec0*/  SHFL.IDX P6, R14, R13, R12, R11 ;  /* 0x0000000c0d0e7389 */ /* 0x00006400000c000b */
[----:B01----:R-:W-:Y:S01]  /*1aed0*/  ENDCOLLECTIVE ;  /* 0x000000000000791b */ /* 0x003fe20003800000 */
.L_x_1427:
[----:B------:R-:W-:-:S05]  /*1aee0*/  @!P2 LEA R5, P3, R10, R5, 0x1 ;  /* 0x000000050a05a211 */ /* 0x000fca00078608ff */
[----:B------:R-:W-:-:S04]  /*1aef0*/  @!P2 IMAD.X R6, RZ, RZ, R6, P3 ;  /* 0x000000ffff06a224 */ /* 0x000fc800018e0606 */
[----:B------:R-:W-:Y:S02]  /*1af00*/  @!P2 IMAD.MOV.U32 R7, RZ, RZ, R6 ;  /* 0x000000ffff07a224 */ /* 0x000fe400078e0006 */
[----:B------:R-:W-:Y:S02]  /*1af10*/  @!P2 IMAD.MOV.U32 R6, RZ, RZ, R5 ;  /* 0x000000ffff06a224 */ /* 0x000fe400078e0005 */
[----:B------:R-:W-:-:S03]  /*1af20*/  IMAD.MOV.U32 R13, RZ, RZ, R4 ;  /* 0x000000ffff0d7224 */ /* 0x000fc600078e0004 */
[----:B------:R-:W-:Y:S01]  /*1af30*/  @!PT LDS RZ, [RZ] ;  /* 0x00000000fffff984 */ /* 0x000fe20000000800 */
[----:B------:R-:W-:Y:S01]  /*1af40*/  @!PT LDS RZ, [RZ] ;  /* 0x00000000fffff984 */ /* 0x000fe20000000800 */
[----:B------:R-:W-:Y:S01]  /*1af50*/  @!PT LDS RZ, [RZ] ;  /* 0x00000000fffff984 */ /* 0x000fe20000000800 */
[----:B------:R-:W-:Y:S04]  /*1af60*/  @!P2 LDGSTS.E.BYPASS.LTC128B.128 [R9+0x12c00], desc[UR52][R6.64], !P0 ;  /* 0x12c000000609afae */ /* 0x000fe8000c101d74 */
[----:B------:R0:W-:Y:S02]  /*1af70*/  @!P2 LDGSTS.E.BYPASS.LTC128B.128 [R9+0x16c00], desc[UR52][R6.64+0x80], !P1 ;  /* 0x16c000800609afae */ /* 0x0001e4000c901d74 */
[----:B0-----:R-:W-:-:S07]  /*1af80*/  IMAD.MOV.U32 R6, RZ, RZ, R14 ;  /* 0x000000ffff067224 */ /* 0x001fce00078e000e */
[----:B------:R-:W-:Y:S05]  /*1af90*/  WARPSYNC.COLLECTIVE R15, `(.L_x_1428) ;  /* 0x000000000f087348 */ /* 0x000fea0003c00000 */
[----:B------:R0:W1:Y:S02]  /*1afa0*/  SHFL.IDX P6, R14, R13, R12, R11 ;  /* 0x0000000c0d0e7389 */ /* 0x00006400000c000b */
[----:B01----:R-:W-:Y:S01]  /*1afb0*/  ENDCOLLECTIVE ;  /* 0x000000000000791b */ /* 0x003fe20003800000 */
.L_x_1428:
[----:B------:R-:W-:-:S05]  /*1afc0*/  VIADD R7, R0, 0x60 ;  /* 0x0000006000077836 */ /* 0x000fca0000000000 */
[----:B------:R-:W-:Y:S01]  /*1afd0*/  ISETP.GE.AND P2, PT, R7, R2, PT ;  /* 0x000000020700720c */ /* 0x000fe20003f46270 */
[----:B------:R-:W-:Y:S02]  /*1afe0*/  IMAD.MOV.U32 R13, RZ, RZ, R3 ;  /* 0x000000ffff0d7224 */ /* 0x000fe400078e0003 */
[----:B------:R-:W-:Y:S02]  /*1aff0*/  IMAD.MOV.U32 R12, RZ, RZ, 0x7 ;  /* 0x00000007ff0c7424 */ /* 0x000fe400078e00ff */
[----:B------:R-:W-:-:S08]  /*1b000*/  IMAD.MOV.U32 R5, RZ, RZ, R14 ;  /* 0x000000ffff057224 */ /* 0x000fd000078e000e */
[----:B------:R-:W-:Y:S05]  /*1b010*/  WARPSYNC.COLLECTIVE R15, `(.L_x_1429) ;  /* 0x000000000f087348 */ /* 0x000fea0003c00000 */
[----:B------:R0:W1:Y:S02]  /*1b020*/  SHFL.IDX P6, R14, R13, R12, R11 ;  /* 0x0000000c0d0e7389 */ /* 0x00006400000c000b */
[----:B01----:R-:W-:Y:S01]  /*1b030*/  ENDCOLLECTIVE ;  /* 0x000000000000791b */ /* 0x003fe20003800000 */
.L_x_1429:
[----:B------:R-:W-:-:S05]  /*1b040*/  @!P2 LEA R5, P3, R10, R5, 0x1 ;  /* 0x000000050a05a211 */ /* 0x000fca00078608ff */
[----:B------:R-:W-:-:S04]  /*1b050*/  @!P2 IMAD.X R6, RZ, RZ, R6, P3 ;  /* 0x000000ffff06a224 */ /* 0x000fc800018e0606 */
[----:B------:R-:W-:Y:S02]  /*1b060*/  @!P2 IMAD.MOV.U32 R7, RZ, RZ, R6 ;  /* 0x000000ffff07a224 */ /* 0x000fe400078e0006 */
[----:B------:R-:W-:Y:S02]  /*1b070*/  IMAD.MOV.U32 R13, RZ, RZ, R4 ;  /* 0x000000ffff0d7224 */ /* 0x000fe400078e0004 */
[----:B------:R-:W-:-:S05]  /*1b080*/  @!P2 IMAD.MOV.U32 R6, RZ, RZ, R5 ;  /* 0x000000ffff06a224 */ /* 0x000fca00078e0005 */
[----:B------:R-:W-:Y:S01]  /*1b090*/  @!PT LDS RZ, [RZ] ;  /* 0x00000000fffff984 */ /* 0x000fe20000000800 */
[----:B------:R-:W-:Y:S01]  /*1b0a0*/  @!PT LDS RZ, [RZ] ;  /* 0x00000000fffff984 */ /* 0x000fe20000000800 */
[----:B------:R-:W-:Y:S01]  /*1b0b0*/  @!PT LDS RZ, [RZ] ;  /* 0x00000000fffff984 */ /* 0x000fe20000000800 */
[----:B------:R0:W-:Y:S01]  /*1b0c0*/  @!P2 LDGSTS.E.BYPASS.LTC128B.128 [R9+0x13400], desc[UR52][R6.64], !P0 ;  /* 0x134000000609afae */ /* 0x0001e2000c101d74 */
[----:B------:R-:W-:-:S03]  /*1b0d0*/  IMAD.MOV.U32 R5, RZ, RZ, R14 ;  /* 0x000000ffff057224 */ /* 0x000fc600078e000e */
[----:B------:R0:W-:Y:S04]  /*1b0e0*/  @!P2 LDGSTS.E.BYPASS.LTC128B.128 [R9+0x17400], desc[UR52][R6.64+0x80], !P1 ;  /* 0x174000800609afae */ /* 0x0001e8000c901d74 */
[----:B0-----:R-:W-:Y:S05]  /*1b0f0*/  WARPSYNC.COLLECTIVE R15, `(.L_x_1430) ;  /* 0x000000000f087348 */ /* 0x001fea0003c00000 */
[----:B------:R1:W2:Y:S02]  /*1b100*/  SHFL.IDX P6, R14, R13, R12, R11 ;  /* 0x0000000c0d0e7389 */ /* 0x0002a400000c000b */
[----:B012---:R-:W-:Y:S01]  /*1b110*/  ENDCOLLECTIVE ;  /* 0x000000000000791b */ /* 0x007fe20003800000 */
.L_x_1430:
[----:B------:R-:W-:Y:S01]  /*1b120*/  IMAD.MOV.U32 R3, RZ, RZ, R14 ;  /* 0x000000ffff037224 */ /* 0x000fe200078e000e */
[----:B------:R-:W-:Y:S06]  /*1b130*/  BRA `(.L_x_1431) ;  /* 0xffffffb400087947 */ /* 0x000fec000383ffff */
.L_x_1320:
[----:B0-----:R0:W3:Y:S02]  /*1b140*/  SYNCS.PHASECHK.TRANS64.TRYWAIT P0, [R18+URZ+0x28820], R0 ;  /* 0x02882000120075a7 */ /* 0x0010e4000800017f */
[----:B---3--:R-:W-:Y:S05]  /*1b150*/  @!P0 NANOSLEEP.SYNCS 0x989680 ;  /* 0x009896800000895d */ /* 0x008fea0003900000 */
[----:B------:R-:W3:Y:S02]  /*1b160*/  @!P0 SYNCS.PHASECHK.TRANS64 P0, [R18+URZ+0x28820], R0 ;  /* 0x02882000120085a7 */ /* 0x000ee4000800007f */
[----:B---3--:R-:W-:Y:S05]  /*1b170*/  @!P0 BRA `(.L_x_1320) ;  /* 0xfffffffc00f08947 */ /* 0x008fea000383ffff */
[----:B------:R-:W-:Y:S05]  /*1b180*/  BRA `(.L_x_1432) ;  /* 0xffffffb400787947 */ /* 0x000fea000383ffff */
.L_x_1329:
[----:B-1----:R1:W2:Y:S02]  /*1b190*/  SYNCS.PHASECHK.TRANS64.TRYWAIT P0, [R3+URZ+0x28840], R2 ;  /* 0x02884002030075a7 */ /* 0x0022a4000800017f */
[----:B--2---:R-:W-:Y:S05]  /*1b1a0*/  @!P0 NANOSLEEP.SYNCS 0x989680 ;  /* 0x009896800000895d */ /* 0x004fea0003900000 */
[----:B------:R-:W2:Y:S02]  /*1b1b0*/  @!P0 SYNCS.PHASECHK.TRANS64 P0, [R3+URZ+0x28840], R2 ;  /* 0x02884002030085a7 */ /* 0x000ea4000800007f */
[----:B--2---:R-:W-:Y:S05]  /*1b1c0*/  @!P0 BRA `(.L_x_1329) ;  /* 0xfffffffc00f08947 */ /* 0x004fea000383ffff */
[----:B------:R-:W-:Y:S05]  /*1b1d0*/  BRA `(.L_x_1433) ;  /* 0xffffffb8006c7947 */ /* 0x000fea000383ffff */
.L_x_1335:
[----:B0-----:R0:W1:Y:S02]  /*1b1e0*/  SYNCS.PHASECHK.TRANS64.TRYWAIT P0, [R3+URZ+0x60], R2 ;  /* 0x00006002030075a7 */ /* 0x001064000800017f */
[----:B-1----:R-:W-:Y:S05]  /*1b1f0*/  @!P0 NANOSLEEP.SYNCS 0x989680 ;  /* 0x009896800000895d */ /* 0x002fea0003900000 */
[----:B------:R-:W1:Y:S02]  /*1b200*/  @!P0 SYNCS.PHASECHK.TRANS64 P0, [R3+URZ+0x60], R2 ;  /* 0x00006002030085a7 */ /* 0x000e64000800007f */
[----:B-1----:R-:W-:Y:S05]  /*1b210*/  @!P0 BRA `(.L_x_1335) ;  /* 0xfffffffc00f08947 */ /* 0x002fea000383ffff */
[----:B------:R-:W-:Y:S05]  /*1b220*/  BRA `(.L_x_1434) ;  /* 0xffffffbc00407947 */ /* 0x000fea000383ffff */
.L_x_1344:
[----:B-1----:R1:W2:Y:S02]  /*1b230*/  SYNCS.PHASECHK.TRANS64.TRYWAIT P0, [R3+URZ+0x28840], R2 ;  /* 0x02884002030075a7 */ /* 0x0022a4000800017f */
[----:B--2---:R-:W-:Y:S05]  /*1b240*/  @!P0 NANOSLEEP.SYNCS 0x989680 ;  /* 0x009896800000895d */ /* 0x004fea0003900000 */
[----:B------:R-:W2:Y:S02]  /*1b250*/  @!P0 SYNCS.PHASECHK.TRANS64 P0, [R3+URZ+0x28840], R2 ;  /* 0x02884002030085a7 */ /* 0x000ea4000800007f */
[----:B--2---:R-:W-:Y:S05]  /*1b260*/  @!P0 BRA `(.L_x_1344) ;  /* 0xfffffffc00f08947 */ /* 0x004fea000383ffff */
[----:B------:R-:W-:Y:S05]  /*1b270*/  BRA `(.L_x_1435) ;  /* 0xffffffc000cc7947 */ /* 0x000fea000383ffff */
.L_x_1350:
[----:B0-----:R0:W1:Y:S02]  /*1b280*/  SYNCS.PHASECHK.TRANS64.TRYWAIT P0, [R2+URZ+0x60], R3 ;  /* 0x00006003020075a7 */ /* 0x001064000800017f */
[----:B-1----:R-:W-:Y:S05]  /*1b290*/  @!P0 NANOSLEEP.SYNCS 0x989680 ;  /* 0x009896800000895d */ /* 0x002fea0003900000 */
[----:B------:R-:W1:Y:S02]  /*1b2a0*/  @!P0 SYNCS.PHASECHK.TRANS64 P0, [R2+URZ+0x60], R3 ;  /* 0x00006003020085a7 */ /* 0x000e64000800007f */
[----:B-1----:R-:W-:Y:S05]  /*1b2b0*/  @!P0 BRA `(.L_x_1350) ;  /* 0xfffffffc00f08947 */ /* 0x002fea000383ffff */
[----:B------:R-:W-:Y:S05]  /*1b2c0*/  BRA `(.L_x_1436) ;  /* 0xffffffc400a07947 */ /* 0x000fea000383ffff */
.L_x_1359:
[----:B--2---:R2:W3:Y:S02]  /*1b2d0*/  SYNCS.PHASECHK.TRANS64.TRYWAIT P0, [R2+URZ+0x28840], R3 ;  /* 0x02884003020075a7 */ /* 0x0044e4000800017f */
[----:B---3--:R-:W-:Y:S05]  /*1b2e0*/  @!P0 NANOSLEEP.SYNCS 0x989680 ;  /* 0x009896800000895d */ /* 0x008fea0003900000 */
[----:B------:R-:W3:Y:S02]  /*1b2f0*/  @!P0 SYNCS.PHASECHK.TRANS64 P0, [R2+URZ+0x28840], R3 ;  /* 0x02884003020085a7 */ /* 0x000ee4000800007f */
[----:B---3--:R-:W-:Y:S05]  /*1b300*/  @!P0 BRA `(.L_x_1359) ;  /* 0xfffffffc00f08947 */ /* 0x008fea000383ffff */
[----:B------:R-:W-:Y:S05]  /*1b310*/  BRA `(.L_x_1437) ;  /* 0xffffffcc00007947 */ /* 0x000fea000383ffff */
.L_x_1365:
[----:B0-----:R0:W1:Y:S02]  /*1b320*/  SYNCS.PHASECHK.TRANS64.TRYWAIT P0, [R2+URZ+0x60], R5 ;  /* 0x00006005020075a7 */ /* 0x001064000800017f */
[----:B-1----:R-:W-:Y:S05]  /*1b330*/  @!P0 NANOSLEEP.SYNCS 0x989680 ;  /* 0x009896800000895d */ /* 0x002fea0003900000 */
[----:B------:R-:W1:Y:S02]  /*1b340*/  @!P0 SYNCS.PHASECHK.TRANS64 P0, [R2+URZ+0x60], R5 ;  /* 0x00006005020085a7 */ /* 0x000e64000800007f */
[----:B-1----:R-:W-:Y:S05]  /*1b350*/  @!P0 BRA `(.L_x_1365) ;  /* 0xfffffffc00f08947 */ /* 0x002fea000383ffff */
[----:B------:R-:W-:Y:S05]  /*1b360*/  BRA `(.L_x_1438) ;  /* 0xffffffcc00d47947 */ /* 0x000fea000383ffff */
.L_x_1376:
[----:B--2---:R2:W3:Y:S02]  /*1b370*/  SYNCS.PHASECHK.TRANS64.TRYWAIT P0, [R0+URZ+0x28860], R3 ;  /* 0x02886003000075a7 */ /* 0x0044e4000800017f */
[----:B---3--:R-:W-:Y:S05]  /*1b380*/  @!P0 NANOSLEEP.SYNCS 0x989680 ;  /* 0x009896800000895d */ /* 0x008fea0003900000 */
[----:B------:R-:W3:Y:S02]  /*1b390*/  @!P0 SYNCS.PHASECHK.TRANS64 P0, [R0+URZ+0x28860], R3 ;  /* 0x02886003000085a7 */ /* 0x000ee4000800007f */
[----:B---3--:R-:W-:Y:S05]  /*1b3a0*/  @!P0 BRA `(.L_x_1376) ;  /* 0xfffffffc00f08947 */ /* 0x008fea000383ffff */
[----:B------:R-:W-:Y:S05]  /*1b3b0*/  BRA `(.L_x_1439) ;  /* 0xffffffd400207947 */ /* 0x000fea000383ffff */
.L_x_1383:
[----:B--2---:R-:W2:Y:S01]  /*1b3c0*/  LDL R3, [R1] ;  /* 0x0000000001037983 */ /* 0x004ea20000100800 */
[----:B------:R-:W-:Y:S01]  /*1b3d0*/  BSSY B0, `(.L_x_1440) ;  /* 0x0000008000007945 */ /* 0x000fe20003800000 */
[----:B0-----:R-:W-:Y:S02]  /*1b3e0*/  IMAD.MOV.U32 R12, RZ, RZ, RZ ;  /* 0x000000ffff0c7224 */ /* 0x001fe400078e00ff */
[----:B------:R-:W-:Y:S02]  /*1b3f0*/  IMAD.MOV.U32 R11, RZ, RZ, 0x1f ;  /* 0x0000001fff0b7424 */ /* 0x000fe400078e00ff */
[----:B------:R-:W-:Y:S02]  /*1b400*/  IMAD.MOV.U32 R15, RZ, RZ, -0x1 ;  /* 0xffffffffff0f7424 */ /* 0x000fe400078e00ff */
[----:B--2---:R-:W-:-:S07]  /*1b410*/  IMAD.MOV.U32 R13, RZ, RZ, R3 ;  /* 0x000000ffff0d7224 */ /* 0x004fce00078e0003 */
[----:B-1-3--:R-:W-:Y:S05]  /*1b420*/  WARPSYNC.COLLECTIVE R15, `(.L_x_1441) ;  /* 0x000000000f087348 */ /* 0x00afea0003c00000 */
[----:B------:R0:W2:Y:S02]  /*1b430*/  SHFL.IDX P6, R14, R13, R12, R11 ;  /* 0x0000000c0d0e7389 */ /* 0x0000a400000c000b */
[----:B0123--:R-:W-:Y:S01]  /*1b440*/  ENDCOLLECTIVE ;  /* 0x000000000000791b */ /* 0x00ffe20003800000 */
.L_x_1441:
[----:B------:R-:W-:Y:S05]  /*1b450*/  BSYNC B0 ;  /* 0x0000000000007941 */ /* 0x000fea0003800000 */
.L_x_1440:
        /* <DEDUP_REMOVED lines=9> */
.L_x_1442:
[----:B------:R-:W-:Y:S01]  /*1b4f0*/  ULDC UR4, c[0x0][0xc3c] ;  /* 0x00030f0000047ab9 */ /* 0x000fe20000000800 */
        /* <DEDUP_REMOVED lines=12> */
[C---:B------:R-:W-:Y:S02]  /*1b5c0*/  ISETP.GE.U32.AND P3, PT, R16.reuse, 0x4, PT ;  /* 0x000000041000780c */ /* 0x040fe40003f66070 */
[C---:B------:R-:W-:Y:S02]  /*1b5d0*/  ISETP.GE.U32.AND P4, PT, R16.reuse, 0x8, PT ;  /* 0x000000081000780c */ /* 0x040fe40003f86070 */
[----:B------:R-:W-:Y:S01]  /*1b5e0*/  ISETP.GE.U32.AND P5, PT, R16, 0x10, PT ;  /* 0x000000101000780c */ /* 0x000fe20003fa6070 */
[----:B--2---:R-:W-:Y:S01]  /*1b5f0*/  @!P1 IMAD.MOV.U32 R5, RZ, RZ, R6 ;  /* 0x000000ffff059224 */ /* 0x004fe200078e0006 */
[----:B------:R-:W-:-:S02]  /*1b600*/  CS2R R6, SRZ ;  /* 0x0000000000067805 */ /* 0x000fc4000001ff00 */
[----:B---3--:R-:W-:Y:S01]  /*1b610*/  @!P1 IMAD.MOV.U32 R7, RZ, RZ, R4 ;  /* 0x000000ffff079224 */ /* 0x008fe200078e0004 */
[----:B------:R-:W-:-:S03]  /*1b620*/  ISETP.NE.AND P1, PT, R16, RZ, PT ;  /* 0x000000ff1000720c */ /* 0x000fc60003f25270 */
[----:B------:R-:W-:-:S04]  /*1b630*/  IMAD R2, R7, R5, RZ ;  /* 0x0000000507027224 */ /* 0x000fc800078e02ff */
[----:B------:R-:W-:-:S07]  /*1b640*/  IMAD.MOV.U32 R13, RZ, RZ, R2 ;  /* 0x000000ffff0d7224 */ /* 0x000fce00078e0002 */
[----:B------:R-:W-:Y:S05]  /*1b650*/  WARPSYNC.COLLECTIVE R15, `(.L_x_1443) ;  /* 0x000000000f087348 */ /* 0x000fea0003c00000 */
[----:B------:R0:W1:Y:S02]  /*1b660*/  SHFL.UP P6, R14, R13, R12, R11 ;  /* 0x0400000c0d0e7389 */ /* 0x00006400000c000b */
[----:B01----:R-:W-:Y:S01]  /*1b670*/  ENDCOLLECTIVE ;  /* 0x000000000000791b */ /* 0x003fe20003800000 */
.L_x_1443:
[----:B------:R-:W-:Y:S01]  /*1b680*/  IMAD.MOV.U32 R12, RZ, RZ, 0x2 ;  /* 0x00000002ff0c7424 */ /* 0x000fe200078e00ff */
[----:B------:R-:W-:-:S05]  /*1b690*/  SEL R3, R14, RZ, P1 ;  /* 0x000000ff0e037207 */ /* 0x000fca0000800000 */
[----:B------:R-:W-:-:S04]  /*1b6a0*/  IMAD.IADD R2, R2, 0x1, R3 ;  /* 0x0000000102027824 */ /* 0x000fc800078e0203 */
[----:B------:R-:W-:-:S07]  /*1b6b0*/  IMAD.MOV.U32 R13, RZ, RZ, R2 ;  /* 0x000000ffff0d7224 */ /* 0x000fce00078e0002 */
[----:B------:R-:W-:Y:S05]  /*1b6c0*/  WARPSYNC.COLLECTIVE R15, `(.L_x_1444) ;  /* 0x000000000f087348 */ /* 0x000fea0003c00000 */
[----:B------:R0:W1:Y:S02]  /*1b6d0*/  SHFL.UP P6, R14, R13, R12, R11 ;  /* 0x0400000c0d0e7389 */ /* 0x00006400000c000b */
[----:B01----:R-:W-:Y:S01]  /*1b6e0*/  ENDCOLLECTIVE ;  /* 0x000000000000791b */ /* 0x003fe20003800000 */
.L_x_1444:
[----:B------:R-:W-:Y:S01]  /*1b6f0*/  IMAD.MOV.U32 R12, RZ, RZ, 0x4 ;  /* 0x00000004ff0c7424 */ /* 0x000fe200078e00ff */
[----:B------:R-:W-:-:S05]  /*1b700*/  SEL R3, R14, RZ, P2 ;  /* 0x000000ff0e037207 */ /* 0x000fca0001000000 */
[----:B------:R-:W-:-:S04]  /*1b710*/  IMAD.IADD R2, R2, 0x1, R3 ;  /* 0x0000000102027824 */ /* 0x000fc800078e0203 */
[----:B------:R-:W-:-:S07]  /*1b720*/  IMAD.MOV.U32 R13, RZ, RZ, R2 ;  /* 0x000000ffff0d7224 */ /* 0x000fce00078e0002 */
[----:B------:R-:W-:Y:S05]  /*1b730*/  WARPSYNC.COLLECTIVE R15, `(.L_x_1445) ;  /* 0x000000000f087348 */ /* 0x000fea0003c00000 */
[----:B------:R0:W1:Y:S02]  /*1b740*/  SHFL.UP P6, R14, R13, R12, R11 ;  /* 0x0400000c0d0e7389 */ /* 0x00006400000c000b */
[----:B01----:R-:W-:Y:S01]  /*1b750*/  ENDCOLLECTIVE ;  /* 0x000000000000791b */ /* 0x003fe20003800000 */
.L_x_1445:
[----:B------:R-:W-:Y:S01]  /*1b760*/  IMAD.MOV.U32 R12, RZ, RZ, 0x8 ;  /* 0x00000008ff0c7424 */ /* 0x000fe200078e00ff */
[----:B------:R-:W-:-:S05]  /*1b770*/  SEL R3, R14, RZ, P3 ;  /* 0x000000ff0e037207 */ /* 0x000fca0001800000 */
[----:B------:R-:W-:-:S04]  /*1b780*/  IMAD.IADD R2, R2, 0x1, R3 ;  /* 0x0000000102027824 */ /* 0x000fc800078e0203 */
[----:B------:R-:W-:-:S07]  /*1b790*/  IMAD.MOV.U32 R13, RZ, RZ, R2 ;  /* 0x000000ffff0d7224 */ /* 0x000fce00078e0002 */
[----:B------:R-:W-:Y:S05]  /*1b7a0*/  WARPSYNC.COLLECTIVE R15, `(.L_x_1446) ;  /* 0x000000000f087348 */ /* 0x000fea0003c00000 */
[----:B------:R0:W1:Y:S02]  /*1b7b0*/  SHFL.UP P6, R14, R13, R12, R11 ;  /* 0x0400000c0d0e7389 */ /* 0x00006400000c000b */
[----:B01----:R-:W-:Y:S01]  /*1b7c0*/  ENDCOLLECTIVE ;  /* 0x000000000000791b */ /* 0x003fe20003800000 */
.L_x_1446:
[----:B------:R-:W-:Y:S01]  /*1b7d0*/  IMAD.MOV.U32 R12, RZ, RZ, 0x10 ;  /* 0x00000010ff0c7424 */ /* 0x000fe200078e00ff */
[----:B------:R-:W-:-:S05]  /*1b7e0*/  SEL R3, R14, RZ, P4 ;  /* 0x000000ff0e037207 */ /* 0x000fca0002000000 */
[----:B------:R-:W-:-:S04]  /*1b7f0*/  IMAD.IADD R2, R2, 0x1, R3 ;  /* 0x0000000102027824 */ /* 0x000fc800078e0203 */
[----:B------:R-:W-:-:S07]  /*1b800*/  IMAD.MOV.U32 R13, RZ, RZ, R2 ;  /* 0x000000ffff0d7224 */ /* 0x000fce00078e0002 */
[----:B------:R-:W-:Y:S05]  /*1b810*/  WARPSYNC.COLLECTIVE R15, `(.L_x_1447) ;  /* 0x000000000f087348 */ /* 0x000fea0003c00000 */
[----:B------:R0:W1:Y:S02]  /*1b820*/  SHFL.UP P6, R14, R13, R12, R11 ;  /* 0x0400000c0d0e7389 */ /* 0x00006400000c000b */
[----:B01----:R-:W-:Y:S01]  /*1b830*/  ENDCOLLECTIVE ;  /* 0x000000000000791b */ /* 0x003fe20003800000 */
.L_x_1447:
[----:B------:R-:W-:Y:S02]  /*1b840*/  IMAD.MOV.U32 R12, RZ, RZ, 0x1f ;  /* 0x0000001fff0c7424 */ /* 0x000fe400078e00ff */
[----:B------:R-:W-:Y:S01]  /*1b850*/  IMAD.MOV.U32 R11, RZ, RZ, 0x1f ;  /* 0x0000001fff0b7424 */ /* 0x000fe200078e00ff */
[----:B------:R-:W-:-:S05]  /*1b860*/  SEL R3, R14, RZ, P5 ;  /* 0x000000ff0e037207 */ /* 0x000fca0002800000 */
[----:B------:R-:W-:-:S04]  /*1b870*/  IMAD.IADD R2, R2, 0x1, R3 ;  /* 0x0000000102027824 */ /* 0x000fc800078e0203 */
[----:B------:R-:W-:-:S07]  /*1b880*/  IMAD.MOV.U32 R13, RZ, RZ, R2 ;  /* 0x000000ffff0d7224 */ /* 0x000fce00078e0002 */
[----:B------:R-:W-:Y:S05]  /*1b890*/  WARPSYNC.COLLECTIVE R15, `(.L_x_1448) ;  /* 0x000000000f087348 */ /* 0x000fea0003c00000 */
[----:B------:R0:W1:Y:S02]  /*1b8a0*/  SHFL.IDX P6, R14, R13, R12, R11 ;  /* 0x0000000c0d0e7389 */ /* 0x00006400000c000b */
[----:B01----:R-:W-:Y:S01]  /*1b8b0*/  ENDCOLLECTIVE ;  /* 0x000000000000791b */ /* 0x003fe20003800000 */
.L_x_1448:
[----:B------:R-:W-:Y:S01]  /*1b8c0*/  IMAD.MOV.U32 R10, RZ, RZ, R14 ;  /* 0x000000ffff0a7224 */ /* 0x000fe200078e000e */
[----:B------:R-:W-:Y:S06]  /*1b8d0*/  BRA `(.L_x_1449) ;  /* 0xffffffd400a87947 */ /* 0x000fec000383ffff */
.L_x_1386:
[----:B------:R-:W-:Y:S01]  /*1b8e0*/  BSSY B0, `(.L_x_1450) ;  /* 0x0000008000007945 */ /* 0x000fe20003800000 */
[----:B------:R-:W-:Y:S02]  /*1b8f0*/  IMAD.MOV.U32 R13, RZ, RZ, R2 ;  /* 0x000000ffff0d7224 */ /* 0x000fe400078e0002 */
[----:B------:R-:W-:Y:S02]  /*1b900*/  IMAD.MOV.U32 R12, RZ, RZ, 0x1 ;  /* 0x00000001ff0c7424 */ /* 0x000fe400078e00ff */
[----:B------:R-:W-:Y:S02]  /*1b910*/  IMAD.MOV.U32 R11, RZ, RZ, RZ ;  /* 0x000000ffff0b7224 */ /* 0x000fe400078e00ff */
[----:B------:R-:W-:-:S07]  /*1b920*/  IMAD.MOV.U32 R15, RZ, RZ, -0x1 ;  /* 0xffffffffff0f7424 */ /* 0x000fce00078e00ff */
[----:B------:R-:W-:Y:S05]  /*1b930*/  WARPSYNC.COLLECTIVE R15, `(.L_x_1451) ;  /* 0x000000000f087348 */ /* 0x000fea0003c00000 */
[----:B------:R0:W1:Y:S02]  /*1b940*/  SHFL.UP P6, R14, R13, R12, R11 ;  /* 0x0400000c0d0e7389 */ /* 0x00006400000c000b */
[----:B01----:R-:W-:Y:S01]  /*1b950*/  ENDCOLLECTIVE ;  /* 0x000000000000791b */ /* 0x003fe20003800000 */
.L_x_1451:
[----:B------:R-:W-:Y:S05]  /*1b960*/  BSYNC B0 ;  /* 0x0000000000007941 */ /* 0x000fea0003800000 */
.L_x_1450:
[----:B------:R-:W-:Y:S01]  /*1b970*/  SEL R3, R14, RZ, P1 ;  /* 0x000000ff0e037207 */ /* 0x000fe20000800000 */
[----:B------:R-:W-:Y:S02]  /*1b980*/  IMAD.MOV.U32 R12, RZ, RZ, 0x2 ;  /* 0x00000002ff0c7424 */ /* 0x000fe400078e00ff */
[----:B------:R-:W-:Y:S02]  /*1b990*/  IMAD.MOV.U32 R11, RZ, RZ, RZ ;  /* 0x000000ffff0b7224 */ /* 0x000fe400078e00ff */
[----:B------:R-:W-:Y:S02]  /*1b9a0*/  IMAD.IADD R2, R2, 0x1, R3 ;  /* 0x0000000102027824 */ /* 0x000fe400078e0203 */
[----:B------:R-:W-:Y:S02]  /*1b9b0*/  IMAD.MOV.U32 R15, RZ, RZ, -0x1 ;  /* 0xffffffffff0f7424 */ /* 0x000fe400078e00ff */
[----:B------:R-:W-:-:S07]  /*1b9c0*/  IMAD.MOV.U32 R13, RZ, RZ, R2 ;  /* 0x000000ffff0d7224 */ /* 0x000fce00078e0002 */
[----:B------:R-:W-:Y:S05]  /*1b9d0*/  WARPSYNC.COLLECTIVE R15, `(.L_x_1452) ;  /* 0x000000000f087348 */ /* 0x000fea0003c00000 */
[----:B------:R0:W1:Y:S02]  /*1b9e0*/  SHFL.UP P6, R14, R13, R12, R11 ;  /* 0x0400000c0d0e7389 */ /* 0x00006400000c000b */
[----:B01----:R-:W-:Y:S01]  /*1b9f0*/  ENDCOLLECTIVE ;  /* 0x000000000000791b */ /* 0x003fe20003800000 */
.L_x_1452:
[----:B------:R-:W-:Y:S01]  /*1ba00*/  IMAD.MOV.U32 R12, RZ, RZ, 0x4 ;  /* 0x00000004ff0c7424 */ /* 0x000fe200078e00ff */
[----:B------:R-:W-:-:S05]  /*1ba10*/  SEL R3, R14, RZ, P2 ;  /* 0x000000ff0e037207 */ /* 0x000fca0001000000 */
[----:B------:R-:W-:-:S04]  /*1ba20*/  IMAD.IADD R2, R2, 0x1, R3 ;  /* 0x0000000102027824 */ /* 0x000fc800078e0203 */
[----:B------:R-:W-:-:S07]  /*1ba30*/  IMAD.MOV.U32 R13, RZ, RZ, R2 ;  /* 0x000000ffff0d7224 */ /* 0x000fce00078e0002 */
[----:B------:R-:W-:Y:S05]  /*1ba40*/  WARPSYNC.COLLECTIVE R15, `(.L_x_1453) ;  /* 0x000000000f087348 */ /* 0x000fea0003c00000 */
[----:B------:R0:W1:Y:S02]  /*1ba50*/  SHFL.UP P6, R14, R13, R12, R11 ;  /* 0x0400000c0d0e7389 */ /* 0x00006400000c000b */
[----:B01----:R-:W-:Y:S01]  /*1ba60*/  ENDCOLLECTIVE ;  /* 0x000000000000791b */ /* 0x003fe20003800000 */
.L_x_1453:
[----:B------:R-:W-:Y:S01]  /*1ba70*/  IMAD.MOV.U32 R12, RZ, RZ, 0x8 ;  /* 0x00000008ff0c7424 */ /* 0x000fe200078e00ff */
[----:B------:R-:W-:-:S05]  /*1ba80*/  SEL R3, R14, RZ, P3 ;  /* 0x000000ff0e037207 */ /* 0x000fca0001800000 */
[----:B------:R-:W-:-:S04]  /*1ba90*/  IMAD.IADD R2, R2, 0x1, R3 ;  /* 0x0000000102027824 */ /* 0x000fc800078e0203 */
[----:B------:R-:W-:-:S07]  /*1baa0*/  IMAD.MOV.U32 R13, RZ, RZ, R2 ;  /* 0x000000ffff0d7224 */ /* 0x000fce00078e0002 */
[----:B------:R-:W-:Y:S05]  /*1bab0*/  WARPSYNC.COLLECTIVE R15, `(.L_x_1454) ;  /* 0x000000000f087348 */ /* 0x000fea0003c00000 */
[----:B------:R0:W1:Y:S02]  /*1bac0*/  SHFL.UP P6, R14, R13, R12, R11 ;  /* 0x0400000c0d0e7389 */ /* 0x00006400000c000b */
[----:B01----:R-:W-:Y:S01]  /*1bad0*/  ENDCOLLECTIVE ;  /* 0x000000000000791b */ /* 0x003fe20003800000 */
.L_x_1454:
[----:B------:R-:W-:Y:S01]  /*1bae0*/  IMAD.MOV.U32 R12, RZ, RZ, 0x10 ;  /* 0x00000010ff0c7424 */ /* 0x000fe200078e00ff */
[----:B------:R-:W-:-:S05]  /*1baf0*/  SEL R3, R14, RZ, P4 ;  /* 0x000000ff0e037207 */ /* 0x000fca0002000000 */
[----:B------:R-:W-:-:S04]  /*1bb00*/  IMAD.IADD R2, R2, 0x1, R3 ;  /* 0x0000000102027824 */ /* 0x000fc800078e0203 */
[----:B------:R-:W-:-:S07]  /*1bb10*/  IMAD.MOV.U32 R13, RZ, RZ, R2 ;  /* 0x000000ffff0d7224 */ /* 0x000fce00078e0002 */
[----:B------:R-:W-:Y:S05]  /*1bb20*/  WARPSYNC.COLLECTIVE R15, `(.L_x_1455) ;  /* 0x000000000f087348 */ /* 0x000fea0003c00000 */
[----:B------:R0:W1:Y:S02]  /*1bb30*/  SHFL.UP P6, R14, R13, R12, R11 ;  /* 0x0400000c0d0e7389 */ /* 0x00006400000c000b */
[----:B01----:R-:W-:Y:S01]  /*1bb40*/  ENDCOLLECTIVE ;  /* 0x000000000000791b */ /* 0x003fe20003800000 */
.L_x_1455:
        /* <DEDUP_REMOVED lines=8> */
.L_x_1456:
[----:B------:R-:W-:Y:S01]  /*1bbd0*/  IMAD.MOV.U32 R10, RZ, RZ, R14 ;  /* 0x000000ffff0a7224 */ /* 0x000fe200078e000e */
[----:B------:R-:W-:Y:S06]  /*1bbe0*/  BRA `(.L_x_1457) ;  /* 0xffffffd400907947 */ /* 0x000fec000383ffff */
.L_x_1388:
[----:B------:R-:W-:Y:S01]  /*1bbf0*/  BSSY B0, `(.L_x_1458) ;  /* 0x0000006000007945 */ /* 0x000fe20003800000 */
[----:B------:R-:W-:Y:S01]  /*1bc00*/  PLOP3.LUT P6, PT, P6, PT, PT, 0x8, 0x0 ;  /* 0x000000000000781c */ /* 0x000fe200037ce170 */
[----:B------:R-:W-:-:S12]  /*1bc10*/  IMAD.MOV.U32 R15, RZ, RZ, -0x1 ;  /* 0xffffffffff0f7424 */ /* 0x000fd800078e00ff */
[----:B0-----:R-:W-:Y:S05]  /*1bc20*/  WARPSYNC.COLLECTIVE R15, `(.L_x_1459) ;  /* 0x000000000f087348 */ /* 0x001fea0003c00000 */
[----:B------:R-:W-:Y:S01]  /*1bc30*/  VOTE.ANY R14, PT, P6 ;  /* 0x00000000000e7806 */ /* 0x000fe200030e0100 */
[----:B0-----:R-:W-:Y:S06]  /*1bc40*/  ENDCOLLECTIVE ;  /* 0x000000000000791b */ /* 0x001fec0003800000 */
.L_x_1459:
[----:B------:R-:W-:Y:S05]  /*1bc50*/  BSYNC B0 ;  /* 0x0000000000007941 */ /* 0x000fea0003800000 */
.L_x_1458:
[----:B------:R0:W5:Y:S01]  /*1bc60*/  LDL.LU R16, [R1+0xc] ;  /* 0x00000c0001107983 */ /* 0x0001620000300800 */
[----:B------:R-:W-:Y:S02]  /*1bc70*/  IMAD.MOV.U32 R3, RZ, RZ, R14 ;  /* 0x000000ffff037224 */ /* 0x000fe400078e000e */
[----:B------:R-:W-:Y:S02]  /*1bc80*/  IMAD.MOV.U32 R13, RZ, RZ, R5 ;  /* 0x000000ffff0d7224 */ /* 0x000fe400078e0005 */
[----:B------:R-:W1:Y:S01]  /*1bc90*/  POPC R9, R3 ;  /* 0x0000000300097309 */ /* 0x000e620000000000 */
[----:B------:R-:W-:Y:S02]  /*1bca0*/  IMAD.MOV.U32 R11, RZ, RZ, 0x1f ;  /* 0x0000001fff0b7424 */ /* 0x000fe400078e00ff */
[----:B------:R-:W-:Y:S02]  /*1bcb0*/  IMAD.MOV.U32 R15, RZ, RZ, -0x1 ;  /* 0xffffffffff0f7424 */ /* 0x000fe400078e00ff */
[----:B01----:R-:W-:-:S07]  /*1bcc0*/  IMAD.MOV.U32 R12, RZ, RZ, R9 ;  /* 0x000000ffff0c7224 */ /* 0x003fce00078e0009 */
[----:B-----5:R-:W-:Y:S05]  /*1bcd0*/  WARPSYNC.COLLECTIVE R15, `(.L_x_1460) ;  /* 0x000000000f087348 */ /* 0x020fea0003c00000 */
[----:B------:R0:W1:Y:S02]  /*1bce0*/  SHFL.IDX P6, R14, R13, R12, R11 ;  /* 0x0000000c0d0e7389 */ /* 0x00006400000c000b */
[----:B01---5:R-:W-:Y:S01]  /*1bcf0*/  ENDCOLLECTIVE ;  /* 0x000000000000791b */ /* 0x023fe20003800000 */
.L_x_1460:
[----:B------:R-:W-:Y:S02]  /*1bd00*/  IMAD.MOV.U32 R13, RZ, RZ, R7 ;  /* 0x000000ffff0d7224 */ /* 0x000fe400078e0007 */
[----:B------:R-:W-:-:S07]  /*1bd10*/  IMAD.MOV.U32 R4, RZ, RZ, R14 ;  /* 0x000000ffff047224 */ /* 0x000fce00078e000e */
[----:B------:R-:W-:Y:S05]  /*1bd20*/  WARPSYNC.COLLECTIVE R15, `(.L_x_1461) ;  /* 0x000000000f087348 */ /* 0x000fea0003c00000 */
[----:B------:R0:W1:Y:S02]  /*1bd30*/  SHFL.IDX P6, R14, R13, R12, R11 ;  /* 0x0000000c0d0e7389 */ /* 0x00006400000c000b */
[----:B01----:R-:W-:Y:S01]  /*1bd40*/  ENDCOLLECTIVE ;  /* 0x000000000000791b */ /* 0x003fe20003800000 */
.L_x_1461:
[----:B------:R-:W-:Y:S02]  /*1bd50*/  IMAD.MOV.U32 R7, RZ, RZ, R14 ;  /* 0x000000ffff077224 */ /* 0x000fe400078e000e */
[----:B------:R-:W-:-:S05]  /*1bd60*/  IMAD.IADD R5, R9, 0x1, R16 ;  /* 0x0000000109057824 */ /* 0x000fca00078e0210 */
[----:B------:R0:W-:Y:S01]  /*1bd70*/  STL [R1+0xc], R5 ;  /* 0x00000c0501007387 */ /* 0x0001e20000100800 */
[----:B------:R-:W-:Y:S05]  /*1bd80*/  BRA `(.L_x_1462) ;  /* 0xffffffd400707947 */ /* 0x000fea000383ffff */
.L_x_1390:
[----:B------:R-:W-:Y:S01]  /*1bd90*/  BSSY B0, `(.L_x_1463) ;  /* 0x0000008000007945 */ /* 0x000fe20003800000 */
[----:B------:R-:W-:Y:S02]  /*1bda0*/  IMAD.MOV.U32 R13, RZ, RZ, R2 ;  /* 0x000000ffff0d7224 */ /* 0x000fe400078e0002 */
[----:B------:R-:W-:Y:S02]  /*1bdb0*/  IMAD.MOV.U32 R12, RZ, RZ, R9 ;  /* 0x000000ffff0c7224 */ /* 0x000fe400078e0009 */
[----:B------:R-:W-:Y:S02]  /*1bdc0*/  IMAD.MOV.U32 R11, RZ, RZ, 0x1f ;  /* 0x0000001fff0b7424 */ /* 0x000fe400078e00ff */
[----:B------:R-:W-:-:S07]  /*1bdd0*/  IMAD.MOV.U32 R15, RZ, RZ, -0x1 ;  /* 0xffffffffff0f7424 */ /* 0x000fce00078e00ff */
[----:B0-----:R-:W-:Y:S05]  /*1bde0*/  WARPSYNC.COLLECTIVE R15, `(.L_x_1464) ;  /* 0x000000000f087348 */ /* 0x001fea0003c00000 */
[----:B------:R1:W2:Y:S02]  /*1bdf0*/  SHFL.IDX P6, R14, R13, R12, R11 ;  /* 0x0000000c0d0e7389 */ /* 0x0002a400000c000b */
[----:B012---:R-:W-:Y:S01]  /*1be00*/  ENDCOLLECTIVE ;  /* 0x000000000000791b */ /* 0x007fe20003800000 */
.L_x_1464:
[----:B------:R-:W-:Y:S05]  /*1be10*/  BSYNC B0 ;  /* 0x0000000000007941 */ /* 0x000fea0003800000 */
.L_x_1463:
[----:B------:R-:W-:Y:S01]  /*1be20*/  IMAD.MOV.U32 R6, RZ, RZ, R14 ;  /* 0x000000ffff067224 */ /* 0x000fe200078e000e */
[----:B------:R-:W-:Y:S06]  /*1be30*/  BRA `(.L_x_1389) ;  /* 0xffffffd4005c7947 */ /* 0x000fec000383ffff */
.L_x_1396:
[----:B0-----:R0:W1:Y:S02]  /*1be40*/  SYNCS.PHASECHK.TRANS64.TRYWAIT P0, [R0+URZ+0x28820], R3 ;  /* 0x02882003000075a7 */ /* 0x001064000800017f */
[----:B-1----:R-:W-:Y:S05]  /*1be50*/  @!P0 NANOSLEEP.SYNCS 0x989680 ;  /* 0x009896800000895d */ /* 0x002fea0003900000 */
[----:B------:R-:W1:Y:S02]  /*1be60*/  @!P0 SYNCS.PHASECHK.TRANS64 P0, [R0+URZ+0x28820], R3 ;  /* 0x02882003000085a7 */ /* 0x000e64000800007f */
[----:B-1----:R-:W-:Y:S05]  /*1be70*/  @!P0 BRA `(.L_x_1396) ;  /* 0xfffffffc00f08947 */ /* 0x002fea000383ffff */
[----:B------:R-:W-:Y:S05]  /*1be80*/  BRA `(.L_x_1465) ;  /* 0xffffffdc00f87947 */ /* 0x000fea000383ffff */
.L_x_1397:
[----:B------:R-:W1:Y:S01]  /*1be90*/  S2R R2, SR_TID.X ;  /* 0x0000000000027919 */ /* 0x000e620000002100 */
[----:B------:R-:W-:Y:S01]  /*1bea0*/  BSSY B0, `(.L_x_1466) ;  /* 0x000000a000007945 */ /* 0x000fe20003800000 */
[----:B------:R-:W-:Y:S02]  /*1beb0*/  IMAD.MOV.U32 R12, RZ, RZ, RZ ;  /* 0x000000ffff0c7224 */ /* 0x000fe400078e00ff */
[----:B---3--:R-:W-:Y:S02]  /*1bec0*/  IMAD.MOV.U32 R11, RZ, RZ, 0x1f ;  /* 0x0000001fff0b7424 */ /* 0x008fe400078e00ff */
[----:B------:R-:W-:Y:S01]  /*1bed0*/  IMAD.MOV.U32 R15, RZ, RZ, -0x1 ;  /* 0xffffffffff0f7424 */ /* 0x000fe200078e00ff */
[----:B-1----:R-:W-:-:S04]  /*1bee0*/  SHF.R.U32.HI R2, RZ, 0x5, R2 ;  /* 0x00000005ff027819 */ /* 0x002fc80000011602 */
[----:B------:R-:W-:-:S05]  /*1bef0*/  LOP3.LUT R2, R2, 0x3, RZ, 0xc0, !PT ;  /* 0x0000000302027812 */ /* 0x000fca00078ec0ff */
[----:B------:R-:W-:-:S07]  /*1bf00*/  IMAD.MOV.U32 R13, RZ, RZ, R2 ;  /* 0x000000ffff0d7224 */ /* 0x000fce00078e0002 */
[----:B0-----:R-:W-:Y:S05]  /*1bf10*/  WARPSYNC.COLLECTIVE R15, `(.L_x_1467) ;  /* 0x000000000f087348 */ /* 0x001fea0003c00000 */
[----:B------:R1:W2:Y:S02]  /*1bf20*/  SHFL.IDX P6, R14, R13, R12, R11 ;  /* 0x0000000c0d0e7389 */ /* 0x0002a400000c000b */
[----:B012---:R-:W-:Y:S01]  /*1bf30*/  ENDCOLLECTIVE ;  /* 0x000000000000791b */ /* 0x007fe20003800000 */
.L_x_1467:
[----:B------:R-:W-:Y:S05]  /*1bf40*/  BSYNC B0 ;  /* 0x0000000000007941 */ /* 0x000fea0003800000 */
.L_x_1466:
[----:B------:R-:W-:Y:S05]  /*1bf50*/  BRA `(.L_x_1468) ;  /* 0xffffffdc00e07947 */ /* 0x000fea000383ffff */
.L_x_1400:
[----:B------:R-:W-:Y:S01]  /*1bf60*/  BSSY B1, `(.L_x_1469) ;  /* 0x0000006000017945 */ /* 0x000fe20003800000 */
[----:B------:R-:W-:-:S07]  /*1bf70*/  IMAD.MOV.U32 R15, RZ, RZ, -0x1 ;  /* 0xffffffffff0f7424 */ /* 0x000fce00078e00ff */
[----:B01-3--:R-:W-:Y:S05]  /*1bf80*/  WARPSYNC.COLLECTIVE R15, `(.L_x_1470) ;  /* 0x000000000f0c7348 */ /* 0x00bfea0003c00000 */
[----:B------:R-:W-:Y:S02]  /*1bf90*/  ELECT P6, UR62, PT ;  /* 0x00000000003e782f */ /* 0x000fe400038c0000 */
[----:B------:R-:W-:Y:S01]  /*1bfa0*/  MOV R14, UR62 ;  /* 0x0000003e000e7c02 */ /* 0x000fe20008000f00 */
[----:B01-3--:R-:W-:Y:S10]  /*1bfb0*/  ENDCOLLECTIVE ;  /* 0x000000000000791b */ /* 0x00bff40003800000 */
.L_x_1470:
[----:B------:R-:W-:Y:S05]  /*1bfc0*/  BSYNC B1 ;  /* 0x0000000000017941 */ /* 0x000fea0003800000 */
.L_x_1469:
[----:B------:R-:W-:Y:S05]  /*1bfd0*/  BRA `(.L_x_1471) ;  /* 0xffffffdc00d87947 */ /* 0x000fea000383ffff */
.L_x_1402:
[----:B0-----:R0:W1:Y:S02]  /*1bfe0*/  SYNCS.PHASECHK.TRANS64.TRYWAIT P0, [R6+URZ], R5 ;  /* 0x00000005060075a7 */ /* 0x001064000800017f */
[----:B-1----:R-:W-:Y:S05]  /*1bff0*/  @!P0 NANOSLEEP.SYNCS 0x989680 ;  /* 0x009896800000895d */ /* 0x002fea0003900000 */
[----:B------:R-:W1:Y:S02]  /*1c000*/  @!P0 SYNCS.PHASECHK.TRANS64 P0, [R6+URZ], R5 ;  /* 0x00000005060085a7 */ /* 0x000e64000800007f */
[----:B-1----:R-:W-:Y:S05]  /*1c010*/  @!P0 BRA `(.L_x_1402) ;  /* 0xfffffffc00f08947 */ /* 0x002fea000383ffff */
[----:B------:R-:W-:Y:S05]  /*1c020*/  BRA `(.L_x_1472) ;  /* 0xffffffe000107947 */ /* 0x000fea000383ffff */
.L_x_1403:
[----:B-1----:R1:W2:Y:S02]  /*1c030*/  SYNCS.PHASECHK.TRANS64.TRYWAIT P0, [R7+URZ], R2 ;  /* 0x00000002070075a7 */ /* 0x0022a4000800017f */
[----:B--2---:R-:W-:Y:S05]  /*1c040*/  @!P0 NANOSLEEP.SYNCS 0x989680 ;  /* 0x009896800000895d */ /* 0x004fea0003900000 */
[----:B------:R-:W2:Y:S02]  /*1c050*/  @!P0 SYNCS.PHASECHK.TRANS64 P0, [R7+URZ], R2 ;  /* 0x00000002070085a7 */ /* 0x000ea4000800007f */
[----:B--2---:R-:W-:Y:S05]  /*1c060*/  @!P0 BRA `(.L_x_1403) ;  /* 0xfffffffc00f08947 */ /* 0x004fea000383ffff */
[----:B------:R-:W-:Y:S05]  /*1c070*/  BRA `(.L_x_1473) ;  /* 0xffffffe000047947 */ /* 0x000fea000383ffff */
.L_x_1405:
[----:B--2---:R2:W4:Y:S02]  /*1c080*/  SYNCS.PHASECHK.TRANS64.TRYWAIT P0, [R4+URZ], R5 ;  /* 0x00000005040075a7 */ /* 0x004524000800017f */
[----:B----4-:R-:W-:Y:S05]  /*1c090*/  @!P0 NANOSLEEP.SYNCS 0x989680 ;  /* 0x009896800000895d */ /* 0x010fea0003900000 */
[----:B------:R-:W4:Y:S02]  /*1c0a0*/  @!P0 SYNCS.PHASECHK.TRANS64 P0, [R4+URZ], R5 ;  /* 0x00000005040085a7 */ /* 0x000f24000800007f */
[----:B----4-:R-:W-:Y:S05]  /*1c0b0*/  @!P0 BRA `(.L_x_1405) ;  /* 0xfffffffc00f08947 */ /* 0x010fea000383ffff */
[----:B------:R-:W-:Y:S05]  /*1c0c0*/  BRA `(.L_x_1474) ;  /* 0xffffffe000087947 */ /* 0x000fea000383ffff */
.L_x_1475:
        /* <DEDUP_REMOVED lines=11> */
.L_x_3095:


//--------------------- .text._ZN7cutlass13device_kernelIN5flash11enable_sm90INS1_16FlashAttnFwdSm90INS1_25CollectiveMainloopFwdSm90ILi2EN4cute5tupleIJNS5_1CILi1EEES8_S8_EEENS6_IJNS7_ILi128EEESA_SA_EEELi128ENS_10bfloat16_tEfNS_4arch4Sm90ELb0ELb1ELb1ELb1ELb0ELb1ELb0ELb1ELb1ELb1ELb1ELb0EEENS1_21CollectiveEpilogueFwdISB_S9_SC_SE_Li256ELb1ELb1ELb1ELb0EEENS1_36VarlenDynamicPersistentTileSchedulerILi128ELi128ELi256ELi128ELb1ELb1ELb1ELb1ELb0ELb1EEEEEEEEEvNT_6ParamsE --------------------------
	.section	.text._ZN7cutlass13device_kernelIN5flash11enable_sm90INS1_16FlashAttnFwdSm90INS1_25CollectiveMainloopFwdSm90ILi2EN4cute5tupleIJNS5_1CILi1EEES8_S8_EEENS6_IJNS7_ILi128EEESA_SA_EEELi128ENS_10bfloat16_tEfNS_4arch4Sm90ELb0ELb1ELb1ELb1ELb0ELb1ELb0ELb1ELb1ELb1ELb1ELb0EEENS1_21CollectiveEpilogueFwdISB_S9_SC_SE_Li256ELb1ELb1ELb1ELb0EEENS1_36VarlenDynamicPersistentTileSchedulerILi128ELi128ELi256ELi128ELb1ELb1ELb1ELb1ELb0ELb1EEEEEEEEEvNT_6ParamsE,"ax",@progbits
	.align	128
.text._ZN7cutlass13device_kernelIN5flash11enable_sm90INS1_16FlashAttnFwdSm90INS1_25CollectiveMainloopFwdSm90ILi2EN4cute5tupleIJNS5_1CILi1EEES8_S8_EEENS6_IJNS7_ILi128EEESA_SA_EEELi128ENS_10bfloat16_tEfNS_4arch4Sm90ELb0ELb1ELb1ELb1ELb0ELb1ELb0ELb1ELb1ELb1ELb1ELb0EEENS1_21CollectiveEpilogueFwdISB_S9_SC_SE_Li256ELb1ELb1ELb1ELb0EEENS1_36VarlenDynamicPersistentTileSchedulerILi128ELi128ELi256ELi128ELb1ELb1ELb1ELb1ELb0ELb1EEEEEEEEEvNT_6ParamsE:
        .type           _ZN7cutlass13device_kernelIN5flash11enable_sm90INS1_16FlashAttnFwdSm90INS1_25CollectiveMainloopFwdSm90ILi2EN4cute5tupleIJNS5_1CILi1EEES8_S8_EEENS6_IJNS7_ILi128EEESA_SA_EEELi128ENS_10bfloat16_tEfNS_4arch4Sm90ELb0ELb1ELb1ELb1ELb0ELb1ELb0ELb1ELb1ELb1ELb1ELb0EEENS1_21CollectiveEpilogueFwdISB_S9_SC_SE_Li256ELb1ELb1ELb1ELb0EEENS1_36VarlenDynamicPersistentTileSchedulerILi128ELi128ELi256ELi128ELb1ELb1ELb1ELb1ELb0ELb1EEEEEEEEEvNT_6ParamsE,@function
        .size           _ZN7cutlass13device_kernelIN5flash11enable_sm90INS1_16FlashAttnFwdSm90INS1_25CollectiveMainloopFwdSm90ILi2EN4cute5tupleIJNS5_1CILi1EEES8_S8_EEENS6_IJNS7_ILi128EEESA_SA_EEELi128ENS_10bfloat16_tEfNS_4arch4Sm90ELb0ELb1ELb1ELb1ELb0ELb1ELb0ELb1ELb1ELb1ELb1ELb0EEENS1_21CollectiveEpilogueFwdISB_S9_SC_SE_Li256ELb1ELb1ELb1ELb0EEENS1_36VarlenDynamicPersistentTileSchedulerILi128ELi128ELi256ELi128ELb1ELb1ELb1ELb1ELb0ELb1EEEEEEEEEvNT_6ParamsE,(.L_x_3096 - _ZN7cutlass13device_kernelIN5flash11enable_sm90INS1_16FlashAttnFwdSm90INS1_25CollectiveMainloopFwdSm90ILi2EN4cute5tupleIJNS5_1CILi1EEES8_S8_EEENS6_IJNS7_ILi128EEESA_SA_EEELi128ENS_10bfloat16_tEfNS_4arch4Sm90ELb0ELb1ELb1ELb1ELb0ELb1ELb0ELb1ELb1ELb1ELb1ELb0EEENS1_21CollectiveEpilogueFwdISB_S9_SC_SE_Li256ELb1ELb1ELb1ELb0EEENS1_36VarlenDynamicPersistentTileSchedulerILi128ELi128ELi256ELi128ELb1ELb1ELb1ELb1ELb0ELb1EEEEEEEEEvNT_6ParamsE)
        .other          _ZN7cutlass13device_kernelIN5flash11enable_sm90INS1_16FlashAttnFwdSm90INS1_25CollectiveMainloopFwdSm90ILi2EN4cute5tupleIJNS5_1CILi1EEES8_S8_EEENS6_IJNS7_ILi128EEESA_SA_EEELi128ENS_10bfloat16_tEfNS_4arch4Sm90ELb0ELb1ELb1ELb1ELb0ELb1ELb0ELb1ELb1ELb1ELb1ELb0EEENS1_21CollectiveEpilogueFwdISB_S9_SC_SE_Li256ELb1ELb1ELb1ELb0EEENS1_36VarlenDynamicPersistentTileSchedulerILi128ELi128ELi256ELi128ELb1ELb1ELb1ELb1ELb0ELb1EEEEEEEEEvNT_6ParamsE,@"STO_CUDA_ENTRY STV_DEFAULT"
_ZN7cutlass13device_kernelIN5flash11enable_sm90INS1_16FlashAttnFwdSm90INS1_25CollectiveMainloopFwdSm90ILi2EN4cute5tupleIJNS5_1CILi1EEES8_S8_EEENS6_IJNS7_ILi128EEESA_SA_EEELi128ENS_10bfloat16_tEfNS_4arch4Sm90ELb0ELb1ELb1ELb1ELb0ELb1ELb0ELb1ELb1ELb1ELb1ELb0EEENS1_21CollectiveEpilogueFwdISB_S9_SC_SE_Li256ELb1ELb1ELb1ELb0EEENS1_36VarlenDynamicPersistentTileSchedulerILi128ELi128ELi256ELi128ELb1ELb1ELb1ELb1ELb0ELb1EEEEEEEEEvNT_6ParamsE:
        /* <DEDUP_REMOVED lines=23> */
.L_x_1477:
[----:B------:R-:W-:Y:S05]  /*0170*/  BSYNC B0 ;  /* 0x0000000000007941 */ /* 0x000fea0003800000 */
.L_x_1476:
        /* <DEDUP_REMOVED lines=40> */
.L_x_1478:
        /* <DEDUP_REMOVED lines=22> */
.L_x_1479:
        /* <DEDUP_REMOVED lines=18> */
.L_x_1480:
        /* <DEDUP_REMOVED lines=22> */
.L_x_1481:
        /* <DEDUP_REMOVED lines=22> */
.L_x_1482:
        /* <DEDUP_REMOVED lines=9> */
.L_x_1485:
[----:B------:R-:W-:-:S08]  /*09d0*/  NOP ;  /* 0x0000000000007918 */ /* 0x000fd00000000000 */
[----:B------:R-:W0:Y:S02]  /*09e0*/  USETMAXREG.TRY_ALLOC.CTAPOOL UP0, 0xf0 ;  /* 0x000000f0000079c8 */ /* 0x000e240008000600 */
[----:B0-----:R-:W-:-:S13]  /*09f0*/  PLOP3.LUT P0, PT, PT, PT, UP0, 0x80, 0x0 ;  /* 0x000000000000781c */ /* 0x001fda0003f0f008 */
[----:B------:R-:W-:Y:S05]  /*0a00*/  @!P0 BRA `(.L_x_1485) ;  /* 0xfffffffc00f08947 */ /* 0x000fea000383ffff */
[----:B------:R-:W3:Y:S01]  /*0a10*/  LDL.LU R0, [R1+0x10] ;  /* 0x0000100001007983 */ /* 0x000ee20000300800 */
        /* <DEDUP_REMOVED lines=15> */
[----:B------:R0:W-:Y:S10]  /*0b10*/  STL [R1+0x10], R0 ;  /* 0x0000100001007387 */ /* 0x0001f40000100800 */
[----:B0-----:R-:W-:Y:S05]  /*0b20*/  @P0 BRA `(.L_x_1486) ;  /* 0x0000028800300947 */ /* 0x001fea0003800000 */
[----:B------:R-:W2:Y:S01]  /*0b30*/  LDL.LU R14, [R1+0x64] ;  /* 0x00006400010e7983 */ /* 0x000ea20000300800 */
[----:B------:R-:W-:Y:S02]  /*0b40*/  VIADD R13, R6, 0xffffff80 ;  /* 0xffffff80060d7836 */ /* 0x000fe40000000000 */
[----:B------:R-:W-:Y:S02]  /*0b50*/  VIADD R233, R2, 0x10400 ;  /* 0x0001040002e97836 */ /* 0x000fe40000000000 */
[----:B------:R-:W-:Y:S01]  /*0b60*/  IMAD.MOV.U32 R214, RZ, RZ, RZ ;  /* 0x000000ffffd67224 */ /* 0x000fe200078e00ff */
[----:B------:R-:W-:Y:S01]  /*0b70*/  SHF.R.S32.HI R0, RZ, 0x1f, R13 ;  /* 0x0000001fff007819 */ /* 0x000fe2000001140d */
[----:B------:R-:W-:Y:S02]  /*0b80*/  IMAD.MOV.U32 R184, RZ, RZ, RZ ;  /* 0x000000ffffb87224 */ /* 0x000fe400078e00ff */
[----:B------:R-:W-:Y:S01]  /*0b90*/  IMAD.MOV.U32 R192, RZ, RZ, RZ ;  /* 0x000000ffffc07224 */ /* 0x000fe200078e00ff */
[CC--:B------:R-:W-:Y:S01]  /*0ba0*/  LEA.HI R3, R0.reuse, R13.reuse, RZ, 0x7 ;  /* 0x0000000d00037211 */ /* 0x0c0fe200078f38ff */
[----:B------:R-:W-:Y:S01]  /*0bb0*/  IMAD.MOV.U32 R186, RZ, RZ, RZ ;  /* 0x000000ffffba7224 */ /* 0x000fe200078e00ff */
[----:B------:R-:W-:Y:S01]  /*0bc0*/  LEA.HI R5, R0, R13, RZ, 0x5 ;  /* 0x0000000d00057211 */ /* 0x000fe200078f28ff */
[----:B------:R-:W-:Y:S01]  /*0bd0*/  IMAD.MOV.U32 R22, RZ, RZ, RZ ;  /* 0x000000ffff167224 */ /* 0x000fe200078e00ff */
[----:B------:R-:W-:-:S02]  /*0be0*/  LOP3.LUT R234, R3, 0xffffff80, RZ, 0xc0, !PT ;  /* 0xffffff8003ea7812 */ /* 0x000fc400078ec0ff */
[-C--:B------:R-:W-:Y:S01]  /*0bf0*/  LEA.HI R4, R0, R13.reuse, RZ, 0x4 ;  /* 0x0000000d00047211 */ /* 0x080fe200078f20ff */
[----:B------:R-:W-:Y:S01]  /*0c00*/  IMAD.SHL.U32 R6, R5, 0x20, RZ ;  /* 0x0000002005067824 */ /* 0x000fe200078e00ff */
[----:B------:R-:W-:Y:S01]  /*0c10*/  SHF.R.S32.HI R15, RZ, 0x7, R3 ;  /* 0x00000007ff0f7819 */ /* 0x000fe20000011403 */
[C---:B------:R-:W-:Y:S01]  /*0c20*/  IMAD.IADD R234, R13.reuse, 0x1, -R234 ;  /* 0x000000010dea7824 */ /* 0x040fe200078e0aea */
[----:B------:R-:W-:Y:S02]  /*0c30*/  LOP3.LUT R5, R4, 0x3fffff0, RZ, 0xc0, !PT ;  /* 0x03fffff004057812 */ /* 0x000fe400078ec0ff */
[----:B------:R-:W-:Y:S02]  /*0c40*/  LOP3.LUT R6, R6, 0xfffffc00, RZ, 0xc0, !PT ;  /* 0xfffffc0006067812 */ /* 0x000fe400078ec0ff */
[----:B------:R-:W-:Y:S01]  /*0c50*/  SHF.R.S32.HI R9, RZ, 0x1f, R234 ;  /* 0x0000001fff097819 */ /* 0x000fe200000114ea */
[----:B------:R-:W-:Y:S01]  /*0c60*/  IMAD.IADD R5, R13, 0x1, -R5 ;  /* 0x000000010d057824 */ /* 0x000fe200078e0a05 */
[----:B------:R-:W-:-:S02]  /*0c70*/  LEA.HI R23, R0, R13, RZ, 0x3 ;  /* 0x0000000d00177211 */ /* 0x000fc400078f18ff */
[CC--:B------:R-:W-:Y:S02]  /*0c80*/  LEA.HI R8, R9.reuse, R234.reuse, RZ, 0x2 ;  /* 0x000000ea09087211 */ /* 0x0c0fe400078f10ff */
[----:B------:R-:W-:Y:S02]  /*0c90*/  LEA.HI R12, R0, R13, RZ, 0x2 ;  /* 0x0000000d000c7211 */ /* 0x000fe400078f10ff */
[--C-:B------:R-:W-:Y:S02]  /*0ca0*/  SHF.R.S32.HI R10, RZ, 0x2, R8.reuse ;  /* 0x00000002ff0a7819 */ /* 0x100fe40000011408 */
[----:B------:R-:W-:Y:S02]  /*0cb0*/  SHF.R.S32.HI R7, RZ, 0x1f, R8 ;  /* 0x0000001fff077819 */ /* 0x000fe40000011408 */
[----:B------:R-:W-:Y:S02]  /*0cc0*/  LEA.HI R9, R9, R234, RZ, 0x5 ;  /* 0x000000ea09097211 */ /* 0x000fe400078f28ff */
[----:B------:R-:W-:-:S02]  /*0cd0*/  LEA.HI R7, R7, R10, RZ, 0x3 ;  /* 0x0000000a07077211 */ /* 0x000fc400078f18ff */
[----:B------:R-:W-:Y:S02]  /*0ce0*/  LEA.HI R3, R3, R15, RZ, 0x1 ;  /* 0x0000000f03037211 */ /* 0x000fe400078f08ff */
[----:B------:R-:W-:Y:S01]  /*0cf0*/  LOP3.LUT R11, R7, 0xfffffff8, RZ, 0xc0, !PT ;  /* 0xfffffff8070b7812 */ /* 0x000fe200078ec0ff */
[----:B------:R-:W-:Y:S01]  /*0d00*/  IMAD R7, R5, 0x40, R6 ;  /* 0x0000004005077824 */ /* 0x000fe200078e0206 */
[----:B------:R-:W-:Y:S02]  /*0d10*/  SHF.R.S32.HI R5, RZ, 0x4, R4 ;  /* 0x00000004ff057819 */ /* 0x000fe40000011404 */
[----:B------:R-:W-:Y:S01]  /*0d20*/  LEA.HI R0, R0, R13, RZ, 0x6 ;  /* 0x0000000d00007211 */ /* 0x000fe200078f30ff */
[----:B------:R-:W-:Y:S01]  /*0d30*/  IMAD.IADD R10, R10, 0x1, -R11 ;  /* 0x000000010a0a7824 */ /* 0x000fe200078e0a0b */
[----:B------:R-:W-:Y:S02]  /*0d40*/  LEA.HI R4, R4, R5, RZ, 0x1 ;  /* 0x0000000504047211 */ /* 0x000fe400078f08ff */
[----:B------:R-:W-:Y:S01]  /*0d50*/  LOP3.LUT R208, R23, 0xfffffff8, RZ, 0xc0, !PT ;  /* 0xfffffff817d07812 */ /* 0x000fe200078ec0ff */
[----:B------:R-:W-:Y:S01]  /*0d60*/  IMAD.SHL.U32 R0, R0, 0x8, RZ ;  /* 0x0000000800007824 */ /* 0x000fe200078e00ff */
[----:B------:R-:W-:-:S02]  /*0d70*/  SHF.R.S32.HI R23, RZ, 0x3, R23 ;  /* 0x00000003ff177819 */ /* 0x000fc40000011417 */
[----:B------:R-:W-:Y:S01]  /*0d80*/  LOP3.LUT R4, R4, 0x1ffffffe, RZ, 0xc0, !PT ;  /* 0x1ffffffe04047812 */ /* 0x000fe200078ec0ff */
[----:B------:R-:W-:Y:S01]  /*0d90*/  IMAD.IADD R208, R13, 0x1, -R208 ;  /* 0x000000010dd07824 */ /* 0x000fe200078e0ad0 */
[----:B------:R-:W-:Y:S01]  /*0da0*/  SHF.R.S32.HI R9, RZ, 0x5, R9 ;  /* 0x00000005ff097819 */ /* 0x000fe20000011409 */
[----:B------:R-:W-:Y:S01]  /*0db0*/  VIADD R213, R23, 0x20 ;  /* 0x0000002017d57836 */ /* 0x000fe20000000000 */
[----:B------:R-:W-:Y:S01]  /*0dc0*/  LOP3.LUT R3, R3, 0x3fffffe, RZ, 0xc0, !PT ;  /* 0x03fffffe03037812 */ /* 0x000fe200078ec0ff */
[----:B------:R-:W-:Y:S01]  /*0dd0*/  IMAD.IADD R4, R5, 0x1, -R4 ;  /* 0x0000000105047824 */ /* 0x000fe200078e0a04 */
[----:B------:R-:W-:Y:S01]  /*0de0*/  LOP3.LUT R204, R0, 0xfffffe00, RZ, 0xc0, !PT ;  /* 0xfffffe0000cc7812 */ /* 0x000fe200078ec0ff */
[----:B------:R-:W-:Y:S01]  /*0df0*/  VIADD R212, R23, 0x40 ;  /* 0x0000004017d47836 */ /* 0x000fe20000000000 */
[----:B------:R-:W-:Y:S01]  /*0e00*/  LOP3.LUT R12, R12, 0xfffffffc, RZ, 0xc0, !PT ;  /* 0xfffffffc0c0c7812 */ /* 0x000fe200078ec0ff */
[----:B------:R-:W-:Y:S01]  /*0e10*/  IMAD R10, R9, 0x10, R10 ;  /* 0x00000010090a7824 */ /* 0x000fe200078e020a */
[----:B------:R-:W-:Y:S01]  /*0e20*/  SHF.R.S32.HI R0, RZ, 0x1f, R213 ;  /* 0x0000001fff007819 */ /* 0x000fe200000114d5 */
[----:B------:R-:W-:Y:S01]  /*0e30*/  IMAD.IADD R3, R15, 0x1, -R3 ;  /* 0x000000010f037824 */ /* 0x000fe200078e0a03 */
[----:B------:R-:W-:Y:S01]  /*0e40*/  SHF.R.S32.HI R217, RZ, 0x1f, R23 ;  /* 0x0000001fffd97819 */ /* 0x000fe20000011417 */
[----:B------:R-:W-:Y:S01]  /*0e50*/  IMAD R4, R4, 0x8, R7 ;  /* 0x0000000804047824 */ /* 0x000fe200078e0207 */
[----:B------:R-:W-:Y:S01]  /*0e60*/  SHF.R.S32.HI R7, RZ, 0x1f, R212 ;  /* 0x0000001fff077819 */ /* 0x000fe200000114d4 */
[----:B------:R-:W-:Y:S01]  /*0e70*/  IMAD R10, R3, 0x40, R10 ;  /* 0x00000040030a7824 */ /* 0x000fe200078e020a */
[----:B------:R-:W-:Y:S01]  /*0e80*/  LEA.HI R0, R0, R213, RZ, 0x3 ;  /* 0x000000d500007211 */ /* 0x000fe200078f18ff */
[----:B------:R-:W-:Y:S01]  /*0e90*/  IMAD.SHL.U32 R3, R23, 0x40, RZ ;  /* 0x0000004017037824 */ /* 0x000fe200078e00ff */
[----:B------:R-:W-:Y:S01]  /*0ea0*/  LEA.HI R7, R7, R212, RZ, 0x3 ;  /* 0x000000d407077211 */ /* 0x000fe200078f18ff */
[----:B------:R-:W-:Y:S01]  /*0eb0*/  VIADD R211, R23, 0x60 ;  /* 0x0000006017d37836 */ /* 0x000fe20000000000 */
[----:B------:R0:W-:Y:S01]  /*0ec0*/  STL [R1+0x50], R4 ;  /* 0x0000500401007387 */ /* 0x0001e20000100800 */
[----:B------:R-:W-:Y:S01]  /*0ed0*/  IMAD.IADD R12, R13, 0x1, -R12 ;  /* 0x000000010d0c7824 */ /* 0x000fe200078e0a0c */
[----:B------:R-:W-:Y:S01]  /*0ee0*/  LOP3.LUT R3, R3, 0x1c0, RZ, 0xc0, !PT ;  /* 0x000001c003037812 */ /* 0x000fe200078ec0ff */
[----:B------:R-:W-:Y:S01]  /*0ef0*/  IMAD.SHL.U32 R199, R213, 0x40, RZ ;  /* 0x00000040d5c77824 */ /* 0x000fe200078e00ff */
[----:B------:R-:W-:Y:S01]  /*0f00*/  STL [R1+0x4c], R10 ;  /* 0x00004c0a01007387 */ /* 0x000fe20000100800 */
[----:B------:R-:W-:Y:S01]  /*0f10*/  IMAD.SHL.U32 R198, R212, 0x40, RZ ;  /* 0x00000040d4c67824 */ /* 0x000fe200078e00ff */
[----:B------:R-:W-:Y:S01]  /*0f20*/  LEA.HI R6, R12, R12, RZ, 0x1 ;  /* 0x0000000c0c067211 */ /* 0x000fe200078f08ff */
[----:B------:R-:W-:Y:S01]  /*0f30*/  IMAD.SHL.U32 R16, R208, 0x8, RZ ;  /* 0x00000008d0107824 */ /* 0x000fe200078e00ff */
[----:B------:R-:W-:Y:S01]  /*0f40*/  LOP3.LUT R199, R199, 0x1c0, RZ, 0xc0, !PT ;  /* 0x000001c0c7c77812 */ /* 0x000fe200078ec0ff */
[----:B------:R-:W-:Y:S01]  /*0f50*/  IMAD.SHL.U32 R0, R0, 0x40, RZ ;  /* 0x0000004000007824 */ /* 0x000fe200078e00ff */
[----:B0-----:R-:W-:Y:S01]  /*0f60*/  SHF.R.S32.HI R4, RZ, 0x1f, R211 ;  /* 0x0000001fff047819 */ /* 0x001fe200000114d3 */
[----:B------:R-:W-:Y:S01]  /*0f70*/  IMAD.SHL.U32 R7, R7, 0x40, RZ ;  /* 0x0000004007077824 */ /* 0x000fe200078e00ff */
[----:B------:R-:W-:Y:S01]  /*0f80*/  LOP3.LUT R198, R198, 0x1c0, RZ, 0xc0, !PT ;  /* 0x000001c0c6c67812 */ /* 0x000fe200078ec0ff */
[----:B------:R-:W-:Y:S01]  /*0f90*/  IMAD.SHL.U32 R197, R211, 0x40, RZ ;  /* 0x00000040d3c57824 */ /* 0x000fe200078e00ff */
[----:B------:R-:W-:Y:S01]  /*0fa0*/  SHF.R.U32.HI R203, RZ, 0x3, R3 ;  /* 0x00000003ffcb7819 */ /* 0x000fe20000011603 */
[----:B------:R-:W-:Y:S01]  /*0fb0*/  IMAD.SHL.U32 R18, R208, 0x4, RZ ;  /* 0x00000004d0127824 */ /* 0x000fe200078e00ff */
[----:B------:R-:W-:Y:S01]  /*0fc0*/  LOP3.LUT R206, R3, 0x38, R16, 0xf8, !PT ;  /* 0x0000003803ce7812 */ /* 0x000fe200078ef810 */
[----:B------:R-:W-:Y:S01]  /*0fd0*/  VIADD R190, R16, 0x40 ;  /* 0x0000004010be7836 */ /* 0x000fe20000000000 */
[----:B------:R-:W-:Y:S01]  /*0fe0*/  LEA.HI R4, R4, R211, RZ, 0x3 ;  /* 0x000000d304047211 */ /* 0x000fe200078f18ff */
[----:B------:R-:W-:Y:S01]  /*0ff0*/  VIADD R185, R18, 0x20 ;  /* 0x0000002012b97836 */ /* 0x000fe20000000000 */
[----:B------:R-:W-:-:S02]  /*1000*/  LOP3.LUT R3, R8, 0x7ffffffc, RZ, 0xc0, !PT ;  /* 0x7ffffffc08037812 */ /* 0x000fc400078ec0ff */
[----:B------:R-:W-:Y:S01]  /*1010*/  LOP3.LUT R5, R6, 0x1ffffffe, RZ, 0xc0, !PT ;  /* 0x1ffffffe06057812 */ /* 0x000fe200078ec0ff */
[----:B------:R-:W-:Y:S01]  /*1020*/  IMAD.SHL.U32 R4, R4, 0x40, RZ ;  /* 0x0000004004047824 */ /* 0x000fe200078e00ff */
[----:B------:R-:W-:Y:S01]  /*1030*/  LOP3.LUT R9, R199, 0x38, R16, 0xf8, !PT ;  /* 0x00000038c7097812 */ /* 0x000fe200078ef810 */
[----:B------:R-:W-:Y:S01]  /*1040*/  IMAD.IADD R3, R234, 0x1, -R3 ;  /* 0x00000001ea037824 */ /* 0x000fe200078e0a03 */
[----:B------:R-:W-:Y:S01]  /*1050*/  LOP3.LUT R202, R0, 0xfffffe00, RZ, 0xc0, !PT ;  /* 0xfffffe0000ca7812 */ /* 0x000fe200078ec0ff */
[----:B------:R-:W-:Y:S01]  /*1060*/  IMAD.IADD R5, R12, 0x1, -R5 ;  /* 0x000000010c057824 */ /* 0x000fe200078e0a05 */
[----:B------:R-:W-:Y:S01]  /*1070*/  SHF.R.U32.HI R13, RZ, 0x3, R198 ;  /* 0x00000003ff0d7819 */ /* 0x000fe200000116c6 */
[----:B------:R-:W-:Y:S01]  /*1080*/  IMAD.SHL.U32 R188, R3, 0x2, RZ ;  /* 0x0000000203bc7824 */ /* 0x000fe200078e00ff */
[----:B------:R-:W-:Y:S01]  /*1090*/  LOP3.LUT R6, R198, 0x38, R16, 0xf8, !PT ;  /* 0x00000038c6067812 */ /* 0x000fe200078ef810 */
[----:B------:R-:W-:Y:S01]  /*10a0*/  IMAD R196, R5, 0x8, R10 ;  /* 0x0000000805c47824 */ /* 0x000fe200078e020a */
[----:B------:R-:W-:Y:S01]  /*10b0*/  LOP3.LUT R201, R7, 0xfffffe00, RZ, 0xc0, !PT ;  /* 0xfffffe0007c97812 */ /* 0x000fe200078ec0ff */
[C---:B------:R-:W-:Y:S01]  /*10c0*/  VIADD R232, R188.reuse, 0x8 ;  /* 0x00000008bce87836 */ /* 0x040fe20000000000 */
[----:B------:R-:W-:Y:S01]  /*10d0*/  LOP3.LUT R197, R197, 0x1c0, RZ, 0xc0, !PT ;  /* 0x000001c0c5c57812 */ /* 0x000fe200078ec0ff */
[C---:B------:R-:W-:Y:S01]  /*10e0*/  VIADD R231, R188.reuse, 0x10 ;  /* 0x00000010bce77836 */ /* 0x040fe20000000000 */
[----:B------:R-:W-:Y:S01]  /*10f0*/  LOP3.LUT R6, R201, R6, R13, 0xf6, !PT ;  /* 0x00000006c9067212 */ /* 0x000fe200078ef60d */
[C---:B------:R-:W-:Y:S01]  /*1100*/  VIADD R230, R188.reuse, 0x18 ;  /* 0x00000018bce67836 */ /* 0x040fe20000000000 */
[----:B------:R-:W-:Y:S01]  /*1110*/  SHF.R.U32.HI R12, RZ, 0x3, R197 ;  /* 0x00000003ff0c7819 */ /* 0x000fe200000116c5 */
[C---:B------:R-:W-:Y:S01]  /*1120*/  VIADD R229, R188.reuse, 0x20 ;  /* 0x00000020bce57836 */ /* 0x040fe20000000000 */
[----:B------:R-:W-:Y:S01]  /*1130*/  LOP3.LUT R11, R197, 0x38, R16, 0xf8, !PT ;  /* 0x00000038c50b7812 */ /* 0x000fe200078ef810 */
[----:B------:R-:W-:Y:S01]  /*1140*/  VIADD R228, R188, 0x28 ;  /* 0x00000028bce47836 */ /* 0x000fe20000000000 */
[----:B------:R-:W-:Y:S01]  /*1150*/  LOP3.LUT R200, R4, 0xfffffe00, RZ, 0xc0, !PT ;  /* 0xfffffe0004c87812 */ /* 0x000fe200078ec0ff */
[----:B------:R-:W-:Y:S01]  /*1160*/  VIADD R227, R188, 0x30 ;  /* 0x00000030bce37836 */ /* 0x000fe20000000000 */
[----:B------:R-:W-:Y:S01]  /*1170*/  LOP3.LUT R206, R204, R206, R203, 0xf6, !PT ;  /* 0x000000ceccce7212 */ /* 0x000fe200078ef6cb */
[----:B------:R-:W-:Y:S01]  /*1180*/  VIADD R226, R188, 0x38 ;  /* 0x00000038bce27836 */ /* 0x000fe20000000000 */
[----:B------:R-:W-:Y:S01]  /*1190*/  LOP3.LUT R4, R200, R11, R12, 0xf6, !PT ;  /* 0x0000000bc8047212 */ /* 0x000fe200078ef60c */
[C---:B------:R-:W-:Y:S01]  /*11a0*/  VIADD R225, R188.reuse, 0x40 ;  /* 0x00000040bce17836 */ /* 0x040fe20000000000 */
[----:B------:R-:W-:Y:S01]  /*11b0*/  SHF.R.S32.HI R17, RZ, 0x1f, R16 ;  /* 0x0000001fff117819 */ /* 0x000fe20000011410 */
[C---:B------:R-:W-:Y:S01]  /*11c0*/  VIADD R224, R188.reuse, 0x48 ;  /* 0x00000048bce07836 */ /* 0x040fe20000000000 */
[----:B------:R-:W-:Y:S01]  /*11d0*/  SHF.R.S32.HI R19, RZ, 0x1f, R18 ;  /* 0x0000001fff137819 */ /* 0x000fe20000011412 */
[C---:B------:R-:W-:Y:S01]  /*11e0*/  VIADD R223, R188.reuse, 0x50 ;  /* 0x00000050bcdf7836 */ /* 0x040fe20000000000 */
[----:B------:R-:W-:Y:S01]  /*11f0*/  SHF.R.S32.HI R215, RZ, 0x1f, R190 ;  /* 0x0000001fffd77819 */ /* 0x000fe200000114be */
[----:B------:R-:W-:-:S02]  /*1200*/  VIADD R222, R188, 0x58 ;  /* 0x00000058bcde7836 */ /* 0x000fc40000000000 */
[C---:B------:R-:W-:Y:S02]  /*1210*/  VIADD R221, R188.reuse, 0x60 ;  /* 0x00000060bcdd7836 */ /* 0x040fe40000000000 */
[C---:B------:R-:W-:Y:S02]  /*1220*/  VIADD R220, R188.reuse, 0x68 ;  /* 0x00000068bcdc7836 */ /* 0x040fe40000000000 */
[C---:B------:R-:W-:Y:S02]  /*1230*/  VIADD R219, R188.reuse, 0x70 ;  /* 0x00000070bcdb7836 */ /* 0x040fe40000000000 */
[----:B------:R-:W-:Y:S01]  /*1240*/  VIADD R218, R188, 0x78 ;  /* 0x00000078bcda7836 */ /* 0x000fe20000000000 */
[----:B------:R-:W-:Y:S01]  /*1250*/  SHF.R.S32.HI R237, RZ, 0x1f, R220 ;  /* 0x0000001fffed7819 */ /* 0x000fe200000114dc */
[----:B------:R-:W-:Y:S01]  /*1260*/  IMAD R205, R206, 0x2, R233 ;  /* 0x00000002cecd7824 */ /* 0x000fe200078e02e9 */
[----:B------:R-:W-:Y:S02]  /*1270*/  SHF.R.S32.HI R236, RZ, 0x1f, R219 ;  /* 0x0000001fffec7819 */ /* 0x000fe400000114db */
[----:B------:R-:W-:-:S02]  /*1280*/  SHF.R.S32.HI R235, RZ, 0x1f, R218 ;  /* 0x0000001fffeb7819 */ /* 0x000fc400000114da */
[----:B--2---:R-:W-:Y:S02]  /*1290*/  LOP3.LUT R191, R14, 0x1, RZ, 0xfc, !PT ;  /* 0x000000010ebf7812 */ /* 0x004fe400078efcff */
[----:B------:R-:W-:-:S04]  /*12a0*/  SHF.R.U32.HI R14, RZ, 0x3, R199 ;  /* 0x00000003ff0e7819 */ /* 0x000fc800000116c7 */
[----:B------:R-:W-:-:S05]  /*12b0*/  LOP3.LUT R0, R202, R9, R14, 0xf6, !PT ;  /* 0x00000009ca007212 */ /* 0x000fca00078ef60e */
[--C-:B------:R-:W-:Y:S02]  /*12c0*/  IMAD R3, R0, 0x2, R233.reuse ;  /* 0x0000000200037824 */ /* 0x100fe400078e02e9 */
[----:B------:R-:W-:-:S05]  /*12d0*/  IMAD R0, R6, 0x2, R233 ;  /* 0x0000000206007824 */ /* 0x000fca00078e02e9 */
[----:B------:R0:W-:Y:S04]  /*12e0*/  STL [R1+0x3c], R0 ;  /* 0x00003c0001007387 */ /* 0x0001e80000100800 */
[----:B------:R1:W-:Y:S01]  /*12f0*/  STL [R1+0x40], R3 ;  /* 0x0000400301007387 */ /* 0x0003e20000100800 */
[----:B0-----:R-:W-:Y:S02]  /*1300*/  SHF.R.S32.HI R0, RZ, 0x1f, R188 ;  /* 0x0000001fff007819 */ /* 0x001fe400000114bc */
[----:B------:R-:W-:Y:S01]  /*1310*/  SHF.R.S32.HI R0, RZ, 0x1f, R230 ;  /* 0x0000001fff007819 */ /* 0x000fe200000114e6 */
[----:B-1----:R-:W-:Y:S01]  /*1320*/  IMAD R3, R4, 0x2, R233 ;  /* 0x0000000204037824 */ /* 0x002fe200078e02e9 */
[----:B------:R-:W-:Y:S02]  /*1330*/  SHF.R.S32.HI R4, RZ, 0x1f, R232 ;  /* 0x0000001fff047819 */ /* 0x000fe400000114e8 */
[----:B------:R-:W-:-:S02]  /*1340*/  SHF.R.S32.HI R4, RZ, 0x1f, R229 ;  /* 0x0000001fff047819 */ /* 0x000fc400000114e5 */
[----:B------:R0:W-:Y:S01]  /*1350*/  STL [R1+0x38], R3 ;  /* 0x0000380301007387 */ /* 0x0001e20000100800 */
[----:B------:R-:W-:Y:S02]  /*1360*/  SHF.R.S32.HI R0, RZ, 0x1f, R227 ;  /* 0x0000001fff007819 */ /* 0x000fe400000114e3 */
[----:B------:R-:W-:Y:S02]  /*1370*/  SHF.R.S32.HI R4, RZ, 0x1f, R226 ;  /* 0x0000001fff047819 */ /* 0x000fe400000114e2 */
[----:B------:R-:W-:Y:S02]  /*1380*/  SHF.R.S32.HI R0, RZ, 0x1f, R224 ;  /* 0x0000001fff007819 */ /* 0x000fe400000114e0 */
[----:B------:R-:W-:Y:S02]  /*1390*/  SHF.R.S32.HI R4, RZ, 0x1f, R223 ;  /* 0x0000001fff047819 */ /* 0x000fe400000114df */
[----:B------:R-:W-:Y:S02]  /*13a0*/  SHF.R.S32.HI R0, RZ, 0x1f, R221 ;  /* 0x0000001fff007819 */ /* 0x000fe400000114dd */
[----:B0-----:R-:W-:-:S02]  /*13b0*/  SHF.R.S32.HI R3, RZ, 0x1f, R231 ;  /* 0x0000001fff037819 */ /* 0x001fc400000114e7 */
[----:B------:R-:W-:Y:S02]  /*13c0*/  SHF.R.S32.HI R3, RZ, 0x1f, R228 ;  /* 0x0000001fff037819 */ /* 0x000fe400000114e4 */
[----:B------:R-:W-:Y:S02]  /*13d0*/  SHF.R.S32.HI R3, RZ, 0x1f, R225 ;  /* 0x0000001fff037819 */ /* 0x000fe400000114e1 */
[----:B------:R-:W-:-:S07]  /*13e0*/  SHF.R.S32.HI R3, RZ, 0x1f, R222 ;  /* 0x0000001fff037819 */ /* 0x000fce00000114de */
.L_x_1761:
[----:B------:R-:W-:Y:S05]  /*13f0*/  YIELD ;  /* 0x0000000000007946 */ /* 0x000fea0003800000 */
[----:B------:R-:W-:Y:S01]  /*1400*/  ULDC.64 UR4, c[0x0][0xa28] ;  /* 0x00028a0000047ab9 */ /* 0x000fe20000000a00 */
[----:B0-2---:R-:W0:Y:S01]  /*1410*/  LDC.64 R6, c[0x0][0xa08] ;  /* 0x00028200ff067b82 */ /* 0x005e220000000a00 */
[----:B------:R-:W-:Y:S01]  /*1420*/  ISETP.NE.U32.AND P1, PT, RZ, UR4, PT ;  /* 0x00000004ff007c0c */ /* 0x000fe2000bf25070 */
[----:B------:R-:W-:Y:S02]  /*1430*/  IMAD.MOV.U32 R12, RZ, RZ, RZ ;  /* 0x000000ffff0c7224 */ /* 0x000fe400078e00ff */
[----:B------:R-:W-:Y:S01]  /*1440*/  IMAD.MOV.U32 R28, RZ, RZ, RZ ;  /* 0x000000ffff1c7224 */ /* 0x000fe200078e00ff */
[----:B------:R-:W-:Y:S01]  /*1450*/  ISETP.NE.AND.EX P1, PT, RZ, UR5, PT, P1 ;  /* 0x00000005ff007c0c */ /* 0x000fe2000bf25310 */
[----:B------:R-:W-:-:S02]  /*1460*/  ULDC.64 UR4, c[0x0][0xa18] ;  /* 0x0002860000047ab9 */ /* 0x000fc40000000a00 */
[----:B------:R-:W-:-:S04]  /*1470*/  ISETP.NE.U32.AND P2, PT, RZ, UR4, PT ;  /* 0x00000004ff007c0c */ /* 0x000fc8000bf45070 */
[----:B------:R-:W-:Y:S01]  /*1480*/  ISETP.NE.AND.EX P2, PT, RZ, UR5, PT, P2 ;  /* 0x00000005ff007c0c */ /* 0x000fe2000bf45320 */
[----:B------:R-:W-:Y:S02]  /*1490*/  ULDC.64 UR4, c[0x0][0xa08] ;  /* 0x0002820000047ab9 */ /* 0x000fe40000000a00 */
[----:B------:R-:W-:-:S03]  /*14a0*/  ISETP.NE.U32.AND P0, PT, RZ, UR4, PT ;  /* 0x00000004ff007c0c */ /* 0x000fc6000bf05070 */
[----:B---3--:R-:W1:Y:S01]  /*14b0*/  @P1 LDC.64 R4, c[0x0][0xa28] ;  /* 0x00028a00ff041b82 */ /* 0x008e620000000a00 */
[----:B------:R-:W-:Y:S01]  /*14c0*/  ISETP.NE.AND.EX P0, PT, RZ, UR5, PT, P0 ;  /* 0x00000005ff007c0c */ /* 0x000fe2000bf05300 */
[----:B0-----:R-:W-:-:S06]  /*14d0*/  IMAD.WIDE R10, R27, 0x4, R6 ;  /* 0x000000041b0a7825 */ /* 0x001fcc00078e0206 */
[----:B----4-:R-:W0:Y:S01]  /*14e0*/  @P2 LDC.64 R8, c[0x0][0xa18] ;  /* 0x00028600ff082b82 */ /* 0x010e220000000a00 */
[----:B------:R-:W-:Y:S02]  /*14f0*/  ULDC UR4, c[0x0][0x288] ;  /* 0x0000a20000047ab9 */ /* 0x000fe40000000800 */
[----:B------:R-:W-:Y:S01]  /*1500*/  IMAD.U32 R187, RZ, RZ, UR4 ;  /* 0x00000004ffbb7e24 */ /* 0x000fe2000f8e00ff */
[----:B------:R-:W-:Y:S02]  /*1510*/  ULDC.64 UR4, c[0x0][0x418] ;  /* 0x0001060000047ab9 */ /* 0x000fe40000000a00 */
[----:B------:R2:W5:Y:S01]  /*1520*/  @P0 LDG.E R28, desc[UR40][R10.64] ;  /* 0x000000280a1c0981 */ /* 0x000562000c1e1900 */
[----:B-1----:R-:W-:-:S05]  /*1530*/  @P1 IMAD.WIDE R4, R27, 0x4, R4 ;  /* 0x000000041b041825 */ /* 0x002fca00078e0204 */
[----:B------:R2:W5:Y:S01]  /*1540*/  @P1 LDG.E R12, desc[UR40][R4.64] ;  /* 0x00000028040c1981 */ /* 0x000562000c1e1900 */
[----:B0-----:R-:W-:-:S05]  /*1550*/  @P2 IMAD.WIDE R6, R27, 0x4, R8 ;  /* 0x000000041b062825 */ /* 0x001fca00078e0208 */
[----:B------:R2:W5:Y:S01]  /*1560*/  @P2 LDG.E R187, desc[UR40][R6.64] ;  /* 0x0000002806bb2981 */ /* 0x000562000c1e1900 */
[----:B------:R-:W-:-:S03]  /*1570*/  UISETP.NE.U32.AND UP0, UPT, UR4, URZ, UPT ;  /* 0x0000003f0400728c */ /* 0x000fc6000bf05070 */
[----:B------:R-:W-:Y:S01]  /*1580*/  ULDC UR4, c[0x0][0x424] ;  /* 0x0001090000047ab9 */ /* 0x000fe20000000800 */
[----:B------:R-:W-:-:S03]  /*1590*/  UISETP.NE.AND.EX UP0, UPT, UR5, URZ, UPT, UP0 ;  /* 0x0000003f0500728c */ /* 0x000fc6000bf05300 */
[----:B------:R-:W-:Y:S01]  /*15a0*/  ULDC UR5, c[0x0][0x2f0] ;  /* 0x0000bc0000057ab9 */ /* 0x000fe20000000800 */
[----:B------:R-:W-:-:S04]  /*15b0*/  USEL UR4, UR4, 0x1, UP0 ;  /* 0x0000000104047887 */ /* 0x000fc80008000000 */
[----:B------:R-:W-:-:S03]  /*15c0*/  UIMAD UR4, UR4, UR5, URZ ;  /* 0x00000005040472a4 */ /* 0x000fc6000f8e023f */
[----:B------:R-:W-:Y:S02]  /*15d0*/  ULDC UR5, c[0x0][0x348] ;  /* 0x0000d20000057ab9 */ /* 0x000fe40000000800 */
[----:B------:R-:W-:Y:S02]  /*15e0*/  IMAD.U32 R24, RZ, RZ, UR5 ;  /* 0x00000005ff187e24 */ /* 0x000fe4000f8e00ff */
[----:B------:R-:W-:Y:S01]  /*15f0*/  IMAD.U32 R29, RZ, RZ, UR4 ;  /* 0x00000004ff1d7e24 */ /* 0x000fe2000f8e00ff */
[----:B--2---:R-:W-:Y:S06]  /*1600*/  @P2 BRA `(.L_x_1487) ;  /* 0x0000000000242947 */ /* 0x004fec0003800000 */
[----:B------:R-:W-:Y:S02]  /*1610*/  ULDC.64 UR4, c[0x0][0xa00] ;  /* 0x0002800000047ab9 */ /* 0x000fe40000000a00 */
[----:B------:R-:W-:-:S04]  /*1620*/  ISETP.NE.U32.AND P1, PT, RZ, UR4, PT ;  /* 0x00000004ff007c0c */ /* 0x000fc8000bf25070 */
[----:B------:R-:W-:-:S13]  /*1630*/  ISETP.NE.AND.EX P1, PT, RZ, UR5, PT, P1 ;  /* 0x00000005ff007c0c */ /* 0x000fda000bf25310 */
[----:B------:R-:W-:Y:S05]  /*1640*/  @!P1 BRA `(.L_x_1487) ;  /* 0x0000000000149947 */ /* 0x000fea0003800000 */
[----:B------:R-:W0:Y:S02]  /*1650*/  LDC.64 R4, c[0x0][0xa00] ;  /* 0x00028000ff047b82 */ /* 0x000e240000000a00 */
[----:B0-----:R-:W-:-:S05]  /*1660*/  IMAD.WIDE R4, R27, 0x4, R4 ;  /* 0x000000041b047825 */ /* 0x001fca00078e0204 */
[----:B-----5:R-:W2:Y:S04]  /*1670*/  LDG.E R187, desc[UR40][R4.64] ;  /* 0x0000002804bb7981 */ /* 0x020ea8000c1e1900 */
[----:B------:R-:W2:Y:S02]  /*1680*/  LDG.E R0, desc[UR40][R4.64+0x4] ;  /* 0x0000042804007981 */ /* 0x000ea4000c1e1900 */
[----:B--2---:R-:W-:-:S07]  /*1690*/  IMAD.IADD R187, R0, 0x1, -R187 ;  /* 0x0000000100bb7824 */ /* 0x004fce00078e0abb */
.L_x_1487:
[----:B------:R-:W-:Y:S01]  /*16a0*/  ULDC.64 UR4, c[0x0][0xa20] ;  /* 0x0002880000047ab9 */ /* 0x000fe20000000a00 */
[C---:B------:R-:W-:Y:S01]  /*16b0*/  LOP3.LUT R3, R26.reuse, 0xff000000, RZ, 0xc0, !PT ;  /* 0xff0000001a037812 */ /* 0x040fe200078ec0ff */
[----:B------:R-:W-:Y:S01]  /*16c0*/  IMAD.MOV.U32 R210, RZ, RZ, R27 ;  /* 0x000000ffffd27224 */ /* 0x000fe200078e001b */
[----:B------:R-:W-:Y:S02]  /*16d0*/  ISETP.NE.U32.AND P1, PT, RZ, UR4, PT ;  /* 0x00000004ff007c0c */ /* 0x000fe4000bf25070 */
[C---:B------:R-:W-:Y:S02]  /*16e0*/  LOP3.LUT R0, R26.reuse, 0xff0000, RZ, 0xc0, !PT ;  /* 0x00ff00001a007812 */ /* 0x040fe400078ec0ff */
[----:B------:R-:W-:Y:S02]  /*16f0*/  ISETP.NE.AND.EX P1, PT, RZ, UR5, PT, P1 ;  /* 0x00000005ff007c0c */ /* 0x000fe4000bf25310 */
[----:B------:R-:W-:Y:S02]  /*1700*/  SHF.R.U32.HI R3, RZ, 0x8, R3 ;  /* 0x00000008ff037819 */ /* 0x000fe40000011603 */
[----:B------:R-:W-:-:S02]  /*1710*/  LOP3.LUT R207, R26, 0xffff, RZ, 0xc0, !PT ;  /* 0x0000ffff1acf7812 */ /* 0x000fc400078ec0ff */
[----:B------:R-:W-:-:S07]  /*1720*/  LEA.HI R209, R0, R3, RZ, 0x10 ;  /* 0x0000000300d17211 */ /* 0x000fce00078f80ff */
[----:B------:R-:W-:Y:S05]  /*1730*/  @!P1 BRA `(.L_x_1488) ;  /* 0x0000000000109947 */ /* 0x000fea0003800000 */
[----:B------:R-:W0:Y:S02]  /*1740*/  LDC.64 R4, c[0x0][0xa20] ;  /* 0x00028800ff047b82 */ /* 0x000e240000000a00 */
[----:B0-----:R-:W-:-:S05]  /*1750*/  IMAD.WIDE R4, R27, 0x4, R4 ;  /* 0x000000041b047825 */ /* 0x001fca00078e0204 */
[----:B------:R0:W5:Y:S01]  /*1760*/  LDG.E R29, desc[UR40][R4.64] ;  /* 0x00000028041d7981 */ /* 0x000162000c1e1900 */
[----:B------:R-:W-:Y:S05]  /*1770*/  BRA `(.L_x_1489) ;  /* 0x0000000000107947 */ /* 0x000fea0003800000 */
.L_x_1488:
[----:B------:R-:W-:Y:S05]  /*1780*/  @!P0 BRA `(.L_x_1489) ;  /* 0x00000000000c8947 */ /* 0x000fea0003800000 */
[----:B------:R-:W2:Y:S04]  /*1790*/  LDG.E R0, desc[UR40][R10.64] ;  /* 0x000000280a007981 */ /* 0x000ea8000c1e1900 */
[----:B------:R-:W2:Y:S02]  /*17a0*/  LDG.E R29, desc[UR40][R10.64+0x4] ;  /* 0x000004280a1d7981 */ /* 0x000ea4000c1e1900 */
[----:B--2---:R-:W-:-:S07]  /*17b0*/  IMAD.IADD R29, R29, 0x1, -R0 ;  /* 0x000000011d1d7824 */ /* 0x004fce00078e0a00 */
.L_x_1489:
[----:B------:R-:W-:Y:S01]  /*17c0*/  ULDC.64 UR4, c[0x0][0xa10] ;  /* 0x0002840000047ab9 */ /* 0x000fe20000000a00 */
[----:B0-----:R-:W0:Y:S01]  /*17d0*/  LDC R4, c[0x0][0x448] ;  /* 0x00011200ff047b82 */ /* 0x001e220000000800 */
[----:B------:R-:W-:-:S04]  /*17e0*/  ISETP.NE.U32.AND P0, PT, RZ, UR4, PT ;  /* 0x00000004ff007c0c */ /* 0x000fc8000bf05070 */
[----:B------:R-:W-:Y:S01]  /*17f0*/  ISETP.NE.AND.EX P0, PT, RZ, UR5, PT, P0 ;  /* 0x00000005ff007c0c */ /* 0x000fe2000bf05300 */
[----:B------:R-:W-:Y:S02]  /*1800*/  ULDC.64 UR4, c[0x0][0xa30] ;  /* 0x00028c0000047ab9 */ /* 0x000fe40000000a00 */
[----:B------:R-:W-:-:S04]  /*1810*/  ISETP.NE.U32.AND P1, PT, RZ, UR4, PT ;  /* 0x00000004ff007c0c */ /* 0x000fc8000bf25070 */
[----:B------:R-:W-:-:S06]  /*1820*/  ISETP.NE.AND.EX P1, PT, RZ, UR5, PT, P1 ;  /* 0x00000005ff007c0c */ /* 0x000fcc000bf25310 */
[----:B------:R-:W1:Y:S08]  /*1830*/  @P0 LDC.64 R6, c[0x0][0xa10] ;  /* 0x00028400ff060b82 */ /* 0x000e700000000a00 */
[----:B------:R-:W2:Y:S01]  /*1840*/  @P1 LDC.64 R8, c[0x0][0xa30] ;  /* 0x00028c00ff081b82 */ /* 0x000ea20000000a00 */
[----:B-1----:R-:W-:-:S05]  /*1850*/  @P0 IMAD.WIDE R6, R27, 0x4, R6 ;  /* 0x000000041b060825 */ /* 0x002fca00078e0206 */
[----:B------:R-:W3:Y:S04]  /*1860*/  @P0 LDG.E R0, desc[UR40][R6.64] ;  /* 0x0000002806000981 */ /* 0x000ee8000c1e1900 */
[----:B------:R-:W3:Y:S01]  /*1870*/  @P0 LDG.E R3, desc[UR40][R6.64+0x4] ;  /* 0x0000042806030981 */ /* 0x000ee2000c1e1900 */
[----:B-----5:R-:W-:Y:S02]  /*1880*/  IMAD.MOV.U32 R112, RZ, RZ, R29 ;  /* 0x000000ffff707224 */ /* 0x020fe400078e001d */
[----:B--2---:R-:W-:-:S05]  /*1890*/  @P1 IMAD.WIDE R8, R27, 0x4, R8 ;  /* 0x000000041b081825 */ /* 0x004fca00078e0208 */
[----:B------:R1:W5:Y:S01]  /*18a0*/  @P1 LDG.E R112, desc[UR40][R8.64] ;  /* 0x0000002808701981 */ /* 0x000362000c1e1900 */
[----:B0-----:R-:W-:Y:S01]  /*18b0*/  ISETP.NE.AND P1, PT, R4, 0x1, PT ;  /* 0x000000010400780c */ /* 0x001fe20003f25270 */
[----:B------:R-:W-:Y:S01]  /*18c0*/  IMAD.SHL.U32 R193, R25, 0x80, RZ ;  /* 0x0000008019c17824 */ /* 0x000fe200078e00ff */
[----:B------:R-:W0:Y:S01]  /*18d0*/  LDC.64 R4, c[0x0][0x9e0] ;  /* 0x00027800ff047b82 */ /* 0x000e220000000a00 */
[----:B------:R-:W-:-:S10]  /*18e0*/  IMAD.IADD R13, R29, 0x1, -R12 ;  /* 0x000000011d0d7824 */ /* 0x000fd400078e0a0c */
[----:B------:R-:W2:Y:S08]  /*18f0*/  @P1 LDC R11, c[0x0][0x44c] ;  /* 0x00011300ff0b1b82 */ /* 0x000eb00000000800 */
[----:B------:R-:W4:Y:S01]  /*1900*/  @P1 LDC R10, c[0x0][0x450] ;  /* 0x00011400ff0a1b82 */ /* 0x000f220000000800 */
[----:B0-----:R-:W-:Y:S01]  /*1910*/  ISETP.GE.AND P2, PT, R5, 0x1, PT ;  /* 0x000000010500780c */ /* 0x001fe20003f46270 */
[----:B---3--:R-:W-:-:S02]  /*1920*/  @P0 IMAD.IADD R24, R3, 0x1, -R0 ;  /* 0x0000000103180824 */ /* 0x008fc400078e0a00 */
[----:B------:R-:W-:Y:S02]  /*1930*/  VIADD R0, R193, 0x7f ;  /* 0x0000007fc1007836 */ /* 0x000fe40000000000 */
[----:B------:R-:W-:Y:S02]  /*1940*/  IMAD.IADD R189, R13, 0x1, R24 ;  /* 0x000000010dbd7824 */ /* 0x000fe400078e0218 */
[----:B--2---:R-:W-:-:S03]  /*1950*/  @P1 IMAD.HI.U32 R3, R0, R11, RZ ;  /* 0x0000000b00031227 */ /* 0x004fc600078e00ff */
[C---:B------:R-:W-:Y:S01]  /*1960*/  IADD3 R7, R189.reuse, 0x1, -R187 ;  /* 0x00000001bd077810 */ /* 0x040fe20007ffe8bb */
[----:B------:R-:W-:Y:S01]  /*1970*/  IMAD.MOV.U32 R6, RZ, RZ, R0 ;  /* 0x000000ffff067224 */ /* 0x000fe200078e0000 */
[----:B----4-:R-:W-:Y:S01]  /*1980*/  @P1 SHF.R.U32.HI R6, RZ, R10, R3 ;  /* 0x0000000aff061219 */ /* 0x010fe20000011603 */
[----:B------:R-:W-:-:S04]  /*1990*/  VIADD R0, R189, 0x7f ;  /* 0x0000007fbd007836 */ /* 0x000fc80000000000 */
[----:B-1----:R-:W-:Y:S01]  /*19a0*/  IMAD.IADD R9, R7, 0x1, R6 ;  /* 0x0000000107097824 */ /* 0x002fe200078e0206 */
[----:B------:R-:W-:-:S03]  /*19b0*/  SHF.R.S32.HI R3, RZ, 0x1f, R0 ;  /* 0x0000001fff037819 */ /* 0x000fc60000011400 */
[----:B------:R-:W-:Y:S01]  /*19c0*/  IMAD.IADD R4, R9, 0x1, R4 ;  /* 0x0000000109047824 */ /* 0x000fe200078e0204 */
[----:B------:R-:W-:-:S04]  /*19d0*/  LEA.HI R3, R3, R0, RZ, 0x7 ;  /* 0x0000000003037211 */ /* 0x000fc800078f38ff */
[----:B------:R-:W-:Y:S01]  /*19e0*/  SHF.R.S32.HI R126, RZ, 0x7, R3 ;  /* 0x00000007ff7e7819 */ /* 0x000fe20000011403 */
[----:B------:R-:W-:Y:S06]  /*19f0*/  @!P2 BRA `(.L_x_1490) ;  /* 0x000000000048a947 */ /* 0x000fec0003800000 */
[C---:B------:R-:W-:Y:S01]  /*1a00*/  ISETP.GT.AND P0, PT, R9.reuse, RZ, PT ;  /* 0x000000ff0900720c */ /* 0x040fe20003f04270 */
[----:B------:R-:W-:Y:S01]  /*1a10*/  BSSY B0, `(.L_x_1491) ;  /* 0x000000e000007945 */ /* 0x000fe20003800000 */
[----:B------:R-:W-:-:S11]  /*1a20*/  VIADD R0, R9, 0xffffffff ;  /* 0xffffffff09007836 */ /* 0x000fd60000000000 */
        /* <DEDUP_REMOVED lines=8> */
.L_x_1492:
[----:B------:R-:W-:-:S13]  /*1ab0*/  ISETP.NE.AND P0, PT, R5, 0x1, PT ;  /* 0x000000010500780c */ /* 0x000fda0003f05270 */
[----:B------:R-:W0:Y:S02]  /*1ac0*/  @P0 LDC.64 R6, c[0x0][0x9e8] ;  /* 0x00027a00ff060b82 */ /* 0x000e240000000a00 */
[----:B0-----:R-:W-:-:S05]  /*1ad0*/  @P0 IMAD.HI.U32 R6, R0, R6, RZ ;  /* 0x0000000600060227 */ /* 0x001fca00078e00ff */
[----:B------:R-:W-:-:S07]  /*1ae0*/  @P0 SHF.R.U32.HI R0, RZ, R7, R6 ;  /* 0x00000007ff000219 */ /* 0x000fce0000011606 */
.L_x_1493:
[----:B------:R-:W-:Y:S05]  /*1af0*/  BSYNC B0 ;  /* 0x0000000000007941 */ /* 0x000fea0003800000 */
.L_x_1491:
[----:B------:R-:W-:-:S05]  /*1b00*/  IMAD R3, R0, R5, R5 ;  /* 0x0000000500037224 */ /* 0x000fca00078e0205 */
[----:B------:R-:W-:-:S07]  /*1b10*/  VIMNMX R4, R4, R3, PT ;  /* 0x0000000304047248 */ /* 0x000fce0003fe0100 */
.L_x_1490:
[----:B------:R-:W0:Y:S01]  /*1b20*/  @P1 LDC R6, c[0x0][0x44c] ;  /* 0x00011300ff061b82 */ /* 0x000e220000000800 */
[----:B------:R-:W-:Y:S01]  /*1b30*/  VIADD R4, R4, 0x7f ;  /* 0x0000007f04047836 */ /* 0x000fe20000000000 */
[----:B------:R-:W-:Y:S01]  /*1b40*/  ULDC UR4, c[0x0][0x9dc] ;  /* 0x0002770000047ab9 */ /* 0x000fe20000000800 */
[----:B------:R-:W-:Y:S02]  /*1b50*/  IMAD.MOV.U32 R0, RZ, RZ, R193 ;  /* 0x000000ffff007224 */ /* 0x000fe400078e00c1 */
[----:B------:R-:W-:Y:S01]  /*1b60*/  IMAD.IADD R127, R189, 0x1, -R187 ;  /* 0x00000001bd7f7824 */ /* 0x000fe200078e0abb */
[----:B------:R-:W-:Y:S02]  /*1b70*/  SHF.R.S32.HI R3, RZ, 0x1f, R4 ;  /* 0x0000001fff037819 */ /* 0x000fe40000011404 */
[----:B------:R-:W1:Y:S02]  /*1b80*/  @P1 LDC R7, c[0x0][0x450] ;  /* 0x00011400ff071b82 */ /* 0x000e640000000800 */
[----:B------:R-:W-:-:S04]  /*1b90*/  LEA.HI R3, R3, R4, RZ, 0x7 ;  /* 0x0000000403037211 */ /* 0x000fc800078f38ff */
[----:B------:R-:W-:-:S04]  /*1ba0*/  SHF.R.S32.HI R3, RZ, 0x7, R3 ;  /* 0x00000007ff037819 */ /* 0x000fc80000011403 */
[----:B------:R-:W-:Y:S01]  /*1bb0*/  VIMNMX R8, R126, R3, PT ;  /* 0x000000037e087248 */ /* 0x000fe20003fe0100 */
[----:B0-----:R-:W-:-:S05]  /*1bc0*/  @P1 IMAD.HI.U32 R6, R193, R6, RZ ;  /* 0x00000006c1061227 */ /* 0x001fca00078e00ff */
[----:B-1----:R-:W-:-:S05]  /*1bd0*/  @P1 SHF.R.U32.HI R0, RZ, R7, R6 ;  /* 0x00000007ff001219 */ /* 0x002fca0000011606 */
[----:B------:R-:W-:-:S04]  /*1be0*/  IMAD.IADD R0, R127, 0x1, R0 ;  /* 0x000000017f007824 */ /* 0x000fc800078e0200 */
[----:B------:R-:W-:Y:S01]  /*1bf0*/  VIADD R3, R0, -UR4 ;  /* 0x8000000400037c36 */ /* 0x000fe20008000000 */
[----:B------:R-:W-:Y:S06]  /*1c00*/  @!P2 BRA `(.L_x_1494) ;  /* 0x000000000044a947 */ /* 0x000fec0003800000 */
[----:B------:R-:W-:Y:S01]  /*1c10*/  ISETP.GT.AND P0, PT, R0, -0x1, PT ;  /* 0xffffffff0000780c */ /* 0x000fe20003f04270 */
[----:B------:R-:W-:-:S12]  /*1c20*/  BSSY B0, `(.L_x_1495) ;  /* 0x000000d000007945 */ /* 0x000fd80003800000 */
        /* <DEDUP_REMOVED lines=8> */
.L_x_1496:
[----:B------:R-:W-:-:S13]  /*1cb0*/  ISETP.NE.AND P0, PT, R5, 0x1, PT ;  /* 0x000000010500780c */ /* 0x000fda0003f05270 */
[----:B------:R-:W0:Y:S02]  /*1cc0*/  @P0 LDC.64 R6, c[0x0][0x9e8] ;  /* 0x00027a00ff060b82 */ /* 0x000e240000000a00 */
[----:B0-----:R-:W-:-:S05]  /*1cd0*/  @P0 IMAD.HI.U32 R4, R0, R6, RZ ;  /* 0x0000000600040227 */ /* 0x001fca00078e00ff */
[----:B------:R-:W-:-:S07]  /*1ce0*/  @P0 SHF.R.U32.HI R0, RZ, R7, R4 ;  /* 0x00000007ff000219 */ /* 0x000fce0000011604 */
.L_x_1497:
[----:B------:R-:W-:Y:S05]  /*1cf0*/  BSYNC B0 ;  /* 0x0000000000007941 */ /* 0x000fea0003800000 */
.L_x_1495:
[----:B------:R-:W-:-:S05]  /*1d00*/  IMAD R0, R0, R5, RZ ;  /* 0x0000000500007224 */ /* 0x000fca00078e02ff */
[----:B------:R-:W-:-:S07]  /*1d10*/  VIMNMX R3, R3, R0, !PT ;  /* 0x0000000003037248 */ /* 0x000fce0007fe0100 */
.L_x_1494:
[----:B------:R-:W-:Y:S01]  /*1d20*/  SHF.R.S32.HI R0, RZ, 0x1f, R3 ;  /* 0x0000001fff007819 */ /* 0x000fe20000011403 */
[----:B------:R-:W-:Y:S01]  /*1d30*/  BSSY B0, `(.L_x_1498) ;  /* 0x0000028000007945 */ /* 0x000fe20003800000 */
[----:B------:R-:W-:Y:S02]  /*1d40*/  LOP3.LUT R216, R209, 0xff, RZ, 0xc0, !PT ;  /* 0x000000ffd1d87812 */ /* 0x000fe400078ec0ff */
[----:B------:R-:W-:Y:S01]  /*1d50*/  LEA.HI R0, R0, R3, RZ, 0x7 ;  /* 0x0000000300007211 */ /* 0x000fe200078f38ff */
[----:B------:R-:W-:Y:S01]  /*1d60*/  IMAD.MOV.U32 R3, RZ, RZ, RZ ;  /* 0x000000ffff037224 */ /* 0x000fe200078e00ff */
[----:B------:R-:W-:Y:S02]  /*1d70*/  SHF.R.U32.HI R209, RZ, 0x10, R209 ;  /* 0x00000010ffd17819 */ /* 0x000fe400000116d1 */
[----:B------:R-:W-:-:S04]  /*1d80*/  SHF.R.S32.HI R0, RZ, 0x7, R0 ;  /* 0x00000007ff007819 */ /* 0x000fc80000011400 */
[----:B------:R-:W-:-:S04]  /*1d90*/  VIMNMX R9, RZ, R0, !PT ;  /* 0x00000000ff097248 */ /* 0x000fc80007fe0100 */
[----:B------:R-:W-:-:S13]  /*1da0*/  ISETP.GT.AND P0, PT, R8, R9, PT ;  /* 0x000000090800720c */ /* 0x000fda0003f04270 */
[----:B------:R-:W-:Y:S05]  /*1db0*/  @!P0 BRA `(.L_x_1499) ;  /* 0x00000000007c8947 */ /* 0x000fea0003800000 */
[----:B------:R-:W-:Y:S01]  /*1dc0*/  ISETP.NE.AND P0, PT, R209, RZ, PT ;  /* 0x000000ffd100720c */ /* 0x000fe20003f05270 */
[----:B------:R-:W-:-:S03]  /*1dd0*/  ULDC UR4, c[0x0][0x9f0] ;  /* 0x00027c0000047ab9 */ /* 0x000fc60000000800 */
[----:B------:R-:W-:-:S04]  /*1de0*/  SEL R11, R209, UR4, P0 ;  /* 0x00000004d10b7c07 */ /* 0x000fc80008000000 */
[-C--:B------:R-:W-:Y:S02]  /*1df0*/  IABS R6, R11.reuse ;  /* 0x0000000b00067213 */ /* 0x080fe40000000000 */
[----:B------:R-:W-:Y:S02]  /*1e00*/  IADD3 R0, R11, -0x1, R8 ;  /* 0xffffffff0b007810 */ /* 0x000fe40007ffe008 */
[----:B------:R-:W0:Y:S01]  /*1e10*/  I2F.RP R3, R6 ;  /* 0x0000000600037306 */ /* 0x000e220000209400 */
[----:B------:R-:W-:Y:S02]  /*1e20*/  IABS R12, R11 ;  /* 0x0000000b000c7213 */ /* 0x000fe40000000000 */
[----:B------:R-:W-:-:S05]  /*1e30*/  IMAD.IADD R0, R0, 0x1, -R9 ;  /* 0x0000000100007824 */ /* 0x000fca00078e0a09 */
        /* <DEDUP_REMOVED lines=23> */
.L_x_1499:
[----:B------:R-:W-:Y:S05]  /*1fb0*/  BSYNC B0 ;  /* 0x0000000000007941 */ /* 0x000fea0003800000 */
.L_x_1498:
[----:B------:R-:W-:-:S05]  /*1fc0*/  IMAD R0, R216, R3, R9 ;  /* 0x00000003d8007224 */ /* 0x000fca00078e0209 */
[C---:B------:R-:W-:Y:S01]  /*1fd0*/  VIADDMNMX R3, R0.reuse, R3, R8, PT ;  /* 0x0000000300037246 */ /* 0x040fe20003800108 */
[----:B------:R-:W-:-:S04]  /*1fe0*/  IMAD R0, R0, 0x80, -R13 ;  /* 0x0000008000007824 */ /* 0x000fc800078e0a0d */
[----:B------:R-:W-:Y:S01]  /*1ff0*/  IMAD R3, R3, 0x80, -R13 ;  /* 0x0000008003037824 */ /* 0x000fe200078e0a0d */
[----:B------:R-:W-:-:S04]  /*2000*/  VIMNMX R0, RZ, R0, !PT ;  /* 0x00000000ff007248 */ /* 0x000fc80007fe0100 */
[----:B------:R-:W-:Y:S02]  /*2010*/  VIMNMX R3, R3, R24, PT ;  /* 0x0000001803037248 */ /* 0x000fe40003fe0100 */
[----:B------:R-:W-:Y:S02]  /*2020*/  SHF.R.U32.HI R25, RZ, 0x7, R0 ;  /* 0x00000007ff197819 */ /* 0x000fe40000011600 */
[----:B------:R-:W-:-:S03]  /*2030*/  ISETP.GT.AND P0, PT, R3, R0, PT ;  /* 0x000000000300720c */ /* 0x000fc60003f04270 */
[----:B------:R-:W-:-:S10]  /*2040*/  IMAD.MOV.U32 R26, RZ, RZ, R25 ;  /* 0x000000ffff1a7224 */ /* 0x000fd400078e0019 */
[----:B------:R-:W-:-:S05]  /*2050*/  @P0 VIADD R3, R3, 0x7f ;  /* 0x0000007f03030836 */ /* 0x000fca0000000000 */
[----:B------:R-:W-:-:S04]  /*2060*/  @P0 SHF.R.S32.HI R0, RZ, 0x1f, R3 ;  /* 0x0000001fff000819 */ /* 0x000fc80000011403 */
[----:B------:R-:W-:-:S04]  /*2070*/  @P0 LEA.HI R0, R0, R3, RZ, 0x7 ;  /* 0x0000000300000211 */ /* 0x000fc800078f38ff */
[----:B------:R-:W-:Y:S02]  /*2080*/  @P0 SHF.R.S32.HI R26, RZ, 0x7, R0 ;  /* 0x00000007ff1a0819 */ /* 0x000fe40000011400 */
        /* <DEDUP_REMOVED lines=23> */
.L_x_1502:
[----:B------:R-:W-:Y:S05]  /*2200*/  BSYNC B6 ;  /* 0x0000000000067941 */ /* 0x000fea0003800000 */
.L_x_1501:
        /* <DEDUP_REMOVED lines=20> */
.L_x_1504:
[----:B------:R-:W-:Y:S05]  /*2350*/  BSYNC B6 ;  /* 0x0000000000067941 */ /* 0x000fea0003800000 */
.L_x_1503:
[----:B------:R-:W-:Y:S01]  /*2360*/  ULDC.64 UR4, c[0x0][0x9f8] ;  /* 0x00027e0000047ab9 */ /* 0x000fe20000000a00 */
[----:B------:R-:W2:Y:S01]  /*2370*/  LDL.LU R20, [R1+0x10] ;  /* 0x0000100001147983 */ /* 0x000ea20000300800 */
[----:B------:R-:W-:Y:S01]  /*2380*/  ISETP.NE.U32.AND P0, PT, RZ, UR4, PT ;  /* 0x00000004ff007c0c */ /* 0x000fe2000bf05070 */
[----:B------:R-:W0:Y:S03]  /*2390*/  LDC.64 R98, c[0x0][0x300] ;  /* 0x0000c000ff627b82 */ /* 0x000e260000000a00 */
[----:B------:R-:W-:Y:S01]  /*23a0*/  ISETP.NE.AND.EX P0, PT, RZ, UR5, PT, P0 ;  /* 0x00000005ff007c0c */ /* 0x000fe2000bf05300 */
[----:B------:R-:W1:Y:S01]  /*23b0*/  S2R R32, SR_TID.X ;  /* 0x0000000000207919 */ /* 0x000e620000002100 */
[----:B------:R-:W-:Y:S01]  /*23c0*/  IMAD.IADD R28, R28, 0x1, R29 ;  /* 0x000000011c1c7824 */ /* 0x000fe200078e021d */
[----:B------:R-:W-:Y:S02]  /*23d0*/  ULDC.64 UR4, c[0x0][0xa08] ;  /* 0x0002820000047ab9 */ /* 0x000fe40000000a00 */
[----:B------:R-:W3:Y:S08]  /*23e0*/  LDC R111, c[0x0][0x3f4] ;  /* 0x0000fd00ff6f7b82 */ /* 0x000ef00000000800 */
[----:B------:R-:W4:Y:S02]  /*23f0*/  @P0 LDC.64 R4, c[0x0][0x9f8] ;  /* 0x00027e00ff040b82 */ /* 0x000f240000000a00 */
[----:B----4-:R-:W-:-:S05]  /*2400*/  @P0 IMAD.WIDE R4, R27, 0x4, R4 ;  /* 0x000000041b040825 */ /* 0x010fca00078e0204 */
[----:B------:R4:W2:Y:S01]  /*2410*/  @P0 LDG.E R27, desc[UR40][R4.64] ;  /* 0x00000028041b0981 */ /* 0x0008a2000c1e1900 */
[----:B------:R-:W-:Y:S01]  /*2420*/  SHF.R.S32.HI R30, RZ, 0x1f, R28 ;  /* 0x0000001fff1e7819 */ /* 0x000fe2000001141c */
[-C--:B0-----:R-:W-:Y:S01]  /*2430*/  IMAD.WIDE.U32 R6, R28, R98.reuse, RZ ;  /* 0x000000621c067225 */ /* 0x081fe200078e00ff */
[----:B------:R-:W-:Y:S02]  /*2440*/  ISETP.NE.U32.AND P0, PT, RZ, UR4, PT ;  /* 0x00000004ff007c0c */ /* 0x000fe4000bf05070 */
[----:B-1----:R-:W-:Y:S01]  /*2450*/  SHF.R.U32.HI R32, RZ, 0x7, R32 ;  /* 0x00000007ff207819 */ /* 0x002fe20000011620 */
[-C--:B------:R-:W-:Y:S01]  /*2460*/  IMAD R0, R30, R98.reuse, RZ ;  /* 0x000000621e007224 */ /* 0x080fe200078e02ff */
[----:B------:R-:W-:Y:S01]  /*2470*/  ISETP.NE.AND.EX P0, PT, RZ, UR5, PT, P0 ;  /* 0x00000005ff007c0c */ /* 0x000fe2000bf05300 */
[----:B------:R-:W-:Y:S01]  /*2480*/  ULDC.64 UR4, c[0x0][0x308] ;  /* 0x0000c20000047ab9 */ /* 0x000fe20000000a00 */
[----:B------:R-:W-:Y:S01]  /*2490*/  ISETP.NE.AND P6, PT, R32, 0x1, PT ;  /* 0x000000012000780c */ /* 0x000fe20003fc5270 */
[----:B------:R-:W-:Y:S01]  /*24a0*/  IMAD R3, R28, R99, R0 ;  /* 0x000000631c037224 */ /* 0x000fe200078e0200 */
[----:B---3--:R-:W-:Y:S01]  /*24b0*/  ISETP.GE.AND P1, PT, R16, R111, PT ;  /* 0x0000006f1000720c */ /* 0x008fe20003f26270 */
[----:B------:R-:W-:Y:S01]  /*24c0*/  IMAD.SHL.U32 R33, R23, 0x40, RZ ;  /* 0x0000004017217824 */ /* 0x000fe200078e00ff */
[----:B------:R-:W-:Y:S01]  /*24d0*/  SHF.R.U32.HI R31, RZ, 0x3, R199 ;  /* 0x00000003ff1f7819 */ /* 0x000fe200000116c7 */
[----:B------:R-:W-:Y:S01]  /*24e0*/  IMAD.IADD R7, R7, 0x1, R3 ;  /* 0x0000000107077824 */ /* 0x000fe200078e0203 */
[----:B------:R-:W-:Y:S01]  /*24f0*/  SHF.R.U32.HI R21, RZ, 0x3, R198 ;  /* 0x00000003ff157819 */ /* 0x000fe200000116c6 */
[C---:B------:R-:W-:Y:S01]  /*2500*/  IMAD.SHL.U32 R88, R98.reuse, 0x20, RZ ;  /* 0x0000002062587824 */ /* 0x040fe200078e00ff */
[----:B------:R-:W-:Y:S01]  /*2510*/  SHF.L.U64.HI R89, R98, 0x5, R99 ;  /* 0x0000000562597819 */ /* 0x000fe20000010263 */
[C---:B----4-:R-:W-:Y:S01]  /*2520*/  IMAD.WIDE.U32 R4, R207.reuse, UR4, R6 ;  /* 0x00000004cf047c25 */ /* 0x050fe2000f8e0006 */
[----:B------:R-:W-:Y:S01]  /*2530*/  SHF.R.S32.HI R116, RZ, 0x1f, R213 ;  /* 0x0000001fff747819 */ /* 0x000fe200000114d5 */
[----:B------:R-:W0:Y:S01]  /*2540*/  LDC.64 R6, c[0x0][0x3f8] ;  /* 0x0000fe00ff067b82 */ /* 0x000e220000000a00 */
[----:B------:R-:W-:Y:S01]  /*2550*/  SHF.R.S32.HI R115, RZ, 0x1f, R212 ;  /* 0x0000001fff737819 */ /* 0x000fe200000114d4 */
[----:B------:R-:W-:Y:S01]  /*2560*/  IMAD R5, R207, UR5, R5 ;  /* 0x00000005cf057c24 */ /* 0x000fe2000f8e0205 */
[----:B------:R-:W-:Y:S01]  /*2570*/  ULDC.64 UR4, c[0x0][0x310] ;  /* 0x0000c40000047ab9 */ /* 0x000fe20000000a00 */
[----:B------:R-:W-:Y:S01]  /*2580*/  IMAD.WIDE.U32 R128, R23, R98, R88 ;  /* 0x0000006217807225 */ /* 0x000fe200078e0058 */
[----:B------:R-:W-:-:S03]  /*2590*/  SHF.R.S32.HI R114, RZ, 0x1f, R211 ;  /* 0x0000001fff727819 */ /* 0x000fc600000114d3 */
[----:B------:R-:W-:-:S04]  /*25a0*/  IMAD.WIDE.U32 R40, R23, R98, R16 ;  /* 0x0000006217287225 */ /* 0x000fc800078e0010 */
[----:B------:R-:W-:Y:S02]  /*25b0*/  VIADD R124, R32, 0x8 ;  /* 0x00000008207c7836 */ /* 0x000fe40000000000 */
[----:B------:R-:W-:Y:S02]  /*25c0*/  IMAD.SHL.U32 R125, R98, 0x80, RZ ;  /* 0x00000080627d7824 */ /* 0x000fe400078e00ff */
[CC--:B0-----:R-:W-:Y:S01]  /*25d0*/  IMAD.WIDE.U32 R92, R23.reuse, R6.reuse, R18 ;  /* 0x00000006175c7225 */ /* 0x0c1fe200078e0012 */
[C-C-:B------:R-:W-:Y:S02]  /*25e0*/  SHF.L.U64.HI R15, R6.reuse, 0x6, R7.reuse ;  /* 0x00000006060f7819 */ /* 0x140fe40000010207 */
[----:B------:R-:W-:Y:S01]  /*25f0*/  SHF.L.U64.HI R14, R6, 0x7, R7 ;  /* 0x00000007060e7819 */ /* 0x000fe20000010207 */
[----:B------:R-:W-:-:S04]  /*2600*/  IMAD.WIDE.U32 R90, R23, R6, R16 ;  /* 0x00000006175a7225 */ /* 0x000fc800078e0010 */
[C---:B------:R-:W-:Y:S02]  /*2610*/  IMAD.SHL.U32 R13, R6.reuse, 0x20, RZ ;  /* 0x00000020060d7824 */ /* 0x040fe400078e00ff */
[----:B------:R-:W-:Y:S01]  /*2620*/  IMAD.SHL.U32 R12, R6, 0x40, RZ ;  /* 0x00000040060c7824 */ /* 0x000fe200078e00ff */
[----:B--2---:R-:W-:-:S04]  /*2630*/  LOP3.LUT R20, R20, 0xfffffffe, RZ, 0xc0, !PT ;  /* 0xfffffffe14147812 */ /* 0x004fc800078ec0ff */
[----:B------:R-:W-:-:S05]  /*2640*/  @P1 LOP3.LUT R20, R20, 0x1, RZ, 0xfc, !PT ;  /* 0x0000000114141812 */ /* 0x000fca00078efcff */
[----:B------:R0:W-:Y:S02]  /*2650*/  STL [R1+0x10], R20 ;  /* 0x0000101401007387 */ /* 0x0001e40000100800 */
[----:B0-----:R-:W-:Y:S02]  /*2660*/  SHF.R.U32.HI R20, RZ, 0x3, R197 ;  /* 0x00000003ff147819 */ /* 0x001fe400000116c5 */
[----:B------:R-:W-:Y:S02]  /*2670*/  SHF.R.S32.HI R0, RZ, 0x1f, R27 ;  /* 0x0000001fff007819 */ /* 0x000fe4000001141b */
[----:B------:R-:W-:Y:S02]  /*2680*/  SEL R27, R27, RZ, !P0 ;  /* 0x000000ff1b1b7207 */ /* 0x000fe40004000000 */
[----:B------:R-:W-:Y:S02]  /*2690*/  SEL R3, R0, RZ, !P0 ;  /* 0x000000ff00037207 */ /* 0x000fe40004000000 */
[----:B------:R-:W-:Y:S01]  /*26a0*/  IADD3 R42, P0, R23, R28, RZ ;  /* 0x0000001c172a7210 */ /* 0x000fe20007f1e0ff */
[----:B------:R-:W-:-:S02]  /*26b0*/  IMAD.WIDE.U32 R96, R27, UR4, R4 ;  /* 0x000000041b607c25 */ /* 0x000fc4000f8e0004 */
[----:B------:R-:W0:Y:S02]  /*26c0*/  LDC.64 R4, c[0x0][0x408] ;  /* 0x00010200ff047b82 */ /* 0x000e240000000a00 */
[----:B------:R-:W-:Y:S01]  /*26d0*/  IMAD R0, R3, UR4, RZ ;  /* 0x0000000403007c24 */ /* 0x000fe2000f8e02ff */
[C---:B------:R-:W-:Y:S01]  /*26e0*/  IADD3 R38, P3, R96.reuse, 0x40, RZ ;  /* 0x0000004060267810 */ /* 0x040fe20007f7e0ff */
[----:B------:R-:W-:Y:S01]  /*26f0*/  IMAD.X R43, R217, 0x1, R30, P0 ;  /* 0x00000001d92b7824 */ /* 0x000fe200000e061e */
[----:B------:R-:W-:Y:S01]  /*2700*/  IADD3 R36, P0, R96, R40, RZ ;  /* 0x0000002860247210 */ /* 0x000fe20007f1e0ff */
[----:B------:R-:W-:Y:S01]  /*2710*/  IMAD R35, R27, UR5, R0 ;  /* 0x000000051b237c24 */ /* 0x000fe2000f8e0200 */
[----:B------:R-:W-:Y:S05]  /*2720*/  @!P6 WARPSYNC.ALL ;  /* 0x000000000000e948 */ /* 0x000fea0003800000 */
[----:B------:R-:W-:Y:S01]  /*2730*/  ULDC.64 UR4, c[0x0][0x330] ;  /* 0x0000cc0000047ab9 */ /* 0x000fe20000000a00 */
[----:B------:R-:W-:-:S02]  /*2740*/  IMAD.IADD R35, R97, 0x1, R35 ;  /* 0x0000000161237824 */ /* 0x000fc400078e0223 */
[----:B------:R-:W-:-:S04]  /*2750*/  IMAD.WIDE.U32 R8, R207, UR4, R16 ;  /* 0x00000004cf087c25 */ /* 0x000fc8000f8e0010 */
[----:B------:R-:W-:Y:S01]  /*2760*/  IMAD R9, R207, UR5, R9 ;  /* 0x00000005cf097c24 */ /* 0x000fe2000f8e0209 */
[----:B------:R-:W-:Y:S01]  /*2770*/  ULDC.64 UR4, c[0x0][0x338] ;  /* 0x0000ce0000047ab9 */ /* 0x000fe20000000a00 */
[----:B------:R-:W-:Y:S02]  /*2780*/  IMAD.X R103, RZ, RZ, R35, P3 ;  /* 0x000000ffff677224 */ /* 0x000fe400018e0623 */
[----:B------:R-:W-:Y:S01]  /*2790*/  IMAD R0, R3, UR4, RZ ;  /* 0x0000000403007c24 */ /* 0x000fe2000f8e02ff */
[----:B------:R-:W-:Y:S01]  /*27a0*/  SEL R3, R111, RZ, P1 ;  /* 0x000000ff6f037207 */ /* 0x000fe20000800000 */
[C---:B------:R-:W-:Y:S01]  /*27b0*/  IMAD.WIDE.U32 R94, R27.reuse, UR4, R8 ;  /* 0x000000041b5e7c25 */ /* 0x040fe2000f8e0008 */
[----:B------:R-:W-:Y:S01]  /*27c0*/  ULDC UR4, c[0x0][0x2f4] ;  /* 0x0000bd0000047ab9 */ /* 0x000fe20000000800 */
[----:B------:R-:W-:Y:S01]  /*27d0*/  @!P6 BAR.SYNC.DEFER_BLOCKING 0x9, 0x100 ;  /* 0x024400000000eb1d */ /* 0x000fe20000010000 */
[----:B------:R-:W-:Y:S01]  /*27e0*/  ISETP.GE.AND P2, PT, R16, UR4, PT ;  /* 0x0000000410007c0c */ /* 0x000fe2000bf46270 */
[----:B------:R-:W-:Y:S01]  /*27f0*/  IMAD R105, R27, UR5, R0 ;  /* 0x000000051b697c24 */ /* 0x000fe2000f8e0200 */
[----:B-----5:R-:W-:Y:S01]  /*2800*/  SHF.R.S32.HI R27, RZ, 0x1f, R112 ;  /* 0x0000001fff1b7819 */ /* 0x020fe20000011470 */
[----:B------:R-:W-:-:S02]  /*2810*/  IMAD R0, R217, R6, RZ ;  /* 0x00000006d9007224 */ /* 0x000fc400078e02ff */
[----:B------:R-:W-:Y:S02]  /*2820*/  IMAD.IADD R3, R16, 0x1, R3 ;  /* 0x0000000110037824 */ /* 0x000fe400078e0203 */
[----:B------:R-:W-:Y:S02]  /*2830*/  IMAD R9, R23, R7, R0 ;  /* 0x0000000717097224 */ /* 0x000fe400078e0200 */
[----:B0-----:R-:W-:Y:S02]  /*2840*/  IMAD R0, R217, R4, RZ ;  /* 0x00000004d9007224 */ /* 0x001fe400078e02ff */
[----:B------:R-:W-:Y:S02]  /*2850*/  IMAD.IADD R93, R93, 0x1, R9 ;  /* 0x000000015d5d7824 */ /* 0x000fe400078e0209 */
[----:B------:R-:W-:Y:S01]  /*2860*/  IMAD R11, R23, R5, R0 ;  /* 0x00000005170b7224 */ /* 0x000fe200078e0200 */
[----:B------:R-:W-:Y:S01]  /*2870*/  SHF.R.S32.HI R0, RZ, 0x1f, R3 ;  /* 0x0000001fff007819 */ /* 0x000fe20000011403 */
[----:B------:R-:W-:-:S02]  /*2880*/  IMAD.IADD R91, R9, 0x1, R91 ;  /* 0x00000001095b7824 */ /* 0x000fc400078e025b */
[CC--:B------:R-:W-:Y:S01]  /*2890*/  IMAD.WIDE.U32 R86, R23.reuse, R4.reuse, R18 ;  /* 0x0000000417567225 */ /* 0x0c0fe200078e0012 */
[CC--:B------:R-:W-:Y:S02]  /*28a0*/  LEA.HI R8, R0.reuse, R3.reuse, RZ, 0x6 ;  /* 0x0000000300087211 */ /* 0x0c0fe400078f30ff */
[----:B------:R-:W-:Y:S01]  /*28b0*/  LEA.HI R44, R0, R3, RZ, 0x3 ;  /* 0x00000003002c7211 */ /* 0x000fe200078f18ff */
[----:B------:R-:W-:-:S03]  /*28c0*/  IMAD.WIDE.U32 R84, R23, R4, R16 ;  /* 0x0000000417547225 */ /* 0x000fc600078e0010 */
[----:B------:R-:W-:Y:S01]  /*28d0*/  LOP3.LUT R0, R44, 0x38, RZ, 0xc0, !PT ;  /* 0x000000382c007812 */ /* 0x000fe200078ec0ff */
[----:B------:R-:W-:Y:S01]  /*28e0*/  IMAD.SHL.U32 R8, R8, 0x80, RZ ;  /* 0x0000008008087824 */ /* 0x000fe200078e00ff */
[--C-:B------:R-:W-:Y:S01]  /*28f0*/  LOP3.LUT R3, R199, 0x38, R44.reuse, 0xf8, !PT ;  /* 0x00000038c7037812 */ /* 0x100fe200078ef82c */
[----:B------:R-:W-:Y:S01]  /*2900*/  IMAD.IADD R87, R87, 0x1, R11 ;  /* 0x0000000157577824 */ /* 0x000fe200078e020b */
[--C-:B------:R-:W-:Y:S01]  /*2910*/  LOP3.LUT R9, R198, 0x38, R44.reuse, 0xf8, !PT ;  /* 0x00000038c6097812 */ /* 0x100fe200078ef82c */
[----:B------:R-:W-:Y:S01]  /*2920*/  IMAD.IADD R85, R11, 0x1, R85 ;  /* 0x000000010b557824 */ /* 0x000fe200078e0255 */
[----:B------:R-:W-:Y:S01]  /*2930*/  LOP3.LUT R10, R197, 0x38, R44, 0xf8, !PT ;  /* 0x00000038c50a7812 */ /* 0x000fe200078ef82c */
[C---:B------:R-:W-:Y:S01]  /*2940*/  IMAD R11, R27.reuse, R6, RZ ;  /* 0x000000061b0b7224 */ /* 0x040fe200078e02ff */
[----:B------:R-:W-:Y:S01]  /*2950*/  LOP3.LUT R0, R0, 0x1c0, R33, 0xf8, !PT ;  /* 0x000001c000007812 */ /* 0x000fe200078ef821 */
[----:B------:R-:W-:Y:S01]  /*2960*/  IMAD R27, R27, R4, RZ ;  /* 0x000000041b1b7224 */ /* 0x000fe200078e02ff */
[----:B------:R-:W-:Y:S01]  /*2970*/  LOP3.LUT R109, R8, 0xffffe000, RZ, 0xc0, !PT ;  /* 0xffffe000086d7812 */ /* 0x000fe200078ec0ff */
[C---:B------:R-:W-:Y:S01]  /*2980*/  IMAD R33, R112.reuse, R7, R11 ;  /* 0x0000000770217224 */ /* 0x040fe200078e020b */
[----:B------:R-:W-:Y:S01]  /*2990*/  LOP3.LUT R3, R3, R31, RZ, 0x3c, !PT ;  /* 0x0000001f03037212 */ /* 0x000fe200078e3cff */
[----:B------:R-:W-:Y:S01]  /*29a0*/  IMAD.WIDE.U32 R92, R112, R6, R92 ;  /* 0x00000006705c7225 */ /* 0x000fe200078e005c */
[----:B------:R-:W-:-:S02]  /*29b0*/  LOP3.LUT R8, R9, R21, RZ, 0x3c, !PT ;  /* 0x0000001509087212 */ /* 0x000fc400078e3cff */
[----:B------:R-:W-:Y:S01]  /*29c0*/  LOP3.LUT R10, R10, R20, RZ, 0x3c, !PT ;  /* 0x000000140a0a7212 */ /* 0x000fe200078e3cff */
[----:B------:R-:W-:Y:S01]  /*29d0*/  IMAD.WIDE.U32 R90, R112, R6, R90 ;  /* 0x00000006705a7225 */ /* 0x000fe200078e005a */
[----:B------:R-:W-:Y:S02]  /*29e0*/  LOP3.LUT R0, R0, R203, RZ, 0x3c, !PT ;  /* 0x000000cb00007212 */ /* 0x000fe400078e3cff */
[-C--:B------:R-:W-:Y:S01]  /*29f0*/  IADD3 R108, R3, R109.reuse, R202 ;  /* 0x0000006d036c7210 */ /* 0x080fe20007ffe0ca */
[----:B------:R-:W-:Y:S01]  /*2a00*/  IMAD.SHL.U32 R11, R6, 0x80, RZ ;  /* 0x00000080060b7824 */ /* 0x000fe200078e00ff */
[----:B------:R-:W-:Y:S01]  /*2a10*/  IADD3 R107, R8, R109, R201 ;  /* 0x0000006d086b7210 */ /* 0x000fe20007ffe0c9 */
[----:B------:R-:W-:Y:S01]  /*2a20*/  IMAD R45, R112, R5, R27 ;  /* 0x00000005702d7224 */ /* 0x000fe200078e021b */
[-C--:B------:R-:W-:Y:S01]  /*2a30*/  IADD3 R21, R10, R109.reuse, R200 ;  /* 0x0000006d0a157210 */ /* 0x080fe20007ffe0c8 */
[----:B------:R-:W-:Y:S01]  /*2a40*/  IMAD.WIDE.U32 R86, R112, R4, R86 ;  /* 0x0000000470567225 */ /* 0x000fe200078e0056 */
[----:B------:R-:W-:-:S02]  /*2a50*/  IADD3 R109, R0, R109, R204 ;  /* 0x0000006d006d7210 */ /* 0x000fc40007ffe0cc */
[----:B------:R-:W-:Y:S01]  /*2a60*/  SHF.L.U64.HI R20, R6, 0x5, R7 ;  /* 0x0000000506147819 */ /* 0x000fe20000010207 */
[----:B------:R-:W-:Y:S01]  /*2a70*/  IMAD R0, R217, R98, RZ ;  /* 0x00000062d9007224 */ /* 0x000fe200078e02ff */
[C-C-:B------:R-:W-:Y:S01]  /*2a80*/  SHF.L.U64.HI R10, R4.reuse, 0x5, R5.reuse ;  /* 0x00000005040a7819 */ /* 0x140fe20000010205 */
[C---:B------:R-:W-:Y:S01]  /*2a90*/  IMAD.SHL.U32 R7, R4.reuse, 0x20, RZ ;  /* 0x0000002004077824 */ /* 0x040fe200078e00ff */
[C-C-:B------:R-:W-:Y:S01]  /*2aa0*/  SHF.L.U64.HI R9, R4.reuse, 0x6, R5.reuse ;  /* 0x0000000604097819 */ /* 0x140fe20000010205 */
[----:B------:R-:W-:Y:S01]  /*2ab0*/  IMAD R31, R23, R99, R0 ;  /* 0x00000063171f7224 */ /* 0x000fe200078e0200 */
[C---:B------:R-:W-:Y:S01]  /*2ac0*/  SHF.L.U64.HI R8, R4.reuse, 0x7, R5 ;  /* 0x0000000704087819 */ /* 0x040fe20000010205 */
[----:B------:R-:W-:Y:S01]  /*2ad0*/  IMAD.SHL.U32 R6, R4, 0x40, RZ ;  /* 0x0000004004067824 */ /* 0x000fe200078e00ff */
[----:B------:R-:W-:Y:S01]  /*2ae0*/  IADD3 R3, P1, R88, R128, RZ ;  /* 0x0000008058037210 */ /* 0x000fe20007f3e0ff */
[----:B------:R-:W-:Y:S01]  /*2af0*/  IMAD.WIDE.U32 R84, R112, R4, R84 ;  /* 0x0000000470547225 */ /* 0x000fe200078e0054 */
[----:B------:R-:W-:-:S02]  /*2b00*/  SHF.L.U64.HI R0, R98, 0x7, R99 ;  /* 0x0000000762007819 */ /* 0x000fc40000010263 */
[----:B------:R-:W-:Y:S01]  /*2b10*/  SHF.L.U64.HI R27, R98, 0x6, R99 ;  /* 0x00000006621b7819 */ /* 0x000fe20000010263 */
[----:B------:R-:W-:Y:S01]  /*2b20*/  IMAD.SHL.U32 R5, R4, 0x80, RZ ;  /* 0x0000008004057824 */ /* 0x000fe200078e00ff */
[----:B------:R-:W-:Y:S01]  /*2b30*/  LOP3.LUT R37, R44, 0xfffffff8, RZ, 0xc0, !PT ;  /* 0xfffffff82c257812 */ /* 0x000fe200078ec0ff */
[----:B------:R-:W-:Y:S01]  /*2b40*/  IMAD.IADD R4, R31, 0x1, R129 ;  /* 0x000000011f047824 */ /* 0x000fe200078e0281 */
[----:B------:R-:W-:Y:S01]  /*2b50*/  SHF.R.S32.HI R101, RZ, 0x3, R44 ;  /* 0x00000003ff657819 */ /* 0x000fe2000001142c */
[----:B------:R-:W-:Y:S01]  /*2b60*/  IMAD.IADD R30, R41, 0x1, R31 ;  /* 0x00000001291e7824 */ /* 0x000fe200078e021f */
[----:B------:R-:W-:Y:S01]  /*2b70*/  SHF.R.S32.HI R102, RZ, 0x1f, R37 ;  /* 0x0000001fff667819 */ /* 0x000fe20000011425 */
[----:B------:R-:W-:Y:S01]  /*2b80*/  IMAD.X R28, R4, 0x1, R89, P1 ;  /* 0x00000001041c7824 */ /* 0x000fe200008e0659 */
[----:B------:R-:W-:Y:S01]  /*2b90*/  IADD3 R29, P1, R3, R88, RZ ;  /* 0x00000058031d7210 */ /* 0x000fe20007f3e0ff */
[----:B------:R-:W-:Y:S01]  /*2ba0*/  IMAD.X R39, R30, 0x1, R35, P0 ;  /* 0x000000011e277824 */ /* 0x000fe200000e0623 */
[----:B------:R-:W-:Y:S01]  /*2bb0*/  IADD3 R99, P0, R36, 0x40, RZ ;  /* 0x0000004024637810 */ /* 0x000fe20007f1e0ff */
[----:B------:R-:W-:-:S02]  /*2bc0*/  IMAD.IADD R32, R93, 0x1, R33 ;  /* 0x000000015d207824 */ /* 0x000fc400078e0221 */
[----:B------:R-:W-:Y:S01]  /*2bd0*/  IMAD.X R31, R28, 0x1, R89, P1 ;  /* 0x000000011c1f7824 */ /* 0x000fe200008e0659 */
[----:B------:R-:W-:Y:S01]  /*2be0*/  ISETP.GE.AND P1, PT, R190, UR4, PT ;  /* 0x00000004be007c0c */ /* 0x000fe2000bf26270 */
[----:B------:R-:W-:Y:S02]  /*2bf0*/  IMAD.SHL.U32 R111, R111, 0x2, RZ ;  /* 0x000000026f6f7824 */ /* 0x000fe400078e00ff */
[----:B------:R-:W-:Y:S02]  /*2c00*/  IMAD.IADD R33, R33, 0x1, R91 ;  /* 0x0000000121217824 */ /* 0x000fe400078e025b */
[----:B------:R-:W-:Y:S02]  /*2c10*/  IMAD.IADD R34, R87, 0x1, R45 ;  /* 0x0000000157227824 */ /* 0x000fe400078e022d */
[----:B------:R-:W-:Y:S02]  /*2c20*/  IMAD.IADD R100, R45, 0x1, R85 ;  /* 0x000000012d647824 */ /* 0x000fe400078e0255 */
[----:B------:R-:W-:-:S02]  /*2c30*/  IMAD.X R104, RZ, RZ, R39, P0 ;  /* 0x000000ffff687224 */ /* 0x000fc400000e0627 */
[----:B------:R-:W-:-:S07]  /*2c40*/  IMAD.IADD R105, R95, 0x1, R105 ;  /* 0x000000015f697824 */ /* 0x000fce00078e0269 */
.L_x_1590:
[----:B------:R-:W2:Y:S01]  /*2c50*/  LDL.LU R44, [R1+0x10] ;  /* 0x00001000012c7983 */ /* 0x000ea20000300800 */
[----:B------:R-:W-:Y:S01]  /*2c60*/  VIADD R26, R26, 0xffffffff ;  /* 0xffffffff1a1a7836 */ /* 0x000fe20000000000 */
[----:B------:R-:W0:Y:S01]  /*2c70*/  LDC R121, c[0x0][0x3f4] ;  /* 0x0000fd00ff797b82 */ /* 0x000e220000000800 */
[----:B------:R-:W-:Y:S01]  /*2c80*/  IMAD R45, R184, 0x4000, R206 ;  /* 0x00004000b82d7824 */ /* 0x000fe200078e02ce */
[----:B------:R-:W-:Y:S05]  /*2c90*/  YIELD ;  /* 0x0000000000007946 */ /* 0x000fea0003800000 */
[----:B------:R-:W-:Y:S01]  /*2ca0*/  ISETP.GT.AND P3, PT, R26, R25, PT ;  /* 0x000000191a00720c */ /* 0x000fe20003f64270 */
[----:B------:R-:W-:Y:S01]  /*2cb0*/  BSSY B0, `(.L_x_1505) ;  /* 0x00005e7000007945 */ /* 0x000fe20003800000 */
[----:B------:R-:W-:Y:S01]  /*2cc0*/  IMAD R110, R45, 0x2, R2 ;  /* 0x000000022d6e7824 */ /* 0x000fe200078e0202 */
[----:B0-----:R-:W-:-:S02]  /*2cd0*/  ISETP.GE.AND P0, PT, R121, 0x1, PT ;  /* 0x000000017900780c */ /* 0x001fc40003f06270 */
[----:B--2---:R-:W-:-:S08]  /*2ce0*/  LOP3.LUT R44, R44, 0xfffffffb, RZ, 0xc0, !PT ;  /* 0xfffffffb2c2c7812 */ /* 0x004fd000078ec0ff */
[----:B------:R-:W-:-:S05]  /*2cf0*/  @P3 LOP3.LUT R44, R44, 0x4, RZ, 0xfc, !PT ;  /* 0x000000042c2c3812 */ /* 0x000fca00078efcff */
[----:B------:R0:W-:Y:S01]  /*2d00*/  STL [R1+0x10], R44 ;  /* 0x0000102c01007387 */ /* 0x0001e20000100800 */
[----:B------:R-:W-:Y:S05]  /*2d10*/  @!P0 BRA `(.L_x_1506) ;  /* 0x0000005800048947 */ /* 0x000fea0003800000 */
[----:B------:R-:W-:Y:S01]  /*2d20*/  ULDC.U8 UR4, c[0x0][0x410] ;  /* 0x0001040000047ab9 */ /* 0x000fe20000000000 */
[----:B0-----:R-:W-:Y:S01]  /*2d30*/  SHF.R.S32.HI R44, RZ, 0x1f, R26 ;  /* 0x0000001fff2c7819 */ /* 0x001fe2000001141a */
[-C--:B------:R-:W-:Y:S01]  /*2d40*/  IMAD R45, R0, R26.reuse, RZ ;  /* 0x0000001a002d7224 */ /* 0x080fe200078e02ff */
[----:B------:R-:W-:Y:S01]  /*2d50*/  ISETP.NE.AND P0, PT, RZ, UR4, PT ;  /* 0x00000004ff007c0c */ /* 0x000fe2000bf05270 */
[-C--:B------:R-:W-:Y:S02]  /*2d60*/  IMAD R46, R14, R26.reuse, RZ ;  /* 0x0000001a0e2e7224 */ /* 0x080fe400078e02ff */
[----:B------:R-:W-:Y:S02]  /*2d70*/  IMAD R47, R8, R26, RZ ;  /* 0x0000001a082f7224 */ /* 0x000fe400078e02ff */
[----:B------:R-:W-:Y:S02]  /*2d80*/  IMAD R113, R26, -0x80, R24 ;  /* 0xffffff801a717824 */ /* 0x000fe400078e0218 */
[----:B------:R-:W-:-:S02]  /*2d90*/  IMAD R45, R44, R125, R45 ;  /* 0x0000007d2c2d7224 */ /* 0x000fc400078e022d */
[C---:B------:R-:W-:Y:S01]  /*2da0*/  IMAD R117, R44.reuse, R11, R46 ;  /* 0x0000000b2c757224 */ /* 0x040fe200078e022e */
[----:B------:R-:W-:Y:S01]  /*2db0*/  VIMNMX R113, R113, 0x80, PT ;  /* 0x0000008071717848 */ /* 0x000fe20003fe0100 */
[----:B------:R-:W-:Y:S02]  /*2dc0*/  IMAD R47, R44, R5, R47 ;  /* 0x000000052c2f7224 */ /* 0x000fe400078e022f */
        /* <DEDUP_REMOVED lines=19> */
[----:B------:R-:W-:Y:S01]  /*2f00*/  IMAD.X R46, R117, 0x1, R32, P0 ;  /* 0x00000001752e7824 */ /* 0x000fe200000e0620 */
[----:B------:R-:W-:-:S04]  /*2f10*/  LEA R44, P0, R45, UR4, 0x1 ;  /* 0x000000042d2c7c11 */ /* 0x000fc8000f8008ff */
[----:B------:R-:W-:Y:S01]  /*2f20*/  LEA.HI.X R45, R45, UR5, R46, 0x1, P0 ;  /* 0x000000052d2d7c11 */ /* 0x000fe200080f0c2e */
[----:B------:R-:W-:Y:S01]  /*2f30*/  ULDC.64 UR4, c[0x0][0x400] ;  /* 0x0001000000047ab9 */ /* 0x000fe20000000a00 */
[----:B------:R-:W-:-:S05]  /*2f40*/  IADD3 R47, P0, R86, R76, RZ ;  /* 0x0000004c562f7210 */ /* 0x000fca0007f1e0ff */
[----:B------:R-:W-:Y:S01]  /*2f50*/  IMAD.X R48, R106, 0x1, R34, P0 ;  /* 0x000000016a307824 */ /* 0x000fe200000e0622 */
        /* <DEDUP_REMOVED lines=10> */
.L_x_1509:
[----:B------:R-:W-:Y:S05]  /*3000*/  BSYNC B1 ;  /* 0x0000000000017941 */ /* 0x000fea0003800000 */
.L_x_1508:
[----:B------:R-:W-:Y:S01]  /*3010*/  ISETP.GE.AND P4, PT, R213, R113, PT ;  /* 0x00000071d500720c */ /* 0x000fe20003f86270 */
[----:B0----5:R-:W-:Y:S01]  /*3020*/  IMAD.MOV.U32 R44, RZ, RZ, R72 ;  /* 0x000000ffff2c7224 */ /* 0x021fe200078e0048 */
[----:B------:R-:W-:Y:S01]  /*3030*/  BSSY B1, `(.L_x_1510) ;  /* 0x0000028000017945 */ /* 0x000fe20003800000 */
[----:B------:R-:W-:Y:S01]  /*3040*/  IMAD.MOV.U32 R45, RZ, RZ, R73 ;  /* 0x000000ffff2d7224 */ /* 0x000fe200078e0049 */
[----:B------:R-:W-:Y:S01]  /*3050*/  CS2R R68, SRZ ;  /* 0x0000000000447805 */ /* 0x000fe2000001ff00 */
        /* <DEDUP_REMOVED lines=16> */
[----:B------:R-:W-:Y:S06]  /*3160*/  @P4 BRA `(.L_x_1511) ;  /* 0x0000000000504947 */ /* 0x000fec0003800000 */
[----:B------:R-:W-:Y:S01]  /*3170*/  IADD3 R45, P0, P5, R92, R78, R13 ;  /* 0x0000004e5c2d7210 */ /* 0x000fe20007d1e00d */
[----:B------:R-:W-:Y:S01]  /*3180*/  ULDC.64 UR4, c[0x0][0x3e8] ;  /* 0x0000fa0000047ab9 */ /* 0x000fe20000000a00 */
[----:B------:R-:W-:Y:S02]  /*3190*/  CS2R R68, SRZ ;  /* 0x0000000000447805 */ /* 0x000fe4000001ff00 */
[----:B------:R-:W-:Y:S02]  /*31a0*/  CS2R R70, SRZ ;  /* 0x0000000000467805 */ /* 0x000fe4000001ff00 */
[----:B------:R-:W-:Y:S02]  /*31b0*/  IADD3.X R46, R32, R117, R20, P0, P5 ;  /* 0x00000075202e7210 */ /* 0x000fe400007ea414 */
        /* <DEDUP_REMOVED lines=15> */
.L_x_1511:
[----:B------:R-:W-:Y:S05]  /*32b0*/  BSYNC B1 ;  /* 0x0000000000017941 */ /* 0x000fea0003800000 */
.L_x_1510:
        /* <DEDUP_REMOVED lines=22> */
[----:B------:R-:W-:-:S02]  /*3420*/  CS2R R62, SRZ ;  /* 0x00000000003e7805 */ /* 0x000fc4000001ff00 */
[----:B------:R-:W-:Y:S02]  /*3430*/  CS2R R52, SRZ ;  /* 0x0000000000347805 */ /* 0x000fe4000001ff00 */
[----:B------:R-:W-:Y:S02]  /*3440*/  CS2R R50, SRZ ;  /* 0x0000000000327805 */ /* 0x000fe4000001ff00 */
[----:B------:R-:W-:Y:S02]  /*3450*/  CS2R R54, SRZ ;  /* 0x0000000000367805 */ /* 0x000fe4000001ff00 */
[----:B------:R-:W-:Y:S01]  /*3460*/  P2R R122, PR, RZ, 0x1 ;  /* 0x00000001ff7a7803 */ /* 0x000fe20000000000 */
        /* <DEDUP_REMOVED lines=21> */
.L_x_1513:
[----:B------:R-:W-:Y:S05]  /*35c0*/  BSYNC B1 ;  /* 0x0000000000017941 */ /* 0x000fea0003800000 */
.L_x_1512:
[----:B------:R-:W-:Y:S01]  /*35d0*/  ISETP.GE.AND P5, PT, R211, R113, PT ;  /* 0x00000071d300720c */ /* 0x000fe20003fa6270 */
[----:B------:R-:W-:-:S12]  /*35e0*/  BSSY B1, `(.L_x_1514) ;  /* 0x000001e000017945 */ /* 0x000fd80003800000 */
[----:B------:R-:W-:Y:S05]  /*35f0*/  @P5 BRA `(.L_x_1515) ;  /* 0x0000000000705947 */ /* 0x000fea0003800000 */
[----:B0-----:R-:W0:Y:S01]  /*3600*/  LDC.64 R44, c[0x0][0x3f8] ;  /* 0x0000fe00ff2c7b82 */ /* 0x001e220000000a00 */
[----:B------:R-:W-:Y:S01]  /*3610*/  IMAD.MOV.U32 R79, RZ, RZ, R117 ;  /* 0x000000ffff4f7224 */ /* 0x000fe200078e0075 */
[----:B------:R-:W-:Y:S01]  /*3620*/  ULDC.64 UR4, c[0x0][0x3e8] ;  /* 0x0000fa0000047ab9 */ /* 0x000fe20000000a00 */
[----:B------:R-:W-:Y:S01]  /*3630*/  IMAD.MOV.U32 R77, RZ, RZ, R106 ;  /* 0x000000ffff4d7224 */ /* 0x000fe200078e006a */
[----:B------:R-:W-:Y:S02]  /*3640*/  CS2R R52, SRZ ;  /* 0x0000000000347805 */ /* 0x000fe4000001ff00 */
[----:B------:R-:W-:Y:S01]  /*3650*/  CS2R R54, SRZ ;  /* 0x0000000000367805 */ /* 0x000fe2000001ff00 */
        /* <DEDUP_REMOVED lines=22> */
.L_x_1515:
[----:B------:R-:W-:Y:S05]  /*37c0*/  BSYNC B1 ;  /* 0x0000000000017941 */ /* 0x000fea0003800000 */
.L_x_1514:
[----:B01---5:R-:W-:Y:S01]  /*37d0*/  IMAD.MOV.U32 R44, RZ, RZ, R56 ;  /* 0x000000ffff2c7224 */ /* 0x023fe200078e0038 */
[----:B------:R-:W-:Y:S01]  /*37e0*/  ISETP.NE.AND P0, PT, R191, 0x3, PT ;  /* 0x00000003bf00780c */ /* 0x000fe20003f05270 */
        /* <DEDUP_REMOVED lines=29> */
[----:B------:R-:W-:Y:S02]  /*39c0*/  PRMT R144, R46, 0x7610, R144 ;  /* 0x000076102e907816 */ /* 0x000fe40000000090 */
[----:B------:R-:W-:Y:S01]  /*39d0*/  PRMT R145, R47, 0x7610, R145 ;  /* 0x000076102f917816 */ /* 0x000fe20000000091 */
[----:B------:R-:W-:Y:S06]  /*39e0*/  @!P0 BRA `(.L_x_1516) ;  /* 0x0000000000048947 */ /* 0x000fec0003800000 */
[----:B------:R-:W-:Y:S01]  /*39f0*/  BPT.TRAP 0x1 ;  /* 0x000000040000795c */ /* 0x000fe20000300000 */
.L_x_1516:
[----:B------:R-:W-:Y:S01]  /*3a00*/  IMAD R106, R184, 0x8, R2 ;  /* 0x00000008b86a7824 */ /* 0x000fe200078e0202 */
[----:B------:R-:W-:Y:S01]  /*3a10*/  SHF.L.U32 R117, R192, 0x1f, RZ ;  /* 0x0000001fc0757819 */ /* 0x000fe200000006ff */
[----:B------:R-:W-:Y:S03]  /*3a20*/  BSSY B1, `(.L_x_1517) ;  /* 0x0000003000017945 */ /* 0x000fe60003800000 */
[----:B------:R-:W0:Y:S02]  /*3a30*/  SYNCS.PHASECHK.TRANS64.TRYWAIT P6, [R106+URZ+0x28890], R117 ;  /* 0x028890756a0075a7 */ /* 0x000e2400080c017f */
[----:B0-----:R-:W-:Y:S05]  /*3a40*/  @!P6 BRA `(.L_x_1518) ;  /* 0x000002580070e947 */ /* 0x001fea0003800000 */
.L_x_1937:
[----:B------:R-:W-:Y:S05]  /*3a50*/  BSYNC B1 ;  /* 0x0000000000017941 */ /* 0x000fea0003800000 */
.L_x_1517:
[----:B------:R-:W-:Y:S04]  /*3a60*/  BSSY B1, `(.L_x_1519) ;  /* 0x0000076000017945 */ /* 0x000fe80003800000 */
[----:B------:R-:W-:Y:S05]  /*3a70*/  @P3 BRA `(.L_x_1520) ;  /* 0x0000000400d03947 */ /* 0x000fea0003800000 */
[----:B------:R-:W-:Y:S01]  /*3a80*/  IADD3 R147, P3, R40, R118, RZ ;  /* 0x0000007628937210 */ /* 0x000fe20007f7e0ff */
[----:B------:R-:W-:Y:S04]  /*3a90*/  BSSY B2, `(.L_x_1521) ;  /* 0x000003a000027945 */ /* 0x000fe80003800000 */
[----:B------:R-:W-:Y:S01]  /*3aa0*/  IMAD.X R146, R120, 0x1, R30, P3 ;  /* 0x0000000178927824 */ /* 0x000fe200018e061e */
[----:B------:R-:W-:Y:S07]  /*3ab0*/  @P2 BRA `(.L_x_1522) ;  /* 0x0000000000dc2947 */ /* 0x000fee0003800000 */
[----:B------:R1:W2:Y:S01]  /*3ac0*/  LDS.128 R44, [R110+0x18400] ;  /* 0x018400006e2c7984 */ /* 0x0002a20000000c00 */
[----:B------:R-:W-:Y:S01]  /*3ad0*/  IADD3 R77, P3, R147, R96, RZ ;  /* 0x00000060934d7210 */ /* 0x000fe20007f7e0ff */
[----:B------:R-:W-:Y:S04]  /*3ae0*/  BSSY B3, `(.L_x_1523) ;  /* 0x0000030000037945 */ /* 0x000fe80003800000 */
[----:B------:R-:W-:Y:S01]  /*3af0*/  IMAD.X R148, R146, 0x1, R35, P3 ;  /* 0x0000000192947824 */ /* 0x000fe200018e0623 */
[----:B------:R-:W-:-:S13]  /*3b00*/  ISETP.GE.AND P3, PT, R18, R121, PT ;  /* 0x000000791200720c */ /* 0x000fda0003f66270 */
[----:B-1----:R-:W-:Y:S05]  /*3b10*/  @P3 BRA `(.L_x_1524) ;  /* 0x0000000000b03947 */ /* 0x002fea0003800000 */
[----:B------:R-:W-:Y:S02]  /*3b20*/  SHF.R.U64 R82, R82, 0x10, R83 ;  /* 0x0000001052527819 */ /* 0x000fe40000001253 */
[----:B------:R-:W-:Y:S02]  /*3b30*/  SHF.R.U64 R76, R80, 0x10, R81 ;  /* 0x00000010504c7819 */ /* 0x000fe40000001251 */
[----:B------:R-:W-:Y:S02]  /*3b40*/  PRMT R155, R155, 0x5410, R82 ;  /* 0x000054109b9b7816 */ /* 0x000fe40000000052 */
[----:B------:R-:W-:Y:S02]  /*3b50*/  PRMT R76, R123, 0x5432, R76 ;  /* 0x000054327b4c7816 */ /* 0x000fe4000000004c */
[----:B--2---:R-:W-:Y:S02]  /*3b60*/  LOP3.LUT R157, R45, 0xffff0000, RZ, 0xc0, !PT ;  /* 0xffff00002d9d7812 */ /* 0x004fe400078ec0ff */
[----:B------:R-:W-:-:S02]  /*3b70*/  LOP3.LUT R82, R155, 0xffff0000, RZ, 0xc0, !PT ;  /* 0xffff00009b527812 */ /* 0x000fc400078ec0ff */
[C---:B------:R-:W-:Y:S01]  /*3b80*/  LOP3.LUT R156, R76.reuse, 0xffff0000, RZ, 0xc0, !PT ;  /* 0xffff00004c9c7812 */ /* 0x040fe200078ec0ff */
[----:B------:R-:W-:Y:S01]  /*3b90*/  IMAD.U32 R76, R76, 0x10000, RZ ;  /* 0x000100004c4c7824 */ /* 0x000fe200078e00ff */
[----:B------:R-:W-:Y:S01]  /*3ba0*/  SHF.R.U32.HI R83, RZ, 0x10, R83 ;  /* 0x00000010ff537819 */ /* 0x000fe20000011653 */
[----:B------:R-:W-:Y:S01]  /*3bb0*/  FMUL.FTZ R158, R157, R82 ;  /* 0x000000529d9e7220 */ /* 0x000fe20000410000 */
[----:B------:R-:W-:Y:S01]  /*3bc0*/  SHF.R.U32.HI R80, RZ, 0x10, R81 ;  /* 0x00000010ff507819 */ /* 0x000fe20000011651 */
[----:B------:R-:W-:Y:S02]  /*3bd0*/  IMAD.U32 R81, R45, 0x10000, RZ ;  /* 0x000100002d517824 */ /* 0x000fe400078e00ff */
[-C--:B------:R-:W-:Y:S01]  /*3be0*/  FMUL.FTZ R157, R157, R156.reuse ;  /* 0x0000009c9d9d7220 */ /* 0x080fe20000410000 */
[----:B------:R-:W-:Y:S02]  /*3bf0*/  PRMT R154, R154, 0x5410, R83 ;  /* 0x000054109a9a7816 */ /* 0x000fe40000000053 */
[----:B------:R-:W-:Y:S01]  /*3c00*/  PRMT R153, R153, 0x5410, R80 ;  /* 0x0000541099997816 */ /* 0x000fe20000000050 */
[C---:B------:R-:W-:Y:S01]  /*3c10*/  FFMA.FTZ R45, R81.reuse, R156, -R158 ;  /* 0x0000009c512d7223 */ /* 0x040fe2000001089e */
[----:B------:R-:W-:Y:S01]  /*3c20*/  FFMA.FTZ R82, R81, R82, R157 ;  /* 0x0000005251527223 */ /* 0x000fe2000001009d */
[----:B------:R-:W-:Y:S01]  /*3c30*/  LOP3.LUT R80, R46, 0xffff0000, RZ, 0xc0, !PT ;  /* 0xffff00002e507812 */ /* 0x000fe200078ec0ff */
[----:B------:R-:W-:-:S02]  /*3c40*/  IMAD.U32 R81, R154, 0x10000, RZ ;  /* 0x000100009a517824 */ /* 0x000fc400078e00ff */
[C---:B------:R-:W-:Y:S01]  /*3c50*/  IMAD.U32 R83, R153.reuse, 0x10000, RZ ;  /* 0x0001000099537824 */ /* 0x040fe200078e00ff */
[----:B------:R-:W-:Y:S01]  /*3c60*/  LOP3.LUT R153, R153, 0xffff0000, RZ, 0xc0, !PT ;  /* 0xffff000099997812 */ /* 0x000fe200078ec0ff */
[----:B------:R-:W-:Y:S01]  /*3c70*/  FMUL.FTZ R157, R80, R81 ;  /* 0x00000051509d7220 */ /* 0x000fe20000410000 */
[----:B------:R-:W-:Y:S02]  /*3c80*/  IMAD.U32 R46, R46, 0x10000, RZ ;  /* 0x000100002e2e7824 */ /* 0x000fe400078e00ff */
[----:B------:R-:W-:Y:S01]  /*3c90*/  FMUL.FTZ R80, R80, R83 ;  /* 0x0000005350507220 */ /* 0x000fe20000410000 */
[----:B------:R-:W-:Y:S01]  /*3ca0*/  F2FP.BF16.F32.PACK_AB R45, R82, R45 ;  /* 0x0000002d522d723e */ /* 0x000fe200000010ff */
[C---:B------:R-:W-:Y:S02]  /*3cb0*/  FFMA.FTZ R157, R46.reuse, R83, -R157 ;  /* 0x000000532e9d7223 */ /* 0x040fe4000001089d */
[----:B------:R-:W-:Y:S01]  /*3cc0*/  FFMA.FTZ R80, R46, R81, R80 ;  /* 0x000000512e507223 */ /* 0x000fe20000010050 */
[----:B------:R-:W-:Y:S01]  /*3cd0*/  LOP3.LUT R81, R154, 0xffff0000, RZ, 0xc0, !PT ;  /* 0xffff00009a517812 */ /* 0x000fe200078ec0ff */
[C---:B------:R-:W-:Y:S01]  /*3ce0*/  IMAD.U32 R154, R47.reuse, 0x10000, RZ ;  /* 0x000100002f9a7824 */ /* 0x040fe200078e00ff */
[----:B------:R-:W-:Y:S01]  /*3cf0*/  LOP3.LUT R46, R47, 0xffff0000, RZ, 0xc0, !PT ;  /* 0xffff00002f2e7812 */ /* 0x000fe200078ec0ff */
[----:B------:R-:W-:-:S04]  /*3d00*/  IMAD.U32 R83, R44, 0x10000, RZ ;  /* 0x000100002c537824 */ /* 0x000fc800078e00ff */
[C---:B------:R-:W-:Y:S01]  /*3d10*/  FMUL.FTZ R47, R46.reuse, R81 ;  /* 0x000000512e2f7220 */ /* 0x040fe20000410000 */
[----:B------:R-:W-:-:S03]  /*3d20*/  FMUL.FTZ R46, R46, R153 ;  /* 0x000000992e2e7220 */ /* 0x000fc60000410000 */
[C---:B------:R-:W-:Y:S01]  /*3d30*/  FFMA.FTZ R47, R154.reuse, R153, -R47 ;  /* 0x000000999a2f7223 */ /* 0x040fe2000001082f */
[----:B------:R-:W-:Y:S01]  /*3d40*/  FFMA.FTZ R46, R154, R81, R46 ;  /* 0x000000519a2e7223 */ /* 0x000fe2000001002e */
[----:B------:R-:W-:Y:S01]  /*3d50*/  LOP3.LUT R81, R44, 0xffff0000, RZ, 0xc0, !PT ;  /* 0xffff00002c517812 */ /* 0x000fe200078ec0ff */
[----:B------:R-:W-:-:S03]  /*3d60*/  IMAD.U32 R154, R155, 0x10000, RZ ;  /* 0x000100009b9a7824 */ /* 0x000fc600078e00ff */
[----:B------:R-:W-:Y:S01]  /*3d70*/  F2FP.BF16.F32.PACK_AB R47, R46, R47 ;  /* 0x0000002f2e2f723e */ /* 0x000fe200000010ff */
[C---:B------:R-:W-:Y:S01]  /*3d80*/  FMUL.FTZ R44, R81.reuse, R154 ;  /* 0x0000009a512c7220 */ /* 0x040fe20000410000 */
[-C--:B------:R-:W-:Y:S01]  /*3d90*/  FMUL.FTZ R81, R81, R76.reuse ;  /* 0x0000004c51517220 */ /* 0x080fe20000410000 */
[----:B------:R-:W-:Y:S02]  /*3da0*/  F2FP.BF16.F32.PACK_AB R46, R80, R157 ;  /* 0x0000009d502e723e */ /* 0x000fe400000010ff */
[C---:B------:R-:W-:Y:S01]  /*3db0*/  FFMA.FTZ R44, R83.reuse, R76, -R44 ;  /* 0x0000004c532c7223 */ /* 0x040fe2000001082c */
[----:B------:R-:W-:-:S05]  /*3dc0*/  FFMA.FTZ R81, R83, R154, R81 ;  /* 0x0000009a53517223 */ /* 0x000fca0000010051 */
[----:B------:R-:W-:-:S07]  /*3dd0*/  F2FP.BF16.F32.PACK_AB R44, R81, R44 ;  /* 0x0000002c512c723e */ /* 0x000fce00000010ff */
.L_x_1524:
[----:B------:R-:W-:Y:S05]  /*3de0*/  BSYNC B3 ;  /* 0x0000000000037941 */ /* 0x000fea0003800000 */
.L_x_1523:
[----:B------:R-:W-:Y:S02]  /*3df0*/  ULDC.64 UR4, c[0x0][0x2e8] ;  /* 0x0000ba0000047ab9 */ /* 0x000fe40000000a00 */
[----:B------:R-:W-:-:S04]  /*3e00*/  LEA R76, P3, R77, UR4, 0x1 ;  /* 0x000000044d4c7c11 */ /* 0x000fc8000f8608ff */
[----:B------:R-:W-:-:S05]  /*3e10*/  LEA.HI.X R77, R77, UR5, R148, 0x1, P3 ;  /* 0x000000054d4d7c11 */ /* 0x000fca00098f0c94 */
[----:B--2---:R1:W-:Y:S04]  /*3e20*/  STG.E.128 desc[UR40][R76.64], R44 ;  /* 0x0000002c4c007986 */ /* 0x0043e8000c101d28 */
.L_x_1522:
[----:B------:R-:W-:Y:S05]  /*3e30*/  BSYNC B2 ;  /* 0x0000000000027941 */ /* 0x000fea0003800000 */
.L_x_1521:
[----:B------:R-:W-:Y:S05]  /*3e40*/  @P1 BRA `(.L_x_1520) ;  /* 0x0000000000dc1947 */ /* 0x000fea0003800000 */
[----:B-1----:R1:W2:Y:S01]  /*3e50*/  LDS.128 R44, [R110+0x1c400] ;  /* 0x01c400006e2c7984 */ /* 0x0022a20000000c00 */
        /* <DEDUP_REMOVED lines=8> */
[----:B------:R-:W-:Y:S01]  /*3ee0*/  SHF.R.U32.HI R74, RZ, 0x10, R75 ;  /* 0x00000010ff4a7819 */ /* 0x000fe2000001164b */
[----:B--2---:R-:W-:Y:S01]  /*3ef0*/  IMAD.U32 R75, R45, 0x10000, RZ ;  /* 0x000100002d4b7824 */ /* 0x004fe200078e00ff */
[----:B------:R-:W-:Y:S02]  /*3f00*/  PRMT R139, R139, 0x5410, R76 ;  /* 0x000054108b8b7816 */ /* 0x000fe4000000004c */
[----:B------:R-:W-:Y:S01]  /*3f10*/  SHF.R.U32.HI R77, RZ, 0x10, R73 ;  /* 0x00000010ff4d7819 */ /* 0x000fe20000011649 */
[----:B------:R-:W-:Y:S01]  /*3f20*/  IMAD.U32 R73, R46, 0x10000, RZ ;  /* 0x000100002e497824 */ /* 0x000fe200078e00ff */
[----:B------:R-:W-:-:S02]  /*3f30*/  LOP3.LUT R81, R45, 0xffff0000, RZ, 0xc0, !PT ;  /* 0xffff00002d517812 */ /* 0x000fc400078ec0ff */
[C---:B------:R-:W-:Y:S01]  /*3f40*/  LOP3.LUT R76, R140.reuse, 0xffff0000, RZ, 0xc0, !PT ;  /* 0xffff00008c4c7812 */ /* 0x040fe200078ec0ff */
[----:B------:R-:W-:Y:S01]  /*3f50*/  IMAD.U32 R140, R140, 0x10000, RZ ;  /* 0x000100008c8c7824 */ /* 0x000fe200078e00ff */
[C---:B------:R-:W-:Y:S01]  /*3f60*/  LOP3.LUT R80, R139.reuse, 0xffff0000, RZ, 0xc0, !PT ;  /* 0xffff00008b507812 */ /* 0x040fe200078ec0ff */
[----:B------:R-:W-:Y:S01]  /*3f70*/  IMAD.U32 R139, R139, 0x10000, RZ ;  /* 0x000100008b8b7824 */ /* 0x000fe200078e00ff */
[----:B------:R-:W-:Y:S01]  /*3f80*/  PRMT R141, R141, 0x5410, R74 ;  /* 0x000054108d8d7816 */ /* 0x000fe2000000004a */
[C---:B------:R-:W-:Y:S01]  /*3f90*/  FMUL.FTZ R82, R81.reuse, R76 ;  /* 0x0000004c51527220 */ /* 0x040fe20000410000 */
[----:B------:R-:W-:Y:S01]  /*3fa0*/  PRMT R138, R138, 0x5410, R77 ;  /* 0x000054108a8a7816 */ /* 0x000fe2000000004d */
[-C--:B------:R-:W-:Y:S01]  /*3fb0*/  FMUL.FTZ R81, R81, R80.reuse ;  /* 0x0000005051517220 */ /* 0x080fe20000410000 */
[----:B------:R-:W-:Y:S01]  /*3fc0*/  LOP3.LUT R46, R46, 0xffff0000, RZ, 0xc0, !PT ;  /* 0xffff00002e2e7812 */ /* 0x000fe200078ec0ff */
[----:B------:R-:W-:Y:S02]  /*3fd0*/  IMAD.U32 R74, R141, 0x10000, RZ ;  /* 0x000100008d4a7824 */ /* 0x000fe400078e00ff */
[----:B------:R-:W-:Y:S01]  /*3fe0*/  FFMA.FTZ R45, R75, R80, -R82 ;  /* 0x000000504b2d7223 */ /* 0x000fe20000010852 */
[----:B------:R-:W-:-:S02]  /*3ff0*/  IMAD.U32 R77, R138, 0x10000, RZ ;  /* 0x000100008a4d7824 */ /* 0x000fc400078e00ff */
[----:B------:R-:W-:Y:S01]  /*4000*/  FFMA.FTZ R76, R75, R76, R81 ;  /* 0x0000004c4b4c7223 */ /* 0x000fe20000010051 */
[-C--:B------:R-:W-:Y:S01]  /*4010*/  FMUL.FTZ R80, R46, R74.reuse ;  /* 0x0000004a2e507220 */ /* 0x080fe20000410000 */
[----:B------:R-:W-:Y:S01]  /*4020*/  LOP3.LUT R72, R47, 0xffff0000, RZ, 0xc0, !PT ;  /* 0xffff00002f487812 */ /* 0x000fe200078ec0ff */
[----:B------:R-:W-:Y:S02]  /*4030*/  IMAD.U32 R75, R44, 0x10000, RZ ;  /* 0x000100002c4b7824 */ /* 0x000fe400078e00ff */
[-C--:B------:R-:W-:Y:S01]  /*4040*/  FMUL.FTZ R82, R46, R77.reuse ;  /* 0x0000004d2e527220 */ /* 0x080fe20000410000 */
[----:B------:R-:W-:Y:S01]  /*4050*/  LOP3.LUT R141, R141, 0xffff0000, RZ, 0xc0, !PT ;  /* 0xffff00008d8d7812 */ /* 0x000fe200078ec0ff */
[C---:B------:R-:W-:Y:S01]  /*4060*/  FFMA.FTZ R46, R73.reuse, R77, -R80 ;  /* 0x0000004d492e7223 */ /* 0x040fe20000010850 */
[----:B------:R-:W-:Y:S01]  /*4070*/  LOP3.LUT R138, R138, 0xffff0000, RZ, 0xc0, !PT ;  /* 0xffff00008a8a7812 */ /* 0x000fe200078ec0ff */
[----:B------:R-:W-:Y:S01]  /*4080*/  FFMA.FTZ R73, R73, R74, R82 ;  /* 0x0000004a49497223 */ /* 0x000fe20000010052 */
[----:B------:R-:W-:Y:S01]  /*4090*/  LOP3.LUT R44, R44, 0xffff0000, RZ, 0xc0, !PT ;  /* 0xffff00002c2c7812 */ /* 0x000fe200078ec0ff */
[----:B------:R-:W-:-:S02]  /*40a0*/  IMAD.U32 R47, R47, 0x10000, RZ ;  /* 0x000100002f2f7824 */ /* 0x000fc400078e00ff */
[C---:B------:R-:W-:Y:S01]  /*40b0*/  FMUL.FTZ R74, R72.reuse, R141 ;  /* 0x0000008d484a7220 */ /* 0x040fe20000410000 */
[----:B------:R-:W-:Y:S01]  /*40c0*/  FMUL.FTZ R80, R72, R138 ;  /* 0x0000008a48507220 */ /* 0x000fe20000410000 */
[----:B------:R-:W-:Y:S01]  /*40d0*/  F2FP.BF16.F32.PACK_AB R45, R76, R45 ;  /* 0x0000002d4c2d723e */ /* 0x000fe200000010ff */
[C---:B------:R-:W-:Y:S01]  /*40e0*/  FMUL.FTZ R72, R44.reuse, R140 ;  /* 0x0000008c2c487220 */ /* 0x040fe20000410000 */
[----:B------:R-:W-:Y:S01]  /*40f0*/  FMUL.FTZ R77, R44, R139 ;  /* 0x0000008b2c4d7220 */ /* 0x000fe20000410000 */
[C---:B------:R-:W-:Y:S01]  /*4100*/  FFMA.FTZ R74, R47.reuse, R138, -R74 ;  /* 0x0000008a2f4a7223 */ /* 0x040fe2000001084a */
[----:B------:R-:W-:Y:S01]  /*4110*/  FFMA.FTZ R47, R47, R141, R80 ;  /* 0x0000008d2f2f7223 */ /* 0x000fe20000010050 */
[C---:B------:R-:W-:Y:S01]  /*4120*/  FFMA.FTZ R72, R75.reuse, R139, -R72 ;  /* 0x0000008b4b487223 */ /* 0x040fe20000010848 */
[----:B------:R-:W-:Y:S01]  /*4130*/  FFMA.FTZ R77, R75, R140, R77 ;  /* 0x0000008c4b4d7223 */ /* 0x000fe2000001004d */
[----:B------:R-:W-:Y:S02]  /*4140*/  F2FP.BF16.F32.PACK_AB R46, R73, R46 ;  /* 0x0000002e492e723e */ /* 0x000fe400000010ff */
[----:B------:R-:W-:-:S02]  /*4150*/  F2FP.BF16.F32.PACK_AB R47, R47, R74 ;  /* 0x0000004a2f2f723e */ /* 0x000fc400000010ff */
[----:B------:R-:W-:-:S07]  /*4160*/  F2FP.BF16.F32.PACK_AB R44, R77, R72 ;  /* 0x000000484d2c723e */ /* 0x000fce00000010ff */
.L_x_1526:
[----:B------:R-:W-:Y:S05]  /*4170*/  BSYNC B2 ;  /* 0x0000000000027941 */ /* 0x000fea0003800000 */
.L_x_1525:
[----:B------:R-:W-:Y:S02]  /*4180*/  ULDC.64 UR4, c[0x0][0x2e8] ;  /* 0x0000ba0000047ab9 */ /* 0x000fe40000000a00 */
[----:B------:R-:W-:-:S04]  /*4190*/  LEA R72, P3, R147, UR4, 0x1 ;  /* 0x0000000493487c11 */ /* 0x000fc8000f8608ff */
[----:B------:R-:W-:-:S05]  /*41a0*/  LEA.HI.X R73, R147, UR5, R146, 0x1, P3 ;  /* 0x0000000593497c11 */ /* 0x000fca00098f0c92 */
[----:B--2---:R2:W-:Y:S04]  /*41b0*/  STG.E.128 desc[UR40][R72.64], R44 ;  /* 0x0000002c48007986 */ /* 0x0045e8000c101d28 */
.L_x_1520:
[----:B------:R-:W-:Y:S05]  /*41c0*/  BSYNC B1 ;  /* 0x0000000000017941 */ /* 0x000fea0003800000 */
.L_x_1519:
[----:B------:R-:W-:Y:S04]  /*41d0*/  BSSY B1, `(.L_x_1527) ;  /* 0x0000078000017945 */ /* 0x000fe80003800000 */
[----:B------:R-:W-:Y:S05]  /*41e0*/  @P4 BRA `(.L_x_1528) ;  /* 0x0000000400d84947 */ /* 0x000fea0003800000 */
[----:B--2---:R-:W-:Y:S01]  /*41f0*/  IADD3 R73, P3, P4, R128, R118, R16 ;  /* 0x0000007680497210 */ /* 0x004fe20007c7e010 */
[----:B------:R-:W-:Y:S03]  /*4200*/  BSSY B2, `(.L_x_1529) ;  /* 0x000003b000027945 */ /* 0x000fe60003800000 */
[----:B------:R-:W-:Y:S01]  /*4210*/  IADD3.X R72, R4, R120, R17, P3, P4 ;  /* 0x0000007804487210 */ /* 0x000fe20001fe8411 */
[----:B------:R-:W-:Y:S08]  /*4220*/  @P2 BRA `(.L_x_1530) ;  /* 0x0000000000e02947 */ /* 0x000ff00003800000 */
[----:B-1----:R1:W2:Y:S01]  /*4230*/  LDS.128 R44, [R110+0x19400] ;  /* 0x019400006e2c7984 */ /* 0x0022a20000000c00 */
[----:B------:R-:W-:Y:S01]  /*4240*/  IADD3 R74, P3, R73, R96, RZ ;  /* 0x00000060494a7210 */ /* 0x000fe20007f7e0ff */
[----:B------:R-:W-:Y:S04]  /*4250*/  BSSY B3, `(.L_x_1531) ;  /* 0x0000031000037945 */ /* 0x000fe80003800000 */
[----:B------:R-:W-:Y:S01]  /*4260*/  IMAD.X R75, R72, 0x1, R35, P3 ;  /* 0x00000001484b7824 */ /* 0x000fe200018e0623 */
[----:B------:R-:W-:-:S13]  /*4270*/  ISETP.GE.AND P3, PT, R18, R121, PT ;  /* 0x000000791200720c */ /* 0x000fda0003f66270 */
[----:B-1----:R-:W-:Y:S05]  /*4280*/  @P3 BRA `(.L_x_1532) ;  /* 0x0000000000b43947 */ /* 0x002fea0003800000 */
[----:B------:R-:W-:Y:S02]  /*4290*/  SHF.R.U64 R76, R70, 0x10, R71 ;  /* 0x00000010464c7819 */ /* 0x000fe40000001247 */
[----:B------:R-:W-:Y:S01]  /*42a0*/  SHF.R.U64 R80, R68, 0x10, R69 ;  /* 0x0000001044507819 */ /* 0x000fe20000001245 */
[----:B--2---:R-:W-:Y:S01]  /*42b0*/  IMAD.U32 R68, R46, 0x10000, RZ ;  /* 0x000100002e447824 */ /* 0x004fe200078e00ff */
[----:B------:R-:W-:Y:S02]  /*42c0*/  SHF.R.U32.HI R70, RZ, 0x10, R71 ;  /* 0x00000010ff467819 */ /* 0x000fe40000011647 */
[----:B------:R-:W-:Y:S02]  /*42d0*/  PRMT R135, R135, 0x5410, R76 ;  /* 0x0000541087877816 */ /* 0x000fe4000000004c */
[----:B------:R-:W-:Y:S02]  /*42e0*/  PRMT R137, R137, 0x5410, R80 ;  /* 0x0000541089897816 */ /* 0x000fe40000000050 */
[----:B------:R-:W-:-:S02]  /*42f0*/  SHF.R.U32.HI R77, RZ, 0x10, R69 ;  /* 0x00000010ff4d7819 */ /* 0x000fc40000011645 */
[----:B------:R-:W-:Y:S02]  /*4300*/  PRMT R159, R159, 0x5410, R70 ;  /* 0x000054109f9f7816 */ /* 0x000fe40000000046 */
[----:B------:R-:W-:Y:S02]  /*4310*/  LOP3.LUT R71, R45, 0xffff0000, RZ, 0xc0, !PT ;  /* 0xffff00002d477812 */ /* 0x000fe400078ec0ff */
[----:B------:R-:W-:Y:S01]  /*4320*/  LOP3.LUT R82, R135, 0xffff0000, RZ, 0xc0, !PT ;  /* 0xffff000087527812 */ /* 0x000fe200078ec0ff */
[----:B------:R-:W-:Y:S01]  /*4330*/  IMAD.U32 R70, R159, 0x10000, RZ ;  /* 0x000100009f467824 */ /* 0x000fe200078e00ff */
[----:B------:R-:W-:Y:S02]  /*4340*/  LOP3.LUT R76, R137, 0xffff0000, RZ, 0xc0, !PT ;  /* 0xffff0000894c7812 */ /* 0x000fe400078ec0ff */
[----:B------:R-:W-:Y:S01]  /*4350*/  PRMT R136, R136, 0x5410, R77 ;  /* 0x0000541088887816 */ /* 0x000fe2000000004d */
[----:B------:R-:W-:Y:S01]  /*4360*/  IMAD.U32 R77, R45, 0x10000, RZ ;  /* 0x000100002d4d7824 */ /* 0x000fe200078e00ff */
[----:B------:R-:W-:Y:S01]  /*4370*/  LOP3.LUT R69, R46, 0xffff0000, RZ, 0xc0, !PT ;  /* 0xffff00002e457812 */ /* 0x000fe200078ec0ff */
[C---:B------:R-:W-:Y:S01]  /*4380*/  FMUL.FTZ R138, R71.reuse, R82 ;  /* 0x00000052478a7220 */ /* 0x040fe20000410000 */
[----:B------:R-:W-:Y:S01]  /*4390*/  FMUL.FTZ R81, R71, R76 ;  /* 0x0000004c47517220 */ /* 0x000fe20000410000 */
[----:B------:R-:W-:Y:S01]  /*43a0*/  IMAD.U32 R80, R136, 0x10000, RZ ;  /* 0x0001000088507824 */ /* 0x000fe200078e00ff */
[C---:B------:R-:W-:Y:S01]  /*43b0*/  LOP3.LUT R71, R44.reuse, 0xffff0000, RZ, 0xc0, !PT ;  /* 0xffff00002c477812 */ /* 0x040fe200078ec0ff */
[----:B------:R-:W-:-:S02]  /*43c0*/  IMAD.U32 R45, R44, 0x10000, RZ ;  /* 0x000100002c2d7824 */ /* 0x000fc400078e00ff */
[----:B------:R-:W-:Y:S01]  /*43d0*/  FMUL.FTZ R83, R69, R70 ;  /* 0x0000004645537220 */ /* 0x000fe20000410000 */
[C---:B------:R-:W-:Y:S01]  /*43e0*/  FFMA.FTZ R44, R77.reuse, R76, -R138 ;  /* 0x0000004c4d2c7223 */ /* 0x040fe2000001088a */
[----:B------:R-:W-:Y:S01]  /*43f0*/  FFMA.FTZ R77, R77, R82, R81 ;  /* 0x000000524d4d7223 */ /* 0x000fe20000010051 */
[----:B------:R-:W-:Y:S01]  /*4400*/  LOP3.LUT R46, R47, 0xffff0000, RZ, 0xc0, !PT ;  /* 0xffff00002f2e7812 */ /* 0x000fe200078ec0ff */
[-C--:B------:R-:W-:Y:S01]  /*4410*/  FMUL.FTZ R81, R69, R80.reuse ;  /* 0x0000005045517220 */ /* 0x080fe20000410000 */
[----:B------:R-:W-:Y:S01]  /*4420*/  LOP3.LUT R159, R159, 0xffff0000, RZ, 0xc0, !PT ;  /* 0xffff00009f9f7812 */ /* 0x000fe200078ec0ff */
[----:B------:R-:W-:Y:S01]  /*4430*/  FFMA.FTZ R69, R68, R80, -R83 ;  /* 0x0000005044457223 */ /* 0x000fe20000010853 */
[----:B------:R-:W-:Y:S01]  /*4440*/  LOP3.LUT R136, R136, 0xffff0000, RZ, 0xc0, !PT ;  /* 0xffff000088887812 */ /* 0x000fe200078ec0ff */
[----:B------:R-:W-:Y:S02]  /*4450*/  IMAD.U32 R80, R135, 0x10000, RZ ;  /* 0x0001000087507824 */ /* 0x000fe400078e00ff */
[----:B------:R-:W-:Y:S01]  /*4460*/  FFMA.FTZ R68, R68, R70, R81 ;  /* 0x0000004644447223 */ /* 0x000fe20000010051 */
[----:B------:R-:W-:-:S02]  /*4470*/  IMAD.U32 R76, R137, 0x10000, RZ ;  /* 0x00010000894c7824 */ /* 0x000fc400078e00ff */
[C---:B------:R-:W-:Y:S01]  /*4480*/  FMUL.FTZ R70, R46.reuse, R159 ;  /* 0x0000009f2e467220 */ /* 0x040fe20000410000 */
[----:B------:R-:W-:Y:S01]  /*4490*/  FMUL.FTZ R82, R46, R136 ;  /* 0x000000882e527220 */ /* 0x000fe20000410000 */
[----:B------:R-:W-:Y:S01]  /*44a0*/  FMUL.FTZ R46, R71, R80 ;  /* 0x00000050472e7220 */ /* 0x000fe20000410000 */
[----:B------:R-:W-:Y:S02]  /*44b0*/  IMAD.U32 R47, R47, 0x10000, RZ ;  /* 0x000100002f2f7824 */ /* 0x000fe400078e00ff */
[-C--:B------:R-:W-:Y:S01]  /*44c0*/  FMUL.FTZ R71, R71, R76.reuse ;  /* 0x0000004c47477220 */ /* 0x080fe20000410000 */
[----:B------:R-:W-:Y:S01]  /*44d0*/  F2FP.BF16.F32.PACK_AB R68, R68, R69 ;  /* 0x000000454444723e */ /* 0x000fe200000010ff */
[----:B------:R-:W-:Y:S01]  /*44e0*/  FFMA.FTZ R46, R45, R76, -R46 ;  /* 0x0000004c2d2e7223 */ /* 0x000fe2000001082e */
[----:B------:R-:W-:Y:S01]  /*44f0*/  FFMA.FTZ R70, R47, R136, -R70 ;  /* 0x000000882f467223 */ /* 0x000fe20000010846 */
[----:B------:R-:W-:Y:S01]  /*4500*/  FFMA.FTZ R71, R45, R80, R71 ;  /* 0x000000502d477223 */ /* 0x000fe20000010047 */
[----:B------:R-:W-:Y:S01]  /*4510*/  FFMA.FTZ R47, R47, R159, R82 ;  /* 0x0000009f2f2f7223 */ /* 0x000fe20000010052 */
[----:B------:R-:W-:-:S03]  /*4520*/  F2FP.BF16.F32.PACK_AB R45, R77, R44 ;  /* 0x0000002c4d2d723e */ /* 0x000fc600000010ff */
[----:B------:R-:W-:Y:S01]  /*4530*/  F2FP.BF16.F32.PACK_AB R44, R71, R46 ;  /* 0x0000002e472c723e */ /* 0x000fe200000010ff */
[----:B------:R-:W-:Y:S01]  /*4540*/  IMAD.MOV.U32 R46, RZ, RZ, R68 ;  /* 0x000000ffff2e7224 */ /* 0x000fe200078e0044 */
[----:B------:R-:W-:-:S07]  /*4550*/  F2FP.BF16.F32.PACK_AB R47, R47, R70 ;  /* 0x000000462f2f723e */ /* 0x000fce00000010ff */
.L_x_1532:
[----:B------:R-:W-:Y:S05]  /*4560*/  BSYNC B3 ;  /* 0x0000000000037941 */ /* 0x000fea0003800000 */
.L_x_1531:
[----:B------:R-:W-:Y:S02]  /*4570*/  ULDC.64 UR4, c[0x0][0x2e8] ;  /* 0x0000ba0000047ab9 */ /* 0x000fe40000000a00 */
[----:B------:R-:W-:-:S04]  /*4580*/  LEA R68, P3, R74, UR4, 0x1 ;  /* 0x000000044a447c11 */ /* 0x000fc8000f8608ff */
[----:B------:R-:W-:-:S05]  /*4590*/  LEA.HI.X R69, R74, UR5, R75, 0x1, P3 ;  /* 0x000000054a457c11 */ /* 0x000fca00098f0c4b */
[----:B--2---:R2:W-:Y:S04]  /*45a0*/  STG.E.128 desc[UR40][R68.64], R44 ;  /* 0x0000002c44007986 */ /* 0x0045e8000c101d28 */
.L_x_1530:
[----:B------:R-:W-:Y:S05]  /*45b0*/  BSYNC B2 ;  /* 0x0000000000027941 */ /* 0x000fea0003800000 */
.L_x_1529:
[----:B------:R-:W-:Y:S05]  /*45c0*/  @P1 BRA `(.L_x_1528) ;  /* 0x0000000000e01947 */ /* 0x000fea0003800000 */
[----:B-12---:R1:W2:Y:S01]  /*45d0*/  LDS.128 R44, [R110+0x1d400] ;  /* 0x01d400006e2c7984 */ /* 0x0062a20000000c00 */
[----:B------:R-:W-:Y:S01]  /*45e0*/  IADD3 R73, P3, R73, R38, RZ ;  /* 0x0000002649497210 */ /* 0x000fe20007f7e0ff */
[----:B------:R-:W-:Y:S04]  /*45f0*/  BSSY B2, `(.L_x_1533) ;  /* 0x0000031000027945 */ /* 0x000fe80003800000 */
[----:B------:R-:W-:Y:S01]  /*4600*/  IMAD.X R72, R72, 0x1, R103, P3 ;  /* 0x0000000148487824 */ /* 0x000fe200018e0667 */
[----:B------:R-:W-:-:S13]  /*4610*/  ISETP.GE.AND P3, PT, R185, R121, PT ;  /* 0x00000079b900720c */ /* 0x000fda0003f66270 */
[----:B-1----:R-:W-:Y:S05]  /*4620*/  @P3 BRA `(.L_x_1534) ;  /* 0x0000000000b43947 */ /* 0x002fea0003800000 */
        /* <DEDUP_REMOVED lines=45> */
.L_x_1534:
[----:B------:R-:W-:Y:S05]  /*4900*/  BSYNC B2 ;  /* 0x0000000000027941 */ /* 0x000fea0003800000 */
.L_x_1533:
[----:B------:R-:W-:Y:S02]  /*4910*/  ULDC.64 UR4, c[0x0][0x2e8] ;  /* 0x0000ba0000047ab9 */ /* 0x000fe40000000a00 */
[----:B------:R-:W-:-:S04]  /*4920*/  LEA R64, P3, R73, UR4, 0x1 ;  /* 0x0000000449407c11 */ /* 0x000fc8000f8608ff */
[----:B------:R-:W-:-:S05]  /*4930*/  LEA.HI.X R65, R73, UR5, R72, 0x1, P3 ;  /* 0x0000000549417c11 */ /* 0x000fca00098f0c48 */
[----:B--2---:R3:W-:Y:S04]  /*4940*/  STG.E.128 desc[UR40][R64.64], R44 ;  /* 0x0000002c40007986 */ /* 0x0047e8000c101d28 */
.L_x_1528:
[----:B------:R-:W-:Y:S05]  /*4950*/  BSYNC B1 ;  /* 0x0000000000017941 */ /* 0x000fea0003800000 */
.L_x_1527:
[----:B------:R-:W-:Y:S01]  /*4960*/  ISETP.NE.AND P3, PT, R122, RZ, PT ;  /* 0x000000ff7a00720c */ /* 0x000fe20003f65270 */
[----:B------:R-:W-:-:S12]  /*4970*/  BSSY B1, `(.L_x_1535) ;  /* 0x000007a000017945 */ /* 0x000fd80003800000 */
[----:B------:R-:W-:Y:S05]  /*4980*/  @P3 BRA `(.L_x_1536) ;  /* 0x0000000400e03947 */ /* 0x000fea0003800000 */
[----:B---3--:R-:W-:Y:S01]  /*4990*/  IADD3 R65, P3, P4, R3, R118, R16 ;  /* 0x0000007603417210 */ /* 0x008fe20007c7e010 */
[----:B------:R-:W-:Y:S03]  /*49a0*/  BSSY B2, `(.L_x_1537) ;  /* 0x000003c000027945 */ /* 0x000fe60003800000 */
[----:B------:R-:W-:Y:S01]  /*49b0*/  IADD3.X R64, R28, R120, R17, P3, P4 ;  /* 0x000000781c407210 */ /* 0x000fe20001fe8411 */
[----:B------:R-:W-:Y:S08]  /*49c0*/  @P2 BRA `(.L_x_1538) ;  /* 0x0000000000e42947 */ /* 0x000ff00003800000 */
[----:B-12---:R1:W2:Y:S01]  /*49d0*/  LDS.128 R44, [R110+0x1a400] ;  /* 0x01a400006e2c7984 */ /* 0x0062a20000000c00 */
[----:B------:R-:W-:Y:S01]  /*49e0*/  IADD3 R66, P3, R65, R96, RZ ;  /* 0x0000006041427210 */ /* 0x000fe20007f7e0ff */
[----:B------:R-:W-:Y:S04]  /*49f0*/  BSSY B3, `(.L_x_1539) ;  /* 0x0000032000037945 */ /* 0x000fe80003800000 */
[----:B------:R-:W-:Y:S01]  /*4a00*/  IMAD.X R67, R64, 0x1, R35, P3 ;  /* 0x0000000140437824 */ /* 0x000fe200018e0623 */
[----:B------:R-:W-:-:S13]  /*4a10*/  ISETP.GE.AND P3, PT, R18, R121, PT ;  /* 0x000000791200720c */ /* 0x000fda0003f66270 */
[----:B-1----:R-:W-:Y:S05]  /*4a20*/  @P3 BRA `(.L_x_1540) ;  /* 0x0000000000b83947 */ /* 0x002fea0003800000 */
        /* <DEDUP_REMOVED lines=46> */
.L_x_1540:
[----:B------:R-:W-:Y:S05]  /*4d10*/  BSYNC B3 ;  /* 0x0000000000037941 */ /* 0x000fea0003800000 */
.L_x_1539:
[----:B------:R-:W-:Y:S02]  /*4d20*/  ULDC.64 UR4, c[0x0][0x2e8] ;  /* 0x0000ba0000047ab9 */ /* 0x000fe40000000a00 */
[----:B------:R-:W-:-:S04]  /*4d30*/  LEA R60, P3, R66, UR4, 0x1 ;  /* 0x00000004423c7c11 */ /* 0x000fc8000f8608ff */
[----:B------:R-:W-:-:S05]  /*4d40*/  LEA.HI.X R61, R66, UR5, R67, 0x1, P3 ;  /* 0x00000005423d7c11 */ /* 0x000fca00098f0c43 */
[----:B--2---:R3:W-:Y:S04]  /*4d50*/  STG.E.128 desc[UR40][R60.64], R44 ;  /* 0x0000002c3c007986 */ /* 0x0047e8000c101d28 */
.L_x_1538:
[----:B------:R-:W-:Y:S05]  /*4d60*/  BSYNC B2 ;  /* 0x0000000000027941 */ /* 0x000fea0003800000 */
.L_x_1537:
[----:B------:R-:W-:Y:S05]  /*4d70*/  @P1 BRA `(.L_x_1536) ;  /* 0x0000000000e41947 */ /* 0x000fea0003800000 */
[----:B-123--:R1:W2:Y:S01]  /*4d80*/  LDS.128 R44, [R110+0x1e400] ;  /* 0x01e400006e2c7984 */ /* 0x00e2a20000000c00 */
[----:B------:R-:W-:Y:S01]  /*4d90*/  IADD3 R65, P3, R65, R38, RZ ;  /* 0x0000002641417210 */ /* 0x000fe20007f7e0ff */
[----:B------:R-:W-:Y:S04]  /*4da0*/  BSSY B2, `(.L_x_1541) ;  /* 0x0000032000027945 */ /* 0x000fe80003800000 */
[----:B------:R-:W-:Y:S01]  /*4db0*/  IMAD.X R64, R64, 0x1, R103, P3 ;  /* 0x0000000140407824 */ /* 0x000fe200018e0667 */
[----:B------:R-:W-:-:S13]  /*4dc0*/  ISETP.GE.AND P3, PT, R185, R121, PT ;  /* 0x00000079b900720c */ /* 0x000fda0003f66270 */
[----:B-1----:R-:W-:Y:S05]  /*4dd0*/  @P3 BRA `(.L_x_1542) ;  /* 0x0000000000b83947 */ /* 0x002fea0003800000 */
        /* <DEDUP_REMOVED lines=46> */
.L_x_1542:
[----:B------:R-:W-:Y:S05]  /*50c0*/  BSYNC B2 ;  /* 0x0000000000027941 */ /* 0x000fea0003800000 */
.L_x_1541:
[----:B------:R-:W-:Y:S02]  /*50d0*/  ULDC.64 UR4, c[0x0][0x2e8] ;  /* 0x0000ba0000047ab9 */ /* 0x000fe40000000a00 */
[----:B------:R-:W-:-:S04]  /*50e0*/  LEA R56, P3, R65, UR4, 0x1 ;  /* 0x0000000441387c11 */ /* 0x000fc8000f8608ff */
[----:B------:R-:W-:-:S05]  /*50f0*/  LEA.HI.X R57, R65, UR5, R64, 0x1, P3 ;  /* 0x0000000541397c11 */ /* 0x000fca00098f0c40 */
[----:B--2---:R4:W-:Y:S04]  /*5100*/  STG.E.128 desc[UR40][R56.64], R44 ;  /* 0x0000002c38007986 */ /* 0x0049e8000c101d28 */
.L_x_1536:
[----:B------:R-:W-:Y:S05]  /*5110*/  BSYNC B1 ;  /* 0x0000000000017941 */ /* 0x000fea0003800000 */
.L_x_1535:
[----:B------:R-:W-:Y:S05]  /*5120*/  @P5 BRA `(.L_x_1543) ;  /* 0x00000038007c5947 */ /* 0x000fea0003800000 */
[----:B------:R-:W-:Y:S01]  /*5130*/  IADD3 R119, P3, P4, R29, R118, R16 ;  /* 0x000000761d777210 */ /* 0x000fe20007c7e010 */
[----:B------:R-:W-:Y:S03]  /*5140*/  BSSY B1, `(.L_x_1544) ;  /* 0x000003c000017945 */ /* 0x000fe60003800000 */
[----:B------:R-:W-:Y:S01]  /*5150*/  IADD3.X R120, R31, R120, R17, P3, P4 ;  /* 0x000000781f787210 */ /* 0x000fe20001fe8411 */
[----:B------:R-:W-:Y:S08]  /*5160*/  @P2 BRA `(.L_x_1545) ;  /* 0x0000000000e42947 */ /* 0x000ff00003800000 */
[----:B-1234-:R1:W2:Y:S01]  /*5170*/  LDS.128 R44, [R110+0x1b400] ;  /* 0x01b400006e2c7984 */ /* 0x01e2a20000000c00 */
[----:B------:R-:W-:Y:S01]  /*5180*/  ISETP.GE.AND P4, PT, R18, R121, PT ;  /* 0x000000791200720c */ /* 0x000fe20003f86270 */
[----:B------:R-:W-:Y:S01]  /*5190*/  BSSY B2, `(.L_x_1546) ;  /* 0x0000031000027945 */ /* 0x000fe20003800000 */
[----:B------:R-:W-:-:S11]  /*51a0*/  IADD3 R60, P3, R119, R96, RZ ;  /* 0x00000060773c7210 */ /* 0x000fd60007f7e0ff */
        /* <DEDUP_REMOVED lines=47> */
.L_x_1547:
[----:B------:R-:W-:Y:S05]  /*54a0*/  BSYNC B2 ;  /* 0x0000000000027941 */ /* 0x000fea0003800000 */
.L_x_1546:
[----:B------:R-:W-:Y:S01]  /*54b0*/  ULDC.64 UR4, c[0x0][0x2e8] ;  /* 0x0000ba0000047ab9 */ /* 0x000fe20000000a00 */
[----:B------:R-:W-:Y:S01]  /*54c0*/  IMAD.X R53, R120, 0x1, R35, P3 ;  /* 0x0000000178357824 */ /* 0x000fe200018e0623 */
[----:B------:R-:W-:-:S04]  /*54d0*/  LEA R52, P3, R60, UR4, 0x1 ;  /* 0x000000043c347c11 */ /* 0x000fc8000f8608ff */
[----:B------:R-:W-:-:S05]  /*54e0*/  LEA.HI.X R53, R60, UR5, R53, 0x1, P3 ;  /* 0x000000053c357c11 */ /* 0x000fca00098f0c35 */
[----:B--2---:R1:W-:Y:S04]  /*54f0*/  STG.E.128 desc[UR40][R52.64], R44 ;  /* 0x0000002c34007986 */ /* 0x0043e8000c101d28 */
.L_x_1545:
[----:B------:R-:W-:Y:S05]  /*5500*/  BSYNC B1 ;  /* 0x0000000000017941 */ /* 0x000fea0003800000 */
.L_x_1544:
[----:B------:R-:W-:Y:S05]  /*5510*/  @P1 BRA `(.L_x_1543) ;  /* 0x0000003400801947 */ /* 0x000fea0003800000 */
[----:B-1234-:R1:W2:Y:S01]  /*5520*/  LDS.128 R44, [R110+0x1f400] ;  /* 0x01f400006e2c7984 */ /* 0x01e2a20000000c00 */
[----:B------:R-:W-:Y:S01]  /*5530*/  ISETP.GE.AND P4, PT, R185, R121, PT ;  /* 0x00000079b900720c */ /* 0x000fe20003f86270 */
[----:B------:R-:W-:Y:S01]  /*5540*/  BSSY B1, `(.L_x_1548) ;  /* 0x0000031000017945 */ /* 0x000fe20003800000 */
[----:B------:R-:W-:-:S11]  /*5550*/  IADD3 R119, P3, R119, R38, RZ ;  /* 0x0000002677777210 */ /* 0x000fd60007f7e0ff */
        /* <DEDUP_REMOVED lines=47> */
.L_x_1549:
[----:B------:R-:W-:Y:S05]  /*5850*/  BSYNC B1 ;  /* 0x0000000000017941 */ /* 0x000fea0003800000 */
.L_x_1548:
[----:B------:R-:W-:Y:S01]  /*5860*/  ULDC.64 UR4, c[0x0][0x2e8] ;  /* 0x0000ba0000047ab9 */ /* 0x000fe20000000a00 */
[----:B------:R-:W-:Y:S01]  /*5870*/  IMAD.X R120, R120, 0x1, R103, P3 ;  /* 0x0000000178787824 */ /* 0x000fe200018e0667 */
[----:B------:R-:W-:-:S04]  /*5880*/  LEA R48, P3, R119, UR4, 0x1 ;  /* 0x0000000477307c11 */ /* 0x000fc8000f8608ff */
[----:B------:R-:W-:-:S05]  /*5890*/  LEA.HI.X R49, R119, UR5, R120, 0x1, P3 ;  /* 0x0000000577317c11 */ /* 0x000fca00098f0c78 */
[----:B--2---:R1:W-:Y:S01]  /*58a0*/  STG.E.128 desc[UR40][R48.64], R44 ;  /* 0x0000002c30007986 */ /* 0x0043e2000c101d28 */
[----:B------:R-:W-:Y:S05]  /*58b0*/  BRA `(.L_x_1543) ;  /* 0x0000003000987947 */ /* 0x000fea0003800000 */
.L_x_1507:
[----:B------:R-:W-:Y:S02]  /*58c0*/  ISETP.GE.AND P3, PT, R213, R113, PT ;  /* 0x00000071d500720c */ /* 0x000fe40003f66270 */
[----:B------:R-:W-:Y:S02]  /*58d0*/  CS2R R50, SRZ ;  /* 0x0000000000327805 */ /* 0x000fe4000001ff00 */
[----:B------:R-:W-:-:S13]  /*58e0*/  ISETP.GE.OR P3, PT, R16, R121, P3 ;  /* 0x000000791000720c */ /* 0x000fda0001f66670 */
[----:B------:R-:W-:Y:S01]  /*58f0*/  @!P3 IADD3 R46, P0, P4, R90, R78, R13 ;  /* 0x0000004e5a2eb210 */ /* 0x000fe20007c1e00d */
[----:B------:R-:W0:Y:S03]  /*5900*/  @!P3 LDC.64 R60, c[0x0][0x3e8] ;  /* 0x0000fa00ff3cbb82 */ /* 0x000e260000000a00 */
[----:B------:R-:W-:Y:S02]  /*5910*/  @!P3 IADD3.X R47, R33, R117, R20, P0, P4 ;  /* 0x00000075212fb210 */ /* 0x000fe400007e8414 */
[----:B------:R-:W-:-:S03]  /*5920*/  @!P3 IADD3 R44, P0, P4, R84, R76, R7 ;  /* 0x0000004c542cb210 */ /* 0x000fc60007c1e007 */
[----:B------:R-:W1:Y:S01]  /*5930*/  @!P3 LDC.64 R62, c[0x0][0x400] ;  /* 0x00010000ff3ebb82 */ /* 0x000e620000000a00 */
[----:B------:R-:W-:Y:S02]  /*5940*/  @!P3 IADD3.X R45, R100, R106, R10, P0, P4 ;  /* 0x0000006a642db210 */ /* 0x000fe400007e840a */
[----:B------:R-:W-:-:S04]  /*5950*/  ISETP.GE.AND P0, PT, R212, R113, PT ;  /* 0x00000071d400720c */ /* 0x000fc80003f06270 */
[----:B------:R-:W-:-:S13]  /*5960*/  ISETP.GE.OR P0, PT, R16, R121, P0 ;  /* 0x000000791000720c */ /* 0x000fda0000706670 */
[----:B------:R-:W-:Y:S01]  /*5970*/  @!P0 IADD3 R66, P4, P5, R90, R12, R78 ;  /* 0x0000000c5a428210 */ /* 0x000fe20007d9e04e */
[----:B------:R-:W2:Y:S03]  /*5980*/  @!P0 LDC.64 R68, c[0x0][0x3e8] ;  /* 0x0000fa00ff448b82 */ /* 0x000ea60000000a00 */
[----:B------:R-:W-:Y:S02]  /*5990*/  @!P0 IADD3.X R67, R33, R15, R117, P4, P5 ;  /* 0x0000000f21438210 */ /* 0x000fe400027ea475 */
[----:B------:R-:W-:-:S03]  /*59a0*/  @!P0 IADD3 R64, P4, P5, R84, R6, R76 ;  /* 0x0000000654408210 */ /* 0x000fc60007d9e04c */
[----:B------:R-:W3:Y:S01]  /*59b0*/  @!P0 LDC.64 R70, c[0x0][0x400] ;  /* 0x00010000ff468b82 */ /* 0x000ee20000000a00 */
[----:B------:R-:W-:Y:S02]  /*59c0*/  @!P0 IADD3.X R65, R100, R9, R106, P4, P5 ;  /* 0x0000000964418210 */ /* 0x000fe400027ea46a */
[----:B------:R-:W-:-:S04]  /*59d0*/  ISETP.GE.AND P4, PT, R23, R113, PT ;  /* 0x000000711700720c */ /* 0x000fc80003f86270 */
[----:B------:R-:W-:-:S13]  /*59e0*/  ISETP.GE.OR P4, PT, R16, R121, P4 ;  /* 0x000000791000720c */ /* 0x000fda0002786670 */
[----:B------:R-:W4:Y:S01]  /*59f0*/  @!P4 LDC.64 R52, c[0x0][0x3e8] ;  /* 0x0000fa00ff34cb82 */ /* 0x000f220000000a00 */
[----:B------:R-:W-:-:S05]  /*5a00*/  @!P4 IADD3 R48, P5, R90, R78, RZ ;  /* 0x0000004e5a30c210 */ /* 0x000fca0007fbe0ff */
[----:B------:R-:W-:Y:S02]  /*5a10*/  @!P4 IMAD.X R49, R117, 0x1, R33, P5 ;  /* 0x000000017531c824 */ /* 0x000fe400028e0621 */
[----:B------:R-:W0:Y:S01]  /*5a20*/  @!P4 LDC.64 R54, c[0x0][0x400] ;  /* 0x00010000ff36cb82 */ /* 0x000e220000000a00 */
[----:B----4-:R-:W-:-:S04]  /*5a30*/  @!P4 LEA R52, P5, R48, R52, 0x1 ;  /* 0x000000343034c211 */ /* 0x010fc800078a08ff */
[----:B------:R-:W-:Y:S02]  /*5a40*/  @!P4 LEA.HI.X R53, R48, R53, R49, 0x1, P5 ;  /* 0x000000353035c211 */ /* 0x000fe400028f0c31 */
[----:B------:R-:W-:-:S05]  /*5a50*/  @!P4 IADD3 R48, P5, R84, R76, RZ ;  /* 0x0000004c5430c210 */ /* 0x000fca0007fbe0ff */
[----:B------:R-:W-:Y:S01]  /*5a60*/  @!P4 IMAD.X R49, R106, 0x1, R100, P5 ;  /* 0x000000016a31c824 */ /* 0x000fe200028e0664 */
[----:B0-----:R-:W-:-:S04]  /*5a70*/  @!P4 LEA R54, P5, R48, R54, 0x1 ;  /* 0x000000363036c211 */ /* 0x001fc800078a08ff */
[----:B------:R-:W-:Y:S02]  /*5a80*/  @!P4 LEA.HI.X R55, R48, R55, R49, 0x1, P5 ;  /* 0x000000373037c211 */ /* 0x000fe400028f0c31 */
[----:B------:R-:W-:Y:S02]  /*5a90*/  CS2R R48, SRZ ;  /* 0x0000000000307805 */ /* 0x000fe4000001ff00 */
[----:B------:R-:W-:-:S04]  /*5aa0*/  @!P3 LEA R60, P5, R46, R60, 0x1 ;  /* 0x0000003c2e3cb211 */ /* 0x000fc800078a08ff */
[----:B------:R-:W-:Y:S02]  /*5ab0*/  @!P3 LEA.HI.X R61, R46, R61, R47, 0x1, P5 ;  /* 0x0000003d2e3db211 */ /* 0x000fe400028f0c2f */
[----:B------:R-:W-:Y:S02]  /*5ac0*/  CS2R R46, SRZ ;  /* 0x00000000002e7805 */ /* 0x000fe4000001ff00 */
[C---:B-1----:R-:W-:Y:S01]  /*5ad0*/  @!P3 LEA R62, P5, R44.reuse, R62, 0x1 ;  /* 0x0000003e2c3eb211 */ /* 0x042fe200078a08ff */
[----:B------:R0:W5:Y:S03]  /*5ae0*/  @!P4 LDG.E.128 R48, desc[UR40][R54.64] ;  /* 0x000000283630c981 */ /* 0x000166000c1e1d00 */
[----:B------:R-:W-:Y:S02]  /*5af0*/  @!P3 LEA.HI.X R63, R44, R63, R45, 0x1, P5 ;  /* 0x0000003f2c3fb211 */ /* 0x000fe400028f0c2d */
[----:B------:R-:W-:-:S02]  /*5b00*/  CS2R R44, SRZ ;  /* 0x00000000002c7805 */ /* 0x000fc4000001ff00 */
[----:B------:R-:W-:Y:S02]  /*5b10*/  CS2R R58, SRZ ;  /* 0x00000000003a7805 */ /* 0x000fe4000001ff00 */
[----:B------:R-:W-:Y:S02]  /*5b20*/  CS2R R56, SRZ ;  /* 0x0000000000387805 */ /* 0x000fe4000001ff00 */
[----:B------:R1:W5:Y:S01]  /*5b30*/  @!P4 LDG.E.128 R44, desc[UR40][R52.64] ;  /* 0x00000028342cc981 */ /* 0x000362000c1e1d00 */
[----:B0-----:R-:W-:-:S03]  /*5b40*/  CS2R R54, SRZ ;  /* 0x0000000000367805 */ /* 0x001fc6000001ff00 */
[----:B------:R0:W5:Y:S01]  /*5b50*/  @!P3 LDG.E.128 R56, desc[UR40][R62.64] ;  /* 0x000000283e38b981 */ /* 0x000162000c1e1d00 */
[----:B-1----:R-:W-:-:S06]  /*5b60*/  CS2R R52, SRZ ;  /* 0x0000000000347805 */ /* 0x002fcc000001ff00 */
[----:B------:R1:W5:Y:S01]  /*5b70*/  @!P3 LDG.E.128 R52, desc[UR40][R60.64] ;  /* 0x000000283c34b981 */ /* 0x000362000c1e1d00 */
[----:B--2---:R-:W-:-:S04]  /*5b80*/  @!P0 LEA R68, P3, R66, R68, 0x1 ;  /* 0x0000004442448211 */ /* 0x004fc800078608ff */
[----:B------:R-:W-:Y:S02]  /*5b90*/  @!P0 LEA.HI.X R69, R66, R69, R67, 0x1, P3 ;  /* 0x0000004542458211 */ /* 0x000fe400018f0c43 */
[C---:B---3--:R-:W-:Y:S02]  /*5ba0*/  @!P0 LEA R70, P3, R64.reuse, R70, 0x1 ;  /* 0x0000004640468211 */ /* 0x048fe400078608ff */
[----:B0-----:R-:W-:Y:S02]  /*5bb0*/  CS2R R62, SRZ ;  /* 0x00000000003e7805 */ /* 0x001fe4000001ff00 */
[----:B------:R-:W-:Y:S02]  /*5bc0*/  CS2R R66, SRZ ;  /* 0x0000000000427805 */ /* 0x000fe4000001ff00 */
[----:B-1----:R-:W-:Y:S02]  /*5bd0*/  CS2R R60, SRZ ;  /* 0x00000000003c7805 */ /* 0x002fe4000001ff00 */
[----:B------:R-:W-:-:S02]  /*5be0*/  @!P0 LEA.HI.X R71, R64, R71, R65, 0x1, P3 ;  /* 0x0000004740478211 */ /* 0x000fc400018f0c41 */
[----:B------:R-:W-:Y:S02]  /*5bf0*/  CS2R R64, SRZ ;  /* 0x0000000000407805 */ /* 0x000fe4000001ff00 */
[----:B------:R0:W5:Y:S04]  /*5c00*/  @!P0 LDG.E.128 R60, desc[UR40][R68.64] ;  /* 0x00000028443c8981 */ /* 0x000168000c1e1d00 */
[----:B------:R1:W5:Y:S01]  /*5c10*/  @!P0 LDG.E.128 R64, desc[UR40][R70.64] ;  /* 0x0000002846408981 */ /* 0x000362000c1e1d00 */
[----:B------:R-:W-:-:S04]  /*5c20*/  ISETP.GE.AND P0, PT, R211, R113, PT ;  /* 0x00000071d300720c */ /* 0x000fc80003f06270 */
[CC--:B------:R-:W-:Y:S01]  /*5c30*/  ISETP.GE.OR P0, PT, R16.reuse, R121.reuse, P0 ;  /* 0x000000791000720c */ /* 0x0c0fe20000706670 */
[----:B------:R-:W-:Y:S01]  /*5c40*/  BSSY B1, `(.L_x_1550) ;  /* 0x000001c000017945 */ /* 0x000fe20003800000 */
[----:B------:R-:W-:Y:S02]  /*5c50*/  ISETP.GE.AND P3, PT, R16, R121, PT ;  /* 0x000000791000720c */ /* 0x000fe40003f66270 */
[----:B0-----:R-:W-:Y:S02]  /*5c60*/  CS2R R68, SRZ ;  /* 0x0000000000447805 */ /* 0x001fe4000001ff00 */
[----:B------:R-:W-:Y:S02]  /*5c70*/  CS2R R74, SRZ ;  /* 0x00000000004a7805 */ /* 0x000fe4000001ff00 */
[----:B-1----:R-:W-:Y:S02]  /*5c80*/  CS2R R70, SRZ ;  /* 0x0000000000467805 */ /* 0x002fe4000001ff00 */
[----:B------:R-:W-:-:S03]  /*5c90*/  CS2R R72, SRZ ;  /* 0x0000000000487805 */ /* 0x000fc6000001ff00 */
[----:B------:R-:W-:Y:S05]  /*5ca0*/  @P0 BRA `(.L_x_1551) ;  /* 0x0000000000540947 */ /* 0x000fea0003800000 */
[----:B------:R-:W0:Y:S01]  /*5cb0*/  LDC.64 R68, c[0x0][0x3f8] ;  /* 0x0000fe00ff447b82 */ /* 0x000e220000000a00 */
[----:B------:R-:W-:Y:S01]  /*5cc0*/  IMAD.MOV.U32 R72, RZ, RZ, R78 ;  /* 0x000000ffff487224 */ /* 0x000fe200078e004e */
[----:B------:R-:W-:Y:S01]  /*5cd0*/  ULDC.64 UR4, c[0x0][0x3e8] ;  /* 0x0000fa0000047ab9 */ /* 0x000fe20000000a00 */
[----:B------:R-:W-:Y:S01]  /*5ce0*/  IMAD.MOV.U32 R73, RZ, RZ, R117 ;  /* 0x000000ffff497224 */ /* 0x000fe200078e0075 */
[----:B------:R-:W-:Y:S01]  /*5cf0*/  ULDC.64 UR6, c[0x0][0x400] ;  /* 0x0001000000067ab9 */ /* 0x000fe20000000a00 */
[----:B------:R-:W-:-:S03]  /*5d00*/  IMAD.MOV.U32 R77, RZ, RZ, R106 ;  /* 0x000000ffff4d7224 */ /* 0x000fc600078e006a */
[----:B------:R-:W1:Y:S01]  /*5d10*/  LDC.64 R70, c[0x0][0x408] ;  /* 0x00010200ff467b82 */ /* 0x000e620000000a00 */
[----:B0-----:R-:W-:-:S04]  /*5d20*/  IMAD.WIDE.U32 R72, R68, 0x60, R72 ;  /* 0x0000006044487825 */ /* 0x001fc800078e0048 */
[----:B------:R-:W-:Y:S01]  /*5d30*/  IMAD R68, R69, 0x60, RZ ;  /* 0x0000006045447824 */ /* 0x000fe200078e02ff */
[----:B------:R-:W-:Y:S01]  /*5d40*/  IADD3 R69, P0, R90, R72, RZ ;  /* 0x000000485a457210 */ /* 0x000fe20007f1e0ff */
[----:B-1----:R-:W-:-:S03]  /*5d50*/  IMAD.WIDE.U32 R76, R70, 0x60, R76 ;  /* 0x00000060464c7825 */ /* 0x002fc600078e004c */
[----:B------:R-:W-:Y:S01]  /*5d60*/  IADD3.X R72, R33, R73, R68, P0, !PT ;  /* 0x0000004921487210 */ /* 0x000fe200007fe444 */
[----:B------:R-:W-:Y:S01]  /*5d70*/  IMAD R71, R71, 0x60, RZ ;  /* 0x0000006047477824 */ /* 0x000fe200078e02ff */
[----:B------:R-:W-:-:S04]  /*5d80*/  IADD3 R70, P0, R84, R76, RZ ;  /* 0x0000004c54467210 */ /* 0x000fc80007f1e0ff */
[----:B------:R-:W-:Y:S02]  /*5d90*/  IADD3.X R77, R100, R77, R71, P0, !PT ;  /* 0x0000004d644d7210 */ /* 0x000fe400007fe447 */
[----:B------:R-:W-:-:S04]  /*5da0*/  LEA R68, P0, R69, UR4, 0x1 ;  /* 0x0000000445447c11 */ /* 0x000fc8000f8008ff */
[----:B------:R-:W-:Y:S02]  /*5db0*/  LEA.HI.X R69, R69, UR5, R72, 0x1, P0 ;  /* 0x0000000545457c11 */ /* 0x000fe400080f0c48 */
[----:B------:R-:W-:-:S04]  /*5dc0*/  LEA R72, P0, R70, UR6, 0x1 ;  /* 0x0000000646487c11 */ /* 0x000fc8000f8008ff */
[----:B------:R-:W-:Y:S02]  /*5dd0*/  LEA.HI.X R73, R70, UR7, R77, 0x1, P0 ;  /* 0x0000000746497c11 */ /* 0x000fe400080f0c4d */
[----:B------:R-:W5:Y:S04]  /*5de0*/  LDG.E.128 R68, desc[UR40][R68.64] ;  /* 0x0000002844447981 */ /* 0x000f68000c1e1d00 */
[----:B------:R-:W5:Y:S03]  /*5df0*/  LDG.E.128 R72, desc[UR40][R72.64] ;  /* 0x0000002848487981 */ /* 0x000f66000c1e1d00 */
.L_x_1551:
[----:B------:R-:W-:Y:S05]  /*5e00*/  BSYNC B1 ;  /* 0x0000000000017941 */ /* 0x000fea0003800000 */
.L_x_1550:
[----:B-----5:R-:W-:Y:S01]  /*5e10*/  IMAD.MOV.U32 R76, RZ, RZ, R70 ;  /* 0x000000ffff4c7224 */ /* 0x020fe200078e0046 */
        /* <DEDUP_REMOVED lines=66> */
.L_x_1552:
[----:B------:R-:W-:Y:S01]  /*6240*/  IMAD R106, R184, 0x8, R2 ;  /* 0x00000008b86a7824 */ /* 0x000fe200078e0202 */
[----:B------:R-:W-:Y:S01]  /*6250*/  SHF.L.U32 R117, R192, 0x1f, RZ ;  /* 0x0000001fc0757819 */ /* 0x000fe200000006ff */
[----:B------:R-:W0:Y:S01]  /*6260*/  LDC R130, c[0x0][0x2f4] ;  /* 0x0000bd00ff827b82 */ /* 0x000e220000000800 */
[----:B------:R-:W-:Y:S01]  /*6270*/  IMAD.MOV.U32 R119, RZ, RZ, R120 ;  /* 0x000000ffff777224 */ /* 0x000fe200078e0078 */
[----:B------:R-:W-:Y:S01]  /*6280*/  BSSY B1, `(.L_x_1553) ;  /* 0x0000005000017945 */ /* 0x000fe20003800000 */
[----:B------:R-:W1:Y:S05]  /*6290*/  SYNCS.PHASECHK.TRANS64.TRYWAIT P4, [R106+URZ+0x28890], R117 ;  /* 0x028890756a0075a7 */ /* 0x000e6a000808017f */
[----:B------:R-:W2:Y:S01]  /*62a0*/  LDC.64 R120, c[0x0][0x300] ;  /* 0x0000c000ff787b82 */ /* 0x000ea20000000a00 */
[----:B0-----:R-:W-:Y:S01]  /*62b0*/  IMAD.IADD R131, R130, 0x1, -R111 ;  /* 0x0000000182837824 */ /* 0x001fe200078e0a6f */
[----:B-1----:R-:W-:Y:S06]  /*62c0*/  @!P4 BRA `(.L_x_1554) ;  /* 0x000002300064c947 */ /* 0x002fec0003800000 */
.L_x_1938:
[----:B------:R-:W-:Y:S05]  /*62d0*/  BSYNC B1 ;  /* 0x0000000000017941 */ /* 0x000fea0003800000 */
.L_x_1553:
[----:B------:R-:W-:Y:S01]  /*62e0*/  ISETP.GE.OR P4, PT, R23, R113, P2 ;  /* 0x000000711700720c */ /* 0x000fe20001786670 */
[----:B------:R-:W-:-:S12]  /*62f0*/  BSSY B1, `(.L_x_1555) ;  /* 0x0000088000017945 */ /* 0x000fd80003800000 */
[----:B------:R-:W-:Y:S05]  /*6300*/  @P4 BRA `(.L_x_1556) ;  /* 0x0000000800184947 */ /* 0x000fea0003800000 */
[----:B------:R-:W3:Y:S01]  /*6310*/  LDL R76, [R1+0x10] ;  /* 0x00001000014c7983 */ /* 0x000ee20000100800 */
[C---:B--2---:R-:W-:Y:S01]  /*6320*/  IMAD.WIDE.U32 R122, R23.reuse, R120, R118 ;  /* 0x00000078177a7225 */ /* 0x044fe200078e0076 */
[----:B------:R-:W-:Y:S03]  /*6330*/  BSSY B2, `(.L_x_1557) ;  /* 0x0000078000027945 */ /* 0x000fe60003800000 */
[----:B------:R-:W-:Y:S01]  /*6340*/  IMAD.SHL.U32 R78, R23, 0x40, RZ ;  /* 0x00000040174e7824 */ /* 0x000fe200078e00ff */
[----:B------:R-:W-:Y:S01]  /*6350*/  IADD3 R145, P4, P5, R96, R122, R37 ;  /* 0x0000007a60917210 */ /* 0x000fe20007d9e025 */
[----:B------:R-:W-:Y:S01]  /*6360*/  IMAD R79, R184, 0x4000, R109 ;  /* 0x00004000b84f7824 */ /* 0x000fe200078e026d */
        /* <DEDUP_REMOVED lines=12> */
[----:B------:R-:W-:-:S03]  /*6430*/  LOP3.LUT R76, R147, 0x38, RZ, 0xc0, !PT ;  /* 0x00000038934c7812 */ /* 0x000fc600078ec0ff */
[----:B------:R-:W-:Y:S01]  /*6440*/  IMAD.SHL.U32 R77, R77, 0x400, RZ ;  /* 0x000004004d4d7824 */ /* 0x000fe200078e00ff */
[----:B------:R-:W-:-:S04]  /*6450*/  LOP3.LUT R76, R76, 0x1c0, R78, 0xf8, !PT ;  /* 0x000001c04c4c7812 */ /* 0x000fc800078ef84e */
[----:B------:R-:W-:Y:S02]  /*6460*/  LOP3.LUT R77, R77, 0x7fffe000, RZ, 0xc0, !PT ;  /* 0x7fffe0004d4d7812 */ /* 0x000fe400078ec0ff */
[----:B------:R-:W-:-:S04]  /*6470*/  LOP3.LUT R76, R76, R203, RZ, 0x3c, !PT ;  /* 0x000000cb4c4c7212 */ /* 0x000fc800078e3cff */
[----:B------:R-:W-:Y:S01]  /*6480*/  IADD3 R77, R76, R77, R204 ;  /* 0x0000004d4c4d7210 */ /* 0x000fe20007ffe0cc */
[----:B------:R-:W-:-:S04]  /*6490*/  IMAD R76, R79, 0x2, R2 ;  /* 0x000000024f4c7824 */ /* 0x000fc800078e0202 */
[----:B------:R-:W-:-:S04]  /*64a0*/  IMAD R77, R184, 0x4000, R77 ;  /* 0x00004000b84d7824 */ /* 0x000fc800078e024d */
[----:B------:R-:W-:Y:S02]  /*64b0*/  IMAD R80, R77, 0x2, R2 ;  /* 0x000000024d507824 */ /* 0x000fe400078e0202 */
[----:B------:R-:W1:Y:S04]  /*64c0*/  LDS.128 R76, [R76+0x18400] ;  /* 0x018400004c4c7984 */ /* 0x000e680000000c00 */
[----:B------:R-:W2:Y:S01]  /*64d0*/  LDS.128 R80, [R80+0x18400] ;  /* 0x0184000050507984 */ /* 0x000ea20000000c00 */
[----:B------:R-:W-:Y:S05]  /*64e0*/  @P3 BRA `(.L_x_1558) ;  /* 0x0000000400703947 */ /* 0x000fea0003800000 */
[--C-:B------:R-:W-:Y:S02]  /*64f0*/  SHF.R.U64 R149, R44, 0x10, R45.reuse ;  /* 0x000000102c957819 */ /* 0x100fe4000000122d */
[----:B------:R-:W-:Y:S02]  /*6500*/  SHF.R.U32.HI R45, RZ, 0x10, R45 ;  /* 0x00000010ff2d7819 */ /* 0x000fe4000001162d */
[--C-:B------:R-:W-:Y:S02]  /*6510*/  SHF.R.U64 R44, R46, 0x10, R47.reuse ;  /* 0x000000102e2c7819 */ /* 0x100fe4000000122f */
[----:B------:R-:W-:Y:S02]  /*6520*/  SHF.R.U32.HI R152, RZ, 0x10, R47 ;  /* 0x00000010ff987819 */ /* 0x000fe4000001162f */
[----:B------:R-:W-:Y:S02]  /*6530*/  SHF.R.U32.HI R47, RZ, 0x10, R49 ;  /* 0x00000010ff2f7819 */ /* 0x000fe40000011631 */
[----:B------:R-:W-:Y:S01]  /*6540*/  PRMT R46, R154, 0x5410, R45 ;  /* 0x000054109a2e7816 */ /* 0x000fe2000000002d */
[----:B--2---:R-:W-:Y:S01]  /*6550*/  IMAD.U32 R154, R81, 0x10000, RZ ;  /* 0x00010000519a7824 */ /* 0x004fe200078e00ff */
[----:B------:R-:W-:Y:S01]  /*6560*/  PRMT R45, R150, 0x5410, R47 ;  /* 0x00005410962d7816 */ /* 0x000fe2000000002f */
[----:B-1----:R-:W-:Y:S01]  /*6570*/  IMAD.U32 R150, R77, 0x10000, RZ ;  /* 0x000100004d967824 */ /* 0x002fe200078e00ff */
[----:B------:R-:W-:Y:S01]  /*6580*/  LOP3.LUT R81, R81, 0xffff0000, RZ, 0xc0, !PT ;  /* 0xffff000051517812 */ /* 0x000fe200078ec0ff */
[C---:B------:R-:W-:Y:S01]  /*6590*/  IMAD.U32 R47, R46.reuse, 0x10000, RZ ;  /* 0x000100002e2f7824 */ /* 0x040fe200078e00ff */
[----:B------:R-:W-:Y:S01]  /*65a0*/  LOP3.LUT R46, R46, 0xffff0000, RZ, 0xc0, !PT ;  /* 0xffff00002e2e7812 */ /* 0x000fe200078ec0ff */
[----:B------:R-:W-:Y:S01]  /*65b0*/  IMAD.U32 R155, R45, 0x10000, RZ ;  /* 0x000100002d9b7824 */ /* 0x000fe200078e00ff */
[----:B------:R-:W-:-:S02]  /*65c0*/  SHF.R.U64 R49, R48, 0x10, R49 ;  /* 0x0000001030317819 */ /* 0x000fc40000001231 */
[----:B------:R-:W-:Y:S01]  /*65d0*/  SHF.R.U32.HI R48, RZ, 0x10, R51 ;  /* 0x00000010ff307819 */ /* 0x000fe20000011633 */
[C---:B------:R-:W-:Y:S01]  /*65e0*/  FMUL.FTZ R159, R154.reuse, R155 ;  /* 0x0000009b9a9f7220 */ /* 0x040fe20000410000 */
[-C--:B------:R-:W-:Y:S01]  /*65f0*/  FMUL.FTZ R154, R154, R47.reuse ;  /* 0x0000002f9a9a7220 */ /* 0x080fe20000410000 */
[----:B------:R-:W-:Y:S02]  /*6600*/  PRMT R49, R158, 0x5410, R49 ;  /* 0x000054109e317816 */ /* 0x000fe40000000031 */
[C---:B------:R-:W-:Y:S01]  /*6610*/  FFMA.FTZ R47, R150.reuse, R47, -R159 ;  /* 0x0000002f962f7223 */ /* 0x040fe2000001089f */
[----:B------:R-:W-:Y:S01]  /*6620*/  FFMA.FTZ R150, R150, R155, R154 ;  /* 0x0000009b96967223 */ /* 0x000fe2000001009a */
[----:B------:R-:W-:Y:S01]  /*6630*/  LOP3.LUT R154, R45, 0xffff0000, RZ, 0xc0, !PT ;  /* 0xffff00002d9a7812 */ /* 0x000fe200078ec0ff */
[----:B------:R-:W-:Y:S01]  /*6640*/  IMAD.U32 R155, R83, 0x10000, RZ ;  /* 0x00010000539b7824 */ /* 0x000fe200078e00ff */
[----:B------:R-:W-:Y:S01]  /*6650*/  LOP3.LUT R45, R77, 0xffff0000, RZ, 0xc0, !PT ;  /* 0xffff00004d2d7812 */ /* 0x000fe200078ec0ff */
[C---:B------:R-:W-:Y:S01]  /*6660*/  FMUL.FTZ R77, R81.reuse, R46 ;  /* 0x0000002e514d7220 */ /* 0x040fe20000410000 */
[----:B------:R-:W-:Y:S01]  /*6670*/  PRMT R48, R134, 0x5432, R48 ;  /* 0x0000543286307816 */ /* 0x000fe20000000030 */
[----:B------:R-:W-:Y:S01]  /*6680*/  FMUL.FTZ R156, R81, R154 ;  /* 0x0000009a519c7220 */ /* 0x000fe20000410000 */
[----:B------:R-:W-:Y:S01]  /*6690*/  IMAD.U32 R81, R79, 0x10000, RZ ;  /* 0x000100004f517824 */ /* 0x000fe200078e00ff */
[----:B------:R-:W-:-:S02]  /*66a0*/  PRMT R149, R163, 0x5410, R149 ;  /* 0x00005410a3957816 */ /* 0x000fc40000000095 */
[C---:B------:R-:W-:Y:S01]  /*66b0*/  FFMA.FTZ R46, R45.reuse, R46, -R156 ;  /* 0x0000002e2d2e7223 */ /* 0x040fe2000001089c */
[----:B------:R-:W-:Y:S01]  /*66c0*/  FFMA.FTZ R45, R45, R154, R77 ;  /* 0x0000009a2d2d7223 */ /* 0x000fe2000001004d */
[----:B------:R-:W-:Y:S01]  /*66d0*/  PRMT R77, R135, 0x5432, R152 ;  /* 0x00005432874d7816 */ /* 0x000fe20000000098 */
[----:B------:R-:W-:Y:S01]  /*66e0*/  IMAD.U32 R154, R48, 0x10000, RZ ;  /* 0x00010000309a7824 */ /* 0x000fe200078e00ff */
[----:B------:R-:W-:Y:S02]  /*66f0*/  SHF.R.U64 R50, R50, 0x10, R51 ;  /* 0x0000001032327819 */ /* 0x000fe40000001233 */
[----:B------:R-:W-:Y:S01]  /*6700*/  PRMT R44, R132, 0x5432, R44 ;  /* 0x00005432842c7816 */ /* 0x000fe2000000002c */
[----:B------:R-:W-:Y:S02]  /*6710*/  IMAD.U32 R152, R77, 0x10000, RZ ;  /* 0x000100004d987824 */ /* 0x000fe400078e00ff */
[----:B------:R-:W-:Y:S01]  /*6720*/  FMUL.FTZ R156, R155, R154 ;  /* 0x0000009a9b9c7220 */ /* 0x000fe20000410000 */
[----:B------:R-:W-:Y:S01]  /*6730*/  LOP3.LUT R77, R77, 0xffff0000, RZ, 0xc0, !PT ;  /* 0xffff00004d4d7812 */ /* 0x000fe200078ec0ff */
[----:B------:R-:W-:-:S02]  /*6740*/  FMUL.FTZ R155, R155, R152 ;  /* 0x000000989b9b7220 */ /* 0x000fc40000410000 */
[----:B------:R-:W-:Y:S01]  /*6750*/  FFMA.FTZ R152, R81, R152, -R156 ;  /* 0x0000009851987223 */ /* 0x000fe2000001089c */
[C---:B------:R-:W-:Y:S01]  /*6760*/  IMAD.U32 R156, R149.reuse, 0x10000, RZ ;  /* 0x00010000959c7824 */ /* 0x040fe200078e00ff */
[----:B------:R-:W-:Y:S01]  /*6770*/  LOP3.LUT R149, R149, 0xffff0000, RZ, 0xc0, !PT ;  /* 0xffff000095957812 */ /* 0x000fe200078ec0ff */
[----:B------:R-:W-:Y:S01]  /*6780*/  FFMA.FTZ R81, R81, R154, R155 ;  /* 0x0000009a51517223 */ /* 0x000fe2000001009b */
[----:B------:R-:W-:Y:S02]  /*6790*/  LOP3.LUT R155, R48, 0xffff0000, RZ, 0xc0, !PT ;  /* 0xffff0000309b7812 */ /* 0x000fe400078ec0ff */
[----:B------:R-:W-:Y:S01]  /*67a0*/  LOP3.LUT R154, R83, 0xffff0000, RZ, 0xc0, !PT ;  /* 0xffff0000539a7812 */ /* 0x000fe200078ec0ff */
[C---:B------:R-:W-:Y:S01]  /*67b0*/  IMAD.U32 R83, R80.reuse, 0x10000, RZ ;  /* 0x0001000050537824 */ /* 0x040fe200078e00ff */
[----:B------:R-:W-:Y:S02]  /*67c0*/  LOP3.LUT R48, R79, 0xffff0000, RZ, 0xc0, !PT ;  /* 0xffff00004f307812 */ /* 0x000fe400078ec0ff */
[----:B------:R-:W-:Y:S01]  /*67d0*/  LOP3.LUT R80, R80, 0xffff0000, RZ, 0xc0, !PT ;  /* 0xffff000050507812 */ /* 0x000fe200078ec0ff */
[C---:B------:R-:W-:Y:S01]  /*67e0*/  FMUL.FTZ R79, R154.reuse, R155 ;  /* 0x0000009b9a4f7220 */ /* 0x040fe20000410000 */
[----:B------:R-:W-:Y:S01]  /*67f0*/  FMUL.FTZ R154, R154, R77 ;  /* 0x0000004d9a9a7220 */ /* 0x000fe20000410000 */
[----:B------:R-:W-:-:S02]  /*6800*/  PRMT R50, R133, 0x5432, R50 ;  /* 0x0000543285327816 */ /* 0x000fc40000000032 */
[C---:B------:R-:W-:Y:S01]  /*6810*/  FFMA.FTZ R77, R48.reuse, R77, -R79 ;  /* 0x0000004d304d7223 */ /* 0x040fe2000001084f */
[----:B------:R-:W-:Y:S01]  /*6820*/  FFMA.FTZ R48, R48, R155, R154 ;  /* 0x0000009b30307223 */ /* 0x000fe2000001009a */
[C---:B------:R-:W-:Y:S01]  /*6830*/  IMAD.U32 R154, R49.reuse, 0x10000, RZ ;  /* 0x00010000319a7824 */ /* 0x040fe200078e00ff */
[----:B------:R-:W-:Y:S01]  /*6840*/  LOP3.LUT R49, R49, 0xffff0000, RZ, 0xc0, !PT ;  /* 0xffff000031317812 */ /* 0x000fe200078ec0ff */
[C---:B------:R-:W-:Y:S01]  /*6850*/  IMAD.U32 R79, R76.reuse, 0x10000, RZ ;  /* 0x000100004c4f7824 */ /* 0x040fe200078e00ff */
[----:B------:R-:W-:Y:S01]  /*6860*/  LOP3.LUT R76, R76, 0xffff0000, RZ, 0xc0, !PT ;  /* 0xffff00004c4c7812 */ /* 0x000fe200078ec0ff */
        /* <DEDUP_REMOVED lines=8> */
[C---:B------:R-:W-:Y:S01]  /*68f0*/  IMAD.U32 R79, R82.reuse, 0x10000, RZ ;  /* 0x00010000524f7824 */ /* 0x040fe200078e00ff */
[----:B------:R-:W-:Y:S01]  /*6900*/  LOP3.LUT R82, R82, 0xffff0000, RZ, 0xc0, !PT ;  /* 0xffff000052527812 */ /* 0x000fe200078ec0ff */
[----:B------:R-:W-:Y:S01]  /*6910*/  IMAD.U32 R76, R50, 0x10000, RZ ;  /* 0x00010000324c7824 */ /* 0x000fe200078e00ff */
[C---:B------:R-:W-:Y:S01]  /*6920*/  LOP3.LUT R149, R44.reuse, 0xffff0000, RZ, 0xc0, !PT ;  /* 0xffff00002c957812 */ /* 0x040fe200078ec0ff */
[----:B------:R-:W-:Y:S01]  /*6930*/  IMAD.U32 R154, R44, 0x10000, RZ ;  /* 0x000100002c9a7824 */ /* 0x000fe200078e00ff */
[----:B------:R-:W-:Y:S01]  /*6940*/  F2FP.BF16.F32.PACK_AB R46, R46, R47 ;  /* 0x0000002f2e2e723e */ /* 0x000fe200000010ff */
[----:B------:R-:W-:Y:S01]  /*6950*/  FMUL.FTZ R156, R79, R76 ;  /* 0x0000004c4f9c7220 */ /* 0x000fe20000410000 */
[----:B------:R-:W-:-:S02]  /*6960*/  IMAD.U32 R49, R78, 0x10000, RZ ;  /* 0x000100004e317824 */ /* 0x000fc400078e00ff */
[-C--:B------:R-:W-:Y:S01]  /*6970*/  FMUL.FTZ R79, R79, R154.reuse ;  /* 0x0000009a4f4f7220 */ /* 0x080fe20000410000 */
[----:B------:R-:W-:Y:S01]  /*6980*/  LOP3.LUT R78, R78, 0xffff0000, RZ, 0xc0, !PT ;  /* 0xffff00004e4e7812 */ /* 0x000fe200078ec0ff */
[C---:B------:R-:W-:Y:S02]  /*6990*/  FFMA.FTZ R156, R49.reuse, R154, -R156 ;  /* 0x0000009a319c7223 */ /* 0x040fe4000001089c */
[----:B------:R-:W-:Y:S01]  /*69a0*/  FFMA.FTZ R79, R49, R76, R79 ;  /* 0x0000004c314f7223 */ /* 0x000fe2000001004f */
[----:B------:R-:W-:Y:S02]  /*69b0*/  LOP3.LUT R49, R50, 0xffff0000, RZ, 0xc0, !PT ;  /* 0xffff000032317812 */ /* 0x000fe400078ec0ff */
[----:B------:R-:W-:Y:S01]  /*69c0*/  F2FP.BF16.F32.PACK_AB R152, R77, R152 ;  /* 0x000000984d98723e */ /* 0x000fe200000010ff */
[----:B------:R-:W-:Y:S01]  /*69d0*/  IMAD.MOV.U32 R77, RZ, RZ, R46 ;  /* 0x000000ffff4d7224 */ /* 0x000fe200078e002e */
[----:B------:R-:W-:Y:S01]  /*69e0*/  F2FP.BF16.F32.PACK_AB R45, R45, R150 ;  /* 0x000000962d2d723e */ /* 0x000fe200000010ff */
[C---:B------:R-:W-:Y:S01]  /*69f0*/  FMUL.FTZ R155, R82.reuse, R49 ;  /* 0x00000031529b7220 */ /* 0x040fe20000410000 */
[----:B------:R-:W-:Y:S01]  /*6a00*/  FMUL.FTZ R82, R82, R149 ;  /* 0x0000009552527220 */ /* 0x000fe20000410000 */
[----:B------:R-:W-:-:S02]  /*6a10*/  F2FP.BF16.F32.PACK_AB R48, R48, R81 ;  /* 0x000000513030723e */ /* 0x000fc400000010ff */
[C---:B------:R-:W-:Y:S01]  /*6a20*/  FFMA.FTZ R155, R78.reuse, R149, -R155 ;  /* 0x000000954e9b7223 */ /* 0x040fe2000001089b */
[----:B------:R-:W-:Y:S01]  /*6a30*/  FFMA.FTZ R82, R78, R49, R82 ;  /* 0x000000314e527223 */ /* 0x000fe20000010052 */
[----:B------:R-:W-:Y:S01]  /*6a40*/  F2FP.BF16.F32.PACK_AB R80, R80, R83 ;  /* 0x000000535050723e */ /* 0x000fe200000010ff */
[----:B------:R-:W-:Y:S01]  /*6a50*/  IMAD.MOV.U32 R81, RZ, RZ, R45 ;  /* 0x000000ffff517224 */ /* 0x000fe200078e002d */
[----:B------:R-:W-:Y:S01]  /*6a60*/  F2FP.BF16.F32.PACK_AB R76, R51, R158 ;  /* 0x0000009e334c723e */ /* 0x000fe200000010ff */
[----:B------:R-:W-:Y:S01]  /*6a70*/  IMAD.MOV.U32 R83, RZ, RZ, R48 ;  /* 0x000000ffff537224 */ /* 0x000fe200078e0030 */
[----:B------:R-:W-:Y:S01]  /*6a80*/  F2FP.BF16.F32.PACK_AB R82, R82, R79 ;  /* 0x0000004f5252723e */ /* 0x000fe200000010ff */
[----:B------:R-:W-:Y:S01]  /*6a90*/  IMAD.MOV.U32 R79, RZ, RZ, R152 ;  /* 0x000000ffff4f7224 */ /* 0x000fe200078e0098 */
[----:B------:R-:W-:-:S07]  /*6aa0*/  F2FP.BF16.F32.PACK_AB R78, R155, R156 ;  /* 0x0000009c9b4e723e */ /* 0x000fce00000010ff */
.L_x_1558:
[----:B------:R-:W-:Y:S05]  /*6ab0*/  BSYNC B2 ;  /* 0x0000000000027941 */ /* 0x000fea0003800000 */
.L_x_1557:
[----:B------:R-:W-:Y:S01]  /*6ac0*/  ISETP.GE.AND P4, PT, R147, R130, PT ;  /* 0x000000829300720c */ /* 0x000fe20003f86270 */
[----:B------:R-:W-:-:S12]  /*6ad0*/  ULDC.64 UR4, c[0x0][0x2e8] ;  /* 0x0000ba0000047ab9 */ /* 0x000fd80000000a00 */
[--C-:B------:R-:W-:Y:S02]  /*6ae0*/  @!P4 SHF.R.S32.HI R44, RZ, 0x1f, R147.reuse ;  /* 0x0000001fff2cc819 */ /* 0x100fe40000011493 */
[----:B------:R-:W-:-:S04]  /*6af0*/  @!P4 IADD3 R122, P5, P6, R96, R122, R147 ;  /* 0x0000007a607ac210 */ /* 0x000fc80007ebe093 */
[----:B------:R-:W-:Y:S02]  /*6b00*/  @!P4 IADD3.X R47, R35, R148, R44, P5, P6 ;  /* 0x00000094232fc210 */ /* 0x000fe40002fec42c */
[----:B------:R-:W-:-:S04]  /*6b10*/  LEA R44, P5, R145, UR4, 0x1 ;  /* 0x00000004912c7c11 */ /* 0x000fc8000f8a08ff */
[----:B------:R-:W-:Y:S02]  /*6b20*/  LEA.HI.X R45, R145, UR5, R146, 0x1, P5 ;  /* 0x00000005912d7c11 */ /* 0x000fe4000a8f0c92 */
[----:B------:R-:W-:-:S03]  /*6b30*/  @!P4 LEA R46, P5, R122, UR4, 0x1 ;  /* 0x000000047a2ecc11 */ /* 0x000fc6000f8a08ff */
[----:B-1----:R1:W-:Y:S01]  /*6b40*/  STG.E.128 desc[UR40][R44.64], R76 ;  /* 0x0000004c2c007986 */ /* 0x0023e2000c101d28 */
[----:B------:R-:W-:-:S05]  /*6b50*/  @!P4 LEA.HI.X R47, R122, UR5, R47, 0x1, P5 ;  /* 0x000000057a2fcc11 */ /* 0x000fca000a8f0c2f */
[----:B--2---:R1:W-:Y:S04]  /*6b60*/  @!P4 STG.E.128 desc[UR40][R46.64], R80 ;  /* 0x000000502e00c986 */ /* 0x0043e8000c101d28 */
.L_x_1556:
[----:B------:R-:W-:Y:S05]  /*6b70*/  BSYNC B1 ;  /* 0x0000000000017941 */ /* 0x000fea0003800000 */
.L_x_1555:
[----:B------:R-:W-:Y:S01]  /*6b80*/  ISETP.GE.OR P4, PT, R213, R113, P2 ;  /* 0x00000071d500720c */ /* 0x000fe20001786670 */
[----:B------:R-:W-:-:S12]  /*6b90*/  BSSY B1, `(.L_x_1559) ;  /* 0x000008a000017945 */ /* 0x000fd80003800000 */
[----:B------:R-:W-:Y:S05]  /*6ba0*/  @P4 BRA `(.L_x_1560) ;  /* 0x0000000800204947 */ /* 0x000fea0003800000 */
[----:B-1----:R-:W3:Y:S01]  /*6bb0*/  LDL R44, [R1+0x10] ;  /* 0x00001000012c7983 */ /* 0x002ee20000100800 */
[----:B--2---:R-:W-:Y:S01]  /*6bc0*/  IMAD.WIDE.U32 R76, R213, R120, R118 ;  /* 0x00000078d54c7225 */ /* 0x004fe200078e0076 */
[----:B------:R-:W-:Y:S01]  /*6bd0*/  SHF.R.U32.HI R47, RZ, 0x3, R199 ;  /* 0x00000003ff2f7819 */ /* 0x000fe200000116c7 */
[----:B------:R-:W-:Y:S01]  /*6be0*/  BSSY B2, `(.L_x_1561) ;  /* 0x0000079000027945 */ /* 0x000fe20003800000 */
[----:B------:R-:W-:Y:S02]  /*6bf0*/  IADD3 R78, P4, P5, R96, R76, R37 ;  /* 0x0000004c604e7210 */ /* 0x000fe40007d9e025 */
        /* <DEDUP_REMOVED lines=12> */
[----:B------:R-:W-:-:S03]  /*6cc0*/  LOP3.LUT R44, R199, 0x38, R81, 0xf8, !PT ;  /* 0x00000038c72c7812 */ /* 0x000fc600078ef851 */
[----:B------:R-:W-:Y:S01]  /*6cd0*/  IMAD.SHL.U32 R46, R45, 0x400, RZ ;  /* 0x000004002d2e7824 */ /* 0x000fe200078e00ff */
[----:B------:R-:W-:-:S04]  /*6ce0*/  LOP3.LUT R45, R44, R47, RZ, 0x3c, !PT ;  /* 0x0000002f2c2d7212 */ /* 0x000fc800078e3cff */
[----:B------:R-:W-:-:S04]  /*6cf0*/  LOP3.LUT R46, R46, 0x7fffe000, RZ, 0xc0, !PT ;  /* 0x7fffe0002e2e7812 */ /* 0x000fc800078ec0ff */
[----:B------:R-:W-:Y:S01]  /*6d00*/  IADD3 R47, R45, R46, R202 ;  /* 0x0000002e2d2f7210 */ /* 0x000fe20007ffe0ca */
[----:B------:R-:W-:-:S04]  /*6d10*/  IMAD R45, R184, 0x4000, R108 ;  /* 0x00004000b82d7824 */ /* 0x000fc800078e026c */
[----:B------:R-:W-:Y:S02]  /*6d20*/  IMAD R47, R184, 0x4000, R47 ;  /* 0x00004000b82f7824 */ /* 0x000fe400078e022f */
[--C-:B------:R-:W-:Y:S02]  /*6d30*/  IMAD R45, R45, 0x2, R2.reuse ;  /* 0x000000022d2d7824 */ /* 0x100fe400078e0202 */
[----:B------:R-:W-:-:S04]  /*6d40*/  IMAD R48, R47, 0x2, R2 ;  /* 0x000000022f307824 */ /* 0x000fc800078e0202 */
[----:B------:R-:W1:Y:S04]  /*6d50*/  LDS.128 R44, [R45+0x18400] ;  /* 0x018400002d2c7984 */ /* 0x000e680000000c00 */
[----:B------:R-:W2:Y:S01]  /*6d60*/  LDS.128 R48, [R48+0x18400] ;  /* 0x0184000030307984 */ /* 0x000ea20000000c00 */
[----:B------:R-:W-:Y:S05]  /*6d70*/  @P3 BRA `(.L_x_1562) ;  /* 0x00000004007c3947 */ /* 0x000fea0003800000 */
[----:B------:R-:W-:Y:S01]  /*6d80*/  SHF.R.U32.HI R83, RZ, 0x10, R57 ;  /* 0x00000010ff537819 */ /* 0x000fe20000011639 */
[----:B-1----:R-:W-:Y:S01]  /*6d90*/  IMAD.U32 R82, R45, 0x10000, RZ ;  /* 0x000100002d527824 */ /* 0x002fe200078e00ff */
[----:B------:R-:W-:Y:S02]  /*6da0*/  SHF.R.U32.HI R123, RZ, 0x10, R53 ;  /* 0x00000010ff7b7819 */ /* 0x000fe40000011635 */
[----:B------:R-:W-:Y:S01]  /*6db0*/  PRMT R168, R168, 0x5410, R83 ;  /* 0x00005410a8a87816 */ /* 0x000fe20000000053 */
[C---:B--2---:R-:W-:Y:S01]  /*6dc0*/  IMAD.U32 R83, R49.reuse, 0x10000, RZ ;  /* 0x0001000031537824 */ /* 0x044fe200078e00ff */
[----:B------:R-:W-:Y:S02]  /*6dd0*/  PRMT R164, R164, 0x5410, R123 ;  /* 0x00005410a4a47816 */ /* 0x000fe4000000007b */
[----:B------:R-:W-:Y:S01]  /*6de0*/  LOP3.LUT R49, R49, 0xffff0000, RZ, 0xc0, !PT ;  /* 0xffff000031317812 */ /* 0x000fe200078ec0ff */
[C---:B------:R-:W-:Y:S01]  /*6df0*/  IMAD.U32 R123, R168.reuse, 0x10000, RZ ;  /* 0x00010000a87b7824 */ /* 0x040fe200078e00ff */
[----:B------:R-:W-:Y:S01]  /*6e00*/  LOP3.LUT R168, R168, 0xffff0000, RZ, 0xc0, !PT ;  /* 0xffff0000a8a87812 */ /* 0x000fe200078ec0ff */
[C---:B------:R-:W-:Y:S01]  /*6e10*/  IMAD.U32 R122, R164.reuse, 0x10000, RZ ;  /* 0x00010000a47a7824 */ /* 0x040fe200078e00ff */
[----:B------:R-:W-:Y:S01]  /*6e20*/  LOP3.LUT R164, R164, 0xffff0000, RZ, 0xc0, !PT ;  /* 0xffff0000a4a47812 */ /* 0x000fe200078ec0ff */
[-C--:B------:R-:W-:Y:S01]  /*6e30*/  FMUL.FTZ R145, R83, R123.reuse ;  /* 0x0000007b53917220 */ /* 0x080fe20000410000 */
[----:B------:R-:W-:Y:S01]  /*6e40*/  LOP3.LUT R45, R45, 0xffff0000, RZ, 0xc0, !PT ;  /* 0xffff00002d2d7812 */ /* 0x000fe200078ec0ff */
[-C--:B------:R-:W-:Y:S01]  /*6e50*/  FMUL.FTZ R146, R83, R122.reuse ;  /* 0x0000007a53927220 */ /* 0x080fe20000410000 */
[----:B------:R-:W-:Y:S01]  /*6e60*/  SHF.R.U64 R53, R52, 0x10, R53 ;  /* 0x0000001034357819 */ /* 0x000fe20000001235 */
[C---:B------:R-:W-:Y:S01]  /*6e70*/  FFMA.FTZ R122, R82.reuse, R122, -R145 ;  /* 0x0000007a527a7223 */ /* 0x040fe20000010891 */
[C---:B------:R-:W-:Y:S01]  /*6e80*/  FMUL.FTZ R83, R49.reuse, R164 ;  /* 0x000000a431537220 */ /* 0x040fe20000410000 */
[----:B------:R-:W-:Y:S01]  /*6e90*/  FFMA.FTZ R82, R82, R123, R146 ;  /* 0x0000007b52527223 */ /* 0x000fe20000010092 */
[----:B------:R-:W-:Y:S01]  /*6ea0*/  FMUL.FTZ R146, R49, R168 ;  /* 0x000000a831927220 */ /* 0x000fe20000410000 */
[C---:B------:R-:W-:Y:S01]  /*6eb0*/  IMAD.U32 R145, R51.reuse, 0x10000, RZ ;  /* 0x0001000033917824 */ /* 0x040fe200078e00ff */
[----:B------:R-:W-:Y:S01]  /*6ec0*/  LOP3.LUT R51, R51, 0xffff0000, RZ, 0xc0, !PT ;  /* 0xffff000033337812 */ /* 0x000fe200078ec0ff */
[----:B------:R-:W-:-:S02]  /*6ed0*/  IMAD.U32 R123, R47, 0x10000, RZ ;  /* 0x000100002f7b7824 */ /* 0x000fc400078e00ff */
[C---:B------:R-:W-:Y:S01]  /*6ee0*/  FFMA.FTZ R49, R45.reuse, R164, -R146 ;  /* 0x000000a42d317223 */ /* 0x040fe20000010892 */
[----:B------:R-:W-:Y:S01]  /*6ef0*/  FFMA.FTZ R45, R45, R168, R83 ;  /* 0x000000a82d2d7223 */ /* 0x000fe20000010053 */
[----:B------:R-:W-:Y:S02]  /*6f00*/  SHF.R.U32.HI R83, RZ, 0x10, R59 ;  /* 0x00000010ff537819 */ /* 0x000fe4000001163b */
[----:B------:R-:W-:Y:S02]  /*6f10*/  SHF.R.U32.HI R146, RZ, 0x10, R55 ;  /* 0x00000010ff927819 */ /* 0x000fe40000011637 */
[----:B------:R-:W-:Y:S02]  /*6f20*/  PRMT R166, R166, 0x5410, R83 ;  /* 0x00005410a6a67816 */ /* 0x000fe40000000053 */
[----:B------:R-:W-:Y:S02]  /*6f30*/  PRMT R161, R161, 0x5410, R146 ;  /* 0x00005410a1a17816 */ /* 0x000fe40000000092 */
[----:B------:R-:W-:Y:S01]  /*6f40*/  LOP3.LUT R52, R47, 0xffff0000, RZ, 0xc0, !PT ;  /* 0xffff00002f347812 */ /* 0x000fe200078ec0ff */
[C---:B------:R-:W-:Y:S01]  /*6f50*/  IMAD.U32 R146, R166.reuse, 0x10000, RZ ;  /* 0x00010000a6927824 */ /* 0x040fe200078e00ff */
[----:B------:R-:W-:Y:S01]  /*6f60*/  LOP3.LUT R166, R166, 0xffff0000, RZ, 0xc0, !PT ;  /* 0xffff0000a6a67812 */ /* 0x000fe200078ec0ff */
[----:B------:R-:W-:Y:S01]  /*6f70*/  IMAD.U32 R148, R161, 0x10000, RZ ;  /* 0x00010000a1947824 */ /* 0x000fe200078e00ff */
[----:B------:R-:W-:Y:S01]  /*6f80*/  PRMT R162, R162, 0x5410, R53 ;  /* 0x00005410a2a27816 */ /* 0x000fe20000000035 */
[C---:B------:R-:W-:Y:S01]  /*6f90*/  FMUL.FTZ R150, R145.reuse, R146 ;  /* 0x0000009291967220 */ /* 0x040fe20000410000 */
[----:B------:R-:W-:Y:S01]  /*6fa0*/  SHF.R.U64 R55, R54, 0x10, R55 ;  /* 0x0000001036377819 */ /* 0x000fe20000001237 */
[----:B------:R-:W-:Y:S01]  /*6fb0*/  FMUL.FTZ R145, R145, R148 ;  /* 0x0000009491917220 */ /* 0x000fe20000410000 */
[----:B------:R-:W-:Y:S01]  /*6fc0*/  FMUL.FTZ R47, R51, R166 ;  /* 0x000000a6332f7220 */ /* 0x000fe20000410000 */
[C---:B------:R-:W-:Y:S01]  /*6fd0*/  FFMA.FTZ R83, R123.reuse, R148, -R150 ;  /* 0x000000947b537223 */ /* 0x040fe20000010896 */
[----:B------:R-:W-:Y:S01]  /*6fe0*/  LOP3.LUT R54, R48, 0xffff0000, RZ, 0xc0, !PT ;  /* 0xffff000030367812 */ /* 0x000fe200078ec0ff */
[----:B------:R-:W-:Y:S01]  /*6ff0*/  FFMA.FTZ R123, R123, R146, R145 ;  /* 0x000000927b7b7223 */ /* 0x000fe20000010091 */
[----:B------:R-:W-:-:S02]  /*7000*/  SHF.R.U64 R146, R56, 0x10, R57 ;  /* 0x0000001038927819 */ /* 0x000fc40000001239 */
[----:B------:R-:W-:Y:S02]  /*7010*/  LOP3.LUT R56, R161, 0xffff0000, RZ, 0xc0, !PT ;  /* 0xffff0000a1387812 */ /* 0x000fe400078ec0ff */
[----:B------:R-:W-:Y:S01]  /*7020*/  PRMT R167, R167, 0x5410, R146 ;  /* 0x00005410a7a77816 */ /* 0x000fe20000000092 */
[----:B------:R-:W-:Y:S01]  /*7030*/  IMAD.U32 R146, R162, 0x10000, RZ ;  /* 0x00010000a2927824 */ /* 0x000fe200078e00ff */
[----:B------:R-:W-:Y:S01]  /*7040*/  SHF.R.U64 R58, R58, 0x10, R59 ;  /* 0x000000103a3a7819 */ /* 0x000fe2000000123b */
[-C--:B------:R-:W-:Y:S01]  /*7050*/  FMUL.FTZ R51, R51, R56.reuse ;  /* 0x0000003833337220 */ /* 0x080fe20000410000 */
[C---:B------:R-:W-:Y:S01]  /*7060*/  FFMA.FTZ R56, R52.reuse, R56, -R47 ;  /* 0x0000003834387223 */ /* 0x040fe2000001082f */
[C---:B------:R-:W-:Y:S01]  /*7070*/  IMAD.U32 R148, R167.reuse, 0x10000, RZ ;  /* 0x00010000a7947824 */ /* 0x040fe200078e00ff */
[----:B------:R-:W-:Y:S01]  /*7080*/  LOP3.LUT R167, R167, 0xffff0000, RZ, 0xc0, !PT ;  /* 0xffff0000a7a77812 */ /* 0x000fe200078ec0ff */
[----:B------:R-:W-:Y:S01]  /*7090*/  FFMA.FTZ R52, R52, R166, R51 ;  /* 0x000000a634347223 */ /* 0x000fe20000010033 */
[----:B------:R-:W-:Y:S01]  /*70a0*/  IMAD.U32 R51, R48, 0x10000, RZ ;  /* 0x0001000030337824 */ /* 0x000fe200078e00ff */
[----:B------:R-:W-:Y:S01]  /*70b0*/  LOP3.LUT R57, R162, 0xffff0000, RZ, 0xc0, !PT ;  /* 0xffff0000a2397812 */ /* 0x000fe200078ec0ff */
[C---:B------:R-:W-:Y:S01]  /*70c0*/  IMAD.U32 R47, R44.reuse, 0x10000, RZ ;  /* 0x000100002c2f7824 */ /* 0x040fe200078e00ff */
[----:B------:R-:W-:Y:S01]  /*70d0*/  LOP3.LUT R44, R44, 0xffff0000, RZ, 0xc0, !PT ;  /* 0xffff00002c2c7812 */ /* 0x000fe200078ec0ff */
[C---:B------:R-:W-:Y:S01]  /*70e0*/  FMUL.FTZ R150, R51.reuse, R148 ;  /* 0x0000009433967220 */ /* 0x040fe20000410000 */
[-C--:B------:R-:W-:Y:S01]  /*70f0*/  FMUL.FTZ R53, R51, R146.reuse ;  /* 0x0000009233357220 */ /* 0x080fe20000410000 */
[C---:B------:R-:W-:Y:S01]  /*7100*/  FMUL.FTZ R59, R54.reuse, R167 ;  /* 0x000000a7363b7220 */ /* 0x040fe20000410000 */
[----:B------:R-:W-:Y:S01]  /*7110*/  PRMT R165, R165, 0x5410, R58 ;  /* 0x00005410a5a57816 */ /* 0x000fe2000000003a */
[C---:B------:R-:W-:Y:S01]  /*7120*/  FFMA.FTZ R51, R47.reuse, R146, -R150 ;  /* 0x000000922f337223 */ /* 0x040fe20000010896 */
[----:B------:R-:W-:Y:S01]  /*7130*/  FFMA.FTZ R47, R47, R148, R53 ;  /* 0x000000942f2f7223 */ /* 0x000fe20000010035 */
[-C--:B------:R-:W-:Y:S01]  /*7140*/  FMUL.FTZ R145, R54, R57.reuse ;  /* 0x0000003936917220 */ /* 0x080fe20000410000 */
[C---:B------:R-:W-:Y:S01]  /*7150*/  IMAD.U32 R48, R46.reuse, 0x10000, RZ ;  /* 0x000100002e307824 */ /* 0x040fe200078e00ff */
[----:B------:R-:W-:Y:S01]  /*7160*/  LOP3.LUT R53, R46, 0xffff0000, RZ, 0xc0, !PT ;  /* 0xffff00002e357812 */ /* 0x000fe200078ec0ff */
[----:B------:R-:W-:Y:S01]  /*7170*/  FFMA.FTZ R54, R44, R57, -R59 ;  /* 0x000000392c367223 */ /* 0x000fe2000001083b */
[----:B------:R-:W-:Y:S01]  /*7180*/  PRMT R160, R160, 0x5410, R55 ;  /* 0x00005410a0a07816 */ /* 0x000fe20000000037 */
[C---:B------:R-:W-:Y:S01]  /*7190*/  IMAD.U32 R46, R50.reuse, 0x10000, RZ ;  /* 0x00010000322e7824 */ /* 0x040fe200078e00ff */
[----:B------:R-:W-:Y:S01]  /*71a0*/  LOP3.LUT R50, R50, 0xffff0000, RZ, 0xc0, !PT ;  /* 0xffff000032327812 */ /* 0x000fe200078ec0ff */
[C---:B------:R-:W-:Y:S01]  /*71b0*/  IMAD.U32 R57, R165.reuse, 0x10000, RZ ;  /* 0x00010000a5397824 */ /* 0x040fe200078e00ff */
[----:B------:R-:W-:Y:S01]  /*71c0*/  LOP3.LUT R165, R165, 0xffff0000, RZ, 0xc0, !PT ;  /* 0xffff0000a5a57812 */ /* 0x000fe200078ec0ff */
[C---:B------:R-:W-:Y:S01]  /*71d0*/  IMAD.U32 R55, R160.reuse, 0x10000, RZ ;  /* 0x00010000a0377824 */ /* 0x040fe200078e00ff */
[----:B------:R-:W-:Y:S01]  /*71e0*/  LOP3.LUT R160, R160, 0xffff0000, RZ, 0xc0, !PT ;  /* 0xffff0000a0a07812 */ /* 0x000fe200078ec0ff */
[----:B------:R-:W-:Y:S01]  /*71f0*/  FMUL.FTZ R59, R46, R57 ;  /* 0x000000392e3b7220 */ /* 0x000fe20000410000 */
[----:B------:R-:W-:Y:S01]  /*7200*/  FFMA.FTZ R44, R44, R167, R145 ;  /* 0x000000a72c2c7223 */ /* 0x000fe20000010091 */
[----:B------:R-:W-:Y:S01]  /*7210*/  FMUL.FTZ R58, R50, R165 ;  /* 0x000000a5323a7220 */ /* 0x000fe20000410000 */
[-C--:B------:R-:W-:Y:S01]  /*7220*/  FMUL.FTZ R46, R46, R55.reuse ;  /* 0x000000372e2e7220 */ /* 0x080fe20000410000 */
[-C--:B------:R-:W-:Y:S01]  /*7230*/  FMUL.FTZ R50, R50, R160.reuse ;  /* 0x000000a032327220 */ /* 0x080fe20000410000 */
[C---:B------:R-:W-:Y:S01]  /*7240*/  FFMA.FTZ R59, R48.reuse, R55, -R59 ;  /* 0x00000037303b7223 */ /* 0x040fe2000001083b */
[C---:B------:R-:W-:Y:S01]  /*7250*/  FFMA.FTZ R58, R53.reuse, R160, -R58 ;  /* 0x000000a0353a7223 */ /* 0x040fe2000001083a */
[----:B------:R-:W-:Y:S01]  /*7260*/  FFMA.FTZ R46, R48, R57, R46 ;  /* 0x00000039302e7223 */ /* 0x000fe2000001002e */
[----:B------:R-:W-:Y:S01]  /*7270*/  F2FP.BF16.F32.PACK_AB R48, R54, R51 ;  /* 0x000000333630723e */ /* 0x000fe200000010ff */
[----:B------:R-:W-:Y:S01]  /*7280*/  FFMA.FTZ R53, R53, R165, R50 ;  /* 0x000000a535357223 */ /* 0x000fe20000010032 */
[----:B------:R-:W-:-:S02]  /*7290*/  F2FP.BF16.F32.PACK_AB R49, R49, R122 ;  /* 0x0000007a3131723e */ /* 0x000fc400000010ff */
        /* <DEDUP_REMOVED lines=10> */
[----:B------:R-:W-:-:S02]  /*7340*/  IMAD.MOV.U32 R47, RZ, RZ, R56 ;  /* 0x000000ffff2f7224 */ /* 0x000fc400078e0038 */
[----:B------:R-:W-:Y:S02]  /*7350*/  IMAD.MOV.U32 R46, RZ, RZ, R59 ;  /* 0x000000ffff2e7224 */ /* 0x000fe400078e003b */
[----:B------:R-:W-:-:S07]  /*7360*/  IMAD.MOV.U32 R51, RZ, RZ, R52 ;  /* 0x000000ffff337224 */ /* 0x000fce00078e0034 */
.L_x_1562:
[----:B------:R-:W-:Y:S05]  /*7370*/  BSYNC B2 ;  /* 0x0000000000027941 */ /* 0x000fea0003800000 */
.L_x_1561:
        /* <DEDUP_REMOVED lines=11> */
.L_x_1560:
[----:B------:R-:W-:Y:S05]  /*7430*/  BSYNC B1 ;  /* 0x0000000000017941 */ /* 0x000fea0003800000 */
.L_x_1559:
[----:B------:R-:W-:Y:S01]  /*7440*/  ISETP.GE.OR P4, PT, R212, R113, P2 ;  /* 0x00000071d400720c */ /* 0x000fe20001786670 */
[----:B------:R-:W-:-:S12]  /*7450*/  BSSY B1, `(.L_x_1563) ;  /* 0x0000085000017945 */ /* 0x000fd80003800000 */
[----:B------:R-:W-:Y:S05]  /*7460*/  @P4 BRA `(.L_x_1564) ;  /* 0x00000008000c4947 */ /* 0x000fea0003800000 */
[----:B-1-3--:R-:W3:Y:S01]  /*7470*/  LDL R44, [R1+0x10] ;  /* 0x00001000012c7983 */ /* 0x00aee20000100800 */
        /* <DEDUP_REMOVED lines=28> */
[----:B------:R-:W-:Y:S02]  /*7640*/  SHF.R.U32.HI R81, RZ, 0x10, R65 ;  /* 0x00000010ff517819 */ /* 0x000fe40000011641 */
[--C-:B------:R-:W-:Y:S02]  /*7650*/  SHF.R.U32.HI R80, RZ, 0x10, R61.reuse ;  /* 0x00000010ff507819 */ /* 0x100fe4000001163d */
[----:B------:R-:W-:Y:S01]  /*7660*/  SHF.R.U64 R76, R60, 0x10, R61 ;  /* 0x000000103c4c7819 */ /* 0x000fe2000000123d */
[----:B-1----:R-:W-:Y:S01]  /*7670*/  IMAD.U32 R61, R47, 0x10000, RZ ;  /* 0x000100002f3d7824 */ /* 0x002fe200078e00ff */
[----:B------:R-:W-:Y:S02]  /*7680*/  PRMT R144, R144, 0x5410, R81 ;  /* 0x0000541090907816 */ /* 0x000fe40000000051 */
[----:B------:R-:W-:Y:S01]  /*7690*/  SHF.R.U64 R64, R64, 0x10, R65 ;  /* 0x0000001040407819 */ /* 0x000fe20000001241 */
[----:B--2---:R-:W-:Y:S01]  /*76a0*/  IMAD.U32 R65, R51, 0x10000, RZ ;  /* 0x0001000033417824 */ /* 0x004fe200078e00ff */
[----:B------:R-:W-:-:S02]  /*76b0*/  PRMT R153, R153, 0x5410, R80 ;  /* 0x0000541099997816 */ /* 0x000fc40000000050 */
[----:B------:R-:W-:Y:S02]  /*76c0*/  SHF.R.U32.HI R77, RZ, 0x10, R67 ;  /* 0x00000010ff4d7819 */ /* 0x000fe40000011643 */
[----:B------:R-:W-:Y:S02]  /*76d0*/  SHF.R.U32.HI R79, RZ, 0x10, R63 ;  /* 0x00000010ff4f7819 */ /* 0x000fe4000001163f */
[----:B------:R-:W-:Y:S01]  /*76e0*/  SHF.R.U64 R66, R66, 0x10, R67 ;  /* 0x0000001042427819 */ /* 0x000fe20000001243 */
[----:B------:R-:W-:Y:S01]  /*76f0*/  IMAD.U32 R67, R49, 0x10000, RZ ;  /* 0x0001000031437824 */ /* 0x000fe200078e00ff */
[----:B------:R-:W-:Y:S01]  /*7700*/  PRMT R157, R157, 0x5410, R76 ;  /* 0x000054109d9d7816 */ /* 0x000fe2000000004c */
[----:B------:R-:W-:Y:S01]  /*7710*/  IMAD.U32 R76, R144, 0x10000, RZ ;  /* 0x00010000904c7824 */ /* 0x000fe200078e00ff */
[----:B------:R-:W-:Y:S01]  /*7720*/  PRMT R143, R143, 0x5410, R64 ;  /* 0x000054108f8f7816 */ /* 0x000fe20000000040 */
[----:B------:R-:W-:Y:S01]  /*7730*/  IMAD.U32 R64, R153, 0x10000, RZ ;  /* 0x0001000099407824 */ /* 0x000fe200078e00ff */
[----:B------:R-:W-:Y:S01]  /*7740*/  SHF.R.U64 R78, R62, 0x10, R63 ;  /* 0x000000103e4e7819 */ /* 0x000fe2000000123f */
[----:B------:R-:W-:Y:S01]  /*7750*/  IMAD.U32 R62, R45, 0x10000, RZ ;  /* 0x000100002d3e7824 */ /* 0x000fe200078e00ff */
[----:B------:R-:W-:-:S02]  /*7760*/  PRMT R142, R142, 0x5410, R77 ;  /* 0x000054108e8e7816 */ /* 0x000fc4000000004d */
[----:B------:R-:W-:Y:S01]  /*7770*/  LOP3.LUT R63, R49, 0xffff0000, RZ, 0xc0, !PT ;  /* 0xffff0000313f7812 */ /* 0x000fe200078ec0ff */
[----:B------:R-:W-:Y:S01]  /*7780*/  IMAD.U32 R49, R48, 0x10000, RZ ;  /* 0x0001000030317824 */ /* 0x000fe200078e00ff */
[----:B------:R-:W-:Y:S01]  /*7790*/  PRMT R140, R140, 0x5410, R79 ;  /* 0x000054108c8c7816 */ /* 0x000fe2000000004f */
[C---:B------:R-:W-:Y:S01]  /*77a0*/  FMUL.FTZ R79, R67.reuse, R76 ;  /* 0x0000004c434f7220 */ /* 0x040fe20000410000 */
[----:B------:R-:W-:Y:S01]  /*77b0*/  LOP3.LUT R144, R144, 0xffff0000, RZ, 0xc0, !PT ;  /* 0xffff000090907812 */ /* 0x000fe200078ec0ff */
[-C--:B------:R-:W-:Y:S01]  /*77c0*/  FMUL.FTZ R67, R67, R64.reuse ;  /* 0x0000004043437220 */ /* 0x080fe20000410000 */
[----:B------:R-:W-:Y:S01]  /*77d0*/  LOP3.LUT R153, R153, 0xffff0000, RZ, 0xc0, !PT ;  /* 0xffff000099997812 */ /* 0x000fe200078ec0ff */
[----:B------:R-:W-:Y:S01]  /*77e0*/  FFMA.FTZ R64, R62, R64, -R79 ;  /* 0x000000403e407223 */ /* 0x000fe2000001084f */
[----:B------:R-:W-:Y:S01]  /*77f0*/  PRMT R151, R151, 0x5410, R78 ;  /* 0x0000541097977816 */ /* 0x000fe2000000004e */
[----:B------:R-:W-:Y:S01]  /*7800*/  IMAD.U32 R78, R142, 0x10000, RZ ;  /* 0x000100008e4e7824 */ /* 0x000fe200078e00ff */
[----:B------:R-:W-:Y:S01]  /*7810*/  LOP3.LUT R60, R45, 0xffff0000, RZ, 0xc0, !PT ;  /* 0xffff00002d3c7812 */ /* 0x000fe200078ec0ff */
[----:B------:R-:W-:Y:S01]  /*7820*/  FMUL.FTZ R77, R63, R144 ;  /* 0x000000903f4d7220 */ /* 0x000fe20000410000 */
[----:B------:R-:W-:Y:S01]  /*7830*/  PRMT R141, R141, 0x5410, R66 ;  /* 0x000054108d8d7816 */ /* 0x000fe20000000042 */
[----:B------:R-:W-:Y:S01]  /*7840*/  FFMA.FTZ R62, R62, R76, R67 ;  /* 0x0000004c3e3e7223 */ /* 0x000fe20000010043 */
[----:B------:R-:W-:-:S02]  /*7850*/  IMAD.U32 R66, R140, 0x10000, RZ ;  /* 0x000100008c427824 */ /* 0x000fc400078e00ff */
[-C--:B------:R-:W-:Y:S01]  /*7860*/  FMUL.FTZ R67, R63, R153.reuse ;  /* 0x000000993f437220 */ /* 0x080fe20000410000 */
[C---:B------:R-:W-:Y:S01]  /*7870*/  FMUL.FTZ R76, R65.reuse, R78 ;  /* 0x0000004e414c7220 */ /* 0x040fe20000410000 */
[C---:B------:R-:W-:Y:S01]  /*7880*/  FFMA.FTZ R63, R60.reuse, R153, -R77 ;  /* 0x000000993c3f7223 */ /* 0x040fe2000001084d */
[----:B------:R-:W-:Y:S01]  /*7890*/  FMUL.FTZ R77, R65, R66 ;  /* 0x00000042414d7220 */ /* 0x000fe20000410000 */
[----:B------:R-:W-:Y:S01]  /*78a0*/  LOP3.LUT R51, R51, 0xffff0000, RZ, 0xc0, !PT ;  /* 0xffff000033337812 */ /* 0x000fe200078ec0ff */
[----:B------:R-:W-:Y:S01]  /*78b0*/  FFMA.FTZ R65, R60, R144, R67 ;  /* 0x000000903c417223 */ /* 0x000fe20000010043 */
[----:B------:R-:W-:Y:S01]  /*78c0*/  LOP3.LUT R142, R142, 0xffff0000, RZ, 0xc0, !PT ;  /* 0xffff00008e8e7812 */ /* 0x000fe200078ec0ff */
[----:B------:R-:W-:Y:S01]  /*78d0*/  FFMA.FTZ R60, R61, R66, -R76 ;  /* 0x000000423d3c7223 */ /* 0x000fe2000001084c */
[----:B------:R-:W-:Y:S01]  /*78e0*/  LOP3.LUT R140, R140, 0xffff0000, RZ, 0xc0, !PT ;  /* 0xffff00008c8c7812 */ /* 0x000fe200078ec0ff */
[----:B------:R-:W-:Y:S01]  /*78f0*/  IMAD.U32 R76, R143, 0x10000, RZ ;  /* 0x000100008f4c7824 */ /* 0x000fe200078e00ff */
[----:B------:R-:W-:Y:S01]  /*7900*/  LOP3.LUT R58, R47, 0xffff0000, RZ, 0xc0, !PT ;  /* 0xffff00002f3a7812 */ /* 0x000fe200078ec0ff */
[----:B------:R-:W-:-:S02]  /*7910*/  IMAD.U32 R66, R157, 0x10000, RZ ;  /* 0x000100009d427824 */ /* 0x000fc400078e00ff */
[----:B------:R-:W-:Y:S01]  /*7920*/  FFMA.FTZ R61, R61, R78, R77 ;  /* 0x0000004e3d3d7223 */ /* 0x000fe2000001004d */
[----:B------:R-:W-:Y:S01]  /*7930*/  LOP3.LUT R48, R48, 0xffff0000, RZ, 0xc0, !PT ;  /* 0xffff000030307812 */ /* 0x000fe200078ec0ff */
[C---:B------:R-:W-:Y:S01]  /*7940*/  FMUL.FTZ R67, R51.reuse, R142 ;  /* 0x0000008e33437220 */ /* 0x040fe20000410000 */
[----:B------:R-:W-:Y:S01]  /*7950*/  FMUL.FTZ R77, R51, R140 ;  /* 0x0000008c334d7220 */ /* 0x000fe20000410000 */
[----:B------:R-:W-:Y:S01]  /*7960*/  LOP3.LUT R143, R143, 0xffff0000, RZ, 0xc0, !PT ;  /* 0xffff00008f8f7812 */ /* 0x000fe200078ec0ff */
[----:B------:R-:W-:Y:S01]  /*7970*/  FMUL.FTZ R78, R49, R76 ;  /* 0x0000004c314e7220 */ /* 0x000fe20000410000 */
[----:B------:R-:W-:Y:S01]  /*7980*/  LOP3.LUT R157, R157, 0xffff0000, RZ, 0xc0, !PT ;  /* 0xffff00009d9d7812 */ /* 0x000fe200078ec0ff */
[C---:B------:R-:W-:Y:S02]  /*7990*/  IMAD.U32 R45, R44.reuse, 0x10000, RZ ;  /* 0x000100002c2d7824 */ /* 0x040fe400078e00ff */
[----:B------:R-:W-:Y:S01]  /*79a0*/  FMUL.FTZ R49, R49, R66 ;  /* 0x0000004231317220 */ /* 0x000fe20000410000 */
[----:B------:R-:W-:Y:S01]  /*79b0*/  LOP3.LUT R44, R44, 0xffff0000, RZ, 0xc0, !PT ;  /* 0xffff00002c2c7812 */ /* 0x000fe200078ec0ff */
[C---:B------:R-:W-:Y:S01]  /*79c0*/  FFMA.FTZ R51, R58.reuse, R140, -R67 ;  /* 0x0000008c3a337223 */ /* 0x040fe20000010843 */
[----:B------:R-:W-:Y:S01]  /*79d0*/  FFMA.FTZ R142, R58, R142, R77 ;  /* 0x0000008e3a8e7223 */ /* 0x000fe2000001004d */
[C---:B------:R-:W-:Y:S01]  /*79e0*/  IMAD.U32 R47, R46.reuse, 0x10000, RZ ;  /* 0x000100002e2f7824 */ /* 0x040fe200078e00ff */
[----:B------:R-:W-:Y:S01]  /*79f0*/  LOP3.LUT R59, R46, 0xffff0000, RZ, 0xc0, !PT ;  /* 0xffff00002e3b7812 */ /* 0x000fe200078ec0ff */
[C---:B------:R-:W-:Y:S01]  /*7a00*/  FMUL.FTZ R67, R48.reuse, R143 ;  /* 0x0000008f30437220 */ /* 0x040fe20000410000 */
[----:B------:R-:W-:Y:S01]  /*7a10*/  FMUL.FTZ R77, R48, R157 ;  /* 0x0000009d304d7220 */ /* 0x000fe20000410000 */
[----:B------:R-:W-:-:S02]  /*7a20*/  IMAD.U32 R46, R50, 0x10000, RZ ;  /* 0x00010000322e7824 */ /* 0x000fc400078e00ff */
[C---:B------:R-:W-:Y:S01]  /*7a30*/  FFMA.FTZ R78, R45.reuse, R66, -R78 ;  /* 0x000000422d4e7223 */ /* 0x040fe2000001084e */
[----:B------:R-:W-:Y:S01]  /*7a40*/  FFMA.FTZ R49, R45, R76, R49 ;  /* 0x0000004c2d317223 */ /* 0x000fe20000010031 */
[----:B------:R-:W-:Y:S01]  /*7a50*/  IMAD.U32 R48, R141, 0x10000, RZ ;  /* 0x000100008d307824 */ /* 0x000fe200078e00ff */
[----:B------:R-:W-:Y:S01]  /*7a60*/  LOP3.LUT R50, R50, 0xffff0000, RZ, 0xc0, !PT ;  /* 0xffff000032327812 */ /* 0x000fe200078ec0ff */
[----:B------:R-:W-:Y:S01]  /*7a70*/  IMAD.U32 R45, R151, 0x10000, RZ ;  /* 0x00010000972d7824 */ /* 0x000fe200078e00ff */
[----:B------:R-:W-:Y:S01]  /*7a80*/  LOP3.LUT R141, R141, 0xffff0000, RZ, 0xc0, !PT ;  /* 0xffff00008d8d7812 */ /* 0x000fe200078ec0ff */
[C---:B------:R-:W-:Y:S01]  /*7a90*/  FFMA.FTZ R67, R44.reuse, R157, -R67 ;  /* 0x0000009d2c437223 */ /* 0x040fe20000010843 */
[----:B------:R-:W-:Y:S01]  /*7aa0*/  LOP3.LUT R151, R151, 0xffff0000, RZ, 0xc0, !PT ;  /* 0xffff000097977812 */ /* 0x000fe200078ec0ff */
[----:B------:R-:W-:Y:S01]  /*7ab0*/  FFMA.FTZ R44, R44, R143, R77 ;  /* 0x0000008f2c2c7223 */ /* 0x000fe2000001004d */
[CC--:B------:R-:W-:Y:S01]  /*7ac0*/  FMUL.FTZ R58, R46.reuse, R48.reuse ;  /* 0x000000302e3a7220 */ /* 0x0c0fe20000410000 */
[----:B------:R-:W-:Y:S01]  /*7ad0*/  FMUL.FTZ R77, R46, R45 ;  /* 0x0000002d2e4d7220 */ /* 0x000fe20000410000 */
        /* <DEDUP_REMOVED lines=16> */
.L_x_1566:
[----:B------:R-:W-:Y:S05]  /*7be0*/  BSYNC B2 ;  /* 0x0000000000027941 */ /* 0x000fea0003800000 */
.L_x_1565:
        /* <DEDUP_REMOVED lines=11> */
.L_x_1564:
[----:B------:R-:W-:Y:S05]  /*7ca0*/  BSYNC B1 ;  /* 0x0000000000017941 */ /* 0x000fea0003800000 */
.L_x_1563:
[C---:B------:R-:W-:Y:S01]  /*7cb0*/  ISETP.GE.OR P4, PT, R211.reuse, R113, P2 ;  /* 0x00000071d300720c */ /* 0x040fe20001786670 */
[-C--:B-1234-:R-:W-:Y:S02]  /*7cc0*/  IMAD R44, R114, R120.reuse, RZ ;  /* 0x00000078722c7224 */ /* 0x09efe400078e02ff */
[----:B------:R-:W-:-:S04]  /*7cd0*/  IMAD.WIDE.U32 R118, R211, R120, R118 ;  /* 0x00000078d3767225 */ /* 0x000fc800078e0076 */
[----:B------:R-:W-:-:S06]  /*7ce0*/  IMAD R121, R211, R121, R44 ;  /* 0x00000079d3797224 */ /* 0x000fcc00078e022c */
[----:B------:R-:W-:Y:S05]  /*7cf0*/  @P4 BRA `(.L_x_1543) ;  /* 0x0000000c00884947 */ /* 0x000fea0003800000 */
[----:B------:R-:W2:Y:S01]  /*7d00*/  LDL R45, [R1+0x10] ;  /* 0x00001000012d7983 */ /* 0x000ea20000100800 */
[----:B------:R-:W1:Y:S01]  /*7d10*/  LDC.64 R52, c[0x0][0x2e8] ;  /* 0x0000ba00ff347b82 */ /* 0x000e620000000a00 */
[----:B------:R-:W-:Y:S01]  /*7d20*/  IMAD.IADD R56, R119, 0x1, R121 ;  /* 0x0000000177387824 */ /* 0x000fe200078e0279 */
[----:B------:R-:W-:Y:S01]  /*7d30*/  IADD3 R44, P4, P5, R96, R118, R37 ;  /* 0x00000076602c7210 */ /* 0x000fe20007d9e025 */
[----:B------:R-:W-:Y:S01]  /*7d40*/  BSSY B1, `(.L_x_1567) ;  /* 0x0000074000017945 */ /* 0x000fe20003800000 */
[----:B------:R-:W-:Y:S02]  /*7d50*/  SHF.R.U32.HI R47, RZ, 0x3, R197 ;  /* 0x00000003ff2f7819 */ /* 0x000fe400000116c5 */
[----:B--2---:R-:W-:Y:S02]  /*7d60*/  LOP3.LUT P6, RZ, R45, 0x1, RZ, 0xc0, !PT ;  /* 0x000000012dff7812 */ /* 0x004fe400078cc0ff */
[----:B------:R-:W-:Y:S02]  /*7d70*/  IADD3.X R45, R35, R56, R102, P4, P5 ;  /* 0x00000038232d7210 */ /* 0x000fe400027ea466 */
[----:B-1----:R-:W-:-:S02]  /*7d80*/  LEA R54, P4, R44, R52, 0x1 ;  /* 0x000000342c367211 */ /* 0x002fc400078808ff */
[----:B------:R-:W-:Y:S02]  /*7d90*/  SEL R131, R111, R131, !P6 ;  /* 0x000000836f837207 */ /* 0x000fe40007000000 */
[----:B------:R-:W-:Y:S02]  /*7da0*/  LEA.HI.X R55, R44, R53, R45, 0x1, P4 ;  /* 0x000000352c377211 */ /* 0x000fe400020f0c2d */
[----:B------:R-:W-:-:S04]  /*7db0*/  SHF.R.S32.HI R44, RZ, 0x1f, R131 ;  /* 0x0000001fff2c7819 */ /* 0x000fc80000011483 */
[----:B------:R-:W-:-:S04]  /*7dc0*/  LEA.HI R44, R44, R131, RZ, 0x4 ;  /* 0x000000832c2c7211 */ /* 0x000fc800078f20ff */
        /* <DEDUP_REMOVED lines=16> */
[----:B------:R-:W-:Y:S01]  /*7ed0*/  SHF.R.U64 R76, R70, 0x10, R71 ;  /* 0x00000010464c7819 */ /* 0x000fe20000001247 */
[----:B--2---:R-:W-:Y:S01]  /*7ee0*/  IMAD.U32 R64, R49, 0x10000, RZ ;  /* 0x0001000031407824 */ /* 0x004fe200078e00ff */
[----:B------:R-:W-:Y:S01]  /*7ef0*/  SHF.R.U64 R78, R68, 0x10, R69 ;  /* 0x00000010444e7819 */ /* 0x000fe20000001245 */
[----:B-1----:R-:W-:Y:S01]  /*7f00*/  IMAD.U32 R61, R45, 0x10000, RZ ;  /* 0x000100002d3d7824 */ /* 0x002fe200078e00ff */
[----:B------:R-:W-:Y:S01]  /*7f10*/  SHF.R.U64 R70, R72, 0x10, R73 ;  /* 0x0000001048467819 */ /* 0x000fe20000001249 */
[----:B------:R-:W-:Y:S01]  /*7f20*/  IMAD.U32 R66, R51, 0x10000, RZ ;  /* 0x0001000033427824 */ /* 0x000fe200078e00ff */
[----:B------:R-:W-:Y:S01]  /*7f30*/  SHF.R.U32.HI R69, RZ, 0x10, R69 ;  /* 0x00000010ff457819 */ /* 0x000fe20000011645 */
[----:B------:R-:W-:Y:S01]  /*7f40*/  IMAD.U32 R63, R47, 0x10000, RZ ;  /* 0x000100002f3f7824 */ /* 0x000fe200078e00ff */
[----:B------:R-:W-:Y:S01]  /*7f50*/  SHF.R.U32.HI R73, RZ, 0x10, R73 ;  /* 0x00000010ff497819 */ /* 0x000fe20000011649 */
[----:B------:R-:W-:Y:S01]  /*7f60*/  IMAD.U32 R59, R48, 0x10000, RZ ;  /* 0x00010000303b7824 */ /* 0x000fe200078e00ff */
[----:B------:R-:W-:Y:S01]  /*7f70*/  PRMT R134, R134, 0x5410, R69 ;  /* 0x0000541086867816 */ /* 0x000fe20000000045 */
[----:B------:R-:W-:Y:S01]  /*7f80*/  IMAD.U32 R58, R44, 0x10000, RZ ;  /* 0x000100002c3a7824 */ /* 0x000fe200078e00ff */
[----:B------:R-:W-:-:S02]  /*7f90*/  PRMT R138, R138, 0x5410, R73 ;  /* 0x000054108a8a7816 */ /* 0x000fc40000000049 */
[--C-:B------:R-:W-:Y:S02]  /*7fa0*/  SHF.R.U64 R68, R74, 0x10, R75.reuse ;  /* 0x000000104a447819 */ /* 0x100fe4000000124b */
[----:B------:R-:W-:Y:S01]  /*7fb0*/  SHF.R.U32.HI R75, RZ, 0x10, R75 ;  /* 0x00000010ff4b7819 */ /* 0x000fe2000001164b */
[----:B------:R-:W-:Y:S01]  /*7fc0*/  IMAD.U32 R67, R138, 0x10000, RZ ;  /* 0x000100008a437824 */ /* 0x000fe200078e00ff */
[----:B------:R-:W-:Y:S01]  /*7fd0*/  LOP3.LUT R65, R49, 0xffff0000, RZ, 0xc0, !PT ;  /* 0xffff000031417812 */ /* 0x000fe200078ec0ff */
[----:B------:R-:W-:Y:S01]  /*7fe0*/  IMAD.U32 R49, R134, 0x10000, RZ ;  /* 0x0001000086317824 */ /* 0x000fe200078e00ff */
[----:B------:R-:W-:Y:S02]  /*7ff0*/  SHF.R.U32.HI R71, RZ, 0x10, R71 ;  /* 0x00000010ff477819 */ /* 0x000fe40000011647 */
[----:B------:R-:W-:Y:S02]  /*8000*/  PRMT R132, R132, 0x5410, R75 ;  /* 0x0000541084847816 */ /* 0x000fe4000000004b */
[----:B------:R-:W-:Y:S01]  /*8010*/  PRMT R139, R139, 0x5410, R70 ;  /* 0x000054108b8b7816 */ /* 0x000fe20000000046 */
[C---:B------:R-:W-:Y:S01]  /*8020*/  FMUL.FTZ R70, R64.reuse, R49 ;  /* 0x0000003140467220 */ /* 0x040fe20000410000 */
[----:B------:R-:W-:Y:S01]  /*8030*/  PRMT R133, R133, 0x5410, R68 ;  /* 0x0000541085857816 */ /* 0x000fe20000000044 */
[----:B------:R-:W-:Y:S01]  /*8040*/  FMUL.FTZ R68, R64, R67 ;  /* 0x0000004340447220 */ /* 0x000fe20000410000 */
[----:B------:R-:W-:Y:S01]  /*8050*/  PRMT R136, R136, 0x5410, R71 ;  /* 0x0000541088887816 */ /* 0x000fe20000000047 */
[----:B------:R-:W-:Y:S01]  /*8060*/  IMAD.U32 R64, R132, 0x10000, RZ ;  /* 0x0001000084407824 */ /* 0x000fe200078e00ff */
[----:B------:R-:W-:Y:S01]  /*8070*/  LOP3.LUT R138, R138, 0xffff0000, RZ, 0xc0, !PT ;  /* 0xffff00008a8a7812 */ /* 0x000fe200078ec0ff */
[C---:B------:R-:W-:Y:S01]  /*8080*/  FFMA.FTZ R49, R61.reuse, R49, -R68 ;  /* 0x000000313d317223 */ /* 0x040fe20000010844 */
[----:B------:R-:W-:Y:S01]  /*8090*/  LOP3.LUT R134, R134, 0xffff0000, RZ, 0xc0, !PT ;  /* 0xffff000086867812 */ /* 0x000fe200078ec0ff */
[----:B------:R-:W-:Y:S01]  /*80a0*/  FFMA.FTZ R70, R61, R67, R70 ;  /* 0x000000433d467223 */ /* 0x000fe20000010046 */
[----:B------:R-:W-:Y:S01]  /*80b0*/  LOP3.LUT R62, R45, 0xffff0000, RZ, 0xc0, !PT ;  /* 0xffff00002d3e7812 */ /* 0x000fe200078ec0ff */
[----:B------:R-:W-:Y:S01]  /*80c0*/  FMUL.FTZ R69, R65, R138 ;  /* 0x0000008a41457220 */ /* 0x000fe20000410000 */
[----:B------:R-:W-:-:S02]  /*80d0*/  IMAD.U32 R61, R136, 0x10000, RZ ;  /* 0x00010000883d7824 */ /* 0x000fc400078e00ff */
[----:B------:R-:W-:Y:S01]  /*80e0*/  FMUL.FTZ R65, R65, R134 ;  /* 0x0000008641417220 */ /* 0x000fe20000410000 */
[----:B------:R-:W-:Y:S01]  /*80f0*/  PRMT R135, R135, 0x5410, R78 ;  /* 0x0000541087877816 */ /* 0x000fe2000000004e */
[C---:B------:R-:W-:Y:S01]  /*8100*/  FMUL.FTZ R68, R66.reuse, R64 ;  /* 0x0000004042447220 */ /* 0x040fe20000410000 */
[----:B------:R-:W-:Y:S01]  /*8110*/  LOP3.LUT R51, R51, 0xffff0000, RZ, 0xc0, !PT ;  /* 0xffff000033337812 */ /* 0x000fe200078ec0ff */
[-C--:B------:R-:W-:Y:S01]  /*8120*/  FMUL.FTZ R67, R66, R61.reuse ;  /* 0x0000003d42437220 */ /* 0x080fe20000410000 */
[----:B------:R-:W-:Y:S01]  /*8130*/  LOP3.LUT R132, R132, 0xffff0000, RZ, 0xc0, !PT ;  /* 0xffff000084847812 */ /* 0x000fe200078ec0ff */
[----:B------:R-:W-:Y:S01]  /*8140*/  FFMA.FTZ R134, R62, R134, -R69 ;  /* 0x000000863e867223 */ /* 0x000fe20000010845 */
[----:B------:R-:W-:Y:S01]  /*8150*/  LOP3.LUT R136, R136, 0xffff0000, RZ, 0xc0, !PT ;  /* 0xffff000088887812 */ /* 0x000fe200078ec0ff */
[----:B------:R-:W-:Y:S01]  /*8160*/  FFMA.FTZ R65, R62, R138, R65 ;  /* 0x0000008a3e417223 */ /* 0x000fe20000010041 */
[----:B------:R-:W-:Y:S01]  /*8170*/  FFMA.FTZ R68, R63, R61, -R68 ;  /* 0x0000003d3f447223 */ /* 0x000fe20000010844 */
[----:B------:R-:W-:-:S02]  /*8180*/  IMAD.U32 R62, R139, 0x10000, RZ ;  /* 0x000100008b3e7824 */ /* 0x000fc400078e00ff */
[----:B------:R-:W-:Y:S01]  /*8190*/  FFMA.FTZ R67, R63, R64, R67 ;  /* 0x000000403f437223 */ /* 0x000fe20000010043 */
[----:B------:R-:W-:Y:S02]  /*81a0*/  IMAD.U32 R61, R135, 0x10000, RZ ;  /* 0x00010000873d7824 */ /* 0x000fe400078e00ff */
[C---:B------:R-:W-:Y:S01]  /*81b0*/  FMUL.FTZ R63, R51.reuse, R132 ;  /* 0x00000084333f7220 */ /* 0x040fe20000410000 */
[----:B------:R-:W-:Y:S01]  /*81c0*/  FMUL.FTZ R71, R51, R136 ;  /* 0x0000008833477220 */ /* 0x000fe20000410000 */
[----:B------:R-:W-:Y:S01]  /*81d0*/  LOP3.LUT R60, R47, 0xffff0000, RZ, 0xc0, !PT ;  /* 0xffff00002f3c7812 */ /* 0x000fe200078ec0ff */
[C---:B------:R-:W-:Y:S01]  /*81e0*/  FMUL.FTZ R51, R59.reuse, R62 ;  /* 0x0000003e3b337220 */ /* 0x040fe20000410000 */
[----:B------:R-:W-:Y:S01]  /*81f0*/  LOP3.LUT R48, R48, 0xffff0000, RZ, 0xc0, !PT ;  /* 0xffff000030307812 */ /* 0x000fe200078ec0ff */
[-C--:B------:R-:W-:Y:S01]  /*8200*/  FMUL.FTZ R59, R59, R61.reuse ;  /* 0x0000003d3b3b7220 */ /* 0x080fe20000410000 */
[----:B------:R-:W-:Y:S01]  /*8210*/  LOP3.LUT R139, R139, 0xffff0000, RZ, 0xc0, !PT ;  /* 0xffff00008b8b7812 */ /* 0x000fe200078ec0ff */
[----:B------:R-:W-:Y:S01]  /*8220*/  FFMA.FTZ R69, R60, R136, -R63 ;  /* 0x000000883c457223 */ /* 0x000fe2000001083f */
[----:B------:R-:W-:Y:S01]  /*8230*/  LOP3.LUT R135, R135, 0xffff0000, RZ, 0xc0, !PT ;  /* 0xffff000087877812 */ /* 0x000fe200078ec0ff */
[C---:B------:R-:W-:Y:S01]  /*8240*/  FFMA.FTZ R51, R58.reuse, R61, -R51 ;  /* 0x0000003d3a337223 */ /* 0x040fe20000010833 */
[----:B------:R-:W-:Y:S01]  /*8250*/  PRMT R137, R137, 0x5410, R76 ;  /* 0x0000541089897816 */ /* 0x000fe2000000004c */
[----:B------:R-:W-:Y:S01]  /*8260*/  FFMA.FTZ R59, R58, R62, R59 ;  /* 0x0000003e3a3b7223 */ /* 0x000fe2000001003b */
[----:B------:R-:W-:Y:S01]  /*8270*/  LOP3.LUT R44, R44, 0xffff0000, RZ, 0xc0, !PT ;  /* 0xffff00002c2c7812 */ /* 0x000fe200078ec0ff */
[----:B------:R-:W-:-:S02]  /*8280*/  IMAD.U32 R47, R50, 0x10000, RZ ;  /* 0x00010000322f7824 */ /* 0x000fc400078e00ff */
[C---:B------:R-:W-:Y:S01]  /*8290*/  FMUL.FTZ R63, R48.reuse, R139 ;  /* 0x0000008b303f7220 */ /* 0x040fe20000410000 */
[-C--:B------:R-:W-:Y:S01]  /*82a0*/  FMUL.FTZ R61, R48, R135.reuse ;  /* 0x00000087303d7220 */ /* 0x080fe20000410000 */
[----:B------:R-:W-:Y:S01]  /*82b0*/  IMAD.U32 R58, R133, 0x10000, RZ ;  /* 0x00010000853a7824 */ /* 0x000fe200078e00ff */
[----:B------:R-:W-:Y:S01]  /*82c0*/  LOP3.LUT R50, R50, 0xffff0000, RZ, 0xc0, !PT ;  /* 0xffff000032327812 */ /* 0x000fe200078ec0ff */
[----:B------:R-:W-:Y:S01]  /*82d0*/  IMAD.U32 R48, R137, 0x10000, RZ ;  /* 0x0001000089307824 */ /* 0x000fe200078e00ff */
[----:B------:R-:W-:Y:S01]  /*82e0*/  LOP3.LUT R133, R133, 0xffff0000, RZ, 0xc0, !PT ;  /* 0xffff000085857812 */ /* 0x000fe200078ec0ff */
[----:B------:R-:W-:Y:S01]  /*82f0*/  FFMA.FTZ R132, R60, R132, R71 ;  /* 0x000000843c847223 */ /* 0x000fe20000010047 */
[----:B------:R-:W-:Y:S01]  /*8300*/  LOP3.LUT R137, R137, 0xffff0000, RZ, 0xc0, !PT ;  /* 0xffff000089897812 */ /* 0x000fe200078ec0ff */
[----:B------:R-:W-:Y:S01]  /*8310*/  FFMA.FTZ R60, R44, R135, -R63 ;  /* 0x000000872c3c7223 */ /* 0x000fe2000001083f */
[----:B------:R-:W-:Y:S02]  /*8320*/  IMAD.U32 R45, R46, 0x10000, RZ ;  /* 0x000100002e2d7824 */ /* 0x000fe400078e00ff */
[----:B------:R-:W-:Y:S01]  /*8330*/  FFMA.FTZ R44, R44, R139, R61 ;  /* 0x0000008b2c2c7223 */ /* 0x000fe2000001003d */
[----:B------:R-:W-:Y:S01]  /*8340*/  LOP3.LUT R46, R46, 0xffff0000, RZ, 0xc0, !PT ;  /* 0xffff00002e2e7812 */ /* 0x000fe200078ec0ff */
[C---:B------:R-:W-:Y:S01]  /*8350*/  FMUL.FTZ R62, R47.reuse, R58 ;  /* 0x0000003a2f3e7220 */ /* 0x040fe20000410000 */
        /* <DEDUP_REMOVED lines=14> */
[----:B------:R-:W-:Y:S01]  /*8440*/  F2FP.BF16.F32.PACK_AB R50, R50, R47 ;  /* 0x0000002f3232723e */ /* 0x000fe200000010ff */
[----:B------:R-:W-:Y:S01]  /*8450*/  IMAD.MOV.U32 R47, RZ, RZ, R68 ;  /* 0x000000ffff2f7224 */ /* 0x000fe200078e0044 */
[----:B------:R-:W-:-:S02]  /*8460*/  F2FP.BF16.F32.PACK_AB R49, R65, R70 ;  /* 0x000000464131723e */ /* 0x000fc400000010ff */
[----:B------:R-:W-:-:S07]  /*8470*/  F2FP.BF16.F32.PACK_AB R46, R61, R62 ;  /* 0x0000003e3d2e723e */ /* 0x000fce00000010ff */
.L_x_1568:
[----:B------:R-:W-:Y:S05]  /*8480*/  BSYNC B1 ;  /* 0x0000000000017941 */ /* 0x000fea0003800000 */
.L_x_1567:
[----:B-1----:R1:W-:Y:S01]  /*8490*/  STG.E.128 desc[UR40][R54.64], R44 ;  /* 0x0000002c36007986 */ /* 0x0023e2000c101d28 */
[----:B------:R-:W-:-:S13]  /*84a0*/  ISETP.GE.AND P3, PT, R57, R130, PT ;  /* 0x000000823900720c */ /* 0x000fda0003f66270 */
[----:B------:R-:W-:Y:S05]  /*84b0*/  @P3 BRA `(.L_x_1543) ;  /* 0x0000000400983947 */ /* 0x000fea0003800000 */
[--C-:B-1----:R-:W-:Y:S02]  /*84c0*/  SHF.R.S32.HI R44, RZ, 0x1f, R57.reuse ;  /* 0x0000001fff2c7819 */ /* 0x102fe40000011439 */
[----:B------:R-:W-:-:S04]  /*84d0*/  IADD3 R57, P3, P4, R96, R118, R57 ;  /* 0x0000007660397210 */ /* 0x000fc80007c7e039 */
[----:B------:R-:W-:Y:S02]  /*84e0*/  IADD3.X R56, R35, R56, R44, P3, P4 ;  /* 0x0000003823387210 */ /* 0x000fe40001fe842c */
[----:B------:R-:W-:-:S04]  /*84f0*/  LEA R52, P3, R57, R52, 0x1 ;  /* 0x0000003439347211 */ /* 0x000fc800078608ff */
[----:B------:R-:W-:-:S05]  /*8500*/  LEA.HI.X R53, R57, R53, R56, 0x1, P3 ;  /* 0x0000003539357211 */ /* 0x000fca00018f0c38 */
[----:B--2---:R1:W-:Y:S01]  /*8510*/  STG.E.128 desc[UR40][R52.64], R48 ;  /* 0x0000003034007986 */ /* 0x0043e2000c101d28 */
[----:B------:R-:W-:Y:S05]  /*8520*/  BRA `(.L_x_1543) ;  /* 0x00000004007c7947 */ /* 0x000fea0003800000 */
.L_x_1506:
[----:B------:R-:W-:-:S13]  /*8530*/  ISETP.NE.AND P0, PT, R191, 0x3, PT ;  /* 0x00000003bf00780c */ /* 0x000fda0003f05270 */
[----:B------:R-:W-:Y:S05]  /*8540*/  @!P0 BRA `(.L_x_1569) ;  /* 0x0000000000048947 */ /* 0x000fea0003800000 */
[----:B------:R-:W-:Y:S01]  /*8550*/  BPT.TRAP 0x1 ;  /* 0x000000040000795c */ /* 0x000fe20000300000 */
.L_x_1569:
[----:B------:R-:W-:Y:S01]  /*8560*/  IMAD R106, R184, 0x8, R2 ;  /* 0x00000008b86a7824 */ /* 0x000fe200078e0202 */
[----:B------:R-:W-:Y:S01]  /*8570*/  SHF.L.U32 R117, R192, 0x1f, RZ ;  /* 0x0000001fc0757819 */ /* 0x000fe200000006ff */
[----:B------:R-:W-:Y:S01]  /*8580*/  IMAD R113, R26, -0x80, R24 ;  /* 0xffffff801a717824 */ /* 0x000fe200078e0218 */
[----:B------:R-:W-:Y:S01]  /*8590*/  BSSY B1, `(.L_x_1570) ;  /* 0x0000006000017945 */ /* 0x000fe20003800000 */
[----:B0-----:R-:W-:Y:S01]  /*85a0*/  SHF.R.S32.HI R44, RZ, 0x1f, R26 ;  /* 0x0000001fff2c7819 */ /* 0x001fe2000001141a */
[----:B------:R-:W0:Y:S01]  /*85b0*/  SYNCS.PHASECHK.TRANS64.TRYWAIT P3, [R106+URZ+0x28890], R117 ;  /* 0x028890756a0075a7 */ /* 0x000e22000806017f */
[----:B------:R-:W-:Y:S01]  /*85c0*/  IMAD R45, R0, R26, RZ ;  /* 0x0000001a002d7224 */ /* 0x000fe200078e02ff */
[----:B------:R-:W-:Y:S01]  /*85d0*/  VIMNMX R113, R113, 0x80, PT ;  /* 0x0000008071717848 */ /* 0x000fe20003fe0100 */
[----:B0-----:R-:W-:Y:S06]  /*85e0*/  @!P3 BRA `(.L_x_1571) ;  /* 0x0000020c00b0b947 */ /* 0x001fec0003800000 */
.L_x_1939:
[----:B------:R-:W-:Y:S05]  /*85f0*/  BSYNC B1 ;  /* 0x0000000000017941 */ /* 0x000fea0003800000 */
.L_x_1570:
[----:B------:R-:W-:Y:S01]  /*8600*/  ISETP.GE.AND P3, PT, R23, R113, PT ;  /* 0x000000711700720c */ /* 0x000fe20003f66270 */
[----:B------:R-:W-:Y:S01]  /*8610*/  IMAD R45, R44, R125, R45 ;  /* 0x0000007d2c2d7224 */ /* 0x000fe200078e022d */
[----:B------:R-:W-:Y:S01]  /*8620*/  BSSY B1, `(.L_x_1572) ;  /* 0x0000012000017945 */ /* 0x000fe20003800000 */
[----:B------:R-:W-:-:S04]  /*8630*/  IMAD.WIDE.U32 R52, R125, R26, RZ ;  /* 0x0000001a7d347225 */ /* 0x000fc800078e00ff */
[----:B------:R-:W-:-:S06]  /*8640*/  IMAD.IADD R61, R45, 0x1, R53 ;  /* 0x000000012d3d7824 */ /* 0x000fcc00078e0235 */
[----:B------:R-:W-:Y:S05]  /*8650*/  @P3 BRA `(.L_x_1573) ;  /* 0x0000000000383947 */ /* 0x000fea0003800000 */
[----:B------:R-:W1:Y:S01]  /*8660*/  @!P2 LDC.64 R54, c[0x0][0x2e8] ;  /* 0x0000ba00ff36ab82 */ /* 0x000e620000000a00 */
[----:B------:R-:W2:Y:S01]  /*8670*/  @!P2 LDS.128 R44, [R110+0x18400] ;  /* 0x018400006e2ca984 */ /* 0x000ea20000000c00 */
[----:B------:R-:W-:-:S03]  /*8680*/  @!P2 IADD3 R58, P3, R36, R52, RZ ;  /* 0x00000034243aa210 */ /* 0x000fc60007f7e0ff */
[----:B------:R-:W3:Y:S02]  /*8690*/  @!P1 LDS.128 R48, [R110+0x1c400] ;  /* 0x01c400006e309984 */ /* 0x000ee40000000c00 */
[----:B------:R-:W-:Y:S01]  /*86a0*/  @!P2 IMAD.X R59, R61, 0x1, R39, P3 ;  /* 0x000000013d3ba824 */ /* 0x000fe200018e0627 */
[----:B------:R-:W4:Y:S01]  /*86b0*/  @!P1 LDC.64 R56, c[0x0][0x2e8] ;  /* 0x0000ba00ff389b82 */ /* 0x000f220000000a00 */
[----:B-1----:R-:W-:-:S04]  /*86c0*/  @!P2 LEA R54, P3, R58, R54, 0x1 ;  /* 0x000000363a36a211 */ /* 0x002fc800078608ff */
[----:B------:R-:W-:Y:S02]  /*86d0*/  @!P2 LEA.HI.X R55, R58, R55, R59, 0x1, P3 ;  /* 0x000000373a37a211 */ /* 0x000fe400018f0c3b */
[----:B------:R-:W-:-:S05]  /*86e0*/  @!P1 IADD3 R58, P3, R99, R52, RZ ;  /* 0x00000034633a9210 */ /* 0x000fca0007f7e0ff */
[----:B------:R-:W-:Y:S01]  /*86f0*/  @!P1 IMAD.X R59, R61, 0x1, R104, P3 ;  /* 0x000000013d3b9824 */ /* 0x000fe200018e0668 */
[----:B----4-:R-:W-:-:S04]  /*8700*/  @!P1 LEA R56, P3, R58, R56, 0x1 ;  /* 0x000000383a389211 */ /* 0x010fc800078608ff */
[----:B------:R-:W-:Y:S01]  /*8710*/  @!P1 LEA.HI.X R57, R58, R57, R59, 0x1, P3 ;  /* 0x000000393a399211 */ /* 0x000fe200018f0c3b */
[----:B--2---:R1:W-:Y:S04]  /*8720*/  @!P2 STG.E.128 desc[UR40][R54.64], R44 ;  /* 0x0000002c3600a986 */ /* 0x0043e8000c101d28 */
[----:B---3--:R1:W-:Y:S04]  /*8730*/  @!P1 STG.E.128 desc[UR40][R56.64], R48 ;  /* 0x0000003038009986 */ /* 0x0083e8000c101d28 */
.L_x_1573:
[----:B------:R-:W-:Y:S05]  /*8740*/  BSYNC B1 ;  /* 0x0000000000017941 */ /* 0x000fea0003800000 */
.L_x_1572:
[----:B------:R-:W-:Y:S01]  /*8750*/  ISETP.GE.AND P3, PT, R213, R113, PT ;  /* 0x00000071d500720c */ /* 0x000fe20003f66270 */
[----:B------:R-:W-:-:S12]  /*8760*/  BSSY B1, `(.L_x_1574) ;  /* 0x0000012000017945 */ /* 0x000fd80003800000 */
[----:B------:R-:W-:Y:S05]  /*8770*/  @P3 BRA `(.L_x_1575) ;  /* 0x0000000000403947 */ /* 0x000fea0003800000 */
[----:B-1----:R-:W1:Y:S01]  /*8780*/  @!P2 LDC.64 R54, c[0x0][0x2e8] ;  /* 0x0000ba00ff36ab82 */ /* 0x002e620000000a00 */
[----:B------:R-:W2:Y:S01]  /*8790*/  @!P2 LDS.128 R44, [R110+0x19400] ;  /* 0x019400006e2ca984 */ /* 0x000ea20000000c00 */
[----:B------:R-:W-:-:S03]  /*87a0*/  IADD3 R60, P3, R88, R52, RZ ;  /* 0x00000034583c7210 */ /* 0x000fc60007f7e0ff */
[----:B------:R-:W3:Y:S02]  /*87b0*/  @!P1 LDS.128 R48, [R110+0x1d400] ;  /* 0x01d400006e309984 */ /* 0x000ee40000000c00 */
[----:B------:R-:W-:Y:S01]  /*87c0*/  IMAD.X R62, R61, 0x1, R89, P3 ;  /* 0x000000013d3e7824 */ /* 0x000fe200018e0659 */
[----:B------:R-:W4:Y:S01]  /*87d0*/  @!P1 LDC.64 R56, c[0x0][0x2e8] ;  /* 0x0000ba00ff389b82 */ /* 0x000f220000000a00 */
[----:B------:R-:W-:-:S05]  /*87e0*/  @!P2 IADD3 R58, P3, R60, R36, RZ ;  /* 0x000000243c3aa210 */ /* 0x000fca0007f7e0ff */
[----:B------:R-:W-:Y:S01]  /*87f0*/  @!P2 IMAD.X R59, R62, 0x1, R39, P3 ;  /* 0x000000013e3ba824 */ /* 0x000fe200018e0627 */
        /* <DEDUP_REMOVED lines=8> */
.L_x_1575:
[----:B------:R-:W-:Y:S05]  /*8880*/  BSYNC B1 ;  /* 0x0000000000017941 */ /* 0x000fea0003800000 */
.L_x_1574:
[----:B------:R-:W-:Y:S01]  /*8890*/  ISETP.GE.AND P3, PT, R212, R113, PT ;  /* 0x00000071d400720c */ /* 0x000fe20003f66270 */
[----:B------:R-:W-:-:S12]  /*88a0*/  BSSY B1, `(.L_x_1576) ;  /* 0x0000012000017945 */ /* 0x000fd80003800000 */
[----:B------:R-:W-:Y:S05]  /*88b0*/  @P3 BRA `(.L_x_1577) ;  /* 0x0000000000403947 */ /* 0x000fea0003800000 */
[----:B-12---:R-:W1:Y:S01]  /*88c0*/  @!P2 LDC.64 R54, c[0x0][0x2e8] ;  /* 0x0000ba00ff36ab82 */ /* 0x006e620000000a00 */
[----:B------:R-:W2:Y:S01]  /*88d0*/  @!P2 LDS.128 R44, [R110+0x1a400] ;  /* 0x01a400006e2ca984 */ /* 0x000ea20000000c00 */
[----:B------:R-:W-:-:S03]  /*88e0*/  LEA R60, P3, R98, R52, 0x6 ;  /* 0x00000034623c7211 */ /* 0x000fc600078630ff */
        /* <DEDUP_REMOVED lines=13> */
.L_x_1577:
[----:B------:R-:W-:Y:S05]  /*89c0*/  BSYNC B1 ;  /* 0x0000000000017941 */ /* 0x000fea0003800000 */
.L_x_1576:
[----:B------:R-:W-:-:S13]  /*89d0*/  ISETP.GE.AND P3, PT, R211, R113, PT ;  /* 0x00000071d300720c */ /* 0x000fda0003f66270 */
[----:B------:R-:W-:Y:S05]  /*89e0*/  @P3 BRA `(.L_x_1543) ;  /* 0x00000000004c3947 */ /* 0x000fea0003800000 */
[----:B------:R-:W3:Y:S01]  /*89f0*/  LDC.64 R58, c[0x0][0x300] ;  /* 0x0000c000ff3a7b82 */ /* 0x000ee20000000a00 */
[----:B-12-4-:R-:W1:Y:S01]  /*8a00*/  @!P2 LDS.128 R44, [R110+0x1b400] ;  /* 0x01b400006e2ca984 */ /* 0x016e620000000c00 */
[----:B------:R-:W-:-:S03]  /*8a10*/  IMAD.MOV.U32 R53, RZ, RZ, R61 ;  /* 0x000000ffff357224 */ /* 0x000fc600078e003d */
[----:B------:R-:W2:Y:S03]  /*8a20*/  @!P1 LDS.128 R48, [R110+0x1f400] ;  /* 0x01f400006e309984 */ /* 0x000ea60000000c00 */
[----:B------:R-:W4:Y:S08]  /*8a30*/  @!P2 LDC.64 R54, c[0x0][0x2e8] ;  /* 0x0000ba00ff36ab82 */ /* 0x000f300000000a00 */
[----:B------:R-:W5:Y:S01]  /*8a40*/  @!P1 LDC.64 R56, c[0x0][0x2e8] ;  /* 0x0000ba00ff389b82 */ /* 0x000f620000000a00 */
[----:B---3--:R-:W-:-:S04]  /*8a50*/  IMAD.WIDE.U32 R52, R58, 0x60, R52 ;  /* 0x000000603a347825 */ /* 0x008fc800078e0034 */
[----:B------:R-:W-:-:S04]  /*8a60*/  IMAD R59, R59, 0x60, RZ ;  /* 0x000000603b3b7824 */ /* 0x000fc800078e02ff */
[----:B------:R-:W-:Y:S01]  /*8a70*/  IMAD.IADD R59, R53, 0x1, R59 ;  /* 0x00000001353b7824 */ /* 0x000fe200078e023b */
[----:B------:R-:W-:-:S05]  /*8a80*/  @!P2 IADD3 R53, P3, R36, R52, RZ ;  /* 0x000000342435a210 */ /* 0x000fca0007f7e0ff */
[----:B------:R-:W-:Y:S01]  /*8a90*/  @!P2 IMAD.X R58, R59, 0x1, R39, P3 ;  /* 0x000000013b3aa824 */ /* 0x000fe200018e0627 */
[----:B----4-:R-:W-:-:S04]  /*8aa0*/  @!P2 LEA R54, P3, R53, R54, 0x1 ;  /* 0x000000363536a211 */ /* 0x010fc800078608ff */
[----:B------:R-:W-:Y:S02]  /*8ab0*/  @!P2 LEA.HI.X R55, R53, R55, R58, 0x1, P3 ;  /* 0x000000373537a211 */ /* 0x000fe400018f0c3a */
[----:B------:R-:W-:-:S03]  /*8ac0*/  @!P1 IADD3 R52, P3, R99, R52, RZ ;  /* 0x0000003463349210 */ /* 0x000fc60007f7e0ff */
[----:B-1----:R3:W-:Y:S02]  /*8ad0*/  @!P2 STG.E.128 desc[UR40][R54.64], R44 ;  /* 0x0000002c3600a986 */ /* 0x0027e4000c101d28 */
[----:B------:R-:W-:Y:S01]  /*8ae0*/  @!P1 IMAD.X R53, R59, 0x1, R104, P3 ;  /* 0x000000013b359824 */ /* 0x000fe200018e0668 */
[----:B-----5:R-:W-:-:S04]  /*8af0*/  @!P1 LEA R56, P3, R52, R56, 0x1 ;  /* 0x0000003834389211 */ /* 0x020fc800078608ff */
[----:B------:R-:W-:-:S05]  /*8b00*/  @!P1 LEA.HI.X R57, R52, R57, R53, 0x1, P3 ;  /* 0x0000003934399211 */ /* 0x000fca00018f0c35 */
[----:B--2---:R3:W-:Y:S04]  /*8b10*/  @!P1 STG.E.128 desc[UR40][R56.64], R48 ;  /* 0x0000003038009986 */ /* 0x0047e8000c101d28 */
.L_x_1543:
[----:B------:R-:W-:Y:S05]  /*8b20*/  BSYNC B0 ;  /* 0x0000000000007941 */ /* 0x000fea0003800000 */
.L_x_1505:
[----:B-1234-:R-:W1:Y:S01]  /*8b30*/  S2R R44, SR_TID.X ;  /* 0x00000000002c7919 */ /* 0x01ee620000002100 */
        /* <DEDUP_REMOVED lines=8> */
[----:B-1----:R-:W-:Y:S01]  /*8bc0*/  LOP3.LUT R44, R44, 0x7f, RZ, 0xc0, !PT ;  /* 0x0000007f2c2c7812 */ /* 0x002fe200078ec0ff */
[----:B--2---:R1:W-:Y:S03]  /*8bd0*/  BAR.SYNC.DEFER_BLOCKING R124, 0x80 ;  /* 0x0002007c0000751d */ /* 0x0043e60000010000 */
[----:B------:R-:W-:-:S13]  /*8be0*/  ISETP.NE.AND P3, PT, R44, RZ, PT ;  /* 0x000000ff2c00720c */ /* 0x000fda0003f65270 */
[----:B------:R-:W-:-:S05]  /*8bf0*/  @!P3 VIADD R44, R106, 0x288a0 ;  /* 0x000288a06a2cb836 */ /* 0x000fca0000000000 */
[----:B------:R-:W-:-:S04]  /*8c00*/  @!P3 PRMT R44, RZ, 0x654, R44 ;  /* 0x00000654ff2cb816 */ /* 0x000fc8000000002c */
[----:B------:R1:W-:Y:S01]  /*8c10*/  @!P3 SYNCS.ARRIVE.TRANS64.RED.A1T0 RZ, [R44+URZ], RZ ;  /* 0x000000ff2cffb9a7 */ /* 0x0003e2000810043f */
[----:B------:R-:W-:Y:S05]  /*8c20*/  @!P0 BRA `(.L_x_1579) ;  /* 0x0000000000048947 */ /* 0x000fea0003800000 */
[----:B------:R-:W-:Y:S01]  /*8c30*/  BPT.TRAP 0x1 ;  /* 0x000000040000795c */ /* 0x000fe20000300000 */
.L_x_1579:
[----:B------:R-:W-:Y:S05]  /*8c40*/  BSYNC B0 ;  /* 0x0000000000007941 */ /* 0x000fea0003800000 */
.L_x_1578:
[----:B------:R-:W2:Y:S01]  /*8c50*/  SYNCS.PHASECHK.TRANS64.TRYWAIT P0, [R106+URZ+0x288b0], R117 ;  /* 0x0288b0756a0075a7 */ /* 0x000ea2000800017f */
[----:B------:R-:W-:Y:S01]  /*8c60*/  ULDC UR42, c[0x0][0x2f4] ;  /* 0x0000bd00002a7ab9 */ /* 0x000fe20000000800 */
[----:B------:R-:W-:Y:S01]  /*8c70*/  ULDC.64 UR36, c[0x0][0x328] ;  /* 0x0000ca0000247ab9 */ /* 0x000fe20000000a00 */
[----:B------:R-:W-:Y:S01]  /*8c80*/  ULDC.64 UR38, c[0x0][0x318] ;  /* 0x0000c60000267ab9 */ /* 0x000fe20000000a00 */
[----:B------:R-:W-:Y:S04]  /*8c90*/  BSSY B0, `(.L_x_1580) ;  /* 0x0000002000007945 */ /* 0x000fe80003800000 */
[----:B--2---:R-:W-:Y:S05]  /*8ca0*/  @!P0 BRA `(.L_x_1581) ;  /* 0x0000020800148947 */ /* 0x004fea0003800000 */
.L_x_1940:
[----:B------:R-:W-:Y:S05]  /*8cb0*/  BSYNC B0 ;  /* 0x0000000000007941 */ /* 0x000fea0003800000 */
.L_x_1580:
[----:B------:R-:W-:Y:S01]  /*8cc0*/  ISETP.GE.AND P0, PT, R23, R113, PT ;  /* 0x000000711700720c */ /* 0x000fe20003f06270 */
[----:B------:R-:W-:Y:S01]  /*8cd0*/  BSSY B0, `(.L_x_1582) ;  /* 0x0000011000007945 */ /* 0x000fe20003800000 */
[----:B------:R-:W-:-:S11]  /*8ce0*/  IMAD.WIDE R48, R26, 0x80, R42 ;  /* 0x000000801a307825 */ /* 0x000fd600078e022a */
[----:B------:R-:W-:Y:S05]  /*8cf0*/  @P0 BRA `(.L_x_1583) ;  /* 0x0000000000380947 */ /* 0x000fea0003800000 */
[----:B------:R-:W-:Y:S02]  /*8d00*/  IMAD R47, R49, UR36, RZ ;  /* 0x00000024312f7c24 */ /* 0x000fe4000f8e02ff */
[----:B-1----:R-:W-:Y:S02]  /*8d10*/  IMAD.MOV.U32 R44, RZ, RZ, R94 ;  /* 0x000000ffff2c7224 */ /* 0x002fe400078e005e */
[----:B------:R-:W-:Y:S02]  /*8d20*/  IMAD.MOV.U32 R45, RZ, RZ, R105 ;  /* 0x000000ffff2d7224 */ /* 0x000fe400078e0069 */
[C---:B------:R-:W-:Y:S02]  /*8d30*/  IMAD R47, R48.reuse, UR37, R47 ;  /* 0x00000025302f7c24 */ /* 0x040fe4000f8e022f */
[----:B------:R-:W-:-:S04]  /*8d40*/  IMAD.WIDE.U32 R44, R48, UR36, R44 ;  /* 0x00000024302c7c25 */ /* 0x000fc8000f8e002c */
[----:B------:R-:W-:Y:S01]  /*8d50*/  IMAD.IADD R45, R45, 0x1, R47 ;  /* 0x000000012d2d7824 */ /* 0x000fe200078e022f */
[----:B------:R-:W-:-:S04]  /*8d60*/  LEA R50, P0, R44, UR38, 0x1 ;  /* 0x000000262c327c11 */ /* 0x000fc8000f8008ff */
[----:B------:R-:W-:Y:S02]  /*8d70*/  LEA.HI.X R51, R44, UR39, R45, 0x1, P0 ;  /* 0x000000272c337c11 */ /* 0x000fe400080f0c2d */
[----:B------:R-:W-:-:S13]  /*8d80*/  ISETP.GE.AND P0, PT, R16, UR42, PT ;  /* 0x0000002a10007c0c */ /* 0x000fda000bf06270 */
[----:B------:R-:W1:Y:S04]  /*8d90*/  @!P0 LDS.128 R44, [R110+0x400] ;  /* 0x000400006e2c8984 */ /* 0x000e680000000c00 */
[----:B-1----:R-:W-:Y:S01]  /*8da0*/  @!P0 STG.E.128 desc[UR40][R50.64], R44 ;  /* 0x0000002c32008986 */ /* 0x002fe2000c101d28 */
[----:B------:R-:W-:-:S13]  /*8db0*/  ISETP.GE.AND P0, PT, R190, UR42, PT ;  /* 0x0000002abe007c0c */ /* 0x000fda000bf06270 */
[----:B------:R-:W1:Y:S04]  /*8dc0*/  @!P0 LDS.128 R44, [R110+0x4400] ;  /* 0x004400006e2c8984 */ /* 0x000e680000000c00 */
[----:B-1----:R3:W-:Y:S02]  /*8dd0*/  @!P0 STG.E.128 desc[UR40][R50.64+0x80], R44 ;  /* 0x0000802c32008986 */ /* 0x0027e4000c101d28 */
.L_x_1583:
[----:B------:R-:W-:Y:S05]  /*8de0*/  BSYNC B0 ;  /* 0x0000000000007941 */ /* 0x000fea0003800000 */
.L_x_1582:
[----:B------:R-:W-:Y:S01]  /*8df0*/  ISETP.GE.AND P0, PT, R213, R113, PT ;  /* 0x00000071d500720c */ /* 0x000fe20003f06270 */
[----:B------:R-:W-:-:S12]  /*8e00*/  BSSY B0, `(.L_x_1584) ;  /* 0x0000012000007945 */ /* 0x000fd80003800000 */
[----:B------:R-:W-:Y:S05]  /*8e10*/  @P0 BRA `(.L_x_1585) ;  /* 0x0000000000400947 */ /* 0x000fea0003800000 */
[----:B---3--:R-:W-:Y:S01]  /*8e20*/  IADD3 R47, P0, R48, 0x20, RZ ;  /* 0x00000020302f7810 */ /* 0x008fe20007f1e0ff */
[----:B------:R-:W-:-:S04]  /*8e30*/  IMAD.MOV.U32 R45, RZ, RZ, R105 ;  /* 0x000000ffff2d7224 */ /* 0x000fc800078e0069 */
[----:B-1----:R-:W-:-:S04]  /*8e40*/  IMAD.X R44, RZ, RZ, R49, P0 ;  /* 0x000000ffff2c7224 */ /* 0x002fc800000e0631 */
[----:B------:R-:W-:Y:S02]  /*8e50*/  IMAD R46, R44, UR36, RZ ;  /* 0x000000242c2e7c24 */ /* 0x000fe4000f8e02ff */
[----:B------:R-:W-:-:S04]  /*8e60*/  IMAD.MOV.U32 R44, RZ, RZ, R94 ;  /* 0x000000ffff2c7224 */ /* 0x000fc800078e005e */
[----:B------:R-:W-:-:S04]  /*8e70*/  IMAD.WIDE.U32 R44, R47, UR36, R44 ;  /* 0x000000242f2c7c25 */ /* 0x000fc8000f8e002c */
[----:B------:R-:W-:Y:S01]  /*8e80*/  IMAD R47, R47, UR37, R46 ;  /* 0x000000252f2f7c24 */ /* 0x000fe2000f8e022e */
[----:B------:R-:W-:-:S03]  /*8e90*/  LEA R50, P0, R44, UR38, 0x1 ;  /* 0x000000262c327c11 */ /* 0x000fc6000f8008ff */
[----:B------:R-:W-:-:S05]  /*8ea0*/  IMAD.IADD R45, R45, 0x1, R47 ;  /* 0x000000012d2d7824 */ /* 0x000fca00078e022f */
[----:B------:R-:W-:Y:S02]  /*8eb0*/  LEA.HI.X R51, R44, UR39, R45, 0x1, P0 ;  /* 0x000000272c337c11 */ /* 0x000fe400080f0c2d */
[----:B------:R-:W-:-:S13]  /*8ec0*/  ISETP.GE.AND P0, PT, R16, UR42, PT ;  /* 0x0000002a10007c0c */ /* 0x000fda000bf06270 */
[----:B------:R-:W1:Y:S04]  /*8ed0*/  @!P0 LDS.128 R44, [R110+0x1400] ;  /* 0x001400006e2c8984 */ /* 0x000e680000000c00 */
[----:B-1----:R-:W-:Y:S01]  /*8ee0*/  @!P0 STG.E.128 desc[UR40][R50.64], R44 ;  /* 0x0000002c32008986 */ /* 0x002fe2000c101d28 */
[----:B------:R-:W-:-:S13]  /*8ef0*/  ISETP.GE.AND P0, PT, R190, UR42, PT ;  /* 0x0000002abe007c0c */ /* 0x000fda000bf06270 */
[----:B------:R-:W1:Y:S04]  /*8f00*/  @!P0 LDS.128 R44, [R110+0x5400] ;  /* 0x005400006e2c8984 */ /* 0x000e680000000c00 */
[----:B-1----:R4:W-:Y:S02]  /*8f10*/  @!P0 STG.E.128 desc[UR40][R50.64+0x80], R44 ;  /* 0x0000802c32008986 */ /* 0x0029e4000c101d28 */
.L_x_1585:
[----:B------:R-:W-:Y:S05]  /*8f20*/  BSYNC B0 ;  /* 0x0000000000007941 */ /* 0x000fea0003800000 */
.L_x_1584:
[----:B------:R-:W-:Y:S01]  /*8f30*/  ISETP.GE.AND P0, PT, R212, R113, PT ;  /* 0x00000071d400720c */ /* 0x000fe20003f06270 */
[----:B------:R-:W-:-:S12]  /*8f40*/  BSSY B0, `(.L_x_1586) ;  /* 0x0000012000007945 */ /* 0x000fd80003800000 */
[----:B------:R-:W-:Y:S05]  /*8f50*/  @P0 BRA `(.L_x_1587) ;  /* 0x0000000000400947 */ /* 0x000fea0003800000 */
[----:B---34-:R-:W-:Y:S01]  /*8f60*/  IADD3 R47, P0, R48, 0x40, RZ ;  /* 0x00000040302f7810 */ /* 0x018fe20007f1e0ff */
        /* <DEDUP_REMOVED lines=15> */
.L_x_1587:
[----:B------:R-:W-:Y:S05]  /*9060*/  BSYNC B0 ;  /* 0x0000000000007941 */ /* 0x000fea0003800000 */
.L_x_1586:
[----:B------:R-:W-:Y:S01]  /*9070*/  ISETP.GE.AND P0, PT, R211, R113, PT ;  /* 0x00000071d300720c */ /* 0x000fe20003f06270 */
[----:B------:R-:W-:-:S12]  /*9080*/  BSSY B0, `(.L_x_1588) ;  /* 0x0000012000007945 */ /* 0x000fd80003800000 */
[----:B------:R-:W-:Y:S05]  /*9090*/  @P0 BRA `(.L_x_1589) ;  /* 0x0000000000400947 */ /* 0x000fea0003800000 */
[----:B-1-34-:R-:W-:Y:S01]  /*90a0*/  IADD3 R47, P0, R48, 0x60, RZ ;  /* 0x00000060302f7810 */ /* 0x01afe20007f1e0ff */
[----:B------:R-:W-:Y:S02]  /*90b0*/  IMAD.MOV.U32 R44, RZ, RZ, R94 ;  /* 0x000000ffff2c7224 */ /* 0x000fe400078e005e */
        /* <DEDUP_REMOVED lines=14> */
.L_x_1589:
[----:B------:R-:W-:Y:S05]  /*91a0*/  BSYNC B0 ;  /* 0x0000000000007941 */ /* 0x000fea0003800000 */
.L_x_1588:
[----:B-1-34-:R-:W3:Y:S01]  /*91b0*/  LDL R44, [R1+0x10] ;  /* 0x00001000012c7983 */ /* 0x01aee20000100800 */
[----:B------:R-:W-:Y:S02]  /*91c0*/  VIADD R184, R184, 0x1 ;  /* 0x00000001b8b87836 */ /* 0x000fe40000000000 */
[----:B0-2---:R-:W-:Y:S01]  /*91d0*/  @!P3 VIADD R106, R106, 0x288c0 ;  /* 0x000288c06a6ab836 */ /* 0x005fe20000000000 */
[----:B------:R-:W-:Y:S01]  /*91e0*/  @!PT LDS RZ, [RZ] ;  /* 0x00000000fffff984 */ /* 0x000fe20000000800 */
[----:B------:R-:W-:Y:S01]  /*91f0*/  @!PT LDS RZ, [RZ] ;  /* 0x00000000fffff984 */ /* 0x000fe20000000800 */
[----:B------:R-:W-:Y:S01]  /*9200*/  @!PT LDS RZ, [RZ] ;  /* 0x00000000fffff984 */ /* 0x000fe20000000800 */
[----:B------:R-:W-:Y:S01]  /*9210*/  @!PT LDS RZ, [RZ] ;  /* 0x00000000fffff984 */ /* 0x000fe20000000800 */
[----:B------:R0:W-:Y:S06]  /*9220*/  MEMBAR.ALL.CTA ;  /* 0x0000000000007992 */ /* 0x0001ec0000008000 */
[----:B0-----:R-:W0:Y:S02]  /*9230*/  FENCE.VIEW.ASYNC.S ;  /* 0x00000000000073c6 */ /* 0x001e240000000000 */
[----:B0-----:R0:W-:Y:S01]  /*9240*/  BAR.SYNC.DEFER_BLOCKING R124, 0x80 ;  /* 0x0002007c0000751d */ /* 0x0011e20000010000 */
[----:B------:R-:W-:-:S02]  /*9250*/  ISETP.NE.AND P0, PT, R184, 0x2, PT ;  /* 0x00000002b800780c */ /* 0x000fc40003f05270 */
[----:B------:R-:W-:Y:S02]  /*9260*/  @!P3 PRMT R106, RZ, 0x654, R106 ;  /* 0x00000654ff6ab816 */ /* 0x000fe4000000006a */
[----:B------:R-:W-:Y:S02]  /*9270*/  SEL R45, RZ, 0x1, P0 ;  /* 0x00000001ff2d7807 */ /* 0x000fe40000000000 */
[----:B------:R-:W-:Y:S02]  /*9280*/  SEL R184, R184, RZ, P0 ;  /* 0x000000ffb8b87207 */ /* 0x000fe40000000000 */
[----:B------:R-:W-:Y:S01]  /*9290*/  LOP3.LUT R192, R192, R45, RZ, 0x3c, !PT ;  /* 0x0000002dc0c07212 */ /* 0x000fe200078e3cff */
[----:B------:R0:W-:Y:S01]  /*92a0*/  @!P3 SYNCS.ARRIVE.TRANS64.RED.A1T0 RZ, [R106+URZ], RZ ;  /* 0x000000ff6affb9a7 */ /* 0x0001e2000810043f */
[----:B---3--:R-:W-:-:S13]  /*92b0*/  LOP3.LUT P4, RZ, R44, 0x4, RZ, 0xc0, !PT ;  /* 0x000000042cff7812 */ /* 0x008fda000788c0ff */
[----:B0-----:R-:W-:Y:S05]  /*92c0*/  @P4 BRA `(.L_x_1590) ;  /* 0xffffff9800604947 */ /* 0x001fea000383ffff */
[----:B------:R-:W0:Y:S01]  /*92d0*/  S2R R44, SR_TID.X ;  /* 0x00000000002c7919 */ /* 0x000e220000002100 */
[----:B------:R-:W-:Y:S02]  /*92e0*/  PLOP3.LUT P0, PT, PT, PT, PT, 0x8, 0x0 ;  /* 0x000000000000781c */ /* 0x000fe40003f0e170 */
[----:B0-----:R-:W-:-:S04]  /*92f0*/  SHF.R.U32.HI R44, RZ, 0x7, R44 ;  /* 0x00000007ff2c7819 */ /* 0x001fc8000001162c */
[----:B------:R-:W-:-:S13]  /*9300*/  ISETP.NE.AND P4, PT, R44, 0x1, PT ;  /* 0x000000012c00780c */ /* 0x000fda0003f85270 */
[----:B------:R-:W-:Y:S06]  /*9310*/  @!P4 BAR.ARV 0x9, 0x100 ;  /* 0x024400000000cb1d */ /* 0x000fec0000002000 */
.L_x_1500:
[----:B------:R-:W0:Y:S01]  /*9320*/  LDC R0, c[0x0][0x448] ;  /* 0x00011200ff007b82 */ /* 0x000e220000000800 */
[----:B------:R-:W-:-:S07]  /*9330*/  IADD3 R7, R189, 0x1, -R187 ;  /* 0x00000001bd077810 */ /* 0x000fce0007ffe8bb */
[----:B------:R-:W1:Y:S01]  /*9340*/  LDC.64 R4, c[0x0][0x9e0] ;  /* 0x00027800ff047b82 */ /* 0x000e620000000a00 */
[----:B0-----:R-:W-:Y:S01]  /*9350*/  ISETP.NE.AND P1, PT, R0, 0x1, PT ;  /* 0x000000010000780c */ /* 0x001fe20003f25270 */
[----:B------:R-:W-:Y:S01]  /*9360*/  VIADD R0, R193, 0x7f ;  /* 0x0000007fc1007836 */ /* 0x000fe20000000000 */
[----:B-1----:R-:W-:-:S11]  /*9370*/  ISETP.GE.AND P2, PT, R5, 0x1, PT ;  /* 0x000000010500780c */ /* 0x002fd60003f46270 */
[----:B------:R-:W0:Y:S08]  /*9380*/  @P1 LDC R3, c[0x0][0x44c] ;  /* 0x00011300ff031b82 */ /* 0x000e300000000800 */
[----:B------:R-:W1:Y:S01]  /*9390*/  @P1 LDC R6, c[0x0][0x450] ;  /* 0x00011400ff061b82 */ /* 0x000e620000000800 */
[----:B0-----:R-:W-:-:S05]  /*93a0*/  @P1 IMAD.HI.U32 R3, R0, R3, RZ ;  /* 0x0000000300031227 */ /* 0x001fca00078e00ff */
[----:B-1----:R-:W-:-:S05]  /*93b0*/  @P1 SHF.R.U32.HI R0, RZ, R6, R3 ;  /* 0x00000006ff001219 */ /* 0x002fca0000011603 */
[----:B------:R-:W-:Y:S01]  /*93c0*/  IMAD.IADD R3, R7, 0x1, R0 ;  /* 0x0000000107037824 */ /* 0x000fe200078e0200 */
[----:B------:R-:W-:Y:S06]  /*93d0*/  @P0 BRA `(.L_x_1591) ;  /* 0x00000000000c0947 */ /* 0x000fec0003800000 */
[----:B------:R-:W0:Y:S01]  /*93e0*/  FENCE.VIEW.ASYNC.G ;  /* 0x00000000000073c6 */ /* 0x000e220000000100 */
[----:B------:R-:W-:Y:S05]  /*93f0*/  WARPSYNC.ALL ;  /* 0x0000000000007948 */ /* 0x000fea0003800000 */
[----:B0-----:R-:W-:Y:S06]  /*9400*/  BAR.ARV 0xc, 0x180 ;  /* 0x0306000000007b1d */ /* 0x001fec0000002000 */
.L_x_1591:
[----:B------:R-:W-:Y:S01]  /*9410*/  IMAD.IADD R4, R3, 0x1, R4 ;  /* 0x0000000103047824 */ /* 0x000fe200078e0204 */
        /* <DEDUP_REMOVED lines=12> */
.L_x_1594:
[----:B------:R-:W-:-:S13]  /*94e0*/  ISETP.NE.AND P0, PT, R5, 0x1, PT ;  /* 0x000000010500780c */ /* 0x000fda0003f05270 */
[----:B------:R-:W0:Y:S02]  /*94f0*/  @P0 LDC.64 R6, c[0x0][0x9e8] ;  /* 0x00027a00ff060b82 */ /* 0x000e240000000a00 */
[----:B0-----:R-:W-:-:S05]  /*9500*/  @P0 IMAD.HI.U32 R6, R0, R6, RZ ;  /* 0x0000000600060227 */ /* 0x001fca00078e00ff */
[----:B------:R-:W-:-:S07]  /*9510*/  @P0 SHF.R.U32.HI R0, RZ, R7, R6 ;  /* 0x00000007ff000219 */ /* 0x000fce0000011606 */
.L_x_1595:
[----:B------:R-:W-:Y:S05]  /*9520*/  BSYNC B0 ;  /* 0x0000000000007941 */ /* 0x000fea0003800000 */
.L_x_1593:
[----:B------:R-:W-:-:S05]  /*9530*/  IMAD R3, R0, R5, R5 ;  /* 0x0000000500037224 */ /* 0x000fca00078e0205 */
[----:B------:R-:W-:-:S07]  /*9540*/  VIMNMX R4, R4, R3, PT ;  /* 0x0000000304047248 */ /* 0x000fce0003fe0100 */
.L_x_1592:
[----:B------:R-:W0:Y:S01]  /*9550*/  @P1 LDC R0, c[0x0][0x44c] ;  /* 0x00011300ff001b82 */ /* 0x000e220000000800 */
[----:B------:R-:W-:Y:S01]  /*9560*/  VIADD R4, R4, 0x7f ;  /* 0x0000007f04047836 */ /* 0x000fe20000000000 */
[----:B------:R-:W-:-:S04]  /*9570*/  ULDC UR4, c[0x0][0x9dc] ;  /* 0x0002770000047ab9 */ /* 0x000fc80000000800 */
[----:B------:R-:W-:Y:S02]  /*9580*/  SHF.R.S32.HI R3, RZ, 0x1f, R4 ;  /* 0x0000001fff037819 */ /* 0x000fe40000011404 */
[----:B------:R-:W1:Y:S02]  /*9590*/  @P1 LDC R7, c[0x0][0x450] ;  /* 0x00011400ff071b82 */ /* 0x000e640000000800 */
[----:B------:R-:W-:-:S04]  /*95a0*/  LEA.HI R3, R3, R4, RZ, 0x7 ;  /* 0x0000000403037211 */ /* 0x000fc800078f38ff */
[----:B------:R-:W-:-:S04]  /*95b0*/  SHF.R.S32.HI R3, RZ, 0x7, R3 ;  /* 0x00000007ff037819 */ /* 0x000fc80000011403 */
[----:B------:R-:W-:Y:S01]  /*95c0*/  VIMNMX R126, R126, R3, PT ;  /* 0x000000037e7e7248 */ /* 0x000fe20003fe0100 */
[----:B0-----:R-:W-:-:S04]  /*95d0*/  @P1 IMAD.HI.U32 R6, R193, R0, RZ ;  /* 0x00000000c1061227 */ /* 0x001fc800078e00ff */
[----:B------:R-:W-:Y:S01]  /*95e0*/  IMAD.MOV.U32 R0, RZ, RZ, R193 ;  /* 0x000000ffff007224 */ /* 0x000fe200078e00c1 */
        /* <DEDUP_REMOVED lines=14> */
.L_x_1598:
[----:B------:R-:W-:-:S13]  /*96d0*/  ISETP.NE.AND P0, PT, R5, 0x1, PT ;  /* 0x000000010500780c */ /* 0x000fda0003f05270 */
[----:B------:R-:W0:Y:S02]  /*96e0*/  @P0 LDC.64 R6, c[0x0][0x9e8] ;  /* 0x00027a00ff060b82 */ /* 0x000e240000000a00 */
[----:B0-----:R-:W-:-:S05]  /*96f0*/  @P0 IMAD.HI.U32 R4, R0, R6, RZ ;  /* 0x0000000600040227 */ /* 0x001fca00078e00ff */
[----:B------:R-:W-:-:S07]  /*9700*/  @P0 SHF.R.U32.HI R0, RZ, R7, R4 ;  /* 0x00000007ff000219 */ /* 0x000fce0000011604 */
.L_x_1599:
[----:B------:R-:W-:Y:S05]  /*9710*/  BSYNC B0 ;  /* 0x0000000000007941 */ /* 0x000fea0003800000 */
.L_x_1597:
[----:B------:R-:W-:-:S05]  /*9720*/  IMAD R0, R0, R5, RZ ;  /* 0x0000000500007224 */ /* 0x000fca00078e02ff */
[----:B------:R-:W-:-:S07]  /*9730*/  VIMNMX R3, R3, R0, !PT ;  /* 0x0000000003037248 */ /* 0x000fce0007fe0100 */
.L_x_1596:
[----:B------:R-:W-:Y:S01]  /*9740*/  SHF.R.S32.HI R0, RZ, 0x1f, R3 ;  /* 0x0000001fff007819 */ /* 0x000fe20000011403 */
[----:B------:R-:W-:Y:S01]  /*9750*/  BSSY B0, `(.L_x_1600) ;  /* 0x0000026000007945 */ /* 0x000fe20003800000 */
[----:B------:R-:W-:Y:S02]  /*9760*/  IMAD.MOV.U32 R88, RZ, RZ, RZ ;  /* 0x000000ffff587224 */ /* 0x000fe400078e00ff */
[----:B------:R-:W-:-:S04]  /*9770*/  LEA.HI R0, R0, R3, RZ, 0x7 ;  /* 0x0000000300007211 */ /* 0x000fc800078f38ff */
        /* <DEDUP_REMOVED lines=35> */
.L_x_1601:
[----:B------:R-:W-:Y:S05]  /*99b0*/  BSYNC B0 ;  /* 0x0000000000007941 */ /* 0x000fea0003800000 */
.L_x_1600:
[-C--:B------:R-:W-:Y:S01]  /*99c0*/  IMAD R195, R216, R88.reuse, R195 ;  /* 0x00000058d8c37224 */ /* 0x080fe200078e02c3 */
[----:B------:R-:W-:Y:S01]  /*99d0*/  PLOP3.LUT P0, PT, PT, PT, PT, 0x80, 0x0 ;  /* 0x000000000000781c */ /* 0x000fe20003f0f070 */
[----:B------:R-:W-:Y:S01]  /*99e0*/  IMAD.MOV.U32 R0, RZ, RZ, RZ ;  /* 0x000000ffff007224 */ /* 0x000fe200078e00ff */
        /* <DEDUP_REMOVED lines=36> */
[----:B------:R-:W-:-:S03]  /*9c30*/  UMOV UR4, 0xffffffff ;  /* 0xffffffff00047882 */ /* 0x000fc60000000000 */
[----:B------:R-:W-:Y:S05]  /*9c40*/  BRA.DIV UR4, `(.L_x_1603) ;  /* 0x000001fa04407947 */ /* 0x000fea000b800000 */
[----:B------:R-:W0:Y:S02]  /*9c50*/  S2R R3, SR_TID.X ;  /* 0x0000000000037919 */ /* 0x000e240000002100 */
[----:B0-----:R-:W-:-:S05]  /*9c60*/  VIADD R3, R3, 0xffffff80 ;  /* 0xffffff8003037836 */ /* 0x001fca0000000000 */
[----:B------:R-:W-:-:S04]  /*9c70*/  SHF.R.S32.HI R0, RZ, 0x1f, R3 ;  /* 0x0000001fff007819 */ /* 0x000fc80000011403 */
[----:B------:R-:W-:-:S04]  /*9c80*/  LEA.HI R0, R0, R3, RZ, 0x7 ;  /* 0x0000000300007211 */ /* 0x000fc800078f38ff */
[----:B------:R-:W-:-:S05]  /*9c90*/  SHF.R.S32.HI R0, RZ, 0x7, R0 ;  /* 0x00000007ff007819 */ /* 0x000fca0000011400 */
[----:B------:R0:W1:Y:S02]  /*9ca0*/  SHFL.IDX PT, R194, R0, RZ, 0x1f ;  /* 0x00001fff00c27589 */ /* 0x00006400000e0000 */
.L_x_1943:
[----:B01----:R-:W-:Y:S02]  /*9cb0*/  LEA.HI R0, R194, R194, RZ, 0x1 ;  /* 0x000000c2c2007211 */ /* 0x003fe400078f08ff */
[----:B------:R-:W-:Y:S02]  /*9cc0*/  LOP3.LUT P0, RZ, R233, 0x3ff, RZ, 0xc0, !PT ;  /* 0x000003ffe9ff7812 */ /* 0x000fe4000780c0ff */
[----:B------:R-:W-:Y:S02]  /*9cd0*/  LOP3.LUT R3, R0, 0x1e, RZ, 0xc0, !PT ;  /* 0x0000001e00037812 */ /* 0x000fe400078ec0ff */
[----:B------:R-:W-:-:S03]  /*9ce0*/  P2R R24, PR, RZ, 0x1 ;  /* 0x00000001ff187803 */ /* 0x000fc60000000000 */
        /* <DEDUP_REMOVED lines=21> */
.L_x_1604:
[----:B------:R-:W-:Y:S02]  /*9e40*/  ULDC UR4, c[0x0][0x3f4] ;  /* 0x0000fd0000047ab9 */ /* 0x000fe40000000800 */
[----:B------:R-:W-:-:S13]  /*9e50*/  ISETP.LT.AND P0, PT, RZ, UR4, PT ;  /* 0x00000004ff007c0c */ /* 0x000fda000bf01270 */
[----:B------:R-:W-:Y:S05]  /*9e60*/  @P0 BRA `(.L_x_1605) ;  /* 0x00000000003c0947 */ /* 0x000fea0003800000 */
[----:B------:R-:W-:-:S04]  /*9e70*/  LEA.HI R0, R214, R214, RZ, 0x1 ;  /* 0x000000d6d6007211 */ /* 0x000fc800078f08ff */
[----:B------:R-:W-:-:S05]  /*9e80*/  LOP3.LUT R3, R0, 0xfffffffe, RZ, 0xc0, !PT ;  /* 0xfffffffe00037812 */ /* 0x000fca00078ec0ff */
[----:B------:R-:W-:-:S05]  /*9e90*/  IMAD.IADD R3, R214, 0x1, -R3 ;  /* 0x00000001d6037824 */ /* 0x000fca00078e0a03 */
[----:B------:R-:W-:-:S04]  /*9ea0*/  SHF.L.U32 R3, R3, 0x1f, RZ ;  /* 0x0000001f03037819 */ /* 0x000fc800000006ff */
[----:B------:R0:W1:Y:S03]  /*9eb0*/  SYNCS.PHASECHK.TRANS64.TRYWAIT P0, [R2+URZ+0x28800], R3 ;  /* 0x02880003020075a7 */ /* 0x000066000800017f */
[----:B-1----:R-:W-:Y:S05]  /*9ec0*/  @!P0 NANOSLEEP.SYNCS 0x989680 ;  /* 0x009896800000895d */ /* 0x002fea0003900000 */
[----:B------:R-:W1:Y:S01]  /*9ed0*/  @!P0 SYNCS.PHASECHK.TRANS64 P0, [R2+URZ+0x28800], R3 ;  /* 0x02880003020085a7 */ /* 0x000e62000800007f */
[----:B------:R-:W-:Y:S04]  /*9ee0*/  BSSY B0, `(.L_x_1606) ;  /* 0x0000006000007945 */ /* 0x000fe80003800000 */
[----:B-1----:R-:W-:Y:S05]  /*9ef0*/  @P0 BRA `(.L_x_1607) ;  /* 0x0000000000100947 */ /* 0x002fea0003800000 */
.L_x_1608:
[----:B-1----:R1:W2:Y:S02]  /*9f00*/  SYNCS.PHASECHK.TRANS64.TRYWAIT P0, [R2+URZ+0x28800], R3 ;  /* 0x02880003020075a7 */ /* 0x0022a4000800017f */
[----:B--2---:R-:W-:Y:S05]  /*9f10*/  @!P0 NANOSLEEP.SYNCS 0x989680 ;  /* 0x009896800000895d */ /* 0x004fea0003900000 */
[----:B------:R-:W2:Y:S02]  /*9f20*/  @!P0 SYNCS.PHASECHK.TRANS64 P0, [R2+URZ+0x28800], R3 ;  /* 0x02880003020085a7 */ /* 0x000ea4000800007f */
[----:B--2---:R-:W-:Y:S05]  /*9f30*/  @!P0 BRA `(.L_x_1608) ;  /* 0xfffffffc00f08947 */ /* 0x004fea000383ffff */
.L_x_1607:
[----:B------:R-:W-:Y:S05]  /*9f40*/  BSYNC B0 ;  /* 0x0000000000007941 */ /* 0x000fea0003800000 */
.L_x_1606:
[----:B------:R-:W-:Y:S05]  /*9f50*/  BRA `(.L_x_1609) ;  /* 0x0000005400047947 */ /* 0x000fea0003800000 */
.L_x_1605:
[----:B------:R-:W-:Y:S01]  /*9f60*/  ISETP.NE.AND P0, PT, R24, RZ, PT ;  /* 0x000000ff1800720c */ /* 0x000fe20003f05270 */
[----:B------:R-:W-:Y:S01]  /*9f70*/  ULDC.64 UR4, c[0x0][0x3f8] ;  /* 0x0000fe0000047ab9 */ /* 0x000fe20000000a00 */
[----:B-----5:R-:W-:Y:S01]  /*9f80*/  SHF.R.S32.HI R0, RZ, 0x1f, R112 ;  /* 0x0000001fff007819 */ /* 0x020fe20000011470 */
[----:B------:R-:W-:Y:S01]  /*9f90*/  ULDC.64 UR6, c[0x0][0x408] ;  /* 0x0001020000067ab9 */ /* 0x000fe20000000a00 */
[----:B------:R-:W-:-:S04]  /*9fa0*/  IMAD.WIDE.U32 R24, R112, UR4, RZ ;  /* 0x0000000470187c25 */ /* 0x000fc8000f8e00ff */
[C---:B------:R-:W-:Y:S02]  /*9fb0*/  IMAD R3, R0.reuse, UR4, RZ ;  /* 0x0000000400037c24 */ /* 0x040fe4000f8e02ff */
[----:B------:R-:W-:Y:S02]  /*9fc0*/  IMAD R5, R0, UR6, RZ ;  /* 0x0000000600057c24 */ /* 0x000fe4000f8e02ff */
[C---:B------:R-:W-:Y:S02]  /*9fd0*/  IMAD R3, R112.reuse, UR5, R3 ;  /* 0x0000000570037c24 */ /* 0x040fe4000f8e0203 */
[C---:B------:R-:W-:Y:S02]  /*9fe0*/  IMAD R5, R112.reuse, UR7, R5 ;  /* 0x0000000770057c24 */ /* 0x040fe4000f8e0205 */
[----:B------:R-:W-:-:S04]  /*9ff0*/  IMAD.WIDE.U32 R112, R112, UR6, RZ ;  /* 0x0000000670707c25 */ /* 0x000fc8000f8e00ff */
[----:B------:R-:W-:Y:S02]  /*a000*/  IMAD.IADD R27, R3, 0x1, R25 ;  /* 0x00000001031b7824 */ /* 0x000fe400078e0219 */
[----:B------:R-:W-:Y:S01]  /*a010*/  IMAD.IADD R29, R5, 0x1, R113 ;  /* 0x00000001051d7824 */ /* 0x000fe200078e0271 */
        /* <DEDUP_REMOVED lines=17> */
.L_x_1610:
[----:B------:R-:W-:Y:S01]  /*a130*/  ULDC.U8 UR4, c[0x0][0x410] ;  /* 0x0001040000047ab9 */ /* 0x000fe20000000000 */
[----:B------:R-:W-:Y:S01]  /*a140*/  IMAD.IADD R57, R23, 0x1, R193 ;  /* 0x0000000117397824 */ /* 0x000fe200078e02c1 */
[----:B------:R-:W-:Y:S01]  /*a150*/  ISETP.NE.AND P0, PT, RZ, UR4, PT ;  /* 0x00000004ff007c0c */ /* 0x000fe2000bf05270 */
[----:B------:R-:W-:Y:S02]  /*a160*/  BSSY B0, `(.L_x_1611) ;  /* 0x0000518000007945 */ /* 0x000fe40003800000 */
[----:B------:R-:W-:-:S10]  /*a170*/  IMAD R3, R208, 0x20, R57 ;  /* 0x00000020d0037824 */ /* 0x000fd400078e0239 */
[----:B------:R-:W-:Y:S05]  /*a180*/  @!P0 BRA `(.L_x_1612) ;  /* 0x00000028005c8947 */ /* 0x000fea0003800000 */
[----:B------:R-:W0:Y:S01]  /*a190*/  LDC R68, c[0x0][0x448] ;  /* 0x00011200ff447b82 */ /* 0x000e220000000800 */
[----:B------:R-:W-:Y:S01]  /*a1a0*/  ULDC.64 UR4, c[0x0][0x3f8] ;  /* 0x0000fe0000047ab9 */ /* 0x000fe20000000a00 */
[----:B------:R-:W-:Y:S01]  /*a1b0*/  ULDC.64 UR6, c[0x0][0x408] ;  /* 0x0001020000067ab9 */ /* 0x000fe20000000a00 */
[----:B------:R-:W-:Y:S01]  /*a1c0*/  IMAD.MOV.U32 R4, RZ, RZ, R24 ;  /* 0x000000ffff047224 */ /* 0x000fe200078e0018 */
[----:B------:R-:W-:Y:S01]  /*a1d0*/  SHF.R.S32.HI R50, RZ, 0x1f, R185 ;  /* 0x0000001fff327819 */ /* 0x000fe200000114b9 */
[----:B------:R-:W-:Y:S02]  /*a1e0*/  IMAD.MOV.U32 R10, RZ, RZ, R112 ;  /* 0x000000ffff0a7224 */ /* 0x000fe400078e0070 */
[----:B------:R-:W-:Y:S01]  /*a1f0*/  IMAD.MOV.U32 R11, RZ, RZ, R29 ;  /* 0x000000ffff0b7224 */ /* 0x000fe200078e001d */
[----:B0-----:R-:W-:-:S13]  /*a200*/  ISETP.NE.AND P0, PT, R68, 0x1, PT ;  /* 0x000000014400780c */ /* 0x001fda0003f05270 */
[----:B------:R-:W0:Y:S08]  /*a210*/  @P0 LDC R0, c[0x0][0x44c] ;  /* 0x00011300ff000b82 */ /* 0x000e300000000800 */
[----:B------:R-:W1:Y:S01]  /*a220*/  @P0 LDC R5, c[0x0][0x450] ;  /* 0x00011400ff050b82 */ /* 0x000e620000000800 */
[----:B0-----:R-:W-:-:S05]  /*a230*/  @P0 IMAD.HI.U32 R0, R3, R0, RZ ;  /* 0x0000000003000227 */ /* 0x001fca00078e00ff */
[----:B-1----:R-:W-:Y:S01]  /*a240*/  @P0 SHF.R.U32.HI R3, RZ, R5, R0 ;  /* 0x00000005ff030219 */ /* 0x002fe20000011600 */
[----:B------:R-:W-:-:S03]  /*a250*/  IMAD.MOV.U32 R5, RZ, RZ, R27 ;  /* 0x000000ffff057224 */ /* 0x000fc600078e001b */
[----:B------:R-:W-:Y:S01]  /*a260*/  SHF.R.S32.HI R0, RZ, 0x1f, R3 ;  /* 0x0000001fff007819 */ /* 0x000fe20000011403 */
[----:B------:R-:W-:-:S04]  /*a270*/  IMAD.WIDE.U32 R4, R3, UR4, R4 ;  /* 0x0000000403047c25 */ /* 0x000fc8000f8e0004 */
[C---:B------:R-:W-:Y:S02]  /*a280*/  IMAD R6, R0.reuse, UR4, RZ ;  /* 0x0000000400067c24 */ /* 0x040fe4000f8e02ff */
[----:B------:R-:W-:Y:S02]  /*a290*/  IMAD R0, R0, UR6, RZ ;  /* 0x0000000600007c24 */ /* 0x000fe4000f8e02ff */
[C---:B------:R-:W-:Y:S01]  /*a2a0*/  IMAD R7, R3.reuse, UR5, R6 ;  /* 0x0000000503077c24 */ /* 0x040fe2000f8e0206 */
[----:B------:R-:W-:Y:S01]  /*a2b0*/  ULDC.64 UR4, c[0x0][0x3e8] ;  /* 0x0000fa0000047ab9 */ /* 0x000fe20000000a00 */
[C---:B------:R-:W-:Y:S01]  /*a2c0*/  IMAD.WIDE.U32 R10, R3.reuse, UR6, R10 ;  /* 0x00000006030a7c25 */ /* 0x040fe2000f8e000a */
[----:B------:R-:W-:Y:S01]  /*a2d0*/  LEA R6, P0, R4, UR4, 0x1 ;  /* 0x0000000404067c11 */ /* 0x000fe2000f8008ff */
[----:B------:R-:W-:Y:S02]  /*a2e0*/  UMOV UR4, 0xffffffff ;  /* 0xffffffff00047882 */ /* 0x000fe40000000000 */
[----:B------:R-:W-:Y:S01]  /*a2f0*/  IMAD R3, R3, UR7, R0 ;  /* 0x0000000703037c24 */ /* 0x000fe2000f8e0200 */
[----:B------:R-:W-:Y:S01]  /*a300*/  ULDC.64 UR6, c[0x0][0x400] ;  /* 0x0001000000067ab9 */ /* 0x000fe20000000a00 */
[----:B------:R-:W-:Y:S01]  /*a310*/  IMAD.IADD R7, R5, 0x1, R7 ;  /* 0x0000000105077824 */ /* 0x000fe200078e0207 */
[----:B------:R-:W-:Y:S01]  /*a320*/  LEA R0, P1, R10, UR6, 0x1 ;  /* 0x000000060a007c11 */ /* 0x000fe2000f8208ff */
[----:B------:R-:W-:-:S03]  /*a330*/  IMAD.IADD R3, R11, 0x1, R3 ;  /* 0x000000010b037824 */ /* 0x000fc600078e0203 */
[----:B------:R-:W-:Y:S02]  /*a340*/  LEA.HI.X R7, R4, UR5, R7, 0x1, P0 ;  /* 0x0000000504077c11 */ /* 0x000fe400080f0c07 */
[----:B------:R-:W-:Y:S01]  /*a350*/  LEA.HI.X R10, R10, UR7, R3, 0x1, P1 ;  /* 0x000000070a0a7c11 */ /* 0x000fe200088f0c03 */
[----:B------:R-:W-:Y:S06]  /*a360*/  BRA.DIV UR4, `(.L_x_1613) ;  /* 0x000001f204b87947 */ /* 0x000fec000b800000 */
[----:B------:R0:W1:Y:S04]  /*a370*/  SHFL.IDX PT, R3, R7, RZ, 0x181f ;  /* 0x00181fff07037589 */ /* 0x00006800000e0000 */
[----:B------:R0:W2:Y:S04]  /*a380*/  SHFL.IDX PT, R4, R6, RZ, 0x181f ;  /* 0x00181fff06047589 */ /* 0x0000a800000e0000 */
[----:B------:R0:W3:Y:S04]  /*a390*/  SHFL.IDX PT, R5, R10, RZ, 0x181f ;  /* 0x00181fff0a057589 */ /* 0x0000e800000e0000 */
[----:B------:R0:W4:Y:S02]  /*a3a0*/  SHFL.IDX PT, R14, R0, RZ, 0x181f ;  /* 0x00181fff000e7589 */ /* 0x00012400000e0000 */
.L_x_1949:
[----:B------:R-:W-:Y:S01]  /*a3b0*/  IMAD R68, R187, R68, RZ ;  /* 0x00000044bb447224 */ /* 0x000fe200078e02ff */
[----:B------:R-:W-:Y:S01]  /*a3c0*/  BSSY B1, `(.L_x_1614) ;  /* 0x000001e000017945 */ /* 0x000fe20003800000 */
[----:B------:R-:W-:Y:S02]  /*a3d0*/  CS2R R46, SRZ ;  /* 0x00000000002e7805 */ /* 0x000fe4000001ff00 */
[----:B------:R-:W-:Y:S02]  /*a3e0*/  CS2R R40, SRZ ;  /* 0x0000000000287805 */ /* 0x000fe4000001ff00 */
[----:B------:R-:W-:Y:S02]  /*a3f0*/  CS2R R44, SRZ ;  /* 0x00000000002c7805 */ /* 0x000fe4000001ff00 */
[----:B------:R-:W-:Y:S02]  /*a400*/  ISETP.GE.AND P0, PT, R57, R68, PT ;  /* 0x000000443900720c */ /* 0x000fe40003f06270 */
[----:B------:R-:W-:-:S11]  /*a410*/  CS2R R42, SRZ ;  /* 0x00000000002a7805 */ /* 0x000fd6000001ff00 */
[----:B------:R-:W-:Y:S05]  /*a420*/  @P0 BRA `(.L_x_1615) ;  /* 0x00000000005c0947 */ /* 0x000fea0003800000 */
[----:B------:R-:W-:Y:S01]  /*a430*/  ULDC UR4, c[0x0][0x3f4] ;  /* 0x0000fd0000047ab9 */ /* 0x000fe20000000800 */
[----:B------:R-:W-:Y:S02]  /*a440*/  CS2R R42, SRZ ;  /* 0x00000000002a7805 */ /* 0x000fe4000001ff00 */
[----:B------:R-:W-:Y:S02]  /*a450*/  ISETP.GE.AND P4, PT, R18, UR4, PT ;  /* 0x0000000412007c0c */ /* 0x000fe4000bf86270 */
[----:B------:R-:W-:Y:S02]  /*a460*/  CS2R R40, SRZ ;  /* 0x0000000000287805 */ /* 0x000fe4000001ff00 */
[----:B------:R-:W-:Y:S02]  /*a470*/  ISETP.GE.AND P5, PT, R185, UR4, PT ;  /* 0x00000004b9007c0c */ /* 0x000fe4000bfa6270 */
[----:B------:R-:W-:-:S07]  /*a480*/  CS2R R44, SRZ ;  /* 0x00000000002c7805 */ /* 0x000fce000001ff00 */
[C---:B------:R-:W-:Y:S01]  /*a490*/  @!P4 IMAD.SHL.U32 R13, R18.reuse, 0x2, RZ ;  /* 0x00000002120dc824 */ /* 0x040fe200078e00ff */
[----:B------:R-:W-:-:S03]  /*a4a0*/  @!P4 SHF.L.U64.HI R26, R18, 0x1, R19 ;  /* 0x00000001121ac819 */ /* 0x000fc60000010213 */
[C---:B------:R-:W-:Y:S01]  /*a4b0*/  @!P5 IMAD.SHL.U32 R15, R185.reuse, 0x2, RZ ;  /* 0x00000002b90fd824 */ /* 0x040fe200078e00ff */
[----:B------:R-:W-:Y:S02]  /*a4c0*/  @!P5 SHF.L.U64.HI R24, R185, 0x1, R50 ;  /* 0x00000001b918d819 */ /* 0x000fe40000010232 */
[-C--:B----4-:R-:W-:Y:S02]  /*a4d0*/  @!P4 IADD3 R12, P1, R14, R13.reuse, RZ ;  /* 0x0000000d0e0cc210 */ /* 0x090fe40007f3e0ff */
[C---:B--2---:R-:W-:Y:S02]  /*a4e0*/  @!P4 IADD3 R8, P0, R4.reuse, R13, RZ ;  /* 0x0000000d0408c210 */ /* 0x044fe40007f1e0ff */
[-C--:B------:R-:W-:Y:S02]  /*a4f0*/  @!P5 IADD3 R20, P2, R4, R15.reuse, RZ ;  /* 0x0000000f0414d210 */ /* 0x080fe40007f5e0ff */
[----:B------:R-:W-:Y:S02]  /*a500*/  CS2R R46, SRZ ;  /* 0x00000000002e7805 */ /* 0x000fe4000001ff00 */
[----:B------:R-:W-:Y:S01]  /*a510*/  @!P5 IADD3 R14, P3, R14, R15, RZ ;  /* 0x0000000f0e0ed210 */ /* 0x000fe20007f7e0ff */
[----:B-1----:R-:W-:-:S02]  /*a520*/  @!P4 IMAD.X R9, R3, 0x1, R26, P0 ;  /* 0x000000010309c824 */ /* 0x002fc400000e061a */
[----:B------:R-:W-:Y:S02]  /*a530*/  @!P5 IMAD.X R21, R3, 0x1, R24, P2 ;  /* 0x000000010315d824 */ /* 0x000fe400010e0618 */
[C---:B---3--:R-:W-:Y:S01]  /*a540*/  @!P4 IMAD.X R13, R5.reuse, 0x1, R26, P1 ;  /* 0x00000001050dc824 */ /* 0x048fe200008e061a */
[----:B------:R1:W5:Y:S01]  /*a550*/  @!P4 LD.E.64 R44, desc[UR40][R8.64] ;  /* 0x00000028082cc980 */ /* 0x000362000c101b00 */
[----:B------:R-:W-:-:S03]  /*a560*/  @!P5 IMAD.X R15, R5, 0x1, R24, P3 ;  /* 0x00000001050fd824 */ /* 0x000fc600018e0618 */
[----:B------:R1:W5:Y:S04]  /*a570*/  @!P5 LD.E.64 R42, desc[UR40][R20.64] ;  /* 0x00000028142ad980 */ /* 0x000368000c101b00 */
[----:B------:R1:W5:Y:S04]  /*a580*/  @!P5 LD.E.64 R40, desc[UR40][R14.64] ;  /* 0x000000280e28d980 */ /* 0x000368000c101b00 */
[----:B------:R1:W5:Y:S02]  /*a590*/  @!P4 LD.E.64 R46, desc[UR40][R12.64] ;  /* 0x000000280c2ec980 */ /* 0x000364000c101b00 */
.L_x_1615:
[----:B------:R-:W-:Y:S05]  /*a5a0*/  BSYNC B1 ;  /* 0x0000000000017941 */ /* 0x000fea0003800000 */
.L_x_1614:
[----:B-1---5:R-:W-:Y:S01]  /*a5b0*/  IMAD.MOV.U32 R3, RZ, RZ, R46 ;  /* 0x000000ffff037224 */ /* 0x022fe200078e002e */
[----:B------:R-:W-:Y:S01]  /*a5c0*/  UMOV UR4, 0xffffffff ;  /* 0xffffffff00047882 */ /* 0x000fe20000000000 */
[----:B--2---:R-:W-:Y:S01]  /*a5d0*/  IMAD.MOV.U32 R4, RZ, RZ, R47 ;  /* 0x000000ffff047224 */ /* 0x004fe200078e002f */
[----:B------:R-:W-:Y:S01]  /*a5e0*/  CS2R R34, SRZ ;  /* 0x0000000000227805 */ /* 0x000fe2000001ff00 */
[----:B---3--:R-:W-:Y:S01]  /*a5f0*/  IMAD.MOV.U32 R5, RZ, RZ, R40 ;  /* 0x000000ffff057224 */ /* 0x008fe200078e0028 */
        /* <DEDUP_REMOVED lines=13> */
[----:B------:R-:W-:Y:S06]  /*a6d0*/  BRA.DIV UR4, `(.L_x_1616) ;  /* 0x000001f2044c7947 */ /* 0x000fec000b800000 */
[----:B------:R1:W2:Y:S04]  /*a6e0*/  SHFL.IDX PT, R3, R7, 0x1, 0x181f ;  /* 0x00381f0007037f89 */ /* 0x0002a800000e0000 */
[----:B------:R1:W3:Y:S04]  /*a6f0*/  SHFL.IDX PT, R4, R6, 0x1, 0x181f ;  /* 0x00381f0006047f89 */ /* 0x0002e800000e0000 */
[----:B------:R1:W0:Y:S04]  /*a700*/  SHFL.IDX PT, R5, R10, 0x1, 0x181f ;  /* 0x00381f000a057f89 */ /* 0x00022800000e0000 */
[----:B----4-:R1:W4:Y:S02]  /*a710*/  SHFL.IDX PT, R14, R0, 0x1, 0x181f ;  /* 0x00381f00000e7f89 */ /* 0x01032400000e0000 */
.L_x_1955:
[----:B------:R-:W-:Y:S01]  /*a720*/  VIADD R9, R57, 0x20 ;  /* 0x0000002039097836 */ /* 0x000fe20000000000 */
[----:B------:R-:W-:Y:S01]  /*a730*/  BSSY B1, `(.L_x_1617) ;  /* 0x000001d000017945 */ /* 0x000fe20003800000 */
[----:B------:R-:W-:Y:S02]  /*a740*/  CS2R R30, SRZ ;  /* 0x00000000001e7805 */ /* 0x000fe4000001ff00 */
[----:B------:R-:W-:Y:S02]  /*a750*/  CS2R R38, SRZ ;  /* 0x0000000000267805 */ /* 0x000fe4000001ff00 */
[----:B------:R-:W-:Y:S02]  /*a760*/  CS2R R32, SRZ ;  /* 0x0000000000207805 */ /* 0x000fe4000001ff00 */
[----:B------:R-:W-:-:S13]  /*a770*/  ISETP.GE.AND P0, PT, R9, R68, PT ;  /* 0x000000440900720c */ /* 0x000fda0003f06270 */
        /* <DEDUP_REMOVED lines=12> */
[C---:B---3--:R-:W-:Y:S02]  /*a840*/  @!P4 IADD3 R8, P0, R4.reuse, R13, RZ ;  /* 0x0000000d0408c210 */ /* 0x048fe40007f1e0ff */
[-C--:B------:R-:W-:Y:S02]  /*a850*/  @!P5 IADD3 R20, P2, R4, R15.reuse, RZ ;  /* 0x0000000f0414d210 */ /* 0x080fe40007f5e0ff */
[----:B------:R-:W-:Y:S02]  /*a860*/  CS2R R34, SRZ ;  /* 0x0000000000227805 */ /* 0x000fe4000001ff00 */
[----:B------:R-:W-:Y:S01]  /*a870*/  @!P5 IADD3 R14, P3, R14, R15, RZ ;  /* 0x0000000f0e0ed210 */ /* 0x000fe20007f7e0ff */
[----:B--2---:R-:W-:-:S02]  /*a880*/  @!P4 IMAD.X R9, R3, 0x1, R24, P0 ;  /* 0x000000010309c824 */ /* 0x004fc400000e0618 */
[----:B------:R-:W-:Y:S02]  /*a890*/  @!P5 IMAD.X R21, R3, 0x1, R26, P2 ;  /* 0x000000010315d824 */ /* 0x000fe400010e061a */
[C---:B0-----:R-:W-:Y:S01]  /*a8a0*/  @!P4 IMAD.X R13, R5.reuse, 0x1, R24, P1 ;  /* 0x00000001050dc824 */ /* 0x041fe200008e0618 */
[----:B------:R0:W5:Y:S01]  /*a8b0*/  @!P4 LD.E.64 R38, desc[UR40][R8.64] ;  /* 0x000000280826c980 */ /* 0x000162000c101b00 */
[----:B------:R-:W-:-:S03]  /*a8c0*/  @!P5 IMAD.X R15, R5, 0x1, R26, P3 ;  /* 0x00000001050fd824 */ /* 0x000fc600018e061a */
[----:B------:R0:W5:Y:S04]  /*a8d0*/  @!P5 LD.E.64 R32, desc[UR40][R20.64] ;  /* 0x000000281420d980 */ /* 0x000168000c101b00 */
[----:B------:R0:W5:Y:S04]  /*a8e0*/  @!P5 LD.E.64 R30, desc[UR40][R14.64] ;  /* 0x000000280e1ed980 */ /* 0x000168000c101b00 */
[----:B------:R0:W5:Y:S02]  /*a8f0*/  @!P4 LD.E.64 R34, desc[UR40][R12.64] ;  /* 0x000000280c22c980 */ /* 0x000164000c101b00 */
.L_x_1618:
[----:B------:R-:W-:Y:S05]  /*a900*/  BSYNC B1 ;  /* 0x0000000000017941 */ /* 0x000fea0003800000 */
.L_x_1617:
[----:B--2--5:R-:W-:Y:S01]  /*a910*/  IMAD.MOV.U32 R3, RZ, RZ, R34 ;  /* 0x000000ffff037224 */ /* 0x024fe200078e0022 */
[----:B------:R-:W-:Y:S01]  /*a920*/  UMOV UR4, 0xffffffff ;  /* 0xffffffff00047882 */ /* 0x000fe20000000000 */
[----:B---3--:R-:W-:Y:S02]  /*a930*/  IMAD.MOV.U32 R4, RZ, RZ, R35 ;  /* 0x000000ffff047224 */ /* 0x008fe400078e0023 */
[----:B0-----:R-:W-:Y:S01]  /*a940*/  IMAD.MOV.U32 R5, RZ, RZ, R30 ;  /* 0x000000ffff057224 */ /* 0x001fe200078e001e */
        /* <DEDUP_REMOVED lines=17> */
[----:B----4-:R4:W0:Y:S02]  /*aa60*/  SHFL.IDX PT, R14, R0, 0x2, 0x181f ;  /* 0x00581f00000e7f89 */ /* 0x01082400000e0000 */
.L_x_1961:
[----:B------:R-:W-:Y:S01]  /*aa70*/  VIADD R9, R57, 0x40 ;  /* 0x0000004039097836 */ /* 0x000fe20000000000 */
        /* <DEDUP_REMOVED lines=10> */
[----:B------:R-:W-:-:S11]  /*ab20*/  ISETP.GE.AND P5, PT, R185, UR4, PT ;  /* 0x00000004b9007c0c */ /* 0x000fd6000bfa6270 */
[C---:B------:R-:W-:Y:S01]  /*ab30*/  @!P4 IMAD.SHL.U32 R13, R18.reuse, 0x2, RZ ;  /* 0x00000002120dc824 */ /* 0x040fe200078e00ff */
[----:B------:R-:W-:Y:S01]  /*ab40*/  @!P4 SHF.L.U64.HI R24, R18, 0x1, R19 ;  /* 0x000000011218c819 */ /* 0x000fe20000010213 */
[C---:B------:R-:W-:Y:S01]  /*ab50*/  @!P5 IMAD.SHL.U32 R15, R185.reuse, 0x2, RZ ;  /* 0x00000002b90fd824 */ /* 0x040fe200078e00ff */
[----:B------:R-:W-:Y:S02]  /*ab60*/  @!P5 SHF.L.U64.HI R26, R185, 0x1, R50 ;  /* 0x00000001b91ad819 */ /* 0x000fe40000010232 */
[-C--:B0-----:R-:W-:Y:S02]  /*ab70*/  @!P4 IADD3 R12, P1, R14, R13.reuse, RZ ;  /* 0x0000000d0e0cc210 */ /* 0x081fe40007f3e0ff */
[C---:B---3--:R-:W-:Y:S02]  /*ab80*/  @!P4 IADD3 R8, P0, R4.reuse, R13, RZ ;  /* 0x0000000d0408c210 */ /* 0x048fe40007f1e0ff */
[-C--:B------:R-:W-:Y:S01]  /*ab90*/  @!P5 IADD3 R48, P2, R4, R15.reuse, RZ ;  /* 0x0000000f0430d210 */ /* 0x080fe20007f5e0ff */
[--C-:B------:R-:W-:Y:S01]  /*aba0*/  @!P4 IMAD.X R13, R5, 0x1, R24.reuse, P1 ;  /* 0x00000001050dc824 */ /* 0x100fe200008e0618 */
[----:B------:R-:W-:Y:S01]  /*abb0*/  @!P5 IADD3 R14, P3, R14, R15, RZ ;  /* 0x0000000f0e0ed210 */ /* 0x000fe20007f7e0ff */
[C---:B--2---:R-:W-:Y:S01]  /*abc0*/  @!P4 IMAD.X R9, R3.reuse, 0x1, R24, P0 ;  /* 0x000000010309c824 */ /* 0x044fe200000e0618 */
[----:B------:R-:W-:Y:S01]  /*abd0*/  CS2R R24, SRZ ;  /* 0x0000000000187805 */ /* 0x000fe2000001ff00 */
[--C-:B------:R-:W-:Y:S01]  /*abe0*/  @!P5 IMAD.X R49, R3, 0x1, R26.reuse, P2 ;  /* 0x000000010331d824 */ /* 0x100fe200010e061a */
[----:B------:R-:W-:Y:S01]  /*abf0*/  CS2R R28, SRZ ;  /* 0x00000000001c7805 */ /* 0x000fe2000001ff00 */
[----:B------:R-:W-:Y:S01]  /*ac00*/  @!P5 IMAD.X R15, R5, 0x1, R26, P3 ;  /* 0x00000001050fd824 */ /* 0x000fe200018e061a */
[----:B------:R-:W-:-:S02]  /*ac10*/  CS2R R26, SRZ ;  /* 0x00000000001a7805 */ /* 0x000fc4000001ff00 */
[----:B------:R0:W5:Y:S04]  /*ac20*/  @!P5 LD.E.64 R20, desc[UR40][R48.64] ;  /* 0x000000283014d980 */ /* 0x000168000c101b00 */
[----:B------:R0:W5:Y:S04]  /*ac30*/  @!P5 LD.E.64 R24, desc[UR40][R14.64] ;  /* 0x000000280e18d980 */ /* 0x000168000c101b00 */
[----:B------:R0:W5:Y:S04]  /*ac40*/  @!P4 LD.E.64 R28, desc[UR40][R8.64] ;  /* 0x00000028081cc980 */ /* 0x000168000c101b00 */
[----:B------:R0:W5:Y:S02]  /*ac50*/  @!P4 LD.E.64 R26, desc[UR40][R12.64] ;  /* 0x000000280c1ac980 */ /* 0x000164000c101b00 */
.L_x_1621:
[----:B------:R-:W-:Y:S05]  /*ac60*/  BSYNC B1 ;  /* 0x0000000000017941 */ /* 0x000fea0003800000 */
.L_x_1620:
[----:B0----5:R-:W-:Y:S01]  /*ac70*/  IMAD.MOV.U32 R8, RZ, RZ, R25 ;  /* 0x000000ffff087224 */ /* 0x021fe200078e0019 */
[----:B------:R-:W-:Y:S01]  /*ac80*/  UMOV UR4, 0xffffffff ;  /* 0xffffffff00047882 */ /* 0x000fe20000000000 */
[----:B--2---:R-:W-:Y:S02]  /*ac90*/  IMAD.MOV.U32 R3, RZ, RZ, R26 ;  /* 0x000000ffff037224 */ /* 0x004fe400078e001a */
        /* <DEDUP_REMOVED lines=14> */
[----:B------:R-:W-:Y:S01]  /*ad80*/  PRMT R53, R5, 0x7610, R53 ;  /* 0x0000761005357816 */ /* 0x000fe20000000035 */
[----:B------:R-:W-:Y:S06]  /*ad90*/  BRA.DIV UR4, `(.L_x_1622) ;  /* 0x000001ee047c7947 */ /* 0x000fec000b800000 */
[----:B------:R0:W2:Y:S04]  /*ada0*/  SHFL.IDX PT, R3, R7, 0x3, 0x181f ;  /* 0x00781f0007037f89 */ /* 0x0000a800000e0000 */
[----:B------:R0:W3:Y:S04]  /*adb0*/  SHFL.IDX PT, R4, R6, 0x3, 0x181f ;  /* 0x00781f0006047f89 */ /* 0x0000e800000e0000 */
[----:B------:R0:W0:Y:S04]  /*adc0*/  SHFL.IDX PT, R5, R10, 0x3, 0x181f ;  /* 0x00781f000a057f89 */ /* 0x00002800000e0000 */
[----:B-1--4-:R-:W1:Y:S02]  /*add0*/  SHFL.IDX PT, R0, R0, 0x3, 0x181f ;  /* 0x00781f0000007f89 */ /* 0x012e6400000e0000 */
.L_x_1967:
[----:B------:R-:W-:Y:S01]  /*ade0*/  VIADD R57, R57, 0x60 ;  /* 0x0000006039397836 */ /* 0x000fe20000000000 */
[----:B0-----:R-:W-:Y:S01]  /*adf0*/  LEA.HI R6, R214, R214, RZ, 0x1 ;  /* 0x000000d6d6067211 */ /* 0x001fe200078f08ff */
[----:B------:R-:W-:Y:S01]  /*ae00*/  BSSY B1, `(.L_x_1623) ;  /* 0x0000020000017945 */ /* 0x000fe20003800000 */
[----:B------:R-:W-:Y:S02]  /*ae10*/  CS2R R10, SRZ ;  /* 0x00000000000a7805 */ /* 0x000fe4000001ff00 */
[----:B------:R-:W-:Y:S02]  /*ae20*/  CS2R R14, SRZ ;  /* 0x00000000000e7805 */ /* 0x000fe4000001ff00 */
[----:B------:R-:W-:Y:S02]  /*ae30*/  ISETP.GE.AND P0, PT, R57, R68, PT ;  /* 0x000000443900720c */ /* 0x000fe40003f06270 */
[----:B------:R-:W-:Y:S02]  /*ae40*/  CS2R R12, SRZ ;  /* 0x00000000000c7805 */ /* 0x000fe4000001ff00 */
[----:B------:R-:W-:-:S05]  /*ae50*/  LOP3.LUT R7, R6, 0xfffffffe, RZ, 0xc0, !PT ;  /* 0xfffffffe06077812 */ /* 0x000fca00078ec0ff */
[----:B------:R-:W-:-:S05]  /*ae60*/  IMAD.IADD R7, R214, 0x1, -R7 ;  /* 0x00000001d6077824 */ /* 0x000fca00078e0a07 */
[----:B------:R-:W-:Y:S01]  /*ae70*/  SHF.L.U32 R75, R7, 0x1f, RZ ;  /* 0x0000001f074b7819 */ /* 0x000fe200000006ff */
[----:B------:R-:W-:Y:S06]  /*ae80*/  @P0 BRA `(.L_x_1624) ;  /* 0x00000000005c0947 */ /* 0x000fec0003800000 */
        /* <DEDUP_REMOVED lines=8> */
[C---:B---3--:R-:W-:Y:S02]  /*af10*/  @!P4 IADD3 R6, P0, R4.reuse, R49, RZ ;  /* 0x000000310406c210 */ /* 0x048fe40007f1e0ff */
[----:B------:R-:W-:Y:S02]  /*af20*/  @!P5 IADD3 R50, P2, R4, R7, RZ ;  /* 0x000000070432d210 */ /* 0x000fe40007f5e0ff */
[C---:B-1----:R-:W-:Y:S02]  /*af30*/  @!P4 IADD3 R48, P1, R0.reuse, R49, RZ ;  /* 0x000000310030c210 */ /* 0x042fe40007f3e0ff */
[----:B------:R-:W-:Y:S01]  /*af40*/  @!P5 IADD3 R4, P3, R0, R7, RZ ;  /* 0x000000070004d210 */ /* 0x000fe20007f7e0ff */
[----:B--2---:R-:W-:-:S02]  /*af50*/  @!P5 IMAD.X R51, R3, 0x1, R10, P2 ;  /* 0x000000010333d824 */ /* 0x004fc400010e060a */
[--C-:B------:R-:W-:Y:S01]  /*af60*/  @!P4 IMAD.X R49, R5, 0x1, R8.reuse, P1 ;  /* 0x000000010531c824 */ /* 0x100fe200008e0608 */
[----:B------:R-:W-:Y:S01]  /*af70*/  CS2R R14, SRZ ;  /* 0x00000000000e7805 */ /* 0x000fe2000001ff00 */
[----:B------:R-:W-:Y:S01]  /*af80*/  @!P4 IMAD.X R7, R3, 0x1, R8, P0 ;  /* 0x000000010307c824 */ /* 0x000fe200000e0608 */
[----:B------:R-:W-:Y:S01]  /*af90*/  CS2R R8, SRZ ;  /* 0x0000000000087805 */ /* 0x000fe2000001ff00 */
[----:B------:R-:W-:Y:S01]  /*afa0*/  @!P5 IMAD.X R5, R5, 0x1, R10, P3 ;  /* 0x000000010505d824 */ /* 0x000fe200018e060a */
[----:B------:R-:W-:Y:S01]  /*afb0*/  CS2R R10, SRZ ;  /* 0x00000000000a7805 */ /* 0x000fe2000001ff00 */
[----:B------:R0:W5:Y:S04]  /*afc0*/  @!P5 LD.E.64 R12, desc[UR40][R50.64] ;  /* 0x00000028320cd980 */ /* 0x000168000c101b00 */
[----:B------:R0:W5:Y:S04]  /*afd0*/  @!P4 LD.E.64 R14, desc[UR40][R6.64] ;  /* 0x00000028060ec980 */ /* 0x000168000c101b00 */
[----:B------:R0:W5:Y:S04]  /*afe0*/  @!P5 LD.E.64 R10, desc[UR40][R4.64] ;  /* 0x00000028040ad980 */ /* 0x000168000c101b00 */
[----:B------:R0:W5:Y:S02]  /*aff0*/  @!P4 LD.E.64 R8, desc[UR40][R48.64] ;  /* 0x000000283008c980 */ /* 0x000164000c101b00 */
.L_x_1624:
[----:B------:R-:W-:Y:S05]  /*b000*/  BSYNC B1 ;  /* 0x0000000000017941 */ /* 0x000fea0003800000 */
.L_x_1623:
[----:B------:R-:W4:Y:S01]  /*b010*/  SYNCS.PHASECHK.TRANS64.TRYWAIT P0, [R2+URZ+0x28800], R75 ;  /* 0x0288004b020075a7 */ /* 0x000f22000800017f */
[----:B0--3-5:R-:W-:Y:S01]  /*b020*/  IMAD.MOV.U32 R4, RZ, RZ, R9 ;  /* 0x000000ffff047224 */ /* 0x029fe200078e0009 */
[----:B-1----:R-:W-:Y:S01]  /*b030*/  VIADDMNMX R0, R68, -R193, 0x80, PT ;  /* 0x0000008044007446 */ /* 0x002fe200038009c1 */
[----:B--2---:R-:W-:Y:S01]  /*b040*/  IMAD.MOV.U32 R3, RZ, RZ, R8 ;  /* 0x000000ffff037224 */ /* 0x004fe200078e0008 */
[----:B------:R-:W-:Y:S01]  /*b050*/  BSSY B1, `(.L_x_1625) ;  /* 0x000000e000017945 */ /* 0x000fe20003800000 */
        /* <DEDUP_REMOVED lines=9> */
[----:B------:R-:W-:Y:S01]  /*b0f0*/  ISETP.GE.AND P1, PT, R23, R0, PT ;  /* 0x000000001700720c */ /* 0x000fe20003f26270 */
[----:B------:R-:W-:Y:S01]  /*b100*/  IMAD.MOV.U32 R5, RZ, RZ, R13 ;  /* 0x000000ffff057224 */ /* 0x000fe200078e000d */
[----:B------:R-:W-:Y:S01]  /*b110*/  PRMT R69, R6, 0x7610, R69 ;  /* 0x0000761006457816 */ /* 0x000fe20000000045 */
[----:B----4-:R-:W-:Y:S10]  /*b120*/  @!P0 BRA `(.L_x_1626) ;  /* 0x000001ec000c8947 */ /* 0x010ff40003800000 */
.L_x_1968:
[----:B------:R-:W-:Y:S05]  /*b130*/  BSYNC B1 ;  /* 0x0000000000017941 */ /* 0x000fea0003800000 */
.L_x_1625:
[----:B------:R-:W-:Y:S01]  /*b140*/  BSSY B1, `(.L_x_1627) ;  /* 0x0000067000017945 */ /* 0x000fe20003800000 */
[----:B------:R-:W-:Y:S02]  /*b150*/  PRMT R49, R4, 0x7610, R49 ;  /* 0x0000761004317816 */ /* 0x000fe40000000031 */
[----:B------:R-:W-:Y:S01]  /*b160*/  PRMT R50, R5, 0x7610, R50 ;  /* 0x0000761005327816 */ /* 0x000fe20000000032 */
[----:B------:R-:W-:Y:S06]  /*b170*/  @P1 BRA `(.L_x_1628) ;  /* 0x00000004008c1947 */ /* 0x000fec0003800000 */
[----:B------:R-:W1:Y:S01]  /*b180*/  LDC R4, c[0x0][0x3f4] ;  /* 0x0000fd00ff047b82 */ /* 0x000e620000000800 */
[----:B------:R-:W-:Y:S01]  /*b190*/  BSSY B2, `(.L_x_1629) ;  /* 0x0000032000027945 */ /* 0x000fe20003800000 */
[-C--:B-1----:R-:W-:Y:S02]  /*b1a0*/  ISETP.GE.AND P0, PT, R18, R4.reuse, PT ;  /* 0x000000041200720c */ /* 0x082fe40003f06270 */
[----:B------:R-:W-:-:S11]  /*b1b0*/  ISETP.GE.AND P1, PT, R185, R4, PT ;  /* 0x00000004b900720c */ /* 0x000fd60003f26270 */
[----:B------:R-:W-:Y:S05]  /*b1c0*/  @P0 BRA `(.L_x_1630) ;  /* 0x0000000000b80947 */ /* 0x000fea0003800000 */
[----:B------:R-:W1:Y:S01]  /*b1d0*/  LDS.128 R4, [R205] ;  /* 0x00000000cd047984 */ /* 0x000e620000000c00 */
[----:B------:R-:W-:Y:S02]  /*b1e0*/  SHF.R.U32.HI R78, RZ, 0x10, R47 ;  /* 0x00000010ff4e7819 */ /* 0x000fe4000001162f */
[----:B0-----:R-:W-:Y:S02]  /*b1f0*/  SHF.R.U32.HI R75, RZ, 0x10, R45 ;  /* 0x00000010ff4b7819 */ /* 0x001fe4000001162d */
[----:B------:R-:W-:Y:S02]  /*b200*/  PRMT R78, R37, 0x5432, R78 ;  /* 0x00005432254e7816 */ /* 0x000fe4000000004e */
[----:B------:R-:W-:Y:S02]  /*b210*/  SHF.R.U64 R77, R46, 0x10, R47 ;  /* 0x000000102e4d7819 */ /* 0x000fe4000000122f */
[----:B------:R-:W-:Y:S01]  /*b220*/  PRMT R75, R79, 0x5410, R75 ;  /* 0x000054104f4b7816 */ /* 0x000fe2000000004b */
[----:B------:R-:W-:Y:S01]  /*b230*/  IMAD.U32 R79, R78, 0x10000, RZ ;  /* 0x000100004e4f7824 */ /* 0x000fe200078e00ff */
[----:B------:R-:W-:-:S02]  /*b240*/  SHF.R.U64 R74, R44, 0x10, R45 ;  /* 0x000000102c4a7819 */ /* 0x000fc4000000122d */
[----:B------:R-:W-:Y:S01]  /*b250*/  PRMT R77, R76, 0x5410, R77 ;  /* 0x000054104c4d7816 */ /* 0x000fe2000000004d */
[C---:B------:R-:W-:Y:S01]  /*b260*/  IMAD.U32 R76, R75.reuse, 0x10000, RZ ;  /* 0x000100004b4c7824 */ /* 0x040fe200078e00ff */
[----:B------:R-:W-:Y:S02]  /*b270*/  LOP3.LUT R78, R78, 0xffff0000, RZ, 0xc0, !PT ;  /* 0xffff00004e4e7812 */ /* 0x000fe400078ec0ff */
[----:B------:R-:W-:Y:S02]  /*b280*/  LOP3.LUT R75, R75, 0xffff0000, RZ, 0xc0, !PT ;  /* 0xffff00004b4b7812 */ /* 0x000fe400078ec0ff */
[----:B------:R-:W-:Y:S02]  /*b290*/  PRMT R74, R52, 0x5432, R74 ;  /* 0x00005432344a7816 */ /* 0x000fe4000000004a */
[C---:B-1----:R-:W-:Y:S01]  /*b2a0*/  LOP3.LUT R45, R6.reuse, 0xffff0000, RZ, 0xc0, !PT ;  /* 0xffff0000062d7812 */ /* 0x042fe200078ec0ff */
[----:B------:R-:W-:Y:S01]  /*b2b0*/  IMAD.U32 R44, R6, 0x10000, RZ ;  /* 0x00010000062c7824 */ /* 0x000fe200078e00ff */
[C---:B------:R-:W-:Y:S01]  /*b2c0*/  LOP3.LUT R47, R7.reuse, 0xffff0000, RZ, 0xc0, !PT ;  /* 0xffff0000072f7812 */ /* 0x040fe200078ec0ff */
[----:B------:R-:W-:-:S02]  /*b2d0*/  IMAD.U32 R46, R7, 0x10000, RZ ;  /* 0x00010000072e7824 */ /* 0x000fc400078e00ff */
[CC--:B------:R-:W-:Y:S01]  /*b2e0*/  FMUL.FTZ R81, R45.reuse, R79.reuse ;  /* 0x0000004f2d517220 */ /* 0x0c0fe20000410000 */
[----:B------:R-:W-:Y:S01]  /*b2f0*/  FMUL.FTZ R80, R45, R76 ;  /* 0x0000004c2d507220 */ /* 0x000fe20000410000 */
[----:B------:R-:W-:Y:S01]  /*b300*/  FMUL.FTZ R45, R47, R78 ;  /* 0x0000004e2f2d7220 */ /* 0x000fe20000410000 */
[----:B------:R-:W-:Y:S02]  /*b310*/  IMAD.U32 R6, R4, 0x10000, RZ ;  /* 0x0001000004067824 */ /* 0x000fe400078e00ff */
[C---:B------:R-:W-:Y:S01]  /*b320*/  FFMA.FTZ R81, R44.reuse, R76, -R81 ;  /* 0x0000004c2c517223 */ /* 0x040fe20000010851 */
[----:B------:R-:W-:Y:S01]  /*b330*/  FFMA.FTZ R80, R44, R79, R80 ;  /* 0x0000004f2c507223 */ /* 0x000fe20000010050 */
[-C--:B------:R-:W-:Y:S01]  /*b340*/  FFMA.FTZ R79, R46, R75.reuse, -R45 ;  /* 0x0000004b2e4f7223 */ /* 0x080fe2000001082d */
[C---:B------:R-:W-:Y:S01]  /*b350*/  IMAD.U32 R7, R5.reuse, 0x10000, RZ ;  /* 0x0001000005077824 */ /* 0x040fe200078e00ff */
[----:B------:R-:W-:Y:S01]  /*b360*/  LOP3.LUT R4, R4, 0xffff0000, RZ, 0xc0, !PT ;  /* 0xffff000004047812 */ /* 0x000fe200078ec0ff */
[C---:B------:R-:W-:Y:S01]  /*b370*/  IMAD.U32 R45, R74.reuse, 0x10000, RZ ;  /* 0x000100004a2d7824 */ /* 0x040fe200078e00ff */
[----:B------:R-:W-:Y:S01]  /*b380*/  LOP3.LUT R5, R5, 0xffff0000, RZ, 0xc0, !PT ;  /* 0xffff000005057812 */ /* 0x000fe200078ec0ff */
[----:B------:R-:W-:Y:S01]  /*b390*/  FMUL.FTZ R83, R47, R75 ;  /* 0x0000004b2f537220 */ /* 0x000fe20000410000 */
[C---:B------:R-:W-:Y:S01]  /*b3a0*/  LOP3.LUT R44, R77.reuse, 0xffff0000, RZ, 0xc0, !PT ;  /* 0xffff00004d2c7812 */ /* 0x040fe200078ec0ff */
[----:B------:R-:W-:Y:S01]  /*b3b0*/  IMAD.U32 R47, R77, 0x10000, RZ ;  /* 0x000100004d2f7824 */ /* 0x000fe200078e00ff */
[----:B------:R-:W-:Y:S01]  /*b3c0*/  LOP3.LUT R74, R74, 0xffff0000, RZ, 0xc0, !PT ;  /* 0xffff00004a4a7812 */ /* 0x000fe200078ec0ff */
[----:B------:R-:W-:Y:S01]  /*b3d0*/  FFMA.FTZ R78, R46, R78, R83 ;  /* 0x0000004e2e4e7223 */ /* 0x000fe20000010053 */
[C---:B------:R-:W-:Y:S01]  /*b3e0*/  FMUL.FTZ R46, R4.reuse, R45 ;  /* 0x0000002d042e7220 */ /* 0x040fe20000410000 */
[-C--:B------:R-:W-:Y:S01]  /*b3f0*/  FMUL.FTZ R75, R4, R47.reuse ;  /* 0x0000002f044b7220 */ /* 0x080fe20000410000 */
[C---:B------:R-:W-:Y:S01]  /*b400*/  FMUL.FTZ R76, R5.reuse, R44 ;  /* 0x0000002c054c7220 */ /* 0x040fe20000410000 */
[-C--:B------:R-:W-:Y:S01]  /*b410*/  FMUL.FTZ R77, R5, R74.reuse ;  /* 0x0000004a054d7220 */ /* 0x080fe20000410000 */
[C---:B------:R-:W-:Y:S01]  /*b420*/  FFMA.FTZ R47, R6.reuse, R47, R46 ;  /* 0x0000002f062f7223 */ /* 0x040fe2000001002e */
[----:B------:R-:W-:Y:S01]  /*b430*/  FFMA.FTZ R4, R6, R45, -R75 ;  /* 0x0000002d06047223 */ /* 0x000fe2000001084b */
[C---:B------:R-:W-:Y:S01]  /*b440*/  FFMA.FTZ R5, R7.reuse, R74, -R76 ;  /* 0x0000004a07057223 */ /* 0x040fe2000001084c */
[----:B------:R-:W-:Y:S01]  /*b450*/  FFMA.FTZ R44, R7, R44, R77 ;  /* 0x0000002c072c7223 */ /* 0x000fe2000001004d */
[----:B------:R-:W-:-:S02]  /*b460*/  F2FP.BF16.F32.PACK_AB R6, R80, R81 ;  /* 0x000000515006723e */ /* 0x000fc400000010ff */
[----:B------:R-:W-:Y:S02]  /*b470*/  F2FP.BF16.F32.PACK_AB R7, R78, R79 ;  /* 0x0000004f4e07723e */ /* 0x000fe400000010ff */
[----:B------:R-:W-:Y:S02]  /*b480*/  F2FP.BF16.F32.PACK_AB R4, R47, R4 ;  /* 0x000000042f04723e */ /* 0x000fe400000010ff */
[----:B------:R-:W-:-:S05]  /*b490*/  F2FP.BF16.F32.PACK_AB R5, R44, R5 ;  /* 0x000000052c05723e */ /* 0x000fca00000010ff */
[----:B------:R1:W-:Y:S02]  /*b4a0*/  STS.128 [R205], R4 ;  /* 0x00000004cd007388 */ /* 0x0003e40000000c00 */
.L_x_1630:
[----:B------:R-:W-:Y:S05]  /*b4b0*/  BSYNC B2 ;  /* 0x0000000000027941 */ /* 0x000fea0003800000 */
.L_x_1629:
[----:B------:R-:W-:Y:S05]  /*b4c0*/  @P1 BRA `(.L_x_1628) ;  /* 0x0000000000b81947 */ /* 0x000fea0003800000 */
[----:B-1----:R-:W1:Y:S01]  /*b4d0*/  LDS.128 R4, [R205+0x4000] ;  /* 0x00400000cd047984 */ /* 0x002e620000000c00 */
[----:B------:R-:W-:Y:S02]  /*b4e0*/  SHF.R.U64 R42, R42, 0x10, R43 ;  /* 0x000000102a2a7819 */ /* 0x000fe4000000122b */
[----:B------:R-:W-:Y:S02]  /*b4f0*/  SHF.R.U64 R40, R40, 0x10, R41 ;  /* 0x0000001028287819 */ /* 0x000fe40000001229 */
[----:B------:R-:W-:Y:S02]  /*b500*/  SHF.R.U32.HI R43, RZ, 0x10, R43 ;  /* 0x00000010ff2b7819 */ /* 0x000fe4000001162b */
[----:B------:R-:W-:Y:S02]  /*b510*/  SHF.R.U32.HI R41, RZ, 0x10, R41 ;  /* 0x00000010ff297819 */ /* 0x000fe40000011629 */
[----:B------:R-:W-:Y:S02]  /*b520*/  PRMT R72, R72, 0x5410, R43 ;  /* 0x0000541048487816 */ /* 0x000fe4000000002b */
[----:B------:R-:W-:-:S02]  /*b530*/  PRMT R70, R70, 0x5410, R41 ;  /* 0x0000541046467816 */ /* 0x000fc40000000029 */
[----:B------:R-:W-:Y:S01]  /*b540*/  PRMT R71, R71, 0x5410, R40 ;  /* 0x0000541047477816 */ /* 0x000fe20000000028 */
[C---:B------:R-:W-:Y:S01]  /*b550*/  IMAD.U32 R44, R72.reuse, 0x10000, RZ ;  /* 0x00010000482c7824 */ /* 0x040fe200078e00ff */
[----:B------:R-:W-:Y:S01]  /*b560*/  LOP3.LUT R72, R72, 0xffff0000, RZ, 0xc0, !PT ;  /* 0xffff000048487812 */ /* 0x000fe200078ec0ff */
[C---:B------:R-:W-:Y:S01]  /*b570*/  IMAD.U32 R45, R70.reuse, 0x10000, RZ ;  /* 0x00010000462d7824 */ /* 0x040fe200078e00ff */
[----:B------:R-:W-:Y:S02]  /*b580*/  LOP3.LUT R70, R70, 0xffff0000, RZ, 0xc0, !PT ;  /* 0xffff000046467812 */ /* 0x000fe400078ec0ff */
[----:B------:R-:W-:Y:S02]  /*b590*/  PRMT R73, R73, 0x5410, R42 ;  /* 0x0000541049497816 */ /* 0x000fe4000000002a */
[C---:B-1----:R-:W-:Y:S01]  /*b5a0*/  LOP3.LUT R41, R6.reuse, 0xffff0000, RZ, 0xc0, !PT ;  /* 0xffff000006297812 */ /* 0x042fe200078ec0ff */
[----:B------:R-:W-:Y:S01]  /*b5b0*/  IMAD.U32 R40, R6, 0x10000, RZ ;  /* 0x0001000006287824 */ /* 0x000fe200078e00ff */
[C---:B------:R-:W-:Y:S01]  /*b5c0*/  LOP3.LUT R43, R7.reuse, 0xffff0000, RZ, 0xc0, !PT ;  /* 0xffff0000072b7812 */ /* 0x040fe200078ec0ff */
[----:B------:R-:W-:-:S02]  /*b5d0*/  IMAD.U32 R42, R7, 0x10000, RZ ;  /* 0x00010000072a7824 */ /* 0x000fc400078e00ff */
[C---:B------:R-:W-:Y:S01]  /*b5e0*/  FMUL.FTZ R46, R41.reuse, R44 ;  /* 0x0000002c292e7220 */ /* 0x040fe20000410000 */
[-C--:B------:R-:W-:Y:S01]  /*b5f0*/  FMUL.FTZ R47, R41, R45.reuse ;  /* 0x0000002d292f7220 */ /* 0x080fe20000410000 */
[----:B------:R-:W-:Y:S01]  /*b600*/  FMUL.FTZ R41, R43, R70 ;  /* 0x000000462b297220 */ /* 0x000fe20000410000 */
[----:B------:R-:W-:Y:S02]  /*b610*/  IMAD.U32 R6, R4, 0x10000, RZ ;  /* 0x0001000004067824 */ /* 0x000fe400078e00ff */
[C---:B0-----:R-:W-:Y:S01]  /*b620*/  FFMA.FTZ R75, R40.reuse, R45, R46 ;  /* 0x0000002d284b7223 */ /* 0x041fe2000001002e */
[----:B------:R-:W-:Y:S02]  /*b630*/  IMAD.U32 R7, R5, 0x10000, RZ ;  /* 0x0001000005077824 */ /* 0x000fe400078e00ff */
[----:B------:R-:W-:Y:S01]  /*b640*/  FFMA.FTZ R74, R40, R44, -R47 ;  /* 0x0000002c284a7223 */ /* 0x000fe2000001082f */
[-C--:B------:R-:W-:Y:S01]  /*b650*/  FMUL.FTZ R45, R43, R72.reuse ;  /* 0x000000482b2d7220 */ /* 0x080fe20000410000 */
[----:B------:R-:W-:Y:S01]  /*b660*/  LOP3.LUT R4, R4, 0xffff0000, RZ, 0xc0, !PT ;  /* 0xffff000004047812 */ /* 0x000fe200078ec0ff */
[C---:B------:R-:W-:Y:S01]  /*b670*/  FFMA.FTZ R72, R42.reuse, R72, -R41 ;  /* 0x000000482a487223 */ /* 0x040fe20000010829 */
[----:B------:R-:W-:Y:S01]  /*b680*/  LOP3.LUT R5, R5, 0xffff0000, RZ, 0xc0, !PT ;  /* 0xffff000005057812 */ /* 0x000fe200078ec0ff */
[C---:B------:R-:W-:Y:S01]  /*b690*/  IMAD.U32 R43, R71.reuse, 0x10000, RZ ;  /* 0x00010000472b7824 */ /* 0x040fe200078e00ff */
[----:B------:R-:W-:Y:S01]  /*b6a0*/  LOP3.LUT R44, R71, 0xffff0000, RZ, 0xc0, !PT ;  /* 0xffff0000472c7812 */ /* 0x000fe200078ec0ff */
[C---:B------:R-:W-:Y:S01]  /*b6b0*/  IMAD.U32 R41, R73.reuse, 0x10000, RZ ;  /* 0x0001000049297824 */ /* 0x040fe200078e00ff */
[----:B------:R-:W-:Y:S01]  /*b6c0*/  LOP3.LUT R40, R73, 0xffff0000, RZ, 0xc0, !PT ;  /* 0xffff000049287812 */ /* 0x000fe200078ec0ff */
        /* <DEDUP_REMOVED lines=14> */
.L_x_1628:
[----:B------:R-:W-:Y:S05]  /*b7b0*/  BSYNC B1 ;  /* 0x0000000000017941 */ /* 0x000fea0003800000 */
.L_x_1627:
[----:B------:R-:W-:Y:S01]  /*b7c0*/  ISETP.GE.AND P0, PT, R213, R0, PT ;  /* 0x00000000d500720c */ /* 0x000fe20003f06270 */
[----:B------:R-:W-:-:S12]  /*b7d0*/  BSSY B1, `(.L_x_1631) ;  /* 0x0000065000017945 */ /* 0x000fd80003800000 */
[----:B------:R-:W-:Y:S05]  /*b7e0*/  @P0 BRA `(.L_x_1632) ;  /* 0x00000004008c0947 */ /* 0x000fea0003800000 */
[----:B-12---:R-:W1:Y:S01]  /*b7f0*/  LDC R4, c[0x0][0x3f4] ;  /* 0x0000fd00ff047b82 */ /* 0x006e620000000800 */
[----:B------:R-:W-:Y:S01]  /*b800*/  BSSY B2, `(.L_x_1633) ;  /* 0x0000032000027945 */ /* 0x000fe20003800000 */
[-C--:B-1----:R-:W-:Y:S02]  /*b810*/  ISETP.GE.AND P0, PT, R18, R4.reuse, PT ;  /* 0x000000041200720c */ /* 0x082fe40003f06270 */
[----:B------:R-:W-:-:S11]  /*b820*/  ISETP.GE.AND P1, PT, R185, R4, PT ;  /* 0x00000004b900720c */ /* 0x000fd60003f26270 */
[----:B------:R-:W-:Y:S05]  /*b830*/  @P0 BRA `(.L_x_1634) ;  /* 0x0000000000b80947 */ /* 0x000fea0003800000 */
[----:B------:R-:W1:Y:S01]  /*b840*/  LDS.128 R4, [R205+0x1000] ;  /* 0x00100000cd047984 */ /* 0x000e620000000c00 */
[--C-:B------:R-:W-:Y:S02]  /*b850*/  SHF.R.U64 R41, R38, 0x10, R39.reuse ;  /* 0x0000001026297819 */ /* 0x100fe40000001227 */
[----:B------:R-:W-:Y:S02]  /*b860*/  SHF.R.U32.HI R38, RZ, 0x10, R39 ;  /* 0x00000010ff267819 */ /* 0x000fe40000011627 */
[--C-:B------:R-:W-:Y:S02]  /*b870*/  SHF.R.U64 R39, R34, 0x10, R35.reuse ;  /* 0x0000001022277819 */ /* 0x100fe40000001223 */
[----:B------:R-:W-:Y:S02]  /*b880*/  SHF.R.U32.HI R34, RZ, 0x10, R35 ;  /* 0x00000010ff227819 */ /* 0x000fe40000011623 */
[----:B------:R-:W-:Y:S02]  /*b890*/  PRMT R67, R67, 0x5410, R38 ;  /* 0x0000541043437816 */ /* 0x000fe40000000026 */
[----:B------:R-:W-:-:S02]  /*b8a0*/  PRMT R65, R65, 0x5410, R34 ;  /* 0x0000541041417816 */ /* 0x000fc40000000022 */
[----:B------:R-:W-:Y:S01]  /*b8b0*/  PRMT R66, R66, 0x5410, R41 ;  /* 0x0000541042427816 */ /* 0x000fe20000000029 */
[----:B------:R-:W-:Y:S01]  /*b8c0*/  IMAD.U32 R40, R67, 0x10000, RZ ;  /* 0x0001000043287824 */ /* 0x000fe200078e00ff */
[----:B------:R-:W-:Y:S01]  /*b8d0*/  PRMT R64, R64, 0x5410, R39 ;  /* 0x0000541040407816 */ /* 0x000fe20000000027 */
[C---:B------:R-:W-:Y:S01]  /*b8e0*/  IMAD.U32 R41, R65.reuse, 0x10000, RZ ;  /* 0x0001000041297824 */ /* 0x040fe200078e00ff */
[----:B------:R-:W-:Y:S02]  /*b8f0*/  LOP3.LUT R65, R65, 0xffff0000, RZ, 0xc0, !PT ;  /* 0xffff000041417812 */ /* 0x000fe400078ec0ff */
[----:B------:R-:W-:Y:S02]  /*b900*/  LOP3.LUT R67, R67, 0xffff0000, RZ, 0xc0, !PT ;  /* 0xffff000043437812 */ /* 0x000fe400078ec0ff */
[C---:B-1----:R-:W-:Y:S01]  /*b910*/  LOP3.LUT R35, R6.reuse, 0xffff0000, RZ, 0xc0, !PT ;  /* 0xffff000006237812 */ /* 0x042fe200078ec0ff */
[----:B------:R-:W-:Y:S01]  /*b920*/  IMAD.U32 R34, R6, 0x10000, RZ ;  /* 0x0001000006227824 */ /* 0x000fe200078e00ff */
[C---:B------:R-:W-:Y:S01]  /*b930*/  LOP3.LUT R39, R7.reuse, 0xffff0000, RZ, 0xc0, !PT ;  /* 0xffff000007277812 */ /* 0x040fe200078ec0ff */
[----:B------:R-:W-:-:S02]  /*b940*/  IMAD.U32 R38, R7, 0x10000, RZ ;  /* 0x0001000007267824 */ /* 0x000fc400078e00ff */
[CC--:B------:R-:W-:Y:S01]  /*b950*/  FMUL.FTZ R42, R35.reuse, R40.reuse ;  /* 0x00000028232a7220 */ /* 0x0c0fe20000410000 */
[----:B------:R-:W-:Y:S01]  /*b960*/  FMUL.FTZ R43, R35, R41 ;  /* 0x00000029232b7220 */ /* 0x000fe20000410000 */
[C---:B------:R-:W-:Y:S01]  /*b970*/  FMUL.FTZ R35, R39.reuse, R65 ;  /* 0x0000004127237220 */ /* 0x040fe20000410000 */
[----:B------:R-:W-:Y:S02]  /*b980*/  IMAD.U32 R6, R4, 0x10000, RZ ;  /* 0x0001000004067824 */ /* 0x000fe400078e00ff */
[----:B------:R-:W-:Y:S01]  /*b990*/  FFMA.FTZ R45, R34, R41, R42 ;  /* 0x00000029222d7223 */ /* 0x000fe2000001002a */
[-C--:B------:R-:W-:Y:S01]  /*b9a0*/  FMUL.FTZ R41, R39, R67.reuse ;  /* 0x0000004327297220 */ /* 0x080fe20000410000 */
[----:B------:R-:W-:Y:S01]  /*b9b0*/  FFMA.FTZ R67, R38, R67, -R35 ;  /* 0x0000004326437223 */ /* 0x000fe20000010823 */
[C---:B------:R-:W-:Y:S01]  /*b9c0*/  IMAD.U32 R7, R5.reuse, 0x10000, RZ ;  /* 0x0001000005077824 */ /* 0x040fe200078e00ff */
[----:B------:R-:W-:Y:S01]  /*b9d0*/  LOP3.LUT R4, R4, 0xffff0000, RZ, 0xc0, !PT ;  /* 0xffff000004047812 */ /* 0x000fe200078ec0ff */
[----:B------:R-:W-:Y:S01]  /*b9e0*/  IMAD.U32 R39, R64, 0x10000, RZ ;  /* 0x0001000040277824 */ /* 0x000fe200078e00ff */
[----:B------:R-:W-:Y:S01]  /*b9f0*/  LOP3.LUT R5, R5, 0xffff0000, RZ, 0xc0, !PT ;  /* 0xffff000005057812 */ /* 0x000fe200078ec0ff */
[----:B------:R-:W-:Y:S01]  /*ba00*/  IMAD.U32 R35, R66, 0x10000, RZ ;  /* 0x0001000042237824 */ /* 0x000fe200078e00ff */
[----:B------:R-:W-:Y:S01]  /*ba10*/  LOP3.LUT R64, R64, 0xffff0000, RZ, 0xc0, !PT ;  /* 0xffff000040407812 */ /* 0x000fe200078ec0ff */
[----:B------:R-:W-:Y:S01]  /*ba20*/  FFMA.FTZ R40, R34, R40, -R43 ;  /* 0x0000002822287223 */ /* 0x000fe2000001082b */
        /* <DEDUP_REMOVED lines=15> */
.L_x_1634:
[----:B------:R-:W-:Y:S05]  /*bb20*/  BSYNC B2 ;  /* 0x0000000000027941 */ /* 0x000fea0003800000 */
.L_x_1633:
        /* <DEDUP_REMOVED lines=18> */
[C---:B------:R-:W-:Y:S01]  /*bc50*/  FMUL.FTZ R40, R31.reuse, R34 ;  /* 0x000000221f287220 */ /* 0x040fe20000410000 */
[-C--:B------:R-:W-:Y:S01]  /*bc60*/  FMUL.FTZ R39, R31, R35.reuse ;  /* 0x000000231f277220 */ /* 0x080fe20000410000 */
[C---:B------:R-:W-:Y:S01]  /*bc70*/  FMUL.FTZ R31, R33.reuse, R56 ;  /* 0x00000038211f7220 */ /* 0x040fe20000410000 */
[----:B------:R-:W-:Y:S02]  /*bc80*/  IMAD.U32 R6, R4, 0x10000, RZ ;  /* 0x0001000004067824 */ /* 0x000fe400078e00ff */
[----:B------:R-:W-:Y:S01]  /*bc90*/  FFMA.FTZ R41, R30, R35, R40 ;  /* 0x000000231e297223 */ /* 0x000fe20000010028 */
[-C--:B------:R-:W-:Y:S01]  /*bca0*/  FMUL.FTZ R35, R33, R59.reuse ;  /* 0x0000003b21237220 */ /* 0x080fe20000410000 */
[----:B------:R-:W-:Y:S01]  /*bcb0*/  FFMA.FTZ R59, R32, R59, -R31 ;  /* 0x0000003b203b7223 */ /* 0x000fe2000001081f */
[----:B------:R-:W-:Y:S02]  /*bcc0*/  IMAD.U32 R7, R5, 0x10000, RZ ;  /* 0x0001000005077824 */ /* 0x000fe400078e00ff */
[----:B------:R-:W-:Y:S01]  /*bcd0*/  FFMA.FTZ R38, R30, R34, -R39 ;  /* 0x000000221e267223 */ /* 0x000fe20000010827 */
[----:B------:R-:W-:Y:S01]  /*bce0*/  IMAD.U32 R31, R58, 0x10000, RZ ;  /* 0x000100003a1f7824 */ /* 0x000fe200078e00ff */
[----:B------:R-:W-:Y:S01]  /*bcf0*/  LOP3.LUT R4, R4, 0xffff0000, RZ, 0xc0, !PT ;  /* 0xffff000004047812 */ /* 0x000fe200078ec0ff */
[----:B------:R-:W-:Y:S01]  /*bd00*/  IMAD.U32 R33, R55, 0x10000, RZ ;  /* 0x0001000037217824 */ /* 0x000fe200078e00ff */
[----:B------:R-:W-:Y:S01]  /*bd10*/  LOP3.LUT R5, R5, 0xffff0000, RZ, 0xc0, !PT ;  /* 0xffff000005057812 */ /* 0x000fe200078ec0ff */
[----:B------:R-:W-:Y:S01]  /*bd20*/  FFMA.FTZ R56, R32, R56, R35 ;  /* 0x0000003820387223 */ /* 0x000fe20000010023 */
[----:B------:R-:W-:Y:S01]  /*bd30*/  LOP3.LUT R30, R55, 0xffff0000, RZ, 0xc0, !PT ;  /* 0xffff0000371e7812 */ /* 0x000fe200078ec0ff */
[----:B------:R-:W-:Y:S01]  /*bd40*/  FMUL.FTZ R35, R4, R33 ;  /* 0x0000002104237220 */ /* 0x000fe20000410000 */
[----:B------:R-:W-:Y:S01]  /*bd50*/  LOP3.LUT R58, R58, 0xffff0000, RZ, 0xc0, !PT ;  /* 0xffff00003a3a7812 */ /* 0x000fe200078ec0ff */
[----:B------:R-:W-:-:S02]  /*bd60*/  FMUL.FTZ R32, R4, R31 ;  /* 0x0000001f04207220 */ /* 0x000fc40000410000 */
[C---:B------:R-:W-:Y:S01]  /*bd70*/  FMUL.FTZ R34, R5.reuse, R30 ;  /* 0x0000001e05227220 */ /* 0x040fe20000410000 */
[C---:B------:R-:W-:Y:S01]  /*bd80*/  FFMA.FTZ R4, R6.reuse, R31, -R35 ;  /* 0x0000001f06047223 */ /* 0x040fe20000010823 */
[-C--:B------:R-:W-:Y:S01]  /*bd90*/  FMUL.FTZ R39, R5, R58.reuse ;  /* 0x0000003a05277220 */ /* 0x080fe20000410000 */
[----:B------:R-:W-:Y:S01]  /*bda0*/  FFMA.FTZ R33, R6, R33, R32 ;  /* 0x0000002106217223 */ /* 0x000fe20000010020 */
[----:B------:R-:W-:Y:S01]  /*bdb0*/  FFMA.FTZ R5, R7, R58, -R34 ;  /* 0x0000003a07057223 */ /* 0x000fe20000010822 */
[----:B------:R-:W-:Y:S01]  /*bdc0*/  F2FP.BF16.F32.PACK_AB R6, R41, R38 ;  /* 0x000000262906723e */ /* 0x000fe200000010ff */
[----:B------:R-:W-:Y:S01]  /*bdd0*/  FFMA.FTZ R30, R7, R30, R39 ;  /* 0x0000001e071e7223 */ /* 0x000fe20000010027 */
[----:B------:R-:W-:Y:S02]  /*bde0*/  F2FP.BF16.F32.PACK_AB R7, R56, R59 ;  /* 0x0000003b3807723e */ /* 0x000fe400000010ff */
[----:B------:R-:W-:Y:S02]  /*bdf0*/  F2FP.BF16.F32.PACK_AB R4, R33, R4 ;  /* 0x000000042104723e */ /* 0x000fe400000010ff */
[----:B------:R-:W-:-:S05]  /*be00*/  F2FP.BF16.F32.PACK_AB R5, R30, R5 ;  /* 0x000000051e05723e */ /* 0x000fca00000010ff */
[----:B------:R3:W-:Y:S02]  /*be10*/  STS.128 [R205+0x5000], R4 ;  /* 0x00500004cd007388 */ /* 0x0007e40000000c00 */
.L_x_1632:
[----:B------:R-:W-:Y:S05]  /*be20*/  BSYNC B1 ;  /* 0x0000000000017941 */ /* 0x000fea0003800000 */
.L_x_1631:
[----:B------:R-:W-:Y:S01]  /*be30*/  ISETP.GE.AND P0, PT, R212, R0, PT ;  /* 0x00000000d400720c */ /* 0x000fe20003f06270 */
[----:B------:R-:W-:-:S12]  /*be40*/  BSSY B1, `(.L_x_1635) ;  /* 0x0000065000017945 */ /* 0x000fd80003800000 */
[----:B------:R-:W-:Y:S05]  /*be50*/  @P0 BRA `(.L_x_1636) ;  /* 0x00000004008c0947 */ /* 0x000fea0003800000 */
[----:B-123--:R-:W1:Y:S01]  /*be60*/  LDC R4, c[0x0][0x3f4] ;  /* 0x0000fd00ff047b82 */ /* 0x00ee620000000800 */
        /* <DEDUP_REMOVED lines=50> */
.L_x_1638:
[----:B------:R-:W-:Y:S05]  /*c190*/  BSYNC B2 ;  /* 0x0000000000027941 */ /* 0x000fea0003800000 */
.L_x_1637:
        /* <DEDUP_REMOVED lines=22> */
[C---:B------:R-:W-:Y:S01]  /*c300*/  FFMA.FTZ R31, R20.reuse, R27, R28 ;  /* 0x0000001b141f7223 */ /* 0x040fe2000001001c */
        /* <DEDUP_REMOVED lines=24> */
.L_x_1636:
[----:B------:R-:W-:Y:S05]  /*c490*/  BSYNC B1 ;  /* 0x0000000000017941 */ /* 0x000fea0003800000 */
.L_x_1635:
[----:B------:R-:W-:-:S13]  /*c4a0*/  ISETP.GE.AND P0, PT, R211, R0, PT ;  /* 0x00000000d300720c */ /* 0x000fda0003f06270 */
[----:B------:R-:W-:Y:S05]  /*c4b0*/  @P0 BRA `(.L_x_1639) ;  /* 0x0000002c00880947 */ /* 0x000fea0003800000 */
[----:B------:R-:W5:Y:S01]  /*c4c0*/  LDC R0, c[0x0][0x3f4] ;  /* 0x0000fd00ff007b82 */ /* 0x000f620000000800 */
[----:B------:R-:W-:Y:S01]  /*c4d0*/  BSSY B1, `(.L_x_1640) ;  /* 0x0000032000017945 */ /* 0x000fe20003800000 */
[-C--:B-----5:R-:W-:Y:S02]  /*c4e0*/  ISETP.GE.AND P0, PT, R18, R0.reuse, PT ;  /* 0x000000001200720c */ /* 0x0a0fe40003f06270 */
[----:B------:R-:W-:-:S11]  /*c4f0*/  ISETP.GE.AND P1, PT, R185, R0, PT ;  /* 0x00000000b900720c */ /* 0x000fd60003f26270 */
[----:B------:R-:W-:Y:S05]  /*c500*/  @P0 BRA `(.L_x_1641) ;  /* 0x0000000000b80947 */ /* 0x000fea0003800000 */
[----:B-1234-:R-:W1:Y:S01]  /*c510*/  LDS.128 R4, [R205+0x3000] ;  /* 0x00300000cd047984 */ /* 0x01ee620000000c00 */
        /* <DEDUP_REMOVED lines=13> */
[C---:B------:R-:W-:Y:S01]  /*c5f0*/  IMAD.U32 R14, R7.reuse, 0x10000, RZ ;  /* 0x00010000070e7824 */ /* 0x040fe200078e00ff */
[----:B------:R-:W-:Y:S01]  /*c600*/  LOP3.LUT R7, R7, 0xffff0000, RZ, 0xc0, !PT ;  /* 0xffff000007077812 */ /* 0x000fe200078ec0ff */
[----:B------:R-:W-:-:S02]  /*c610*/  IMAD.U32 R8, R6, 0x10000, RZ ;  /* 0x0001000006087824 */ /* 0x000fc400078e00ff */
[CC--:B------:R-:W-:Y:S01]  /*c620*/  FMUL.FTZ R21, R9.reuse, R20.reuse ;  /* 0x0000001409157220 */ /* 0x0c0fe20000410000 */
[----:B------:R-:W-:Y:S01]  /*c630*/  FMUL.FTZ R9, R9, R15 ;  /* 0x0000000f09097220 */ /* 0x000fe20000410000 */
[C---:B------:R-:W-:Y:S01]  /*c640*/  FMUL.FTZ R27, R7.reuse, R57 ;  /* 0x00000039071b7220 */ /* 0x040fe20000410000 */
[----:B------:R-:W-:Y:S02]  /*c650*/  IMAD.U32 R0, R4, 0x10000, RZ ;  /* 0x0001000004007824 */ /* 0x000fe400078e00ff */
[C---:B------:R-:W-:Y:S01]  /*c660*/  FFMA.FTZ R24, R8.reuse, R15, -R21 ;  /* 0x0000000f08187223 */ /* 0x040fe20000010815 */
[----:B------:R-:W-:Y:S01]  /*c670*/  FFMA.FTZ R25, R8, R20, R9 ;  /* 0x0000001408197223 */ /* 0x000fe20000010009 */
[-C--:B------:R-:W-:Y:S01]  /*c680*/  FMUL.FTZ R15, R7, R69.reuse ;  /* 0x00000045070f7220 */ /* 0x080fe20000410000 */
[----:B------:R-:W-:Y:S01]  /*c690*/  IMAD.U32 R6, R5, 0x10000, RZ ;  /* 0x0001000005067824 */ /* 0x000fe200078e00ff */
        /* <DEDUP_REMOVED lines=21> */
.L_x_1641:
[----:B------:R-:W-:Y:S05]  /*c7f0*/  BSYNC B1 ;  /* 0x0000000000017941 */ /* 0x000fea0003800000 */
.L_x_1640:
        /* <DEDUP_REMOVED lines=13> */
[----:B------:R-:W-:Y:S01]  /*c8d0*/  PRMT R49, R49, 0x5410, R0 ;  /* 0x0000541031317816 */ /* 0x000fe20000000000 */
[C---:B-1----:R-:W-:Y:S01]  /*c8e0*/  IMAD.U32 R8, R6.reuse, 0x10000, RZ ;  /* 0x0001000006087824 */ /* 0x042fe200078e00ff */
[----:B------:R-:W-:Y:S01]  /*c8f0*/  LOP3.LUT R6, R6, 0xffff0000, RZ, 0xc0, !PT ;  /* 0xffff000006067812 */ /* 0x000fe200078ec0ff */
[C---:B------:R-:W-:Y:S01]  /*c900*/  IMAD.U32 R9, R7.reuse, 0x10000, RZ ;  /* 0x0001000007097824 */ /* 0x040fe200078e00ff */
        /* <DEDUP_REMOVED lines=8> */
[----:B------:R-:W-:Y:S01]  /*c990*/  FFMA.FTZ R12, R8, R13, R6 ;  /* 0x0000000d080c7223 */ /* 0x000fe20000010006 */
[-C--:B------:R-:W-:Y:S01]  /*c9a0*/  FMUL.FTZ R8, R7, R50.reuse ;  /* 0x0000003207087220 */ /* 0x080fe20000410000 */
[C---:B------:R-:W-:Y:S01]  /*c9b0*/  IMAD.U32 R7, R10.reuse, 0x10000, RZ ;  /* 0x000100000a077824 */ /* 0x040fe200078e00ff */
        /* <DEDUP_REMOVED lines=18> */
[----:B------:R1:W-:Y:S01]  /*cae0*/  STS.128 [R205+0x7000], R4 ;  /* 0x00700004cd007388 */ /* 0x0003e20000000c00 */
[----:B------:R-:W-:Y:S05]  /*caf0*/  BRA `(.L_x_1639) ;  /* 0x0000002400f87947 */ /* 0x000fea0003800000 */
.L_x_1612:
[----:B------:R-:W0:Y:S01]  /*cb00*/  LDC R0, c[0x0][0x448] ;  /* 0x00011200ff007b82 */ /* 0x000e220000000800 */
[----:B------:R-:W-:Y:S01]  /*cb10*/  ULDC.64 UR4, c[0x0][0x3f8] ;  /* 0x0000fe0000047ab9 */ /* 0x000fe20000000a00 */
[----:B------:R-:W-:Y:S01]  /*cb20*/  ULDC.64 UR6, c[0x0][0x408] ;  /* 0x0001020000067ab9 */ /* 0x000fe20000000a00 */
[----:B------:R-:W-:Y:S02]  /*cb30*/  IMAD.MOV.U32 R25, RZ, RZ, R27 ;  /* 0x000000ffff197224 */ /* 0x000fe400078e001b */
[----:B------:R-:W-:Y:S01]  /*cb40*/  IMAD.MOV.U32 R113, RZ, RZ, R29 ;  /* 0x000000ffff717224 */ /* 0x000fe200078e001d */
[----:B0-----:R-:W-:-:S13]  /*cb50*/  ISETP.NE.AND P0, PT, R0, 0x1, PT ;  /* 0x000000010000780c */ /* 0x001fda0003f05270 */
[----:B------:R-:W0:Y:S08]  /*cb60*/  @P0 LDC R4, c[0x0][0x44c] ;  /* 0x00011300ff040b82 */ /* 0x000e300000000800 */
[----:B------:R-:W1:Y:S01]  /*cb70*/  @P0 LDC R5, c[0x0][0x450] ;  /* 0x00011400ff050b82 */ /* 0x000e620000000800 */
[----:B0-----:R-:W-:-:S05]  /*cb80*/  @P0 IMAD.HI.U32 R4, R3, R4, RZ ;  /* 0x0000000403040227 */ /* 0x001fca00078e00ff */
[----:B-1----:R-:W-:-:S04]  /*cb90*/  @P0 SHF.R.U32.HI R3, RZ, R5, R4 ;  /* 0x00000005ff030219 */ /* 0x002fc80000011604 */
        /* <DEDUP_REMOVED lines=17> */
[----:B------:R-:W0:Y:S01]  /*ccb0*/  LDC R55, c[0x0][0x3f4] ;  /* 0x0000fd00ff377b82 */ /* 0x000e220000000800 */
[----:B------:R-:W1:Y:S01]  /*ccc0*/  SHFL.IDX PT, R4, R32, RZ, 0x181f ;  /* 0x00181fff20047589 */ /* 0x000e6200000e0000 */
[----:B------:R-:W-:-:S03]  /*ccd0*/  IMAD R0, R187, R0, RZ ;  /* 0x00000000bb007224 */ /* 0x000fc600078e02ff */
[----:B------:R-:W2:Y:S04]  /*cce0*/  SHFL.IDX PT, R3, R35, RZ, 0x181f ;  /* 0x00181fff23037589 */ /* 0x000ea800000e0000 */
[----:B------:R-:W3:Y:S04]  /*ccf0*/  SHFL.IDX PT, R14, R34, RZ, 0x181f ;  /* 0x00181fff220e7589 */ /* 0x000ee800000e0000 */
[----:B------:R-:W4:Y:S01]  /*cd00*/  SHFL.IDX PT, R5, R33, RZ, 0x181f ;  /* 0x00181fff21057589 */ /* 0x000f2200000e0000 */
[----:B0-----:R-:W-:-:S04]  /*cd10*/  ISETP.GE.AND P0, PT, R16, R55, PT ;  /* 0x000000371000720c */ /* 0x001fc80003f06270 */
[----:B------:R-:W-:-:S13]  /*cd20*/  ISETP.GE.OR P1, PT, R57, R0, P0 ;  /* 0x000000003900720c */ /* 0x000fda0000726670 */
[C---:B------:R-:W-:Y:S01]  /*cd30*/  @!P1 IMAD.SHL.U32 R7, R16.reuse, 0x2, RZ ;  /* 0x0000000210079824 */ /* 0x040fe200078e00ff */
[----:B------:R-:W-:-:S04]  /*cd40*/  @!P1 SHF.L.U64.HI R6, R16, 0x1, R17 ;  /* 0x0000000110069819 */ /* 0x000fc80000010211 */
[----:B-1----:R-:W-:-:S05]  /*cd50*/  @!P1 IADD3 R4, P2, R4, R7, RZ ;  /* 0x0000000704049210 */ /* 0x002fca0007f5e0ff */
[----:B--2---:R-:W-:Y:S02]  /*cd60*/  @!P1 IMAD.X R3, R3, 0x1, R6, P2 ;  /* 0x0000000103039824 */ /* 0x004fe400010e0606 */
[----:B------:R-:W-:Y:S02]  /*cd70*/  @!P1 IMAD.MOV.U32 R8, RZ, RZ, R4 ;  /* 0x000000ffff089224 */ /* 0x000fe400078e0004 */
[----:B------:R-:W-:-:S06]  /*cd80*/  @!P1 IMAD.MOV.U32 R9, RZ, RZ, R3 ;  /* 0x000000ffff099224 */ /* 0x000fcc00078e0003 */
[----:B------:R-:W2:Y:S01]  /*cd90*/  @!P1 LD.E.128 R8, desc[UR40][R8.64] ;  /* 0x0000002808089980 */ /* 0x000ea2000c101d00 */
[----:B---3--:R-:W-:-:S05]  /*cda0*/  @!P1 IADD3 R14, P2, R14, R7, RZ ;  /* 0x000000070e0e9210 */ /* 0x008fca0007f5e0ff */
[----:B----4-:R-:W-:Y:S02]  /*cdb0*/  @!P1 IMAD.X R5, R5, 0x1, R6, P2 ;  /* 0x0000000105059824 */ /* 0x010fe400010e0606 */
[----:B------:R-:W-:-:S06]  /*cdc0*/  @!P1 IMAD.MOV.U32 R4, RZ, RZ, R14 ;  /* 0x000000ffff049224 */ /* 0x000fcc00078e000e */
[----:B------:R-:W3:Y:S01]  /*cdd0*/  @!P1 LD.E.128 R4, desc[UR40][R4.64] ;  /* 0x0000002804049980 */ /* 0x000ee2000c101d00 */
[----:B------:R-:W-:Y:S02]  /*cde0*/  CS2R R46, SRZ ;  /* 0x00000000002e7805 */ /* 0x000fe4000001ff00 */
[----:B------:R-:W-:Y:S02]  /*cdf0*/  CS2R R48, SRZ ;  /* 0x0000000000307805 */ /* 0x000fe4000001ff00 */
[----:B------:R-:W-:Y:S01]  /*ce00*/  CS2R R44, SRZ ;  /* 0x00000000002c7805 */ /* 0x000fe2000001ff00 */
[----:B------:R0:W1:Y:S01]  /*ce10*/  SHFL.IDX PT, R14, R34, 0x1, 0x181f ;  /* 0x00381f00220e7f89 */ /* 0x00006200000e0000 */
[----:B------:R-:W-:Y:S02]  /*ce20*/  CS2R R50, SRZ ;  /* 0x0000000000327805 */ /* 0x000fe4000001ff00 */
[----:B------:R-:W-:Y:S01]  /*ce30*/  CS2R R24, SRZ ;  /* 0x0000000000187805 */ /* 0x000fe2000001ff00 */
[----:B--2---:R-:W-:-:S02]  /*ce40*/  @!P1 IMAD.MOV.U32 R46, RZ, RZ, R8 ;  /* 0x000000ffff2e9224 */ /* 0x004fc400078e0008 */
[----:B------:R-:W-:Y:S01]  /*ce50*/  @!P1 IMAD.MOV.U32 R47, RZ, RZ, R9 ;  /* 0x000000ffff2f9224 */ /* 0x000fe200078e0009 */
[----:B------:R0:W2:Y:S01]  /*ce60*/  SHFL.IDX PT, R8, R32, 0x1, 0x181f ;  /* 0x00381f0020087f89 */ /* 0x0000a200000e0000 */
[----:B------:R-:W-:Y:S02]  /*ce70*/  IMAD.MOV.U32 R3, RZ, RZ, R46 ;  /* 0x000000ffff037224 */ /* 0x000fe400078e002e */
[----:B------:R-:W-:Y:S01]  /*ce80*/  @!P1 IMAD.MOV.U32 R48, RZ, RZ, R10 ;  /* 0x000000ffff309224 */ /* 0x000fe200078e000a */
[----:B------:R0:W4:Y:S01]  /*ce90*/  SHFL.IDX PT, R9, R33, 0x1, 0x181f ;  /* 0x00381f0021097f89 */ /* 0x00012200000e0000 */
[----:B------:R-:W-:Y:S01]  /*cea0*/  @!P1 IMAD.MOV.U32 R49, RZ, RZ, R11 ;  /* 0x000000ffff319224 */ /* 0x000fe200078e000b */
[----:B------:R-:W-:Y:S01]  /*ceb0*/  PRMT R77, R3, 0x7610, R77 ;  /* 0x00007610034d7816 */ /* 0x000fe2000000004d */
[----:B------:R-:W-:Y:S01]  /*cec0*/  IMAD.MOV.U32 R12, RZ, RZ, R47 ;  /* 0x000000ffff0c7224 */ /* 0x000fe200078e002f */
[----:B------:R0:W0:Y:S01]  /*ced0*/  SHFL.IDX PT, R3, R35, 0x1, 0x181f ;  /* 0x00381f0023037f89 */ /* 0x00002200000e0000 */
[----:B------:R-:W-:-:S02]  /*cee0*/  IMAD.MOV.U32 R10, RZ, RZ, R48 ;  /* 0x000000ffff0a7224 */ /* 0x000fc400078e0030 */
[----:B---3--:R-:W-:Y:S01]  /*cef0*/  @!P1 IMAD.MOV.U32 R44, RZ, RZ, R4 ;  /* 0x000000ffff2c9224 */ /* 0x008fe200078e0004 */
[----:B------:R-:W-:Y:S01]  /*cf00*/  PRMT R78, R12, 0x7610, R78 ;  /* 0x000076100c4e7816 */ /* 0x000fe2000000004e */
[----:B------:R-:W-:Y:S01]  /*cf10*/  @!P1 IMAD.MOV.U32 R45, RZ, RZ, R5 ;  /* 0x000000ffff2d9224 */ /* 0x000fe200078e0005 */
[----:B------:R-:W-:Y:S01]  /*cf20*/  PRMT R37, R10, 0x7610, R37 ;  /* 0x000076100a257816 */ /* 0x000fe20000000025 */
[----:B------:R-:W-:Y:S02]  /*cf30*/  @!P1 IMAD.MOV.U32 R50, RZ, RZ, R6 ;  /* 0x000000ffff329224 */ /* 0x000fe400078e0006 */
[----:B------:R-:W-:Y:S02]  /*cf40*/  @!P1 IMAD.MOV.U32 R51, RZ, RZ, R7 ;  /* 0x000000ffff339224 */ /* 0x000fe400078e0007 */
[----:B------:R-:W-:Y:S02]  /*cf50*/  IMAD.MOV.U32 R11, RZ, RZ, R49 ;  /* 0x000000ffff0b7224 */ /* 0x000fe400078e0031 */
[----:B------:R-:W-:-:S02]  /*cf60*/  IMAD.MOV.U32 R4, RZ, RZ, R44 ;  /* 0x000000ffff047224 */ /* 0x000fc400078e002c */
[----:B------:R-:W-:Y:S01]  /*cf70*/  IMAD.MOV.U32 R5, RZ, RZ, R45 ;  /* 0x000000ffff057224 */ /* 0x000fe200078e002d */
[----:B------:R-:W-:Y:S01]  /*cf80*/  PRMT R52, R11, 0x7610, R52 ;  /* 0x000076100b347816 */ /* 0x000fe20000000034 */
[----:B------:R-:W-:Y:S01]  /*cf90*/  IMAD.MOV.U32 R6, RZ, RZ, R50 ;  /* 0x000000ffff067224 */ /* 0x000fe200078e0032 */
[----:B------:R-:W-:Y:S01]  /*cfa0*/  PRMT R79, R4, 0x7610, R79 ;  /* 0x00007610044f7816 */ /* 0x000fe2000000004f */
[----:B------:R-:W-:Y:S01]  /*cfb0*/  IMAD.MOV.U32 R7, RZ, RZ, R51 ;  /* 0x000000ffff077224 */ /* 0x000fe200078e0033 */
[----:B------:R-:W-:Y:S02]  /*cfc0*/  PRMT R80, R5, 0x7610, R80 ;  /* 0x0000761005507816 */ /* 0x000fe40000000050 */
[----:B------:R-:W-:Y:S02]  /*cfd0*/  PRMT R81, R6, 0x7610, R81 ;  /* 0x0000761006517816 */ /* 0x000fe40000000051 */
[----:B012-4-:R-:W-:-:S07]  /*cfe0*/  PRMT R82, R7, 0x7610, R82 ;  /* 0x0000761007527816 */ /* 0x017fce0000000052 */
.L_x_1978:
[----:B------:R-:W-:Y:S01]  /*cff0*/  VIADD R5, R57, 0x20 ;  /* 0x0000002039057836 */ /* 0x000fe20000000000 */
[----:B------:R-:W-:Y:S01]  /*d000*/  BSSY B1, `(.L_x_1643) ;  /* 0x0000012000017945 */ /* 0x000fe20003800000 */
[----:B------:R-:W-:Y:S02]  /*d010*/  CS2R R26, SRZ ;  /* 0x00000000001a7805 */ /* 0x000fe4000001ff00 */
[----:B------:R-:W-:Y:S02]  /*d020*/  CS2R R6, SRZ ;  /* 0x0000000000067805 */ /* 0x000fe4000001ff00 */
[----:B------:R-:W-:Y:S02]  /*d030*/  ISETP.GE.AND P1, PT, R5, R0, PT ;  /* 0x000000000500720c */ /* 0x000fe40003f26270 */
[----:B------:R-:W-:-:S11]  /*d040*/  CS2R R4, SRZ ;  /* 0x0000000000047805 */ /* 0x000fd6000001ff00 */
[----:B------:R-:W-:Y:S05]  /*d050*/  @P1 BRA `(.L_x_1644) ;  /* 0x0000000000301947 */ /* 0x000fea0003800000 */
[----:B------:R-:W-:Y:S02]  /*d060*/  CS2R R26, SRZ ;  /* 0x00000000001a7805 */ /* 0x000fe4000001ff00 */
[----:B------:R-:W-:Y:S02]  /*d070*/  CS2R R4, SRZ ;  /* 0x0000000000047805 */ /* 0x000fe4000001ff00 */
[----:B------:R-:W-:Y:S01]  /*d080*/  CS2R R6, SRZ ;  /* 0x0000000000067805 */ /* 0x000fe2000001ff00 */
[----:B------:R-:W-:Y:S06]  /*d090*/  @P0 BRA `(.L_x_1644) ;  /* 0x0000000000200947 */ /* 0x000fec0003800000 */
[C---:B------:R-:W-:Y:S01]  /*d0a0*/  IMAD.SHL.U32 R15, R16.reuse, 0x2, RZ ;  /* 0x00000002100f7824 */ /* 0x040fe200078e00ff */
[----:B------:R-:W-:-:S04]  /*d0b0*/  SHF.L.U64.HI R6, R16, 0x1, R17 ;  /* 0x0000000110067819 */ /* 0x000fc80000010211 */
[-C--:B------:R-:W-:Y:S02]  /*d0c0*/  IADD3 R4, P1, R8, R15.reuse, RZ ;  /* 0x0000000f08047210 */ /* 0x080fe40007f3e0ff */
[----:B------:R-:W-:-:S03]  /*d0d0*/  IADD3 R14, P2, R14, R15, RZ ;  /* 0x0000000f0e0e7210 */ /* 0x000fc60007f5e0ff */
[--C-:B------:R-:W-:Y:S02]  /*d0e0*/  IMAD.X R5, R3, 0x1, R6.reuse, P1 ;  /* 0x0000000103057824 */ /* 0x100fe400008e0606 */
[----:B------:R-:W-:-:S04]  /*d0f0*/  IMAD.X R15, R9, 0x1, R6, P2 ;  /* 0x00000001090f7824 */ /* 0x000fc800010e0606 */
[----:B------:R-:W5:Y:S04]  /*d100*/  LD.E.128 R4, desc[UR40][R4.64] ;  /* 0x0000002804047980 */ /* 0x000f68000c101d00 */
[----:B------:R0:W5:Y:S02]  /*d110*/  LD.E.128 R24, desc[UR40][R14.64] ;  /* 0x000000280e187980 */ /* 0x000164000c101d00 */
.L_x_1644:
[----:B------:R-:W-:Y:S05]  /*d120*/  BSYNC B1 ;  /* 0x0000000000017941 */ /* 0x000fea0003800000 */
.L_x_1643:
[----:B-----5:R-:W-:Y:S01]  /*d130*/  IMAD.MOV.U32 R3, RZ, RZ, R24 ;  /* 0x000000ffff037224 */ /* 0x020fe200078e0018 */
[----:B------:R-:W-:Y:S01]  /*d140*/  UMOV UR4, 0xffffffff ;  /* 0xffffffff00047882 */ /* 0x000fe20000000000 */
        /* <DEDUP_REMOVED lines=16> */
[----:B------:R-:W1:Y:S01]  /*d250*/  SHFL.IDX PT, R8, R32, 0x2, 0x181f ;  /* 0x00581f0020087f89 */ /* 0x000e6200000e0000 */
[----:B------:R-:W-:-:S03]  /*d260*/  VIADD R9, R57, 0x40 ;  /* 0x0000004039097836 */ /* 0x000fc60000000000 */
[----:B------:R-:W2:Y:S02]  /*d270*/  SHFL.IDX PT, R3, R35, 0x2, 0x181f ;  /* 0x00581f0023037f89 */ /* 0x000ea400000e0000 */
[----:B------:R-:W-:Y:S02]  /*d280*/  ISETP.GE.OR P1, PT, R9, R0, P0 ;  /* 0x000000000900720c */ /* 0x000fe40000726670 */
[----:B0-----:R-:W0:Y:S04]  /*d290*/  SHFL.IDX PT, R14, R34, 0x2, 0x181f ;  /* 0x00581f00220e7f89 */ /* 0x001e2800000e0000 */
[----:B------:R-:W3:Y:S07]  /*d2a0*/  SHFL.IDX PT, R20, R33, 0x2, 0x181f ;  /* 0x00581f0021147f89 */ /* 0x000eee00000e0000 */
[C---:B------:R-:W-:Y:S01]  /*d2b0*/  @!P1 IMAD.SHL.U32 R21, R16.reuse, 0x2, RZ ;  /* 0x0000000210159824 */ /* 0x040fe200078e00ff */
[----:B------:R-:W-:-:S04]  /*d2c0*/  @!P1 SHF.L.U64.HI R29, R16, 0x1, R17 ;  /* 0x00000001101d9819 */ /* 0x000fc80000010211 */
[----:B-1----:R-:W-:-:S05]  /*d2d0*/  @!P1 IADD3 R8, P2, R8, R21, RZ ;  /* 0x0000001508089210 */ /* 0x002fca0007f5e0ff */
[----:B--2---:R-:W-:-:S06]  /*d2e0*/  @!P1 IMAD.X R9, R3, 0x1, R29, P2 ;  /* 0x0000000103099824 */ /* 0x004fcc00010e061d */
[----:B------:R-:W2:Y:S01]  /*d2f0*/  @!P1 LD.E.128 R8, desc[UR40][R8.64] ;  /* 0x0000002808089980 */ /* 0x000ea2000c101d00 */
[----:B0-----:R-:W-:-:S05]  /*d300*/  @!P1 IADD3 R28, P2, R14, R21, RZ ;  /* 0x000000150e1c9210 */ /* 0x001fca0007f5e0ff */
[----:B---3--:R-:W-:-:S06]  /*d310*/  @!P1 IMAD.X R29, R20, 0x1, R29, P2 ;  /* 0x00000001141d9824 */ /* 0x008fcc00010e061d */
[----:B------:R-:W3:Y:S01]  /*d320*/  @!P1 LD.E.128 R28, desc[UR40][R28.64] ;  /* 0x000000281c1c9980 */ /* 0x000ee2000c101d00 */
[----:B------:R-:W-:Y:S02]  /*d330*/  CS2R R20, SRZ ;  /* 0x0000000000147805 */ /* 0x000fe4000001ff00 */
[----:B------:R-:W-:Y:S02]  /*d340*/  CS2R R38, SRZ ;  /* 0x0000000000267805 */ /* 0x000fe4000001ff00 */
[----:B------:R-:W-:Y:S01]  /*d350*/  CS2R R40, SRZ ;  /* 0x0000000000287805 */ /* 0x000fe2000001ff00 */
[----:B------:R-:W0:Y:S01]  /*d360*/  SHFL.IDX PT, R32, R32, 0x3, 0x181f ;  /* 0x00781f0020207f89 */ /* 0x000e2200000e0000 */
[----:B------:R-:W-:-:S03]  /*d370*/  CS2R R42, SRZ ;  /* 0x00000000002a7805 */ /* 0x000fc6000001ff00 */
[----:B------:R-:W1:Y:S04]  /*d380*/  SHFL.IDX PT, R34, R34, 0x3, 0x181f ;  /* 0x00781f0022227f89 */ /* 0x000e6800000e0000 */
[----:B------:R-:W4:Y:S01]  /*d390*/  SHFL.IDX PT, R33, R33, 0x3, 0x181f ;  /* 0x00781f0021217f89 */ /* 0x000f2200000e0000 */
[----:B--2---:R-:W-:Y:S02]  /*d3a0*/  @!P1 IMAD.MOV.U32 R20, RZ, RZ, R8 ;  /* 0x000000ffff149224 */ /* 0x004fe400078e0008 */
[----:B------:R-:W-:Y:S02]  /*d3b0*/  @!P1 IMAD.MOV.U32 R38, RZ, RZ, R10 ;  /* 0x000000ffff269224 */ /* 0x000fe400078e000a */
[----:B------:R-:W-:Y:S02]  /*d3c0*/  IMAD.MOV.U32 R3, RZ, RZ, R20 ;  /* 0x000000ffff037224 */ /* 0x000fe400078e0014 */
[----:B------:R-:W-:-:S02]  /*d3d0*/  @!P1 IMAD.MOV.U32 R39, RZ, RZ, R11 ;  /* 0x000000ffff279224 */ /* 0x000fc400078e000b */
[----:B------:R-:W-:Y:S01]  /*d3e0*/  @!P1 IMAD.MOV.U32 R21, RZ, RZ, R9 ;  /* 0x000000ffff159224 */ /* 0x000fe200078e0009 */
[----:B------:R-:W-:Y:S01]  /*d3f0*/  PRMT R65, R3, 0x7610, R65 ;  /* 0x0000761003417816 */ /* 0x000fe20000000041 */
[----:B------:R-:W-:Y:S01]  /*d400*/  IMAD.MOV.U32 R8, RZ, RZ, R38 ;  /* 0x000000ffff087224 */ /* 0x000fe200078e0026 */
[----:B------:R2:W0:Y:S01]  /*d410*/  SHFL.IDX PT, R3, R35, 0x3, 0x181f ;  /* 0x00781f0023037f89 */ /* 0x00042200000e0000 */
[----:B------:R-:W-:Y:S02]  /*d420*/  IMAD.MOV.U32 R9, RZ, RZ, R39 ;  /* 0x000000ffff097224 */ /* 0x000fe400078e0027 */
[----:B---3--:R-:W-:Y:S01]  /*d430*/  @!P1 IMAD.MOV.U32 R40, RZ, RZ, R28 ;  /* 0x000000ffff289224 */ /* 0x008fe200078e001c */
[----:B------:R-:W-:Y:S01]  /*d440*/  PRMT R53, R8, 0x7610, R53 ;  /* 0x0000761008357816 */ /* 0x000fe20000000035 */
[----:B------:R-:W-:Y:S01]  /*d450*/  @!P1 IMAD.MOV.U32 R41, RZ, RZ, R29 ;  /* 0x000000ffff299224 */ /* 0x000fe200078e001d */
[----:B------:R-:W-:Y:S01]  /*d460*/  PRMT R54, R9, 0x7610, R54 ;  /* 0x0000761009367816 */ /* 0x000fe20000000036 */
[----:B------:R-:W-:-:S02]  /*d470*/  @!P1 IMAD.MOV.U32 R42, RZ, RZ, R30 ;  /* 0x000000ffff2a9224 */ /* 0x000fc400078e001e */
[----:B------:R-:W-:Y:S02]  /*d480*/  @!P1 IMAD.MOV.U32 R43, RZ, RZ, R31 ;  /* 0x000000ffff2b9224 */ /* 0x000fe400078e001f */
[----:B------:R-:W-:Y:S02]  /*d490*/  IMAD.MOV.U32 R8, RZ, RZ, R40 ;  /* 0x000000ffff087224 */ /* 0x000fe400078e0028 */
[----:B------:R-:W-:Y:S02]  /*d4a0*/  IMAD.MOV.U32 R9, RZ, RZ, R41 ;  /* 0x000000ffff097224 */ /* 0x000fe400078e0029 */
        /* <DEDUP_REMOVED lines=8> */
[----:B012-4-:R-:W-:-:S07]  /*d530*/  PRMT R75, R11, 0x7610, R75 ;  /* 0x000076100b4b7816 */ /* 0x017fce000000004b */
.L_x_1988:
[----:B------:R-:W-:Y:S01]  /*d540*/  VIADD R57, R57, 0x60 ;  /* 0x0000006039397836 */ /* 0x000fe20000000000 */
[----:B------:R-:W-:Y:S01]  /*d550*/  LEA.HI R10, R214, R214, RZ, 0x1 ;  /* 0x000000d6d60a7211 */ /* 0x000fe200078f08ff */
[----:B------:R-:W-:Y:S01]  /*d560*/  BSSY B1, `(.L_x_1646) ;  /* 0x0000015000017945 */ /* 0x000fe20003800000 */
[----:B------:R-:W-:Y:S02]  /*d570*/  CS2R R12, SRZ ;  /* 0x00000000000c7805 */ /* 0x000fe4000001ff00 */
[----:B------:R-:W-:Y:S02]  /*d580*/  CS2R R14, SRZ ;  /* 0x00000000000e7805 */ /* 0x000fe4000001ff00 */
[----:B------:R-:W-:Y:S02]  /*d590*/  ISETP.GE.AND P1, PT, R57, R0, PT ;  /* 0x000000003900720c */ /* 0x000fe40003f26270 */
[----:B------:R-:W-:-:S05]  /*d5a0*/  LOP3.LUT R11, R10, 0xfffffffe, RZ, 0xc0, !PT ;  /* 0xfffffffe0a0b7812 */ /* 0x000fca00078ec0ff */
[----:B------:R-:W-:Y:S01]  /*d5b0*/  IMAD.IADD R29, R214, 0x1, -R11 ;  /* 0x00000001d61d7824 */ /* 0x000fe200078e0a0b */
[----:B------:R-:W-:-:S04]  /*d5c0*/  CS2R R10, SRZ ;  /* 0x00000000000a7805 */ /* 0x000fc8000001ff00 */
[----:B------:R-:W-:Y:S01]  /*d5d0*/  SHF.L.U32 R29, R29, 0x1f, RZ ;  /* 0x0000001f1d1d7819 */ /* 0x000fe200000006ff */
[----:B------:R-:W-:Y:S06]  /*d5e0*/  @P1 BRA `(.L_x_1647) ;  /* 0x0000000000301947 */ /* 0x000fec0003800000 */
        /* <DEDUP_REMOVED lines=11> */
[----:B------:R-:W5:Y:S02]  /*d6a0*/  LD.E.128 R8, desc[UR40][R8.64] ;  /* 0x0000002808087980 */ /* 0x000f64000c101d00 */
.L_x_1647:
[----:B------:R-:W-:Y:S05]  /*d6b0*/  BSYNC B1 ;  /* 0x0000000000017941 */ /* 0x000fea0003800000 */
.L_x_1646:
[----:B------:R-:W0:Y:S01]  /*d6c0*/  SYNCS.PHASECHK.TRANS64.TRYWAIT P4, [R2+URZ+0x28800], R29 ;  /* 0x0288001d020075a7 */ /* 0x000e22000808017f */
[----:B------:R-:W-:Y:S01]  /*d6d0*/  VIADDMNMX R0, R0, -R193, 0x80, PT ;  /* 0x0000008000007446 */ /* 0x000fe200038009c1 */
[----:B-----5:R-:W-:Y:S01]  /*d6e0*/  IMAD.MOV.U32 R3, RZ, RZ, R8 ;  /* 0x000000ffff037224 */ /* 0x020fe200078e0008 */
[----:B------:R-:W-:Y:S01]  /*d6f0*/  BSSY B1, `(.L_x_1648) ;  /* 0x0000013000017945 */ /* 0x000fe20003800000 */
[----:B------:R-:W-:Y:S01]  /*d700*/  IMAD.MOV.U32 R28, RZ, RZ, R9 ;  /* 0x000000ffff1c7224 */ /* 0x000fe200078e0009 */
[-C--:B------:R-:W-:Y:S01]  /*d710*/  ISETP.GE.OR P3, PT, R23, R0.reuse, P0 ;  /* 0x000000001700720c */ /* 0x080fe20000766670 */
[----:B------:R-:W-:Y:S01]  /*d720*/  IMAD.MOV.U32 R30, RZ, RZ, R13 ;  /* 0x000000ffff1e7224 */ /* 0x000fe200078e000d */
[-C--:B------:R-:W-:Y:S02]  /*d730*/  ISETP.GE.OR P2, PT, R213, R0.reuse, P0 ;  /* 0x00000000d500720c */ /* 0x080fe40000746670 */
[-C--:B------:R-:W-:Y:S02]  /*d740*/  ISETP.GE.OR P1, PT, R212, R0.reuse, P0 ;  /* 0x00000000d400720c */ /* 0x080fe40000726670 */
[----:B------:R-:W-:Y:S01]  /*d750*/  ISETP.GE.OR P0, PT, R211, R0, P0 ;  /* 0x00000000d300720c */ /* 0x000fe20000706670 */
        /* <DEDUP_REMOVED lines=11> */
[----:B0-----:R-:W-:Y:S06]  /*d810*/  @!P4 BRA `(.L_x_1649) ;  /* 0x000001d0003cc947 */ /* 0x001fec0003800000 */
.L_x_1989:
[----:B------:R-:W-:Y:S05]  /*d820*/  BSYNC B1 ;  /* 0x0000000000017941 */ /* 0x000fea0003800000 */
.L_x_1648:
[----:B------:R-:W-:Y:S04]  /*d830*/  BSSY B1, `(.L_x_1650) ;  /* 0x000006a000017945 */ /* 0x000fe80003800000 */
[----:B------:R-:W-:Y:S05]  /*d840*/  @P3 BRA `(.L_x_1651) ;  /* 0x0000000400a03947 */ /* 0x000fea0003800000 */
[----:B------:R-:W-:Y:S01]  /*d850*/  LEA.HI R28, R55, R208, RZ, 0x1d ;  /* 0x000000d0371c7211 */ /* 0x000fe200078fe8ff */
[----:B------:R-:W-:Y:S01]  /*d860*/  IMAD.SHL.U32 R30, R23, 0x40, RZ ;  /* 0x00000040171e7824 */ /* 0x000fe200078e00ff */
[--C-:B------:R-:W-:Y:S02]  /*d870*/  SHF.R.U64 R84, R46, 0x10, R47.reuse ;  /* 0x000000102e547819 */ /* 0x100fe4000000122f */
[----:B------:R-:W-:Y:S01]  /*d880*/  SHF.R.S32.HI R31, RZ, 0x1f, R28 ;  /* 0x0000001fff1f7819 */ /* 0x000fe2000001141c */
[----:B0-----:R-:W-:Y:S01]  /*d890*/  IMAD.SHL.U32 R29, R28, 0x8, RZ ;  /* 0x000000081c1d7824 */ /* 0x001fe200078e00ff */
[----:B------:R-:W-:Y:S02]  /*d8a0*/  SHF.R.U32.HI R85, RZ, 0x10, R47 ;  /* 0x00000010ff557819 */ /* 0x000fe4000001162f */
[----:B------:R-:W-:Y:S02]  /*d8b0*/  LEA.HI R31, R31, R28, RZ, 0x3 ;  /* 0x0000001c1f1f7211 */ /* 0x000fe400078f18ff */
[----:B------:R-:W-:-:S02]  /*d8c0*/  LOP3.LUT R29, R29, 0x38, RZ, 0xc0, !PT ;  /* 0x000000381d1d7812 */ /* 0x000fc400078ec0ff */
[--C-:B------:R-:W-:Y:S01]  /*d8d0*/  SHF.R.U64 R46, R44, 0x10, R45.reuse ;  /* 0x000000102c2e7819 */ /* 0x100fe2000000122d */
[----:B------:R-:W-:Y:S01]  /*d8e0*/  IMAD.SHL.U32 R31, R31, 0x400, RZ ;  /* 0x000004001f1f7824 */ /* 0x000fe200078e00ff */
[----:B------:R-:W-:Y:S02]  /*d8f0*/  LOP3.LUT R28, R29, 0x1c0, R30, 0xf8, !PT ;  /* 0x000001c01d1c7812 */ /* 0x000fe400078ef81e */
[----:B------:R-:W-:Y:S02]  /*d900*/  SHF.R.U32.HI R47, RZ, 0x10, R45 ;  /* 0x00000010ff2f7819 */ /* 0x000fe4000001162d */
[----:B------:R-:W-:Y:S02]  /*d910*/  LOP3.LUT R28, R28, R203, RZ, 0x3c, !PT ;  /* 0x000000cb1c1c7212 */ /* 0x000fe400078e3cff */
[----:B------:R-:W-:Y:S02]  /*d920*/  LOP3.LUT R31, R31, 0x7fffe000, RZ, 0xc0, !PT ;  /* 0x7fffe0001f1f7812 */ /* 0x000fe400078ec0ff */
[----:B------:R-:W-:-:S02]  /*d930*/  SHF.R.U32.HI R83, RZ, 0x10, R49 ;  /* 0x00000010ff537819 */ /* 0x000fc40000011631 */
[----:B------:R-:W-:Y:S02]  /*d940*/  IADD3 R33, R28, R31, R204 ;  /* 0x0000001f1c217210 */ /* 0x000fe40007ffe0cc */
[----:B------:R-:W0:Y:S01]  /*d950*/  LDS.128 R28, [R205] ;  /* 0x00000000cd1c7984 */ /* 0x000e220000000c00 */
[----:B------:R-:W-:Y:S02]  /*d960*/  PRMT R77, R77, 0x5410, R84 ;  /* 0x000054104d4d7816 */ /* 0x000fe40000000054 */
[----:B------:R-:W-:Y:S01]  /*d970*/  IMAD R76, R33, 0x2, R2 ;  /* 0x00000002214c7824 */ /* 0x000fe200078e0202 */
[----:B------:R-:W-:Y:S02]  /*d980*/  PRMT R79, R79, 0x5410, R46 ;  /* 0x000054104f4f7816 */ /* 0x000fe4000000002e */
[----:B------:R-:W-:Y:S02]  /*d990*/  SHF.R.U64 R48, R48, 0x10, R49 ;  /* 0x0000001030307819 */ /* 0x000fe40000001231 */
[----:B------:R-:W1:Y:S01]  /*d9a0*/  LDS.128 R32, [R76+0x10400] ;  /* 0x010400004c207984 */ /* 0x000e620000000c00 */
[----:B------:R-:W-:-:S02]  /*d9b0*/  SHF.R.U64 R44, R50, 0x10, R51 ;  /* 0x00000010322c7819 */ /* 0x000fc40000001233 */
[----:B------:R-:W-:Y:S01]  /*d9c0*/  PRMT R84, R80, 0x5410, R47 ;  /* 0x0000541050547816 */ /* 0x000fe2000000002f */
[----:B------:R-:W-:Y:S01]  /*d9d0*/  IMAD.U32 R80, R79, 0x10000, RZ ;  /* 0x000100004f507824 */ /* 0x000fe200078e00ff */
[----:B------:R-:W-:Y:S02]  /*d9e0*/  SHF.R.U32.HI R45, RZ, 0x10, R51 ;  /* 0x00000010ff2d7819 */ /* 0x000fe40000011633 */
[----:B------:R-:W-:Y:S02]  /*d9f0*/  PRMT R78, R78, 0x5410, R85 ;  /* 0x000054104e4e7816 */ /* 0x000fe40000000055 */
[----:B------:R-:W-:Y:S01]  /*da00*/  PRMT R83, R52, 0x5410, R83 ;  /* 0x0000541034537816 */ /* 0x000fe20000000053 */
[----:B------:R-:W-:Y:S01]  /*da10*/  IMAD.U32 R52, R77, 0x10000, RZ ;  /* 0x000100004d347824 */ /* 0x000fe200078e00ff */
[----:B------:R-:W-:Y:S02]  /*da20*/  PRMT R51, R37, 0x5410, R48 ;  /* 0x0000541025337816 */ /* 0x000fe40000000030 */
[----:B------:R-:W-:Y:S01]  /*da30*/  PRMT R85, R81, 0x5410, R44 ;  /* 0x0000541051557816 */ /* 0x000fe2000000002c */
[----:B------:R-:W-:Y:S01]  /*da40*/  IMAD.U32 R81, R84, 0x10000, RZ ;  /* 0x0001000054517824 */ /* 0x000fe200078e00ff */
[----:B------:R-:W-:-:S02]  /*da50*/  PRMT R82, R82, 0x5410, R45 ;  /* 0x0000541052527816 */ /* 0x000fc4000000002d */
[----:B------:R-:W-:Y:S02]  /*da60*/  LOP3.LUT R79, R79, 0xffff0000, RZ, 0xc0, !PT ;  /* 0xffff00004f4f7812 */ /* 0x000fe400078ec0ff */
[----:B------:R-:W-:Y:S01]  /*da70*/  LOP3.LUT R77, R77, 0xffff0000, RZ, 0xc0, !PT ;  /* 0xffff00004d4d7812 */ /* 0x000fe200078ec0ff */
        /* <DEDUP_REMOVED lines=17> */
[----:B------:R-:W-:-:S02]  /*db90*/  IMAD.U32 R47, R78, 0x10000, RZ ;  /* 0x000100004e2f7824 */ /* 0x000fc400078e00ff */
[C---:B------:R-:W-:Y:S01]  /*dba0*/  FMUL.FTZ R89, R48.reuse, R81 ;  /* 0x0000005130597220 */ /* 0x040fe20000410000 */
[----:B------:R-:W-:Y:S02]  /*dbb0*/  IMAD.U32 R50, R35, 0x10000, RZ ;  /* 0x0001000023327824 */ /* 0x000fe400078e00ff */
[C---:B------:R-:W-:Y:S01]  /*dbc0*/  FFMA.FTZ R86, R37.reuse, R52, -R86 ;  /* 0x0000003425567223 */ /* 0x040fe20000010856 */
[----:B------:R-:W-:Y:S01]  /*dbd0*/  FFMA.FTZ R90, R37, R80, R90 ;  /* 0x00000050255a7223 */ /* 0x000fe2000001005a */
[-C--:B------:R-:W-:Y:S01]  /*dbe0*/  FMUL.FTZ R91, R48, R47.reuse ;  /* 0x0000002f305b7220 */ /* 0x080fe20000410000 */
[----:B------:R-:W-:Y:S01]  /*dbf0*/  FFMA.FTZ R89, R44, R47, -R89 ;  /* 0x0000002f2c597223 */ /* 0x000fe20000010859 */
[----:B------:R-:W-:Y:S02]  /*dc00*/  IMAD.U32 R37, R83, 0x10000, RZ ;  /* 0x0001000053257824 */ /* 0x000fe400078e00ff */
[----:B------:R-:W-:Y:S01]  /*dc10*/  FMUL.FTZ R47, R50, R87 ;  /* 0x00000057322f7220 */ /* 0x000fe20000410000 */
[----:B------:R-:W-:Y:S01]  /*dc20*/  FFMA.FTZ R91, R44, R81, R91 ;  /* 0x000000512c5b7223 */ /* 0x000fe2000001005b */
[----:B------:R-:W-:-:S02]  /*dc30*/  IMAD.U32 R49, R34, 0x10000, RZ ;  /* 0x0001000022317824 */ /* 0x000fc400078e00ff */
[-C--:B------:R-:W-:Y:S01]  /*dc40*/  FMUL.FTZ R50, R50, R37.reuse ;  /* 0x0000002532327220 */ /* 0x080fe20000410000 */
[----:B------:R-:W-:Y:S01]  /*dc50*/  FFMA.FTZ R52, R46, R37, -R47 ;  /* 0x000000252e347223 */ /* 0x000fe2000001082f */
[C---:B------:R-:W-:Y:S01]  /*dc60*/  FMUL.FTZ R37, R32.reuse, R79 ;  /* 0x0000004f20257220 */ /* 0x040fe20000410000 */
[-C--:B------:R-:W-:Y:S01]  /*dc70*/  FMUL.FTZ R47, R32, R77.reuse ;  /* 0x0000004d202f7220 */ /* 0x080fe20000410000 */
[----:B------:R-:W-:Y:S01]  /*dc80*/  IMAD.U32 R44, R85, 0x10000, RZ ;  /* 0x00010000552c7824 */ /* 0x000fe200078e00ff */
[----:B------:R-:W-:Y:S01]  /*dc90*/  LOP3.LUT R78, R78, 0xffff0000, RZ, 0xc0, !PT ;  /* 0xffff00004e4e7812 */ /* 0x000fe200078ec0ff */
[C---:B------:R-:W-:Y:S01]  /*dca0*/  FFMA.FTZ R37, R28.reuse, R77, -R37 ;  /* 0x0000004d1c257223 */ /* 0x040fe20000010825 */
[----:B------:R-:W-:Y:S01]  /*dcb0*/  FFMA.FTZ R47, R28, R79, R47 ;  /* 0x0000004f1c2f7223 */ /* 0x000fe2000001002f */
[----:B------:R-:W-:Y:S02]  /*dcc0*/  IMAD.U32 R32, R51, 0x10000, RZ ;  /* 0x0001000033207824 */ /* 0x000fe400078e00ff */
[----:B------:R-:W-:Y:S01]  /*dcd0*/  FMUL.FTZ R28, R49, R44 ;  /* 0x0000002c311c7220 */ /* 0x000fe20000410000 */
[----:B------:R-:W-:Y:S01]  /*dce0*/  FFMA.FTZ R87, R46, R87, R50 ;  /* 0x000000572e577223 */ /* 0x000fe20000010032 */
[C---:B------:R-:W-:Y:S01]  /*dcf0*/  FMUL.FTZ R46, R33.reuse, R84 ;  /* 0x00000054212e7220 */ /* 0x040fe20000410000 */
[----:B------:R-:W-:Y:S01]  /*dd00*/  LOP3.LUT R34, R34, 0xffff0000, RZ, 0xc0, !PT ;  /* 0xffff000022227812 */ /* 0x000fe200078ec0ff */
[----:B------:R-:W-:Y:S01]  /*dd10*/  FMUL.FTZ R33, R33, R78 ;  /* 0x0000004e21217220 */ /* 0x000fe20000410000 */
[----:B------:R-:W-:Y:S01]  /*dd20*/  LOP3.LUT R35, R35, 0xffff0000, RZ, 0xc0, !PT ;  /* 0xffff000023237812 */ /* 0x000fe200078ec0ff */
[----:B------:R-:W-:Y:S01]  /*dd30*/  FFMA.FTZ R48, R45, R32, -R28 ;  /* 0x000000202d307223 */ /* 0x000fe2000001081c */
[----:B------:R-:W-:Y:S01]  /*dd40*/  LOP3.LUT R85, R85, 0xffff0000, RZ, 0xc0, !PT ;  /* 0xffff000055557812 */ /* 0x000fe200078ec0ff */
[----:B------:R-:W-:Y:S01]  /*dd50*/  FFMA.FTZ R46, R29, R78, -R46 ;  /* 0x0000004e1d2e7223 */ /* 0x000fe2000001082e */
[----:B------:R-:W-:Y:S01]  /*dd60*/  LOP3.LUT R51, R51, 0xffff0000, RZ, 0xc0, !PT ;  /* 0xffff000033337812 */ /* 0x000fe200078ec0ff */
[----:B------:R-:W-:Y:S01]  /*dd70*/  FFMA.FTZ R84, R29, R84, R33 ;  /* 0x000000541d547223 */ /* 0x000fe20000010021 */
[----:B------:R-:W-:Y:S01]  /*dd80*/  LOP3.LUT R28, R83, 0xffff0000, RZ, 0xc0, !PT ;  /* 0xffff0000531c7812 */ /* 0x000fe200078ec0ff */
[----:B------:R-:W-:Y:S01]  /*dd90*/  FMUL.FTZ R50, R49, R32 ;  /* 0x0000002031327220 */ /* 0x000fe20000410000 */
[C---:B------:R-:W-:Y:S01]  /*dda0*/  FMUL.FTZ R29, R34.reuse, R85 ;  /* 0x00000055221d7220 */ /* 0x040fe20000410000 */
[C---:B------:R-:W-:Y:S01]  /*ddb0*/  FMUL.FTZ R32, R35.reuse, R82 ;  /* 0x0000005223207220 */ /* 0x040fe20000410000 */
[-C--:B------:R-:W-:Y:S01]  /*ddc0*/  FMUL.FTZ R34, R34, R51.reuse ;  /* 0x0000003322227220 */ /* 0x080fe20000410000 */
[-C--:B------:R-:W-:Y:S01]  /*ddd0*/  FMUL.FTZ R33, R35, R28.reuse ;  /* 0x0000001c23217220 */ /* 0x080fe20000410000 */
[C---:B------:R-:W-:Y:S01]  /*dde0*/  FFMA.FTZ R51, R30.reuse, R51, -R29 ;  /* 0x000000331e337223 */ /* 0x040fe2000001081d */
        /* <DEDUP_REMOVED lines=9> */
[----:B------:R-:W-:Y:S01]  /*de80*/  F2FP.BF16.F32.PACK_AB R33, R84, R91 ;  /* 0x0000005b5421723e */ /* 0x000fe200000010ff */
[----:B------:R1:W-:Y:S01]  /*de90*/  STS.128 [R205], R28 ;  /* 0x0000001ccd007388 */ /* 0x0003e20000000c00 */
[----:B------:R-:W-:-:S02]  /*dea0*/  F2FP.BF16.F32.PACK_AB R34, R85, R50 ;  /* 0x000000325522723e */ /* 0x000fc400000010ff */
[----:B------:R-:W-:-:S05]  /*deb0*/  F2FP.BF16.F32.PACK_AB R35, R82, R87 ;  /* 0x000000575223723e */ /* 0x000fca00000010ff */
[----:B------:R1:W-:Y:S02]  /*dec0*/  STS.128 [R76+0x10400], R32 ;  /* 0x010400204c007388 */ /* 0x0003e40000000c00 */
.L_x_1651:
[----:B------:R-:W-:Y:S05]  /*ded0*/  BSYNC B1 ;  /* 0x0000000000017941 */ /* 0x000fea0003800000 */
.L_x_1650:
[----:B------:R-:W-:Y:S04]  /*dee0*/  BSSY B1, `(.L_x_1652) ;  /* 0x000006a000017945 */ /* 0x000fe80003800000 */
[----:B------:R-:W-:Y:S05]  /*def0*/  @P2 BRA `(.L_x_1653) ;  /* 0x0000000400a02947 */ /* 0x000fea0003800000 */
[----:B------:R-:W2:Y:S01]  /*df00*/  LDL R50, [R1+0x40] ;  /* 0x0000400001327983 */ /* 0x000ea20000100800 */
[----:B-1----:R-:W-:Y:S02]  /*df10*/  LEA.HI R28, R55, R208, RZ, 0x1d ;  /* 0x000000d0371c7211 */ /* 0x002fe400078fe8ff */
[----:B------:R-:W-:Y:S02]  /*df20*/  SHF.R.U32.HI R31, RZ, 0x3, R199 ;  /* 0x00000003ff1f7819 */ /* 0x000fe400000116c7 */
[----:B0-----:R-:W-:Y:S01]  /*df30*/  SHF.R.S32.HI R29, RZ, 0x1f, R28 ;  /* 0x0000001fff1d7819 */ /* 0x001fe2000001141c */
[----:B------:R-:W-:Y:S01]  /*df40*/  IMAD.SHL.U32 R30, R28, 0x8, RZ ;  /* 0x000000081c1e7824 */ /* 0x000fe200078e00ff */
[----:B------:R-:W-:Y:S02]  /*df50*/  SHF.R.U64 R44, R4, 0x10, R5 ;  /* 0x00000010042c7819 */ /* 0x000fe40000001205 */
[----:B------:R-:W-:Y:S02]  /*df60*/  LEA.HI R29, R29, R28, RZ, 0x3 ;  /* 0x0000001c1d1d7211 */ /* 0x000fe400078f18ff */
[----:B------:R-:W-:-:S02]  /*df70*/  LOP3.LUT R28, R199, 0x38, R30, 0xf8, !PT ;  /* 0x00000038c71c7812 */ /* 0x000fc400078ef81e */
[----:B------:R-:W-:Y:S01]  /*df80*/  SHF.R.U32.HI R45, RZ, 0x10, R5 ;  /* 0x00000010ff2d7819 */ /* 0x000fe20000011605 */
[----:B------:R-:W-:Y:S01]  /*df90*/  IMAD.SHL.U32 R30, R29, 0x400, RZ ;  /* 0x000004001d1e7824 */ /* 0x000fe200078e00ff */
[----:B------:R-:W-:Y:S02]  /*dfa0*/  LOP3.LUT R29, R28, R31, RZ, 0x3c, !PT ;  /* 0x0000001f1c1d7212 */ /* 0x000fe400078e3cff */
[----:B------:R-:W-:Y:S02]  /*dfb0*/  SHF.R.U64 R5, R24, 0x10, R25 ;  /* 0x0000001018057819 */ /* 0x000fe40000001219 */
[----:B------:R-:W-:Y:S02]  /*dfc0*/  LOP3.LUT R30, R30, 0x7fffe000, RZ, 0xc0, !PT ;  /* 0x7fffe0001e1e7812 */ /* 0x000fe400078ec0ff */
[----:B------:R-:W-:Y:S02]  /*dfd0*/  SHF.R.U64 R6, R6, 0x10, R7 ;  /* 0x0000001006067819 */ /* 0x000fe40000001207 */
[----:B------:R-:W-:-:S02]  /*dfe0*/  IADD3 R33, R29, R30, R202 ;  /* 0x0000001e1d217210 */ /* 0x000fc40007ffe0ca */
[----:B------:R-:W-:Y:S02]  /*dff0*/  SHF.R.U64 R4, R26, 0x10, R27 ;  /* 0x000000101a047819 */ /* 0x000fe4000000121b */
[----:B------:R-:W-:Y:S01]  /*e000*/  SHF.R.U32.HI R7, RZ, 0x10, R7 ;  /* 0x00000010ff077819 */ /* 0x000fe20000011607 */
[----:B------:R-:W-:Y:S01]  /*e010*/  IMAD R37, R33, 0x2, R2 ;  /* 0x0000000221257824 */ /* 0x000fe200078e0202 */
[----:B------:R-:W-:Y:S02]  /*e020*/  SHF.R.U32.HI R25, RZ, 0x10, R25 ;  /* 0x00000010ff197819 */ /* 0x000fe40000011619 */
[----:B------:R-:W-:Y:S02]  /*e030*/  SHF.R.U32.HI R27, RZ, 0x10, R27 ;  /* 0x00000010ff1b7819 */ /* 0x000fe4000001161b */
[----:B------:R-:W0:Y:S01]  /*e040*/  LDS.128 R32, [R37+0x10400] ;  /* 0x0104000025207984 */ /* 0x000e220000000c00 */
[----:B------:R-:W-:Y:S02]  /*e050*/  PRMT R56, R56, 0x5410, R5 ;  /* 0x0000541038387816 */ /* 0x000fe40000000005 */
[----:B------:R-:W-:-:S02]  /*e060*/  PRMT R61, R61, 0x5410, R44 ;  /* 0x000054103d3d7816 */ /* 0x000fc4000000002c */
[----:B------:R-:W-:Y:S01]  /*e070*/  PRMT R59, R59, 0x5410, R4 ;  /* 0x000054103b3b7816 */ /* 0x000fe20000000004 */
[----:B------:R-:W-:Y:S01]  /*e080*/  IMAD.U32 R47, R56, 0x10000, RZ ;  /* 0x00010000382f7824 */ /* 0x000fe200078e00ff */
[----:B------:R-:W-:Y:S02]  /*e090*/  PRMT R63, R63, 0x5410, R6 ;  /* 0x000054103f3f7816 */ /* 0x000fe40000000006 */
[----:B------:R-:W-:Y:S02]  /*e0a0*/  PRMT R64, R64, 0x5410, R7 ;  /* 0x0000541040407816 */ /* 0x000fe40000000007 */
[----:B------:R-:W-:Y:S02]  /*e0b0*/  PRMT R58, R58, 0x5410, R25 ;  /* 0x000054103a3a7816 */ /* 0x000fe40000000019 */
[----:B------:R-:W-:Y:S02]  /*e0c0*/  PRMT R60, R60, 0x5410, R27 ;  /* 0x000054103c3c7816 */ /* 0x000fe4000000001b */
[----:B------:R-:W-:Y:S01]  /*e0d0*/  PRMT R62, R62, 0x5410, R45 ;  /* 0x000054103e3e7816 */ /* 0x000fe2000000002d */
[----:B------:R-:W-:Y:S01]  /*e0e0*/  IMAD.U32 R45, R61, 0x10000, RZ ;  /* 0x000100003d2d7824 */ /* 0x000fe200078e00ff */
[----:B------:R-:W-:Y:S01]  /*e0f0*/  LOP3.LUT R56, R56, 0xffff0000, RZ, 0xc0, !PT ;  /* 0xffff000038387812 */ /* 0x000fe200078ec0ff */
[C---:B0-----:R-:W-:Y:S01]  /*e100*/  IMAD.U32 R26, R32.reuse, 0x10000, RZ ;  /* 0x00010000201a7824 */ /* 0x041fe200078e00ff */
[----:B------:R-:W-:Y:S01]  /*e110*/  LOP3.LUT R27, R32, 0xffff0000, RZ, 0xc0, !PT ;  /* 0xffff0000201b7812 */ /* 0x000fe200078ec0ff */
[----:B------:R-:W-:Y:S01]  /*e120*/  IMAD.U32 R44, R35, 0x10000, RZ ;  /* 0x00010000232c7824 */ /* 0x000fe200078e00ff */
[----:B------:R-:W-:Y:S01]  /*e130*/  LOP3.LUT R32, R33, 0xffff0000, RZ, 0xc0, !PT ;  /* 0xffff000021207812 */ /* 0x000fe200078ec0ff */
[C---:B------:R-:W-:Y:S01]  /*e140*/  FMUL.FTZ R49, R26.reuse, R47 ;  /* 0x0000002f1a317220 */ /* 0x040fe20000410000 */
[----:B------:R-:W-:Y:S01]  /*e150*/  FMUL.FTZ R51, R26, R45 ;  /* 0x0000002d1a337220 */ /* 0x000fe20000410000 */
[----:B------:R-:W-:Y:S01]  /*e160*/  IMAD.U32 R26, R62, 0x10000, RZ ;  /* 0x000100003e1a7824 */ /* 0x000fe200078e00ff */
[----:B--2---:R-:W0:Y:S02]  /*e170*/  LDS.128 R28, [R50] ;  /* 0x00000000321c7984 */ /* 0x004e240000000c00 */
        /* <DEDUP_REMOVED lines=8> */
[----:B------:R-:W-:Y:S01]  /*e200*/  IMAD.U32 R29, R33, 0x10000, RZ ;  /* 0x00010000211d7824 */ /* 0x000fe200078e00ff */
[C---:B------:R-:W-:Y:S01]  /*e210*/  LOP3.LUT R33, R34.reuse, 0xffff0000, RZ, 0xc0, !PT ;  /* 0xffff000022217812 */ /* 0x040fe200078ec0ff */
[----:B------:R-:W-:Y:S01]  /*e220*/  IMAD.U32 R31, R34, 0x10000, RZ ;  /* 0x00010000221f7824 */ /* 0x000fe200078e00ff */
[----:B------:R-:W-:Y:S01]  /*e230*/  LOP3.LUT R34, R35, 0xffff0000, RZ, 0xc0, !PT ;  /* 0xffff000023227812 */ /* 0x000fe200078ec0ff */
[----:B------:R-:W-:-:S02]  /*e240*/  IMAD.U32 R35, R58, 0x10000, RZ ;  /* 0x000100003a237824 */ /* 0x000fc400078e00ff */
[----:B------:R-:W-:Y:S01]  /*e250*/  FFMA.FTZ R49, R4, R45, -R49 ;  /* 0x0000002d04317223 */ /* 0x000fe20000010831 */
[----:B------:R-:W-:Y:S02]  /*e260*/  IMAD.U32 R45, R60, 0x10000, RZ ;  /* 0x000100003c2d7824 */ /* 0x000fe400078e00ff */
[----:B------:R-:W-:Y:S01]  /*e270*/  FFMA.FTZ R51, R4, R47, R51 ;  /* 0x0000002f04337223 */ /* 0x000fe20000010033 */
[C---:B------:R-:W-:Y:S01]  /*e280*/  FMUL.FTZ R77, R29.reuse, R35 ;  /* 0x000000231d4d7220 */ /* 0x040fe20000410000 */
[----:B------:R-:W-:Y:S02]  /*e290*/  IMAD.U32 R4, R64, 0x10000, RZ ;  /* 0x0001000040047824 */ /* 0x000fe400078e00ff */
[-C--:B------:R-:W-:Y:S01]  /*e2a0*/  FMUL.FTZ R29, R29, R26.reuse ;  /* 0x0000001a1d1d7220 */ /* 0x080fe20000410000 */
[----:B------:R-:W-:Y:S01]  /*e2b0*/  FFMA.FTZ R77, R6, R26, -R77 ;  /* 0x0000001a064d7223 */ /* 0x000fe2000001084d */
[C---:B------:R-:W-:Y:S01]  /*e2c0*/  FMUL.FTZ R26, R44.reuse, R45 ;  /* 0x0000002d2c1a7220 */ /* 0x040fe20000410000 */
[-C--:B------:R-:W-:Y:S01]  /*e2d0*/  FMUL.FTZ R44, R44, R4.reuse ;  /* 0x000000042c2c7220 */ /* 0x080fe20000410000 */
[----:B------:R-:W-:Y:S01]  /*e2e0*/  FFMA.FTZ R35, R6, R35, R29 ;  /* 0x0000002306237223 */ /* 0x000fe2000001001d */
[----:B------:R-:W-:Y:S01]  /*e2f0*/  LOP3.LUT R29, R58, 0xffff0000, RZ, 0xc0, !PT ;  /* 0xffff00003a1d7812 */ /* 0x000fe200078ec0ff */
[----:B------:R-:W-:Y:S01]  /*e300*/  FFMA.FTZ R47, R25, R4, -R26 ;  /* 0x00000004192f7223 */ /* 0x000fe2000001081a */
[----:B------:R-:W-:Y:S01]  /*e310*/  LOP3.LUT R4, R61, 0xffff0000, RZ, 0xc0, !PT ;  /* 0xffff00003d047812 */ /* 0x000fe200078ec0ff */
[----:B------:R-:W-:Y:S01]  /*e320*/  FFMA.FTZ R45, R25, R45, R44 ;  /* 0x0000002d192d7223 */ /* 0x000fe2000001002c */
[----:B------:R-:W-:Y:S01]  /*e330*/  LOP3.LUT R25, R62, 0xffff0000, RZ, 0xc0, !PT ;  /* 0xffff00003e197812 */ /* 0x000fe200078ec0ff */
[----:B------:R-:W-:-:S02]  /*e340*/  FMUL.FTZ R6, R27, R56 ;  /* 0x000000381b067220 */ /* 0x000fc40000410000 */
[-C--:B------:R-:W-:Y:S01]  /*e350*/  FMUL.FTZ R44, R27, R4.reuse ;  /* 0x000000041b2c7220 */ /* 0x080fe20000410000 */
[C---:B------:R-:W-:Y:S01]  /*e360*/  FMUL.FTZ R27, R32.reuse, R29 ;  /* 0x0000001d201b7220 */ /* 0x040fe20000410000 */
[----:B------:R-:W-:Y:S01]  /*e370*/  FFMA.FTZ R26, R5, R4, -R6 ;  /* 0x00000004051a7223 */ /* 0x000fe20000010806 */
[-C--:B------:R-:W-:Y:S01]  /*e380*/  FMUL.FTZ R46, R32, R25.reuse ;  /* 0x00000019202e7220 */ /* 0x080fe20000410000 */
[----:B------:R-:W-:Y:S02]  /*e390*/  IMAD.U32 R6, R59, 0x10000, RZ ;  /* 0x000100003b067824 */ /* 0x000fe400078e00ff */
[C---:B------:R-:W-:Y:S01]  /*e3a0*/  FFMA.FTZ R32, R28.reuse, R25, -R27 ;  /* 0x000000191c207223 */ /* 0x040fe2000001081b */
[----:B------:R-:W-:Y:S02]  /*e3b0*/  IMAD.U32 R4, R63, 0x10000, RZ ;  /* 0x000100003f047824 */ /* 0x000fe400078e00ff */
[----:B------:R-:W-:Y:S01]  /*e3c0*/  FFMA.FTZ R46, R28, R29, R46 ;  /* 0x0000001d1c2e7223 */ /* 0x000fe2000001002e */
[----:B------:R-:W-:Y:S01]  /*e3d0*/  FMUL.FTZ R48, R31, R6 ;  /* 0x000000061f307220 */ /* 0x000fe20000410000 */
[----:B------:R-:W-:Y:S01]  /*e3e0*/  LOP3.LUT R59, R59, 0xffff0000, RZ, 0xc0, !PT ;  /* 0xffff00003b3b7812 */ /* 0x000fe200078ec0ff */
[----:B------:R-:W-:Y:S01]  /*e3f0*/  FMUL.FTZ R28, R31, R4 ;  /* 0x000000041f1c7220 */ /* 0x000fe20000410000 */
[----:B------:R-:W-:Y:S01]  /*e400*/  FFMA.FTZ R44, R5, R56, R44 ;  /* 0x00000038052c7223 */ /* 0x000fe2000001002c */
[----:B------:R-:W-:Y:S01]  /*e410*/  LOP3.LUT R25, R60, 0xffff0000, RZ, 0xc0, !PT ;  /* 0xffff00003c197812 */ /* 0x000fe200078ec0ff */
[----:B------:R-:W-:Y:S01]  /*e420*/  FFMA.FTZ R48, R7, R4, -R48 ;  /* 0x0000000407307223 */ /* 0x000fe20000010830 */
[----:B------:R-:W-:Y:S01]  /*e430*/  LOP3.LUT R63, R63, 0xffff0000, RZ, 0xc0, !PT ;  /* 0xffff00003f3f7812 */ /* 0x000fe200078ec0ff */
[----:B------:R-:W-:Y:S01]  /*e440*/  FFMA.FTZ R28, R7, R6, R28 ;  /* 0x00000006071c7223 */ /* 0x000fe2000001001c */
[----:B------:R-:W-:Y:S01]  /*e450*/  LOP3.LUT R5, R64, 0xffff0000, RZ, 0xc0, !PT ;  /* 0xffff000040057812 */ /* 0x000fe200078ec0ff */
[C---:B------:R-:W-:Y:S01]  /*e460*/  FMUL.FTZ R7, R33.reuse, R59 ;  /* 0x0000003b21077220 */ /* 0x040fe20000410000 */
[----:B------:R-:W-:Y:S01]  /*e470*/  FMUL.FTZ R27, R34, R25 ;  /* 0x00000019221b7220 */ /* 0x000fe20000410000 */
[----:B------:R-:W-:-:S02]  /*e480*/  FMUL.FTZ R4, R33, R63 ;  /* 0x0000003f21047220 */ /* 0x000fc40000410000 */
[----:B------:R-:W-:Y:S01]  /*e490*/  FMUL.FTZ R6, R34, R5 ;  /* 0x0000000522067220 */ /* 0x000fe20000410000 */
[----:B------:R-:W-:Y:S01]  /*e4a0*/  FFMA.FTZ R7, R24, R63, -R7 ;  /* 0x0000003f18077223 */ /* 0x000fe20000010807 */
[----:B------:R-:W-:Y:S01]  /*e4b0*/  FFMA.FTZ R34, R30, R5, -R27 ;  /* 0x000000051e227223 */ /* 0x000fe2000001081b */
[----:B------:R-:W-:Y:S01]  /*e4c0*/  FFMA.FTZ R59, R24, R59, R4 ;  /* 0x0000003b183b7223 */ /* 0x000fe20000010004 */
[----:B------:R-:W-:Y:S01]  /*e4d0*/  FFMA.FTZ R30, R30, R25, R6 ;  /* 0x000000191e1e7223 */ /* 0x000fe20000010006 */
[----:B------:R-:W-:Y:S02]  /*e4e0*/  F2FP.BF16.F32.PACK_AB R4, R26, R49 ;  /* 0x000000311a04723e */ /* 0x000fe400000010ff */
[----:B------:R-:W-:Y:S02]  /*e4f0*/  F2FP.BF16.F32.PACK_AB R6, R7, R48 ;  /* 0x000000300706723e */ /* 0x000fe400000010ff */
[----:B------:R-:W-:Y:S02]  /*e500*/  F2FP.BF16.F32.PACK_AB R5, R32, R77 ;  /* 0x0000004d2005723e */ /* 0x000fe400000010ff */
[----:B------:R-:W-:-:S02]  /*e510*/  F2FP.BF16.F32.PACK_AB R7, R34, R47 ;  /* 0x0000002f2207723e */ /* 0x000fc400000010ff */
[----:B------:R-:W-:Y:S02]  /*e520*/  F2FP.BF16.F32.PACK_AB R24, R44, R51 ;  /* 0x000000332c18723e */ /* 0x000fe400000010ff */
[----:B------:R-:W-:Y:S01]  /*e530*/  F2FP.BF16.F32.PACK_AB R25, R46, R35 ;  /* 0x000000232e19723e */ /* 0x000fe200000010ff */
[----:B------:R2:W-:Y:S01]  /*e540*/  STS.128 [R50], R4 ;  /* 0x0000000432007388 */ /* 0x0005e20000000c00 */
[----:B------:R-:W-:Y:S02]  /*e550*/  F2FP.BF16.F32.PACK_AB R26, R59, R28 ;  /* 0x0000001c3b1a723e */ /* 0x000fe400000010ff */
[----:B------:R-:W-:-:S05]  /*e560*/  F2FP.BF16.F32.PACK_AB R27, R30, R45 ;  /* 0x0000002d1e1b723e */ /* 0x000fca00000010ff */
[----:B------:R2:W-:Y:S02]  /*e570*/  STS.128 [R37+0x10400], R24 ;  /* 0x0104001825007388 */ /* 0x0005e40000000c00 */
.L_x_1653:
[----:B------:R-:W-:Y:S05]  /*e580*/  BSYNC B1 ;  /* 0x0000000000017941 */ /* 0x000fea0003800000 */
.L_x_1652:
[----:B------:R-:W-:Y:S04]  /*e590*/  BSSY B1, `(.L_x_1654) ;  /* 0x000006a000017945 */ /* 0x000fe80003800000 */
[----:B------:R-:W-:Y:S05]  /*e5a0*/  @P1 BRA `(.L_x_1655) ;  /* 0x0000000400a01947 */ /* 0x000fea0003800000 */
[----:B------:R-:W3:Y:S01]  /*e5b0*/  LDL R44, [R1+0x3c] ;  /* 0x00003c00012c7983 */ /* 0x000ee20000100800 */
[----:B--2---:R-:W-:Y:S02]  /*e5c0*/  LEA.HI R4, R55, R208, RZ, 0x1d ;  /* 0x000000d037047211 */ /* 0x004fe400078fe8ff */
[----:B------:R-:W-:Y:S02]  /*e5d0*/  SHF.R.U32.HI R6, RZ, 0x3, R198 ;  /* 0x00000003ff067819 */ /* 0x000fe400000116c6 */
[----:B------:R-:W-:Y:S01]  /*e5e0*/  SHF.R.S32.HI R7, RZ, 0x1f, R4 ;  /* 0x0000001fff077819 */ /* 0x000fe20000011404 */
[----:B------:R-:W-:Y:S01]  /*e5f0*/  IMAD.SHL.U32 R5, R4, 0x8, RZ ;  /* 0x0000000804057824 */ /* 0x000fe200078e00ff */
[----:B01----:R-:W-:Y:S02]  /*e600*/  SHF.R.U64 R29, R40, 0x10, R41 ;  /* 0x00000010281d7819 */ /* 0x003fe40000001229 */
[----:B------:R-:W-:Y:S02]  /*e610*/  LEA.HI R7, R7, R4, RZ, 0x3 ;  /* 0x0000000407077211 */ /* 0x000fe400078f18ff */
[----:B------:R-:W-:-:S02]  /*e620*/  LOP3.LUT R4, R198, 0x38, R5, 0xf8, !PT ;  /* 0x00000038c6047812 */ /* 0x000fc400078ef805 */
[--C-:B------:R-:W-:Y:S01]  /*e630*/  SHF.R.U64 R30, R20, 0x10, R21.reuse ;  /* 0x00000010141e7819 */ /* 0x100fe20000001215 */
[----:B------:R-:W-:Y:S01]  /*e640*/  IMAD.SHL.U32 R7, R7, 0x400, RZ ;  /* 0x0000040007077824 */ /* 0x000fe200078e00ff */
[----:B------:R-:W-:Y:S02]  /*e650*/  LOP3.LUT R4, R4, R6, RZ, 0x3c, !PT ;  /* 0x0000000604047212 */ /* 0x000fe400078e3cff */
[----:B------:R-:W-:Y:S02]  /*e660*/  SHF.R.U32.HI R31, RZ, 0x10, R21 ;  /* 0x00000010ff1f7819 */ /* 0x000fe40000011615 */
[----:B------:R-:W-:Y:S02]  /*e670*/  LOP3.LUT R7, R7, 0x7fffe000, RZ, 0xc0, !PT ;  /* 0x7fffe00007077812 */ /* 0x000fe400078ec0ff */
[----:B------:R-:W-:Y:S02]  /*e680*/  PRMT R72, R72, 0x5410, R29 ;  /* 0x0000541048487816 */ /* 0x000fe4000000001d */
[----:B------:R-:W-:-:S02]  /*e690*/  IADD3 R25, R4, R7, R201 ;  /* 0x0000000704197210 */ /* 0x000fc40007ffe0c9 */
[----:B------:R-:W-:Y:S01]  /*e6a0*/  SHF.R.U32.HI R40, RZ, 0x10, R41 ;  /* 0x00000010ff287819 */ /* 0x000fe20000011629 */
[----:B------:R-:W-:Y:S01]  /*e6b0*/  IMAD.U32 R37, R72, 0x10000, RZ ;  /* 0x0001000048257824 */ /* 0x000fe200078e00ff */
[--C-:B------:R-:W-:Y:S01]  /*e6c0*/  SHF.R.U64 R20, R38, 0x10, R39.reuse ;  /* 0x0000001026147819 */ /* 0x100fe20000001227 */
[----:B------:R-:W-:Y:S01]  /*e6d0*/  IMAD R28, R25, 0x2, R2 ;  /* 0x00000002191c7824 */ /* 0x000fe200078e0202 */
[----:B------:R-:W-:Y:S02]  /*e6e0*/  SHF.R.U32.HI R39, RZ, 0x10, R39 ;  /* 0x00000010ff277819 */ /* 0x000fe40000011627 */
[----:B------:R-:W-:Y:S02]  /*e6f0*/  SHF.R.U64 R21, R42, 0x10, R43 ;  /* 0x000000102a157819 */ /* 0x000fe4000000122b */
[----:B------:R-:W0:Y:S01]  /*e700*/  LDS.128 R24, [R28+0x10400] ;  /* 0x010400001c187984 */ /* 0x000e220000000c00 */
[----:B------:R-:W-:Y:S02]  /*e710*/  PRMT R65, R65, 0x5410, R30 ;  /* 0x0000541041417816 */ /* 0x000fe4000000001e */
[----:B------:R-:W-:-:S02]  /*e720*/  PRMT R66, R66, 0x5410, R31 ;  /* 0x0000541042427816 */ /* 0x000fc4000000001f */
[----:B------:R-:W-:Y:S01]  /*e730*/  SHF.R.U32.HI R42, RZ, 0x10, R43 ;  /* 0x00000010ff2a7819 */ /* 0x000fe2000001162b */
[----:B------:R-:W-:Y:S01]  /*e740*/  IMAD.U32 R35, R65, 0x10000, RZ ;  /* 0x0001000041237824 */ /* 0x000fe200078e00ff */
[----:B------:R-:W-:Y:S02]  /*e750*/  PRMT R73, R73, 0x5410, R40 ;  /* 0x0000541049497816 */ /* 0x000fe40000000028 */
[----:B------:R-:W-:Y:S02]  /*e760*/  PRMT R53, R53, 0x5410, R20 ;  /* 0x0000541035357816 */ /* 0x000fe40000000014 */
[----:B------:R-:W-:Y:S01]  /*e770*/  PRMT R54, R54, 0x5410, R39 ;  /* 0x0000541036367816 */ /* 0x000fe20000000027 */
[----:B------:R-:W-:Y:S01]  /*e780*/  IMAD.U32 R38, R73, 0x10000, RZ ;  /* 0x0001000049267824 */ /* 0x000fe200078e00ff */
[----:B------:R-:W-:Y:S02]  /*e790*/  PRMT R75, R75, 0x5410, R42 ;  /* 0x000054104b4b7816 */ /* 0x000fe4000000002a */
[----:B------:R-:W-:-:S02]  /*e7a0*/  PRMT R74, R74, 0x5410, R21 ;  /* 0x000054104a4a7816 */ /* 0x000fc40000000015 */
[----:B------:R-:W-:Y:S01]  /*e7b0*/  LOP3.LUT R65, R65, 0xffff0000, RZ, 0xc0, !PT ;  /* 0xffff000041417812 */ /* 0x000fe200078ec0ff */
[C---:B0-----:R-:W-:Y:S01]  /*e7c0*/  IMAD.U32 R31, R24.reuse, 0x10000, RZ ;  /* 0x00010000181f7824 */ /* 0x041fe200078e00ff */
[----:B------:R-:W-:Y:S01]  /*e7d0*/  LOP3.LUT R24, R24, 0xffff0000, RZ, 0xc0, !PT ;  /* 0xffff000018187812 */ /* 0x000fe200078ec0ff */
[C---:B------:R-:W-:Y:S01]  /*e7e0*/  IMAD.U32 R32, R25.reuse, 0x10000, RZ ;  /* 0x0001000019207824 */ /* 0x040fe200078e00ff */
[----:B------:R-:W-:Y:S01]  /*e7f0*/  LOP3.LUT R25, R25, 0xffff0000, RZ, 0xc0, !PT ;  /* 0xffff000019197812 */ /* 0x000fe200078ec0ff */
[C---:B------:R-:W-:Y:S01]  /*e800*/  FMUL.FTZ R39, R31.reuse, R37 ;  /* 0x000000251f277220 */ /* 0x040fe20000410000 */
[----:B------:R-:W-:Y:S01]  /*e810*/  FMUL.FTZ R41, R31, R35 ;  /* 0x000000231f297220 */ /* 0x000fe20000410000 */
[C---:B------:R-:W-:Y:S02]  /*e820*/  IMAD.U32 R34, R27.reuse, 0x10000, RZ ;  /* 0x000100001b227824 */ /* 0x040fe400078e00ff */
[----:B------:R-:W-:Y:S01]  /*e830*/  FMUL.FTZ R42, R32, R38 ;  /* 0x00000026202a7220 */ /* 0x000fe20000410000 */
[C---:B------:R-:W-:Y:S01]  /*e840*/  IMAD.U32 R31, R66.reuse, 0x10000, RZ ;  /* 0x00010000421f7824 */ /* 0x040fe200078e00ff */
[----:B------:R-:W-:Y:S01]  /*e850*/  LOP3.LUT R66, R66, 0xffff0000, RZ, 0xc0, !PT ;  /* 0xffff000042427812 */ /* 0x000fe200078ec0ff */
[C---:B------:R-:W-:Y:S01]  /*e860*/  IMAD.U32 R33, R26.reuse, 0x10000, RZ ;  /* 0x000100001a217824 */ /* 0x040fe200078e00ff */
[----:B------:R-:W-:Y:S01]  /*e870*/  LOP3.LUT R26, R26, 0xffff0000, RZ, 0xc0, !PT ;  /* 0xffff00001a1a7812 */ /* 0x000fe200078ec0ff */
[----:B------:R-:W-:Y:S01]  /*e880*/  FMUL.FTZ R32, R32, R31 ;  /* 0x0000001f20207220 */ /* 0x000fe20000410000 */
[----:B------:R-:W-:Y:S01]  /*e890*/  LOP3.LUT R27, R27, 0xffff0000, RZ, 0xc0, !PT ;  /* 0xffff00001b1b7812 */ /* 0x000fe200078ec0ff */
[----:B---3--:R-:W0:Y:S02]  /*e8a0*/  LDS.128 R4, [R44] ;  /* 0x000000002c047984 */ /* 0x008e240000000c00 */
[C---:B0-----:R-:W-:Y:S01]  /*e8b0*/  IMAD.U32 R20, R4.reuse, 0x10000, RZ ;  /* 0x0001000004147824 */ /* 0x041fe200078e00ff */
[----:B------:R-:W-:Y:S01]  /*e8c0*/  LOP3.LUT R4, R4, 0xffff0000, RZ, 0xc0, !PT ;  /* 0xffff000004047812 */ /* 0x000fe200078ec0ff */
[C---:B------:R-:W-:Y:S01]  /*e8d0*/  IMAD.U32 R21, R5.reuse, 0x10000, RZ ;  /* 0x0001000005157824 */ /* 0x040fe200078e00ff */
[----:B------:R-:W-:Y:S01]  /*e8e0*/  LOP3.LUT R5, R5, 0xffff0000, RZ, 0xc0, !PT ;  /* 0xffff000005057812 */ /* 0x000fe200078ec0ff */
[----:B------:R-:W-:Y:S01]  /*e8f0*/  FFMA.FTZ R40, R20, R35, -R39 ;  /* 0x0000002314287223 */ /* 0x000fe20000010827 */
[----:B------:R-:W-:-:S02]  /*e900*/  IMAD.U32 R39, R75, 0x10000, RZ ;  /* 0x000100004b277824 */ /* 0x000fc400078e00ff */
[----:B------:R-:W-:Y:S01]  /*e910*/  FFMA.FTZ R41, R20, R37, R41 ;  /* 0x0000002514297223 */ /* 0x000fe20000010029 */
[----:B------:R-:W-:Y:S02]  /*e920*/  IMAD.U32 R35, R54, 0x10000, RZ ;  /* 0x0001000036237824 */ /* 0x000fe400078e00ff */
[----:B------:R-:W-:Y:S01]  /*e930*/  FFMA.FTZ R42, R21, R31, -R42 ;  /* 0x0000001f152a7223 */ /* 0x000fe2000001082a */
[C---:B------:R-:W-:Y:S01]  /*e940*/  FMUL.FTZ R37, R34.reuse, R39 ;  /* 0x0000002722257220 */ /* 0x040fe20000410000 */
[----:B------:R-:W-:Y:S02]  /*e950*/  IMAD.U32 R30, R7, 0x10000, RZ ;  /* 0x00010000071e7824 */ /* 0x000fe400078e00ff */
[-C--:B------:R-:W-:Y:S01]  /*e960*/  FMUL.FTZ R34, R34, R35.reuse ;  /* 0x0000002322227220 */ /* 0x080fe20000410000 */
[----:B------:R-:W-:Y:S01]  /*e970*/  LOP3.LUT R31, R72, 0xffff0000, RZ, 0xc0, !PT ;  /* 0xffff0000481f7812 */ /* 0x000fe200078ec0ff */
[----:B------:R-:W-:Y:S01]  /*e980*/  FFMA.FTZ R38, R21, R38, R32 ;  /* 0x0000002615267223 */ /* 0x000fe20000010020 */
[C---:B------:R-:W-:Y:S01]  /*e990*/  FFMA.FTZ R43, R30.reuse, R35, -R37 ;  /* 0x000000231e2b7223 */ /* 0x040fe20000010825 */
[----:B------:R-:W-:Y:S01]  /*e9a0*/  FFMA.FTZ R39, R30, R39, R34 ;  /* 0x000000271e277223 */ /* 0x000fe20000010022 */
[----:B------:R-:W-:Y:S01]  /*e9b0*/  LOP3.LUT R30, R73, 0xffff0000, RZ, 0xc0, !PT ;  /* 0xffff0000491e7812 */ /* 0x000fe200078ec0ff */
[C---:B------:R-:W-:Y:S01]  /*e9c0*/  FMUL.FTZ R21, R24.reuse, R31 ;  /* 0x0000001f18157220 */ /* 0x040fe20000410000 */
[----:B------:R-:W-:Y:S01]  /*e9d0*/  FMUL.FTZ R35, R24, R65 ;  /* 0x0000004118237220 */ /* 0x000fe20000410000 */
[----:B------:R-:W-:-:S02]  /*e9e0*/  IMAD.U32 R24, R74, 0x10000, RZ ;  /* 0x000100004a187824 */ /* 0x000fc400078e00ff */
[----:B------:R-:W-:Y:S01]  /*e9f0*/  FMUL.FTZ R37, R25, R66 ;  /* 0x0000004219257220 */ /* 0x000fe20000410000 */
[C---:B------:R-:W-:Y:S01]  /*ea00*/  FFMA.FTZ R21, R4.reuse, R65, -R21 ;  /* 0x0000004104157223 */ /* 0x040fe20000010815 */
[----:B------:R-:W-:Y:S02]  /*ea10*/  IMAD.U32 R20, R53, 0x10000, RZ ;  /* 0x0001000035147824 */ /* 0x000fe400078e00ff */
[----:B------:R-:W-:Y:S01]  /*ea20*/  FMUL.FTZ R34, R25, R30 ;  /* 0x0000001e19227220 */ /* 0x000fe20000410000 */
[----:B------:R-:W-:Y:S01]  /*ea30*/  FFMA.FTZ R32, R4, R31, R35 ;  /* 0x0000001f04207223 */ /* 0x000fe20000010023 */
[----:B------:R-:W-:Y:S02]  /*ea40*/  IMAD.U32 R29, R6, 0x10000, RZ ;  /* 0x00010000061d7824 */ /* 0x000fe400078e00ff */
[----:B------:R-:W-:Y:S01]  /*ea50*/  FMUL.FTZ R4, R33, R24 ;  /* 0x0000001821047220 */ /* 0x000fe20000410000 */
[C---:B------:R-:W-:Y:S01]  /*ea60*/  FFMA.FTZ R37, R5.reuse, R30, R37 ;  /* 0x0000001e05257223 */ /* 0x040fe20000010025 */
[----:B------:R-:W-:Y:S01]  /*ea70*/  FFMA.FTZ R25, R5, R66, -R34 ;  /* 0x0000004205197223 */ /* 0x000fe20000010822 */
[-C--:B------:R-:W-:Y:S01]  /*ea80*/  FMUL.FTZ R30, R33, R20.reuse ;  /* 0x00000014211e7220 */ /* 0x080fe20000410000 */
[----:B------:R-:W-:Y:S01]  /*ea90*/  FFMA.FTZ R20, R29, R20, -R4 ;  /* 0x000000141d147223 */ /* 0x000fe20000010804 */
[----:B------:R-:W-:-:S02]  /*eaa0*/  LOP3.LUT R5, R74, 0xffff0000, RZ, 0xc0, !PT ;  /* 0xffff00004a057812 */ /* 0x000fc400078ec0ff */
[----:B------:R-:W-:Y:S01]  /*eab0*/  LOP3.LUT R53, R53, 0xffff0000, RZ, 0xc0, !PT ;  /* 0xffff000035357812 */ /* 0x000fe200078ec0ff */
[----:B------:R-:W-:Y:S01]  /*eac0*/  FFMA.FTZ R30, R29, R24, R30 ;  /* 0x000000181d1e7223 */ /* 0x000fe2000001001e */
[----:B------:R-:W-:Y:S01]  /*ead0*/  LOP3.LUT R4, R75, 0xffff0000, RZ, 0xc0, !PT ;  /* 0xffff00004b047812 */ /* 0x000fe200078ec0ff */
[----:B------:R-:W-:Y:S01]  /*eae0*/  FMUL.FTZ R29, R26, R5 ;  /* 0x000000051a1d7220 */ /* 0x000fe20000410000 */
[----:B------:R-:W-:Y:S01]  /*eaf0*/  LOP3.LUT R54, R54, 0xffff0000, RZ, 0xc0, !PT ;  /* 0xffff000036367812 */ /* 0x000fe200078ec0ff */
[-C--:B------:R-:W-:Y:S01]  /*eb00*/  FMUL.FTZ R26, R26, R53.reuse ;  /* 0x000000351a1a7220 */ /* 0x080fe20000410000 */
[----:B------:R-:W-:Y:S01]  /*eb10*/  LOP3.LUT R6, R6, 0xffff0000, RZ, 0xc0, !PT ;  /* 0xffff000006067812 */ /* 0x000fe200078ec0ff */
[----:B------:R-:W-:Y:S01]  /*eb20*/  FMUL.FTZ R24, R27, R4 ;  /* 0x000000041b187220 */ /* 0x000fe20000410000 */
[----:B------:R-:W-:Y:S01]  /*eb30*/  LOP3.LUT R7, R7, 0xffff0000, RZ, 0xc0, !PT ;  /* 0xffff000007077812 */ /* 0x000fe200078ec0ff */
[-C--:B------:R-:W-:Y:S02]  /*eb40*/  FMUL.FTZ R31, R27, R54.reuse ;  /* 0x000000361b1f7220 */ /* 0x080fe40000410000 */
[C---:B------:R-:W-:Y:S01]  /*eb50*/  FFMA.FTZ R29, R6.reuse, R53, -R29 ;  /* 0x00000035061d7223 */ /* 0x040fe2000001081d */
[----:B------:R-:W-:Y:S01]  /*eb60*/  FFMA.FTZ R27, R6, R5, R26 ;  /* 0x00000005061b7223 */ /* 0x000fe2000001001a */
[C---:B------:R-:W-:Y:S01]  /*eb70*/  FFMA.FTZ R54, R7.reuse, R54, -R24 ;  /* 0x0000003607367223 */ /* 0x040fe20000010818 */
[----:B------:R-:W-:Y:S01]  /*eb80*/  FFMA.FTZ R34, R7, R4, R31 ;  /* 0x0000000407227223 */ /* 0x000fe2000001001f */
[----:B------:R-:W-:-:S02]  /*eb90*/  F2FP.BF16.F32.PACK_AB R4, R21, R40 ;  /* 0x000000281504723e */ /* 0x000fc400000010ff */
[----:B------:R-:W-:Y:S02]  /*eba0*/  F2FP.BF16.F32.PACK_AB R5, R25, R42 ;  /* 0x0000002a1905723e */ /* 0x000fe400000010ff */
[----:B------:R-:W-:Y:S02]  /*ebb0*/  F2FP.BF16.F32.PACK_AB R6, R29, R20 ;  /* 0x000000141d06723e */ /* 0x000fe400000010ff */
[----:B------:R-:W-:Y:S02]  /*ebc0*/  F2FP.BF16.F32.PACK_AB R26, R27, R30 ;  /* 0x0000001e1b1a723e */ /* 0x000fe400000010ff */
[----:B------:R-:W-:Y:S02]  /*ebd0*/  F2FP.BF16.F32.PACK_AB R7, R54, R43 ;  /* 0x0000002b3607723e */ /* 0x000fe400000010ff */
[----:B------:R-:W-:Y:S02]  /*ebe0*/  F2FP.BF16.F32.PACK_AB R24, R32, R41 ;  /* 0x000000292018723e */ /* 0x000fe400000010ff */
[----:B------:R-:W-:Y:S01]  /*ebf0*/  F2FP.BF16.F32.PACK_AB R25, R37, R38 ;  /* 0x000000262519723e */ /* 0x000fe200000010ff */
[----:B------:R3:W-:Y:S01]  /*ec00*/  STS.128 [R44], R4 ;  /* 0x000000042c007388 */ /* 0x0007e20000000c00 */
[----:B------:R-:W-:-:S05]  /*ec10*/  F2FP.BF16.F32.PACK_AB R27, R34, R39 ;  /* 0x00000027221b723e */ /* 0x000fca00000010ff */
[----:B------:R3:W-:Y:S02]  /*ec20*/  STS.128 [R28+0x10400], R24 ;  /* 0x010400181c007388 */ /* 0x0007e40000000c00 */
.L_x_1655:
[----:B------:R-:W-:Y:S05]  /*ec30*/  BSYNC B1 ;  /* 0x0000000000017941 */ /* 0x000fea0003800000 */
.L_x_1654:
[----:B------:R-:W-:Y:S01]  /*ec40*/  PRMT R20, R3, 0x5410, R0 ;  /* 0x0000541003147816 */ /* 0x000fe20000000000 */
[----:B------:R-:W-:Y:S06]  /*ec50*/  @P0 BRA `(.L_x_1639) ;  /* 0x0000000400a00947 */ /* 0x000fec0003800000 */
[----:B-1----:R-:W4:Y:S01]  /*ec60*/  LDL R32, [R1+0x38] ;  /* 0x0000380001207983 */ /* 0x002f220000100800 */
[----:B------:R-:W-:Y:S02]  /*ec70*/  LEA.HI R55, R55, R208, RZ, 0x1d ;  /* 0x000000d037377211 */ /* 0x000fe400078fe8ff */
[----:B--23--:R-:W-:Y:S02]  /*ec80*/  SHF.R.U32.HI R5, RZ, 0x3, R197 ;  /* 0x00000003ff057819 */ /* 0x00cfe400000116c5 */
[----:B------:R-:W-:Y:S01]  /*ec90*/  SHF.R.S32.HI R4, RZ, 0x1f, R55 ;  /* 0x0000001fff047819 */ /* 0x000fe20000011437 */
[----:B------:R-:W-:Y:S01]  /*eca0*/  IMAD.SHL.U32 R0, R55, 0x8, RZ ;  /* 0x0000000837007824 */ /* 0x000fe200078e00ff */
[----:B------:R-:W-:Y:S02]  /*ecb0*/  SHF.R.U64 R21, R12, 0x10, R13 ;  /* 0x000000100c157819 */ /* 0x000fe4000000120d */
[----:B------:R-:W-:Y:S02]  /*ecc0*/  LEA.HI R4, R4, R55, RZ, 0x3 ;  /* 0x0000003704047211 */ /* 0x000fe400078f18ff */
[----:B------:R-:W-:-:S02]  /*ecd0*/  LOP3.LUT R0, R197, 0x38, R0, 0xf8, !PT ;  /* 0x00000038c5007812 */ /* 0x000fc400078ef800 */
[----:B------:R-:W-:Y:S01]  /*ece0*/  SHF.R.U32.HI R12, RZ, 0x10, R13 ;  /* 0x00000010ff0c7819 */ /* 0x000fe2000001160d */
[----:B------:R-:W-:Y:S01]  /*ecf0*/  IMAD.SHL.U32 R4, R4, 0x400, RZ ;  /* 0x0000040004047824 */ /* 0x000fe200078e00ff */
[----:B------:R-:W-:Y:S02]  /*ed00*/  LOP3.LUT R3, R0, R5, RZ, 0x3c, !PT ;  /* 0x0000000500037212 */ /* 0x000fe400078e3cff */
[--C-:B------:R-:W-:Y:S02]  /*ed10*/  SHF.R.U64 R0, R8, 0x10, R9.reuse ;  /* 0x0000001008007819 */ /* 0x100fe40000001209 */
[----:B------:R-:W-:Y:S02]  /*ed20*/  LOP3.LUT R4, R4, 0x7fffe000, RZ, 0xc0, !PT ;  /* 0x7fffe00004047812 */ /* 0x000fe400078ec0ff */
[----:B------:R-:W-:Y:S02]  /*ed30*/  SHF.R.U32.HI R8, RZ, 0x10, R9 ;  /* 0x00000010ff087819 */ /* 0x000fe40000011609 */
[----:B------:R-:W-:-:S02]  /*ed40*/  IADD3 R3, R3, R4, R200 ;  /* 0x0000000403037210 */ /* 0x000fc40007ffe0c8 */
[----:B------:R-:W-:Y:S02]  /*ed50*/  PRMT R57, R57, 0x5410, R0 ;  /* 0x0000541039397816 */ /* 0x000fe40000000000 */
[--C-:B------:R-:W-:Y:S01]  /*ed60*/  SHF.R.U64 R9, R10, 0x10, R11.reuse ;  /* 0x000000100a097819 */ /* 0x100fe2000000120b */
[----:B------:R-:W-:Y:S01]  /*ed70*/  IMAD R3, R3, 0x2, R2 ;  /* 0x0000000203037824 */ /* 0x000fe200078e0202 */
[----:B------:R-:W-:Y:S02]  /*ed80*/  SHF.R.U32.HI R10, RZ, 0x10, R11 ;  /* 0x00000010ff0a7819 */ /* 0x000fe4000001160b */
[----:B------:R-:W-:Y:S02]  /*ed90*/  PRMT R71, R71, 0x5410, R12 ;  /* 0x0000541047477816 */ /* 0x000fe4000000000c */
[----:B------:R-:W1:Y:S01]  /*eda0*/  LDS.128 R24, [R3+0x10400] ;  /* 0x0104000003187984 */ /* 0x000e620000000c00 */
[--C-:B------:R-:W-:Y:S02]  /*edb0*/  SHF.R.U64 R28, R14, 0x10, R15.reuse ;  /* 0x000000100e1c7819 */ /* 0x100fe4000000120f */
[----:B0-----:R-:W-:-:S02]  /*edc0*/  SHF.R.U32.HI R29, RZ, 0x10, R15 ;  /* 0x00000010ff1d7819 */ /* 0x001fc4000001160f */
[----:B------:R-:W-:Y:S02]  /*edd0*/  PRMT R70, R70, 0x5410, R21 ;  /* 0x0000541046467816 */ /* 0x000fe40000000015 */
[----:B------:R-:W-:Y:S02]  /*ede0*/  PRMT R67, R67, 0x5410, R8 ;  /* 0x0000541043437816 */ /* 0x000fe40000000008 */
[----:B------:R-:W-:Y:S01]  /*edf0*/  PRMT R28, R20, 0x5432, R28 ;  /* 0x00005432141c7816 */ /* 0x000fe2000000001c */
[----:B------:R-:W-:Y:S01]  /*ee00*/  IMAD.U32 R21, R70, 0x10000, RZ ;  /* 0x0001000046157824 */ /* 0x000fe200078e00ff */
[----:B------:R-:W-:Y:S02]  /*ee10*/  PRMT R29, R20, 0x5410, R29 ;  /* 0x00005410141d7816 */ /* 0x000fe4000000001d */
[----:B------:R-:W-:Y:S02]  /*ee20*/  PRMT R69, R69, 0x5410, R10 ;  /* 0x0000541045457816 */ /* 0x000fe4000000000a */
[----:B------:R-:W-:Y:S01]  /*ee30*/  PRMT R68, R68, 0x5410, R9 ;  /* 0x0000541044447816 */ /* 0x000fe20000000009 */
[C---:B-1----:R-:W-:Y:S01]  /*ee40*/  IMAD.U32 R11, R24.reuse, 0x10000, RZ ;  /* 0x00010000180b7824 */ /* 0x042fe200078e00ff */
[----:B------:R-:W-:Y:S01]  /*ee50*/  LOP3.LUT R12, R24, 0xffff0000, RZ, 0xc0, !PT ;  /* 0xffff0000180c7812 */ /* 0x000fe200078ec0ff */
[C---:B------:R-:W-:Y:S01]  /*ee60*/  IMAD.U32 R13, R25.reuse, 0x10000, RZ ;  /* 0x00010000190d7824 */ /* 0x040fe200078e00ff */
[----:B------:R-:W-:Y:S01]  /*ee70*/  LOP3.LUT R24, R25, 0xffff0000, RZ, 0xc0, !PT ;  /* 0xffff000019187812 */ /* 0x000fe200078ec0ff */
[----:B------:R-:W-:Y:S01]  /*ee80*/  IMAD.U32 R25, R57, 0x10000, RZ ;  /* 0x0001000039197824 */ /* 0x000fe200078e00ff */
[C---:B------:R-:W-:Y:S01]  /*ee90*/  LOP3.LUT R15, R26.reuse, 0xffff0000, RZ, 0xc0, !PT ;  /* 0xffff00001a0f7812 */ /* 0x040fe200078ec0ff */
[----:B------:R-:W-:Y:S01]  /*eea0*/  IMAD.U32 R14, R26, 0x10000, RZ ;  /* 0x000100001a0e7824 */ /* 0x000fe200078e00ff */
[C---:B------:R-:W-:Y:S01]  /*eeb0*/  LOP3.LUT R26, R27.reuse, 0xffff0000, RZ, 0xc0, !PT ;  /* 0xffff00001b1a7812 */ /* 0x040fe200078ec0ff */
[----:B------:R-:W-:-:S02]  /*eec0*/  IMAD.U32 R20, R27, 0x10000, RZ ;  /* 0x000100001b147824 */ /* 0x000fc400078e00ff */
[----:B------:R-:W-:Y:S01]  /*eed0*/  FMUL.FTZ R31, R11, R25 ;  /* 0x000000190b1f7220 */ /* 0x000fe20000410000 */
[----:B------:R-:W-:Y:S02]  /*eee0*/  IMAD.U32 R27, R67, 0x10000, RZ ;  /* 0x00010000431b7824 */ /* 0x000fe400078e00ff */
[----:B------:R-:W-:Y:S01]  /*eef0*/  FMUL.FTZ R33, R11, R21 ;  /* 0x000000150b217220 */ /* 0x000fe20000410000 */
[----:B------:R-:W-:Y:S01]  /*ef00*/  IMAD.U32 R11, R71, 0x10000, RZ ;  /* 0x00010000470b7824 */ /* 0x000fe200078e00ff */
[----:B------:R-:W-:Y:S01]  /*ef10*/  LOP3.LUT R57, R57, 0xffff0000, RZ, 0xc0, !PT ;  /* 0xffff000039397812 */ /* 0x000fe200078ec0ff */
[----:B------:R-:W-:Y:S01]  /*ef20*/  FMUL.FTZ R35, R13, R27 ;  /* 0x0000001b0d237220 */ /* 0x000fe20000410000 */
[----:B------:R-:W-:Y:S01]  /*ef30*/  LOP3.LUT R67, R67, 0xffff0000, RZ, 0xc0, !PT ;  /* 0xffff000043437812 */ /* 0x000fe200078ec0ff */
[----:B------:R-:W-:Y:S01]  /*ef40*/  FMUL.FTZ R13, R13, R11 ;  /* 0x0000000b0d0d7220 */ /* 0x000fe20000410000 */
[----:B------:R-:W-:Y:S01]  /*ef50*/  LOP3.LUT R71, R71, 0xffff0000, RZ, 0xc0, !PT ;  /* 0xffff000047477812 */ /* 0x000fe200078ec0ff */
[----:B----4-:R-:W0:Y:S02]  /*ef60*/  LDS.128 R4, [R32] ;  /* 0x0000000020047984 */ /* 0x010e240000000c00 */
[C---:B0-----:R-:W-:Y:S01]  /*ef70*/  IMAD.U32 R0, R4.reuse, 0x10000, RZ ;  /* 0x0001000004007824 */ /* 0x041fe200078e00ff */
[----:B------:R-:W-:Y:S01]  /*ef80*/  LOP3.LUT R4, R4, 0xffff0000, RZ, 0xc0, !PT ;  /* 0xffff000004047812 */ /* 0x000fe200078ec0ff */
[C---:B------:R-:W-:Y:S01]  /*ef90*/  IMAD.U32 R8, R5.reuse, 0x10000, RZ ;  /* 0x0001000005087824 */ /* 0x040fe200078e00ff */
[----:B------:R-:W-:Y:S01]  /*efa0*/  LOP3.LUT R5, R5, 0xffff0000, RZ, 0xc0, !PT ;  /* 0xffff000005057812 */ /* 0x000fe200078ec0ff */
[----:B------:R-:W-:Y:S01]  /*efb0*/  FFMA.FTZ R30, R0, R21, -R31 ;  /* 0x00000015001e7223 */ /* 0x000fe2000001081f */
[----:B------:R-:W-:-:S02]  /*efc0*/  IMAD.U32 R31, R69, 0x10000, RZ ;  /* 0x00010000451f7824 */ /* 0x000fc400078e00ff */
[----:B------:R-:W-:Y:S01]  /*efd0*/  FFMA.FTZ R35, R8, R11, -R35 ;  /* 0x0000000b08237223 */ /* 0x000fe20000010823 */
[----:B------:R-:W-:Y:S02]  /*efe0*/  IMAD.U32 R21, R29, 0x10000, RZ ;  /* 0x000100001d157824 */ /* 0x000fe400078e00ff */
[----:B------:R-:W-:Y:S01]  /*eff0*/  FFMA.FTZ R33, R0, R25, R33 ;  /* 0x0000001900217223 */ /* 0x000fe20000010021 */
[----:B------:R-:W-:Y:S02]  /*f000*/  IMAD.U32 R10, R7, 0x10000, RZ ;  /* 0x00010000070a7824 */ /* 0x000fe400078e00ff */
[C---:B------:R-:W-:Y:S01]  /*f010*/  FMUL.FTZ R11, R20.reuse, R31 ;  /* 0x0000001f140b7220 */ /* 0x040fe20000410000 */
[----:B------:R-:W-:Y:S01]  /*f020*/  FMUL.FTZ R0, R20, R21 ;  /* 0x0000001514007220 */ /* 0x000fe20000410000 */
[----:B------:R-:W-:Y:S01]  /*f030*/  FFMA.FTZ R27, R8, R27, R13 ;  /* 0x0000001b081b7223 */ /* 0x000fe2000001000d */
[----:B------:R-:W-:Y:S01]  /*f040*/  FMUL.FTZ R13, R12, R57 ;  /* 0x000000390c0d7220 */ /* 0x000fe20000410000 */
[----:B------:R-:W-:Y:S01]  /*f050*/  FFMA.FTZ R20, R10, R21, -R11 ;  /* 0x000000150a147223 */ /* 0x000fe2000001080b */
[----:B------:R-:W-:Y:S01]  /*f060*/  LOP3.LUT R11, R70, 0xffff0000, RZ, 0xc0, !PT ;  /* 0xffff0000460b7812 */ /* 0x000fe200078ec0ff */
[----:B------:R-:W-:-:S02]  /*f070*/  IMAD.U32 R8, R68, 0x10000, RZ ;  /* 0x0001000044087824 */ /* 0x000fc400078e00ff */
[----:B------:R-:W-:Y:S01]  /*f080*/  FFMA.FTZ R31, R10, R31, R0 ;  /* 0x0000001f0a1f7223 */ /* 0x000fe20000010000 */
[----:B------:R-:W-:Y:S01]  /*f090*/  IMAD.U32 R0, R28, 0x10000, RZ ;  /* 0x000100001c007824 */ /* 0x000fe200078e00ff */
[----:B------:R-:W-:Y:S01]  /*f0a0*/  LOP3.LUT R68, R68, 0xffff0000, RZ, 0xc0, !PT ;  /* 0xffff000044447812 */ /* 0x000fe200078ec0ff */
[-C--:B------:R-:W-:Y:S01]  /*f0b0*/  FMUL.FTZ R21, R12, R11.reuse ;  /* 0x0000000b0c157220 */ /* 0x080fe20000410000 */
[----:B------:R-:W-:Y:S01]  /*f0c0*/  FFMA.FTZ R13, R4, R11, -R13 ;  /* 0x0000000b040d7223 */ /* 0x000fe2000001080d */
[----:B------:R-:W-:Y:S01]  /*f0d0*/  FMUL.FTZ R12, R24, R67 ;  /* 0x00000043180c7220 */ /* 0x000fe20000410000 */
[----:B------:R-:W-:Y:S02]  /*f0e0*/  IMAD.U32 R9, R6, 0x10000, RZ ;  /* 0x0001000006097824 */ /* 0x000fe400078e00ff */
[----:B------:R-:W-:Y:S01]  /*f0f0*/  FFMA.FTZ R10, R4, R57, R21 ;  /* 0x00000039040a7223 */ /* 0x000fe20000010015 */
[-C--:B------:R-:W-:Y:S01]  /*f100*/  FMUL.FTZ R24, R24, R71.reuse ;  /* 0x0000004718187220 */ /* 0x080fe20000410000 */
[C---:B------:R-:W-:Y:S01]  /*f110*/  FMUL.FTZ R4, R14.reuse, R8 ;  /* 0x000000080e047220 */ /* 0x040fe20000410000 */
[----:B------:R-:W-:Y:S01]  /*f120*/  LOP3.LUT R69, R69, 0xffff0000, RZ, 0xc0, !PT ;  /* 0xffff000045457812 */ /* 0x000fe200078ec0ff */
[-C--:B------:R-:W-:Y:S01]  /*f130*/  FMUL.FTZ R14, R14, R0.reuse ;  /* 0x000000000e0e7220 */ /* 0x080fe20000410000 */
[----:B------:R-:W-:Y:S01]  /*f140*/  LOP3.LUT R28, R28, 0xffff0000, RZ, 0xc0, !PT ;  /* 0xffff00001c1c7812 */ /* 0x000fe200078ec0ff */
[----:B------:R-:W-:Y:S01]  /*f150*/  FFMA.FTZ R12, R5, R71, -R12 ;  /* 0x00000047050c7223 */ /* 0x000fe2000001080c */
[----:B------:R-:W-:Y:S01]  /*f160*/  LOP3.LUT R29, R29, 0xffff0000, RZ, 0xc0, !PT ;  /* 0xffff00001d1d7812 */ /* 0x000fe200078ec0ff */
[----:B------:R-:W-:Y:S01]  /*f170*/  FFMA.FTZ R24, R5, R67, R24 ;  /* 0x0000004305187223 */ /* 0x000fe20000010018 */
[----:B------:R-:W-:Y:S01]  /*f180*/  LOP3.LUT R6, R6, 0xffff0000, RZ, 0xc0, !PT ;  /* 0xffff000006067812 */ /* 0x000fe200078ec0ff */
[----:B------:R-:W-:Y:S01]  /*f190*/  FFMA.FTZ R0, R9, R0, -R4 ;  /* 0x0000000009007223 */ /* 0x000fe20000010804 */
[----:B------:R-:W-:Y:S01]  /*f1a0*/  LOP3.LUT R7, R7, 0xffff0000, RZ, 0xc0, !PT ;  /* 0xffff000007077812 */ /* 0x000fe200078ec0ff */
        /* <DEDUP_REMOVED lines=19> */
.L_x_1639:
[----:B------:R-:W-:Y:S05]  /*f2e0*/  BSYNC B0 ;  /* 0x0000000000007941 */ /* 0x000fea0003800000 */
.L_x_1611:
        /* <DEDUP_REMOVED lines=8> */
.L_x_1609:
[----:B------:R-:W-:-:S13]  /*f370*/  ISETP.NE.AND P0, PT, R191, 0x3, PT ;  /* 0x00000003bf00780c */ /* 0x000fda0003f05270 */
[----:B------:R-:W-:Y:S05]  /*f380*/  @!P0 BRA `(.L_x_1656) ;  /* 0x0000000000048947 */ /* 0x000fea0003800000 */
[----:B------:R-:W-:Y:S01]  /*f390*/  BPT.TRAP 0x1 ;  /* 0x000000040000795c */ /* 0x000fe20000300000 */
.L_x_1656:
[----:B------:R-:W-:Y:S01]  /*f3a0*/  IMAD R89, R22, 0x8, R2 ;  /* 0x0000000816597824 */ /* 0x000fe200078e0202 */
[----:B------:R-:W-:-:S04]  /*f3b0*/  SHF.L.U32 R0, R186, 0x1f, RZ ;  /* 0x0000001fba007819 */ /* 0x000fc800000006ff */
[----:B------:R0:W0:Y:S01]  /*f3c0*/  SYNCS.PHASECHK.TRANS64.TRYWAIT P2, [R89+URZ+0x28830], R0 ;  /* 0x02883000590075a7 */ /* 0x000022000804017f */
[----:B------:R-:W-:Y:S05]  /*f3d0*/  @!P0 BRA `(.L_x_1657) ;  /* 0x0000000000048947 */ /* 0x000fea0003800000 */
[----:B------:R-:W-:Y:S01]  /*f3e0*/  BPT.TRAP 0x1 ;  /* 0x000000040000795c */ /* 0x000fe20000300000 */
.L_x_1657:
[----:B01--4-:R-:W0:Y:S02]  /*f3f0*/  S2R R3, SR_TID.X ;  /* 0x0000000000037919 */ /* 0x013e240000002100 */
[----:B0-----:R-:W-:-:S04]  /*f400*/  LOP3.LUT R3, R3, 0x7f, RZ, 0xc0, !PT ;  /* 0x0000007f03037812 */ /* 0x001fc800078ec0ff */
[----:B------:R-:W-:Y:S01]  /*f410*/  ISETP.NE.AND P1, PT, R3, RZ, PT ;  /* 0x000000ff0300720c */ /* 0x000fe20003f25270 */
[----:B------:R-:W-:-:S12]  /*f420*/  @P2 BRA `(.L_x_1658) ;  /* 0x0000000000082947 */ /* 0x000fd80003800000 */
[----:B------:R-:W0:Y:S02]  /*f430*/  SYNCS.PHASECHK.TRANS64.TRYWAIT P2, [R89+URZ+0x28830], R0 ;  /* 0x02883000590075a7 */ /* 0x000e24000804017f */
[----:B0-----:R-:W-:Y:S05]  /*f440*/  @!P2 BRA `(.L_x_1659) ;  /* 0x000001b40044a947 */ /* 0x001fea0003800000 */
.L_x_1658:
[----:B------:R-:W-:Y:S05]  /*f450*/  WARPSYNC.ALL ;  /* 0x0000000000007948 */ /* 0x000fea0003800000 */
[----:B0-----:R-:W-:Y:S01]  /*f460*/  VIADD R0, R2, 0x18400 ;  /* 0x0001840002007836 */ /* 0x001fe20000000000 */
[----:B------:R-:W-:Y:S01]  /*f470*/  R2UR UR12, R36 ;  /* 0x00000000240c72ca */ /* 0x000fe200000e0000 */
[----:B--23--:R-:W-:Y:S01]  /*f480*/  IMAD.MOV.U32 R7, RZ, RZ, 0x40000040 ;  /* 0x40000040ff077424 */ /* 0x00cfe200078e00ff */
[----:B------:R-:W-:Y:S01]  /*f490*/  WARPGROUP.ARRIVE ;  /* 0x00000000000079c5 */ /* 0x000fe20000000000 */
[----:B------:R-:W-:Y:S01]  /*f4a0*/  UMOV UR13, 0x40000040 ;  /* 0x40000040000d7882 */ /* 0x000fe20000000000 */
[----:B------:R-:W-:Y:S01]  /*f4b0*/  SHF.R.U32.HI R0, RZ, 0x4, R0 ;  /* 0x00000004ff007819 */ /* 0x000fe20000011600 */
[----:B------:R-:W-:Y:S01]  /*f4c0*/  IMAD.MOV.U32 R9, RZ, RZ, 0x40000040 ;  /* 0x40000040ff097424 */ /* 0x000fe200078e00ff */
[----:B------:R-:W-:Y:S01]  /*f4d0*/  R2UR UR15, R7 ;  /* 0x00000000070f72ca */ /* 0x000fe200000e0000 */
[----:B------:R-:W-:Y:S01]  /*f4e0*/  UMOV UR9, 0x40000040 ;  /* 0x4000004000097882 */ /* 0x000fe20000000000 */
[----:B------:R-:W-:Y:S01]  /*f4f0*/  LOP3.LUT R0, R0, 0x3fff, RZ, 0xc0, !PT ;  /* 0x00003fff00007812 */ /* 0x000fe200078ec0ff */
[----:B------:R-:W-:Y:S01]  /*f500*/  UMOV UR5, 0x40000040 ;  /* 0x4000004000057882 */ /* 0x000fe20000000000 */
[----:B------:R-:W-:Y:S01]  /*f510*/  R2UR UR11, R9 ;  /* 0x00000000090b72ca */ /* 0x000fe200000e0000 */
[----:B------:R-:W-:Y:S01]  /*f520*/  IMAD.MOV.U32 R9, RZ, RZ, 0x40000040 ;  /* 0x40000040ff097424 */ /* 0x000fe200078e00ff */
[----:B------:R-:W-:Y:S01]  /*f530*/  LOP3.LUT R5, R0, 0x10000, RZ, 0xfc, !PT ;  /* 0x0001000000057812 */ /* 0x000fe200078efcff */
[----:B------:R-:W-:Y:S01]  /*f540*/  ULOP3.LUT UR12, UR12, 0x10000, URZ, 0xfc, !UPT ;  /* 0x000100000c0c7892 */ /* 0x000fe2000f8efc3f */
[----:B------:R-:W-:Y:S01]  /*f550*/  IMAD.MOV.U32 R7, RZ, RZ, 0x40000040 ;  /* 0x40000040ff077424 */ /* 0x000fe200078e00ff */
[----:B------:R-:W-:Y:S01]  /*f560*/  UMOV UR17, 0x40000040 ;  /* 0x4000004000117882 */ /* 0x000fe20000000000 */
[----:B------:R-:W-:Y:S01]  /*f570*/  R2UR UR7, R9 ;  /* 0x00000000090772ca */ /* 0x000fe200000e0000 */
[----:B------:R-:W-:Y:S01]  /*f580*/  IMAD R6, R22, 0x800, R5 ;  /* 0x0000080016067824 */ /* 0x000fe200078e0205 */
[----:B------:R-:W-:Y:S01]  /*f590*/  UIADD3 UR8, UR12, 0x2, URZ ;  /* 0x000000020c087890 */ /* 0x000fe2000fffe03f */
[----:B------:R-:W-:Y:S01]  /*f5a0*/  IMAD.MOV.U32 R9, RZ, RZ, 0x40000040 ;  /* 0x40000040ff097424 */ /* 0x000fe200078e00ff */
[----:B------:R-:W-:Y:S01]  /*f5b0*/  UIADD3 UR4, UR12, 0x4, URZ ;  /* 0x000000040c047890 */ /* 0x000fe2000fffe03f */
[C---:B------:R-:W-:Y:S01]  /*f5c0*/  VIADD R8, R6.reuse, 0x2 ;  /* 0x0000000206087836 */ /* 0x040fe20000000000 */
[----:B------:R-:W-:Y:S01]  /*f5d0*/  R2UR UR14, R6 ;  /* 0x00000000060e72ca */ /* 0x000fe200000e0000 */
[----:B------:R-:W-:Y:S01]  /*f5e0*/  UIADD3 UR16, UR12, 0x6, URZ ;  /* 0x000000060c107890 */ /* 0x000fe2000fffe03f */
[----:B------:R-:W-:Y:S01]  /*f5f0*/  R2UR UR19, R9 ;  /* 0x00000000091372ca */ /* 0x000fe200000e0000 */
[----:B------:R-:W-:Y:S01]  /*f600*/  IMAD.MOV.U32 R9, RZ, RZ, 0x40000040 ;  /* 0x40000040ff097424 */ /* 0x000fe200078e00ff */
[----:B------:R-:W-:Y:S01]  /*f610*/  R2UR UR10, R8 ;  /* 0x00000000080a72ca */ /* 0x000fe200000e0000 */
[----:B------:R-:W-:Y:S01]  /*f620*/  VIADD R8, R6, 0x4 ;  /* 0x0000000406087836 */ /* 0x000fe20000000000 */
[----:B------:R-:W-:Y:S01]  /*f630*/  UIADD3 UR20, UR12, 0x400, URZ ;  /* 0x000004000c147890 */ /* 0x000fe2000fffe03f */
[----:B------:R-:W-:Y:S01]  /*f640*/  R2UR UR35, R7 ;  /* 0x00000000072372ca */ /* 0x000fe200000e0000 */
[----:B------:R-:W-:Y:S01]  /*f650*/  UMOV UR21, 0x40000040 ;  /* 0x4000004000157882 */ /* 0x000fe20000000000 */
[----:B------:R-:W-:Y:S01]  /*f660*/  R2UR UR23, R9 ;  /* 0x00000000091772ca */ /* 0x000fe200000e0000 */
[----:B------:R-:W-:Y:S01]  /*f670*/  IMAD.MOV.U32 R9, RZ, RZ, 0x40000040 ;  /* 0x40000040ff097424 */ /* 0x000fe200078e00ff */
[----:B------:R-:W-:Y:S01]  /*f680*/  R2UR UR6, R8 ;  /* 0x00000000080672ca */ /* 0x000fe200000e0000 */
[----:B------:R-:W-:Y:S01]  /*f690*/  VIADD R8, R6, 0x6 ;  /* 0x0000000606087836 */ /* 0x000fe20000000000 */
[----:B------:R-:W-:Y:S01]  /*f6a0*/  HGMMA.64x128x16.F32.BF16 R24, gdesc[UR12], RZ, !UPT, gsb0 ;  /* 0x01e000000c1879f0 */ /* 0x000fe2000c0018ff */
[----:B------:R-:W-:Y:S01]  /*f6b0*/  UIADD3 UR24, UR12, 0x402, URZ ;  /* 0x000004020c187890 */ /* 0x000fe2000fffe03f */
[----:B------:R-:W-:Y:S01]  /*f6c0*/  R2UR UR27, R9 ;  /* 0x00000000091b72ca */ /* 0x000fe200000e0000 */
[----:B------:R-:W-:Y:S01]  /*f6d0*/  UMOV UR25, 0x40000040 ;  /* 0x4000004000197882 */ /* 0x000fe20000000000 */
[----:B------:R-:W-:Y:S01]  /*f6e0*/  R2UR UR18, R8 ;  /* 0x00000000081272ca */ /* 0x000fe200000e0000 */
[----:B------:R-:W-:Y:S01]  /*f6f0*/  VIADD R8, R6, 0x400 ;  /* 0x0000040006087836 */ /* 0x000fe20000000000 */
[----:B------:R-:W-:Y:S01]  /*f700*/  UIADD3 UR28, UR12, 0x404, URZ ;  /* 0x000004040c1c7890 */ /* 0x000fe2000fffe03f */
[----:B------:R-:W-:Y:S01]  /*f710*/  IMAD.MOV.U32 R9, RZ, RZ, 0x40000040 ;  /* 0x40000040ff097424 */ /* 0x000fe200078e00ff */
[----:B------:R-:W-:Y:S01]  /*f720*/  UMOV UR29, 0x40000040 ;  /* 0x40000040001d7882 */ /* 0x000fe20000000000 */
[----:B------:R-:W-:Y:S01]  /*f730*/  UIADD3 UR32, UR12, 0x406, URZ ;  /* 0x000004060c207890 */ /* 0x000fe2000fffe03f */
[----:B------:R-:W-:Y:S01]  /*f740*/  R2UR UR22, R8 ;  /* 0x00000000081672ca */ /* 0x000fe200000e0000 */
[----:B------:R-:W-:Y:S01]  /*f750*/  VIADD R8, R6, 0x402 ;  /* 0x0000040206087836 */ /* 0x000fe20000000000 */
[----:B------:R-:W-:Y:S01]  /*f760*/  R2UR UR31, R9 ;  /* 0x00000000091f72ca */ /* 0x000fe200000e0000 */
[----:B------:R-:W-:Y:S01]  /*f770*/  UMOV UR33, 0x40000040 ;  /* 0x4000004000217882 */ /* 0x000fe20000000000 */
[----:B------:R-:W-:Y:S01]  /*f780*/  IMAD.MOV.U32 R109, RZ, RZ, -0x80 ;  /* 0xffffff80ff6d7424 */ /* 0x000fe200078e00ff */
[----:B------:R-:W-:Y:S01]  /*f790*/  ULDC UR50, c[0x0][0x9dc] ;  /* 0x0002770000327ab9 */ /* 0x000fe20000000800 */
[----:B------:R-:W-:Y:S01]  /*f7a0*/  R2UR UR26, R8 ;  /* 0x00000000081a72ca */ /* 0x000fe200000e0000 */
[C---:B------:R-:W-:Y:S01]  /*f7b0*/  VIADD R8, R6.reuse, 0x404 ;  /* 0x0000040406087836 */ /* 0x040fe20000000000 */
[----:B------:R-:W-:Y:S01]  /*f7c0*/  ULOP3.LUT UR50, URZ, UR50, URZ, 0x33, !UPT ;  /* 0x000000323f327292 */ /* 0x000fe2000f8e333f */
[----:B------:R-:W-:-:S02]  /*f7d0*/  VIADD R6, R6, 0x406 ;  /* 0x0000040606067836 */ /* 0x000fc40000000000 */
[----:B------:R-:W-:Y:S01]  /*f7e0*/  IMAD R109, R88, R109, 0x80 ;  /* 0x00000080586d7424 */ /* 0x000fe200078e026d */
[----:B------:R-:W-:Y:S01]  /*f7f0*/  R2UR UR30, R8 ;  /* 0x00000000081e72ca */ /* 0x000fe200000e0000 */
[----:B------:R-:W-:Y:S01]  /*f800*/  @!P1 VIADD R89, R89, 0x28840 ;  /* 0x0002884059599836 */ /* 0x000fe20000000000 */
[----:B------:R-:W-:Y:S02]  /*f810*/  R2UR UR34, R6 ;  /* 0x00000000062272ca */ /* 0x000fe400000e0000 */
[----:B------:R-:W0:Y:S01]  /*f820*/  LDC R6, c[0x0][0x448] ;  /* 0x00011200ff067b82 */ /* 0x000e220000000800 */
[----:B------:R-:W-:Y:S02]  /*f830*/  IADD3 R8, -R188, 0x1, R109 ;  /* 0x00000001bc087810 */ /* 0x000fe40007ffe16d */
[----:B------:R-:W-:Y:S02]  /*f840*/  @!P1 PRMT R89, RZ, 0x654, R89 ;  /* 0x00000654ff599816 */ /* 0x000fe40000000059 */
[----:B------:R-:W-:-:S02]  /*f850*/  IADD3 R111, -R187, R8, R189 ;  /* 0x00000008bb6f7210 */ /* 0x000fc40007ffe1bd */
[----:B0-----:R-:W-:-:S13]  /*f860*/  ISETP.NE.AND P2, PT, R6, 0x1, PT ;  /* 0x000000010600780c */ /* 0x001fda0003f45270 */
[----:B------:R-:W0:Y:S08]  /*f870*/  @P2 LDC R7, c[0x0][0x44c] ;  /* 0x00011300ff072b82 */ /* 0x000e300000000800 */
[----:B------:R-:W1:Y:S01]  /*f880*/  @P2 LDC R9, c[0x0][0x450] ;  /* 0x00011400ff092b82 */ /* 0x000e620000000800 */
[----:B------:R-:W-:Y:S02]  /*f890*/  WARPGROUP.DEPBAR.LE gsb0, 0x0 ;  /* 0x00008000000079c5 */ /* 0x000fe40000010000 */
[----:B------:R-:W-:-:S06]  /*f8a0*/  WARPGROUP.ARRIVE ;  /* 0x00000000000079c5 */ /* 0x000fcc0000000000 */
[----:B------:R-:W-:Y:S03]  /*f8b0*/  HGMMA.64x128x16.F32.BF16 R24, gdesc[UR8], R24, gsb0 ;  /* 0x01e00000081879f0 */ /* 0x000fe60008001818 */
[----:B------:R-:W-:Y:S02]  /*f8c0*/  WARPGROUP.DEPBAR.LE gsb0, 0x0 ;  /* 0x00008000000079c5 */ /* 0x000fe40000010000 */
[----:B------:R-:W-:-:S07]  /*f8d0*/  WARPGROUP.ARRIVE ;  /* 0x00000000000079c5 */ /* 0x000fce0000000000 */
[----:B------:R-:W-:Y:S01]  /*f8e0*/  HGMMA.64x128x16.F32.BF16 R24, gdesc[UR4], R24, gsb0 ;  /* 0x01e00000041879f0 */ /* 0x000fe20008001818 */
[----:B------:R-:W-:Y:S02]  /*f8f0*/  ULDC UR6, c[0x0][0x9d8] ;  /* 0x0002760000067ab9 */ /* 0x000fe40000000800 */
        /* <DEDUP_REMOVED lines=19> */
[----:B------:R-:W-:Y:S02]  /*fa30*/  IMAD.IADD R56, R196, 0x1, R193 ;  /* 0x00000001c4387824 */ /* 0x000fe400078e02c1 */
[----:B------:R-:W-:Y:S01]  /*fa40*/  FMUL.FTZ R15, R39, UR6 ;  /* 0x00000006270f7c20 */ /* 0x000fe20008410000 */
[----:B------:R-:W-:Y:S01]  /*fa50*/  FMUL.FTZ R39, R70, UR6 ;  /* 0x0000000646277c20 */ /* 0x000fe20008410000 */
[----:B------:R-:W-:Y:S01]  /*fa60*/  FMUL.FTZ R4, R24, UR6 ;  /* 0x0000000618047c20 */ /* 0x000fe20008410000 */
[----:B0-----:R-:W-:-:S04]  /*fa70*/  @P2 IMAD.HI.U32 R6, R56, R7, RZ ;  /* 0x0000000738062227 */ /* 0x001fc800078e00ff */
[----:B------:R-:W-:Y:S01]  /*fa80*/  FMUL.FTZ R90, R25, UR6 ;  /* 0x00000006195a7c20 */ /* 0x000fe20008410000 */
[----:B------:R-:W-:Y:S01]  /*fa90*/  FMUL.FTZ R25, R46, UR6 ;  /* 0x000000062e197c20 */ /* 0x000fe20008410000 */
[----:B------:R-:W-:Y:S01]  /*faa0*/  FMUL.FTZ R24, R47, UR6 ;  /* 0x000000062f187c20 */ /* 0x000fe20008410000 */
[----:B------:R-:W-:Y:S01]  /*fab0*/  FMUL.FTZ R0, R26, UR6 ;  /* 0x000000061a007c20 */ /* 0x000fe20008410000 */
[----:B-1----:R-:W-:Y:S01]  /*fac0*/  @P2 SHF.R.U32.HI R56, RZ, R9, R6 ;  /* 0x00000009ff382219 */ /* 0x002fe20000011606 */
[----:B------:R-:W-:Y:S01]  /*fad0*/  FMUL.FTZ R91, R28, UR6 ;  /* 0x000000061c5b7c20 */ /* 0x000fe20008410000 */
[----:B------:R-:W0:Y:S01]  /*fae0*/  LDC.64 R6, c[0x0][0x9e0] ;  /* 0x00027800ff067b82 */ /* 0x000e220000000a00 */
[----:B------:R-:W-:Y:S01]  /*faf0*/  FMUL.FTZ R93, R32, UR6 ;  /* 0x00000006205d7c20 */ /* 0x000fe20008410000 */
[----:B------:R-:W-:Y:S01]  /*fb00*/  FMUL.FTZ R46, R48, UR6 ;  /* 0x00000006302e7c20 */ /* 0x000fe20008410000 */
[----:B------:R-:W1:Y:S01]  /*fb10*/  SHFL.IDX PT, R70, R56, RZ, 0x1c1f ;  /* 0x001c1fff38467589 */ /* 0x000e6200000e0000 */
        /* <DEDUP_REMOVED lines=51> */
[----:B0-----:R-:W-:Y:S01]  /*fe50*/  ISETP.GE.AND P3, PT, R7, 0x1, PT ;  /* 0x000000010700780c */ /* 0x001fe20003f66270 */
[----:B------:R-:W0:Y:S01]  /*fe60*/  MUFU.TANH R4, R4 ;  /* 0x0000000400047308 */ /* 0x000e220000002400 */
[C---:B------:R-:W-:Y:S01]  /*fe70*/  VIADD R62, R111.reuse, UR50 ;  /* 0x000000326f3e7c36 */ /* 0x040fe20008000000 */
[----:B------:R-:W-:Y:S01]  /*fe80*/  IADD3 R64, -R188, R189, R109 ;  /* 0x000000bdbc407210 */ /* 0x000fe20007ffe16d */
[----:B------:R-:W-:Y:S01]  /*fe90*/  IMAD.IADD R111, R111, 0x1, R6 ;  /* 0x000000016f6f7824 */ /* 0x000fe200078e0206 */
[----:B------:R2:W-:Y:S01]  /*fea0*/  @!P1 SYNCS.ARRIVE.TRANS64.RED.A1T0 RZ, [R89+URZ], RZ ;  /* 0x000000ff59ff99a7 */ /* 0x0005e2000810043f */
[----:B------:R-:W-:Y:S01]  /*feb0*/  LEA R58, R88, 0xffffff80, 0x7 ;  /* 0xffffff80583a7811 */ /* 0x000fe200078e38ff */
[----:B-1----:R-:W-:-:S02]  /*fec0*/  IMAD.IADD R68, R62, 0x1, R70 ;  /* 0x000000013e447824 */ /* 0x002fc400078e0246 */
[----:B------:R-:W1:Y:S01]  /*fed0*/  MUFU.TANH R90, R90 ;  /* 0x0000005a005a7308 */ /* 0x000e620000002400 */
[----:B------:R-:W-:-:S07]  /*fee0*/  VIADDMNMX R66, R70, R111, R64, PT ;  /* 0x0000006f46427246 */ /* 0x000fce0003800140 */
        /* <DEDUP_REMOVED lines=63> */
[----:B------:R-:W-:Y:S01]  /*102e0*/  IADD3 R73, -R187, R189, R70 ;  /* 0x000000bdbb497210 */ /* 0x000fe20007ffe146 */
[----:B------:R-:W-:Y:S03]  /*102f0*/  BSSY B0, `(.L_x_1661) ;  /* 0x000000e000007945 */ /* 0x000fe60003800000 */
        /* <DEDUP_REMOVED lines=9> */
.L_x_1662:
[----:B------:R-:W-:-:S13]  /*10390*/  ISETP.NE.AND P4, PT, R7, 0x1, PT ;  /* 0x000000010700780c */ /* 0x000fda0003f85270 */
[----:B------:R-:W1:Y:S02]  /*103a0*/  @P4 LDC.64 R8, c[0x0][0x9e8] ;  /* 0x00027a00ff084b82 */ /* 0x000e640000000a00 */
[----:B-1----:R-:W-:-:S05]  /*103b0*/  @P4 IMAD.HI.U32 R8, R73, R8, RZ ;  /* 0x0000000849084227 */ /* 0x002fca00078e00ff */
[----:B------:R-:W-:-:S07]  /*103c0*/  @P4 SHF.R.U32.HI R73, RZ, R9, R8 ;  /* 0x00000009ff494219 */ /* 0x000fce0000011608 */
.L_x_1663:
[----:B------:R-:W-:Y:S05]  /*103d0*/  BSYNC B0 ;  /* 0x0000000000007941 */ /* 0x000fea0003800000 */
.L_x_1661:
[----:B------:R-:W-:-:S04]  /*103e0*/  IMAD R73, R73, R7, -R58 ;  /* 0x0000000749497224 */ /* 0x000fc800078e0a3a */
[----:B------:R-:W-:-:S05]  /*103f0*/  IMAD.IADD R73, R73, 0x1, -R188 ;  /* 0x0000000149497824 */ /* 0x000fca00078e0abc */
[----:B------:R-:W-:Y:S02]  /*10400*/  VIMNMX R68, R68, R73, !PT ;  /* 0x0000004944447248 */ /* 0x000fe40007fe0100 */
[----:B------:R-:W-:-:S07]  /*10410*/  VIADDMNMX R66, R73, R7, R66, PT ;  /* 0x0000000749427246 */ /* 0x000fce0003800142 */
.L_x_1660:
[C---:B------:R-:W-:Y:S01]  /*10420*/  ISETP.GE.AND P4, PT, R109.reuse, 0x2, PT ;  /* 0x000000026d00780c */ /* 0x040fe20003f86270 */
[----:B------:R-:W1:Y:S01]  /*10430*/  SHFL.IDX PT, R56, R56, 0x1, 0x1c1f ;  /* 0x003c1f0038387f89 */ /* 0x000e6200000e0000 */
        /* <DEDUP_REMOVED lines=9> */
[----:B0-----:R-:W-:-:S02]  /*104d0*/  FSEL R91, R91, -INF , !P5 ;  /* 0xff8000005b5b7808 */ /* 0x001fc40006800000 */
        /* <DEDUP_REMOVED lines=12> */
[----:B------:R-:W-:Y:S02]  /*105a0*/  ISETP.LT.OR P5, PT, R66, 0x12, P5 ;  /* 0x000000124200780c */ /* 0x000fe40002fa1670 */
        /* <DEDUP_REMOVED lines=36> */
[----:B------:R-:W-:Y:S01]  /*107f0*/  FSEL R85, R46, -INF , !P5 ;  /* 0xff8000002e557808 */ /* 0x000fe20006800000 */
[----:B-1----:R-:W-:Y:S01]  /*10800*/  IMAD.IADD R46, R62, 0x1, R56 ;  /* 0x000000013e2e7824 */ /* 0x002fe200078e0238 */
        /* <DEDUP_REMOVED lines=16> */
[C---:B------:R-:W-:Y:S02]  /*10910*/  ISETP.GE.AND P6, PT, R109.reuse, 0x42, PT ;  /* 0x000000426d00780c */ /* 0x040fe40003fc6270 */
        /* <DEDUP_REMOVED lines=48> */
[----:B-----5:R-:W-:Y:S02]  /*10c20*/  P2R R112, PR, RZ, 0x40 ;  /* 0x00000040ff707803 */ /* 0x020fe40000000000 */
        /* <DEDUP_REMOVED lines=26> */
[----:B------:R-:W-:Y:S02]  /*10dd0*/  ISETP.GE.AND P6, PT, R109, 0x7a, PT ;  /* 0x0000007a6d00780c */ /* 0x000fe40003fc6270 */
[----:B------:R-:W-:Y:S02]  /*10de0*/  VIADDMNMX R4, R56, R111, R64, PT ;  /* 0x0000006f38047246 */ /* 0x000fe40003800140 */
[----:B------:R-:W-:Y:S02]  /*10df0*/  P2R R50, PR, RZ, 0x40 ;  /* 0x00000040ff327803 */ /* 0x000fe40000000000 */
[----:B------:R-:W-:-:S04]  /*10e00*/  ISETP.GT.AND P6, PT, R68, 0x79, !P6 ;  /* 0x000000794400780c */ /* 0x000fc800077c4270 */
[----:B------:R-:W-:-:S04]  /*10e10*/  ISETP.LT.OR P6, PT, R66, 0x7a, P6 ;  /* 0x0000007a4200780c */ /* 0x000fc800037c1670 */
[----:B------:R-:W-:Y:S01]  /*10e20*/  FSEL R107, R107, -INF , !P6 ;  /* 0xff8000006b6b7808 */ /* 0x000fe20007000000 */
[----:B------:R-:W-:Y:S08]  /*10e30*/  @!P3 BRA `(.L_x_1664) ;  /* 0x000000000050b947 */ /* 0x000ff00003800000 */
[----:B------:R-:W-:Y:S01]  /*10e40*/  IADD3 R109, -R187, R189, R56 ;  /* 0x000000bdbb6d7210 */ /* 0x000fe20007ffe138 */
[----:B------:R-:W-:Y:S03]  /*10e50*/  BSSY B0, `(.L_x_1665) ;  /* 0x000000e000007945 */ /* 0x000fe60003800000 */
        /* <DEDUP_REMOVED lines=9> */
.L_x_1666:
[----:B------:R-:W-:-:S13]  /*10ef0*/  ISETP.NE.AND P6, PT, R7, 0x1, PT ;  /* 0x000000010700780c */ /* 0x000fda0003fc5270 */
[----:B------:R-:W0:Y:S02]  /*10f00*/  @P6 LDC.64 R8, c[0x0][0x9e8] ;  /* 0x00027a00ff086b82 */ /* 0x000e240000000a00 */
[----:B0-----:R-:W-:-:S05]  /*10f10*/  @P6 IMAD.HI.U32 R8, R109, R8, RZ ;  /* 0x000000086d086227 */ /* 0x001fca00078e00ff */
[----:B------:R-:W-:-:S07]  /*10f20*/  @P6 SHF.R.U32.HI R109, RZ, R9, R8 ;  /* 0x00000009ff6d6219 */ /* 0x000fce0000011608 */
.L_x_1667:
[----:B------:R-:W-:Y:S05]  /*10f30*/  BSYNC B0 ;  /* 0x0000000000007941 */ /* 0x000fea0003800000 */
.L_x_1665:
[----:B------:R-:W-:-:S04]  /*10f40*/  IMAD R109, R109, R7, -R58 ;  /* 0x000000076d6d7224 */ /* 0x000fc800078e0a3a */
[----:B------:R-:W-:-:S05]  /*10f50*/  IMAD.IADD R109, R109, 0x1, -R188 ;  /* 0x000000016d6d7824 */ /* 0x000fca00078e0abc */
[----:B------:R-:W-:Y:S02]  /*10f60*/  VIMNMX R46, R46, R109, !PT ;  /* 0x0000006d2e2e7248 */ /* 0x000fe40007fe0100 */
[----:B------:R-:W-:-:S07]  /*10f70*/  VIADDMNMX R4, R109, R7, R4, PT ;  /* 0x000000076d047246 */ /* 0x000fce0003800104 */
.L_x_1664:
[----:B------:R-:W-:Y:S01]  /*10f80*/  ISETP.GT.AND P4, PT, R46, 0x1, !P4 ;  /* 0x000000012e00780c */ /* 0x000fe20006784270 */
[----:B------:R-:W-:Y:S01]  /*10f90*/  ULDC UR6, c[0x0][0x988] ;  /* 0x0002620000067ab9 */ /* 0x000fe20000000800 */
[----:B------:R-:W-:Y:S02]  /*10fa0*/  ISETP.NE.AND P6, PT, R113, RZ, PT ;  /* 0x000000ff7100720c */ /* 0x000fe40003fc5270 */
        /* <DEDUP_REMOVED lines=38> */
[----:B------:R-:W-:Y:S02]  /*11210*/  ISETP.GT.AND P4, PT, R46, 0x19, !P6 ;  /* 0x000000192e00780c */ /* 0x000fe40007784270 */
[----:B------:R-:W-:-:S02]  /*11220*/  ISETP.NE.AND P6, PT, R115, RZ, PT ;  /* 0x000000ff7300720c */ /* 0x000fc40003fc5270 */
        /* <DEDUP_REMOVED lines=36> */
[----:B------:R-:W-:Y:S01]  /*11470*/  ISETP.GT.AND P5, PT, R46, 0x78, !P5 ;  /* 0x000000782e00780c */ /* 0x000fe20006fa4270 */
[----:B------:R-:W0:Y:S01]  /*11480*/  SHFL.BFLY PT, R8, R11, 0x2, 0x1f ;  /* 0x0c401f000b087f89 */ /* 0x000e2200000e0000 */
[----:B------:R-:W-:Y:S02]  /*11490*/  FSEL R27, R27, -INF , !P4 ;  /* 0xff8000001b1b7808 */ /* 0x000fe40006000000 */
[----:B------:R-:W-:Y:S02]  /*114a0*/  ISETP.NE.AND P4, PT, R92, RZ, PT ;  /* 0x000000ff5c00720c */ /* 0x000fe40003f85270 */
[----:B------:R-:W-:Y:S02]  /*114b0*/  ISETP.LT.OR P5, PT, R4, 0x79, P5 ;  /* 0x000000790400780c */ /* 0x000fe40002fa1670 */
[----:B------:R-:W-:-:S04]  /*114c0*/  ISETP.GT.AND P4, PT, R46, 0x31, !P4 ;  /* 0x000000312e00780c */ /* 0x000fc80006784270 */
[----:B------:R-:W-:-:S04]  /*114d0*/  ISETP.LT.OR P4, PT, R4, 0x32, P4 ;  /* 0x000000320400780c */ /* 0x000fc80002781670 */
[----:B------:R-:W-:Y:S02]  /*114e0*/  FSEL R115, R26, -INF , !P4 ;  /* 0xff8000001a737808 */ /* 0x000fe40006000000 */
[----:B------:R-:W-:-:S04]  /*114f0*/  ISETP.NE.AND P4, PT, R94, RZ, PT ;  /* 0x000000ff5e00720c */ /* 0x000fc80003f85270 */
[----:B------:R-:W-:Y:S02]  /*11500*/  ISETP.GT.AND P4, PT, R46, 0x38, !P4 ;  /* 0x000000382e00780c */ /* 0x000fe40006784270 */
[----:B0-----:R-:W-:Y:S02]  /*11510*/  FMNMX.FTZ R12, R11, R8, !PT ;  /* 0x000000080b0c7209 */ /* 0x001fe40007810000 */
[----:B------:R-:W-:-:S03]  /*11520*/  ISETP.LT.OR P4, PT, R4, 0x39, P4 ;  /* 0x000000390400780c */ /* 0x000fc60002781670 */
[----:B------:R-:W0:Y:S01]  /*11530*/  SHFL.BFLY PT, R139, R12, 0x1, 0x1f ;  /* 0x0c201f000c8b7f89 */ /* 0x000e2200000e0000 */
[----:B------:R-:W-:Y:S02]  /*11540*/  FSEL R29, R29, -INF , !P4 ;  /* 0xff8000001d1d7808 */ /* 0x000fe40006000000 */
[----:B------:R-:W-:-:S04]  /*11550*/  ISETP.NE.AND P4, PT, R96, RZ, PT ;  /* 0x000000ff6000720c */ /* 0x000fc80003f85270 */
[----:B------:R-:W-:-:S04]  /*11560*/  ISETP.GT.AND P4, PT, R46, 0x39, !P4 ;  /* 0x000000392e00780c */ /* 0x000fc80006784270 */
[----:B------:R-:W-:-:S04]  /*11570*/  ISETP.LT.OR P4, PT, R4, 0x3a, P4 ;  /* 0x0000003a0400780c */ /* 0x000fc80002781670 */
[----:B------:R-:W-:Y:S02]  /*11580*/  FSEL R113, R28, -INF , !P4 ;  /* 0xff8000001c717808 */ /* 0x000fe40006000000 */
[----:B------:R-:W-:-:S04]  /*11590*/  ISETP.NE.AND P4, PT, R98, RZ, PT ;  /* 0x000000ff6200720c */ /* 0x000fc80003f85270 */
[----:B------:R-:W-:Y:S02]  /*115a0*/  ISETP.GT.AND P4, PT, R46, 0x40, !P4 ;  /* 0x000000402e00780c */ /* 0x000fe40006784270 */
[----:B0-----:R-:W-:Y:S02]  /*115b0*/  FMNMX.FTZ R10, R12, R139, !PT ;  /* 0x0000008b0c0a7209 */ /* 0x001fe40007810000 */
        /* <DEDUP_REMOVED lines=10> */
[----:B------:R-:W-:Y:S01]  /*11660*/  ISETP.NE.AND P4, PT, R52, RZ, PT ;  /* 0x000000ff3400720c */ /* 0x000fe20003f85270 */
[----:B------:R-:W-:-:S03]  /*11670*/  IMAD.U32 R52, RZ, RZ, UR6 ;  /* 0x00000006ff347e24 */ /* 0x000fc6000f8e00ff */
[----:B------:R-:W-:Y:S01]  /*11680*/  ISETP.GT.AND P4, PT, R46, 0x49, !P4 ;  /* 0x000000492e00780c */ /* 0x000fe20006784270 */
[----:B------:R-:W-:-:S03]  /*11690*/  FMUL.FTZ R8, R10, R52 ;  /* 0x000000340a087220 */ /* 0x000fc60000410000 */
        /* <DEDUP_REMOVED lines=18> */
[----:B------:R-:W-:Y:S01]  /*117c0*/  ISETP.NE.AND P4, PT, R108, RZ, PT ;  /* 0x000000ff6c00720c */ /* 0x000fe20003f85270 */
[----:B------:R-:W0:Y:S03]  /*117d0*/  @P2 LDC R38, c[0x0][0x44c] ;  /* 0x00011300ff262b82 */ /* 0x000e260000000800 */
        /* <DEDUP_REMOVED lines=15> */
[----:B------:R-:W-:Y:S01]  /*118d0*/  FSEL R135, R42, -INF , !P4 ;  /* 0xff8000002a877808 */ /* 0x000fe20006000000 */
[----:B------:R-:W-:Y:S01]  /*118e0*/  IMAD.MOV.U32 R42, RZ, RZ, R193 ;  /* 0x000000ffff2a7224 */ /* 0x000fe200078e00c1 */
        /* <DEDUP_REMOVED lines=15> */
[----:B------:R-:W-:Y:S01]  /*119e0*/  FSEL R91, R30, -INF , !P5 ;  /* 0xff8000001e5b7808 */ /* 0x000fe20006800000 */
[-CC-:B------:R-:W-:Y:S01]  /*119f0*/  FFMA.FTZ R180, R48, R52.reuse, -R8.reuse ;  /* 0x0000003430b47223 */ /* 0x180fe20000010808 */
[----:B------:R-:W-:Y:S01]  /*11a00*/  FSEL R0, R0, -INF , !P4 ;  /* 0xff80000000007808 */ /* 0x000fe20006000000 */
[-CC-:B------:R-:W-:Y:S01]  /*11a10*/  FFMA.FTZ R73, R73, R52.reuse, -R8.reuse ;  /* 0x0000003449497223 */ /* 0x180fe20000010808 */
[----:B------:R-:W-:Y:S01]  /*11a20*/  ISETP.GT.AND P4, PT, R46, 0x79, !P6 ;  /* 0x000000792e00780c */ /* 0x000fe20007784270 */
[-CC-:B------:R-:W-:Y:S01]  /*11a30*/  FFMA.FTZ R75, R75, R52.reuse, -R8.reuse ;  /* 0x000000344b4b7223 */ /* 0x180fe20000010808 */
[----:B------:R-:W-:Y:S01]  /*11a40*/  FMNMX.FTZ R12, R0, R129, !PT ;  /* 0x00000081000c7209 */ /* 0x000fe20007810000 */
[----:B------:R-:W-:Y:S01]  /*11a50*/  MUFU.EX2 R180, R180 ;  /* 0x000000b400b47308 */ /* 0x000fe20000000800 */
[----:B------:R-:W-:Y:S01]  /*11a60*/  ISETP.LT.OR P4, PT, R4, 0x7a, P4 ;  /* 0x0000007a0400780c */ /* 0x000fe20002781670 */
[--C-:B------:R-:W-:Y:S01]  /*11a70*/  FFMA.FTZ R77, R77, R52, -R8.reuse ;  /* 0x000000344d4d7223 */ /* 0x100fe20000010808 */
[----:B------:R-:W-:Y:S01]  /*11a80*/  FMNMX.FTZ R12, R9, R12, !PT ;  /* 0x0000000c090c7209 */ /* 0x000fe20007810000 */
[-CC-:B------:R-:W-:Y:S01]  /*11a90*/  FFMA.FTZ R178, R95, R52.reuse, -R8.reuse ;  /* 0x000000345fb27223 */ /* 0x180fe20000010808 */
[----:B------:R-:W-:Y:S01]  /*11aa0*/  FSEL R93, R31, -INF , !P4 ;  /* 0xff8000001f5d7808 */ /* 0x000fe20006000000 */
[--C-:B------:R-:W-:Y:S01]  /*11ab0*/  FFMA.FTZ R79, R79, R52, -R8.reuse ;  /* 0x000000344f4f7223 */ /* 0x100fe20000010808 */
[----:B------:R-:W-:Y:S01]  /*11ac0*/  FMNMX.FTZ R12, R125, R12, !PT ;  /* 0x0000000c7d0c7209 */ /* 0x000fe20007810000 */
[----:B------:R-:W2:Y:S01]  /*11ad0*/  MUFU.EX2 R73, R73 ;  /* 0x0000004900497308 */ /* 0x000ea20000000800 */
[-CC-:B------:R-:W-:Y:S01]  /*11ae0*/  FFMA.FTZ R172, R97, R52.reuse, -R8.reuse ;  /* 0x0000003461ac7223 */ /* 0x180fe20000010808 */
[--C-:B------:R-:W-:Y:S01]  /*11af0*/  FFMA.FTZ R81, R81, R52, -R8.reuse ;  /* 0x0000003451517223 */ /* 0x100fe20000010808 */
[----:B------:R-:W-:Y:S01]  /*11b00*/  FMNMX.FTZ R12, R109, R12, !PT ;  /* 0x0000000c6d0c7209 */ /* 0x000fe20007810000 */
[-CC-:B------:R-:W-:Y:S01]  /*11b10*/  FFMA.FTZ R168, R85, R52.reuse, -R8.reuse ;  /* 0x0000003455a87223 */ /* 0x180fe20000010808 */
[-CC-:B------:R-:W-:Y:S01]  /*11b20*/  FFMA.FTZ R166, R49, R52.reuse, -R8.reuse ;  /* 0x0000003431a67223 */ /* 0x180fe20000010808 */
[--C-:B------:R-:W-:Y:S01]  /*11b30*/  FFMA.FTZ R174, R99, R52, -R8.reuse ;  /* 0x0000003463ae7223 */ /* 0x100fe20000010808 */
[----:B------:R-:W-:Y:S01]  /*11b40*/  FMNMX.FTZ R12, R123, R12, !PT ;  /* 0x0000000c7b0c7209 */ /* 0x000fe20007810000 */
[----:B------:R-:W3:Y:S01]  /*11b50*/  MUFU.EX2 R182, R182 ;  /* 0x000000b600b67308 */ /* 0x000ee20000000800 */
[-CC-:B------:R-:W-:Y:S01]  /*11b60*/  FFMA.FTZ R85, R87, R52.reuse, -R8.reuse ;  /* 0x0000003457557223 */ /* 0x180fe20000010808 */
        /* <DEDUP_REMOVED lines=27> */
[----:B------:R-:W-:-:S02]  /*11d20*/  FFMA.FTZ R47, R107, R52, -R8 ;  /* 0x000000346b2f7223 */ /* 0x000fc40000010808 */
[----:B------:R-:W-:Y:S01]  /*11d30*/  FMNMX.FTZ R12, R115, R12, !PT ;  /* 0x0000000c730c7209 */ /* 0x000fe20007810000 */
[----:B------:R-:W1:Y:S03]  /*11d40*/  MUFU.EX2 R178, R178 ;  /* 0x000000b200b27308 */ /* 0x000e660000000800 */
        /* <DEDUP_REMOVED lines=27> */
[----:B------:R-:W2:Y:S04]  /*11f00*/  SHFL.BFLY PT, R11, R12, 0x2, 0x1f ;  /* 0x0c401f000c0b7f89 */ /* 0x000ea800000e0000 */
[----:B------:R-:W-:Y:S08]  /*11f10*/  MUFU.EX2 R164, R164 ;  /* 0x000000a400a47308 */ /* 0x000ff00000000800 */
[----:B------:R-:W-:Y:S08]  /*11f20*/  MUFU.EX2 R89, R89 ;  /* 0x0000005900597308 */ /* 0x000ff00000000800 */
[----:B------:R-:W-:Y:S01]  /*11f30*/  MUFU.EX2 R166, R166 ;  /* 0x000000a600a67308 */ /* 0x000fe20000000800 */
[----:B--2---:R-:W-:-:S07]  /*11f40*/  FMNMX.FTZ R4, R12, R11, !PT ;  /* 0x0000000b0c047209 */ /* 0x004fce0007810000 */
[----:B------:R-:W-:Y:S01]  /*11f50*/  MUFU.EX2 R31, R31 ;  /* 0x0000001f001f7308 */ /* 0x000fe20000000800 */
[----:B------:R-:W2:Y:S07]  /*11f60*/  SHFL.BFLY PT, R11, R4, 0x1, 0x1f ;  /* 0x0c201f00040b7f89 */ /* 0x000eae00000e0000 */
[----:B------:R-:W-:Y:S08]  /*11f70*/  MUFU.EX2 R160, R160 ;  /* 0x000000a000a07308 */ /* 0x000ff00000000800 */
[----:B------:R-:W-:Y:S08]  /*11f80*/  MUFU.EX2 R49, R49 ;  /* 0x0000003100317308 */ /* 0x000ff00000000800 */
[----:B------:R-:W-:Y:S01]  /*11f90*/  MUFU.EX2 R162, R162 ;  /* 0x000000a200a27308 */ /* 0x000fe20000000800 */
[----:B--2---:R-:W-:-:S04]  /*11fa0*/  FMNMX.FTZ R11, R4, R11, !PT ;  /* 0x0000000b040b7209 */ /* 0x004fc80007810000 */
[C---:B------:R-:W-:Y:S01]  /*11fb0*/  FSETP.NEU.FTZ.AND P4, PT, R11.reuse, -INF , PT ;  /* 0xff8000000b00780b */ /* 0x040fe20003f9d000 */
[----:B------:R-:W-:Y:S02]  /*11fc0*/  FMUL.FTZ R26, R11, R52 ;  /* 0x000000340b1a7220 */ /* 0x000fe40000410000 */
[----:B------:R-:W-:Y:S03]  /*11fd0*/  MUFU.EX2 R51, R51 ;  /* 0x0000003300337308 */ /* 0x000fe60000000800 */
[----:B------:R-:W-:-:S05]  /*11fe0*/  FSEL R26, R26, RZ, P4 ;  /* 0x000000ff1a1a7208 */ /* 0x000fca0002000000 */
[-CC-:B------:R-:W-:Y:S01]  /*11ff0*/  FFMA.FTZ R181, R0, R52.reuse, -R26.reuse ;  /* 0x0000003400b57223 */ /* 0x180fe2000001081a */
[-CC-:B------:R-:W-:Y:S01]  /*12000*/  FFMA.FTZ R0, R129, R52.reuse, -R26.reuse ;  /* 0x0000003481007223 */ /* 0x180fe2000001081a */
[-CC-:B------:R-:W-:Y:S01]  /*12010*/  FFMA.FTZ R183, R9, R52.reuse, -R26.reuse ;  /* 0x0000003409b77223 */ /* 0x180fe2000001081a */
[----:B------:R-:W-:Y:S01]  /*12020*/  FADD.FTZ R9, R180, R73 ;  /* 0x00000049b4097221 */ /* 0x000fe20000010000 */
[-CC-:B------:R-:W-:Y:S01]  /*12030*/  FFMA.FTZ R4, R125, R52.reuse, -R26.reuse ;  /* 0x000000347d047223 */ /* 0x180fe2000001081a */
[-CC-:B------:R-:W-:Y:S01]  /*12040*/  FFMA.FTZ R177, R109, R52.reuse, -R26.reuse ;  /* 0x000000346db17223 */ /* 0x180fe2000001081a */
[----:B------:R-:W-:Y:S01]  /*12050*/  MUFU.EX2 R181, R181 ;  /* 0x000000b500b57308 */ /* 0x000fe20000000800 */
[----:B---3--:R-:W-:Y:S01]  /*12060*/  FADD.FTZ R30, R182, R9 ;  /* 0x00000009b61e7221 */ /* 0x008fe20000010000 */
[-CC-:B------:R-:W-:Y:S01]  /*12070*/  FFMA.FTZ R8, R123, R52.reuse, -R26.reuse ;  /* 0x000000347b087223 */ /* 0x180fe2000001081a */
[-CC-:B------:R-:W-:Y:S01]  /*12080*/  FFMA.FTZ R179, R13, R52.reuse, -R26.reuse ;  /* 0x000000340db37223 */ /* 0x180fe2000001081a */
[-C--:B------:R-:W-:Y:S01]  /*12090*/  FFMA.FTZ R12, R121, R52.reuse, -R26 ;  /* 0x00000034790c7223 */ /* 0x080fe2000001081a */
[----:B----4-:R-:W-:Y:S01]  /*120a0*/  FADD.FTZ R9, R75, R30 ;  /* 0x0000001e4b097221 */ /* 0x010fe20000010000 */
[-CC-:B------:R-:W-:Y:S01]  /*120b0*/  FFMA.FTZ R173, R21, R52.reuse, -R26.reuse ;  /* 0x0000003415ad7223 */ /* 0x180fe2000001081a */
[-CC-:B------:R-:W-:Y:S01]  /*120c0*/  FFMA.FTZ R14, R119, R52.reuse, -R26.reuse ;  /* 0x00000034770e7223 */ /* 0x180fe2000001081a */
[----:B------:R-:W2:Y:S01]  /*120d0*/  MUFU.EX2 R0, R0 ;  /* 0x0000000000007308 */ /* 0x000ea20000000800 */
[----:B-----5:R-:W-:Y:S01]  /*120e0*/  FADD.FTZ R32, R176, R9 ;  /* 0x00000009b0207221 */ /* 0x020fe20000010000 */
[-CC-:B------:R-:W-:Y:S01]  /*120f0*/  FFMA.FTZ R175, R25, R52.reuse, -R26.reuse ;  /* 0x0000003419af7223 */ /* 0x180fe2000001081a */
[-CC-:B------:R-:W-:Y:S01]  /*12100*/  FFMA.FTZ R20, R117, R52.reuse, -R26.reuse ;  /* 0x0000003475147223 */ /* 0x180fe2000001081a */
[-C--:B------:R-:W-:Y:S01]  /*12110*/  FFMA.FTZ R169, R27, R52.reuse, -R26 ;  /* 0x000000341ba97223 */ /* 0x080fe2000001081a */
[----:B0-----:R-:W-:Y:S01]  /*12120*/  FADD.FTZ R9, R77, R32 ;  /* 0x000000204d097221 */ /* 0x001fe20000010000 */
[-CC-:B------:R-:W-:Y:S01]  /*12130*/  FFMA.FTZ R24, R115, R52.reuse, -R26.reuse ;  /* 0x0000003473187223 */ /* 0x180fe2000001081a */
[-CC-:B------:R-:W-:Y:S01]  /*12140*/  FFMA.FTZ R171, R29, R52.reuse, -R26.reuse ;  /* 0x000000341dab7223 */ /* 0x180fe2000001081a */
[----:B------:R-:W0:Y:S01]  /*12150*/  MUFU.EX2 R183, R183 ;  /* 0x000000b700b77308 */ /* 0x000e220000000800 */
[----:B-1----:R-:W-:Y:S01]  /*12160*/  FADD.FTZ R32, R178, R9 ;  /* 0x00000009b2207221 */ /* 0x002fe20000010000 */
[-CC-:B------:R-:W-:Y:S01]  /*12170*/  FFMA.FTZ R28, R113, R52.reuse, -R26.reuse ;  /* 0x00000034711c7223 */ /* 0x180fe2000001081a */
[-CC-:B------:R-:W-:Y:S01]  /*12180*/  FFMA.FTZ R165, R111, R52.reuse, -R26.reuse ;  /* 0x000000346fa57223 */ /* 0x180fe2000001081a */
[-C--:B------:R-:W-:Y:S01]  /*12190*/  FFMA.FTZ R30, R15, R52.reuse, -R26 ;  /* 0x000000340f1e7223 */ /* 0x080fe2000001081a */
[----:B------:R-:W-:Y:S01]  /*121a0*/  FADD.FTZ R13, R79, R32 ;  /* 0x000000204f0d7221 */ /* 0x000fe20000010000 */
[-CC-:B------:R-:W-:Y:S01]  /*121b0*/  FFMA.FTZ R167, R35, R52.reuse, -R26.reuse ;  /* 0x0000003423a77223 */ /* 0x180fe2000001081a */
[-C--:B------:R-:W-:Y:S01]  /*121c0*/  FFMA.FTZ R32, R33, R52.reuse, -R26 ;  /* 0x0000003421207223 */ /* 0x080fe2000001081a */
[----:B------:R-:W1:Y:S01]  /*121d0*/  MUFU.EX2 R4, R4 ;  /* 0x0000000400047308 */ /* 0x000e620000000800 */
[----:B--2---:R-:W-:Y:S01]  /*121e0*/  FADD.FTZ R34, R181, R0 ;  /* 0x00000000b5227221 */ /* 0x004fe20000010000 */
[----:B------:R-:W-:Y:S01]  /*121f0*/  FADD.FTZ R36, R172, R13 ;  /* 0x0000000dac247221 */ /* 0x000fe20000010000 */
[-CC-:B------:R-:W-:Y:S01]  /*12200*/  FFMA.FTZ R161, R37, R52.reuse, -R26.reuse ;  /* 0x0000003425a17223 */ /* 0x180fe2000001081a */
[-CC-:B------:R-:W-:Y:S01]  /*12210*/  FFMA.FTZ R163, R39, R52.reuse, -R26.reuse ;  /* 0x0000003427a37223 */ /* 0x180fe2000001081a */
[-C--:B------:R-:W-:Y:S01]  /*12220*/  FFMA.FTZ R41, R41, R52.reuse, -R26 ;  /* 0x0000003429297223 */ /* 0x080fe2000001081a */
[----:B------:R-:W-:Y:S01]  /*12230*/  FADD.FTZ R13, R81, R36 ;  /* 0x00000024510d7221 */ /* 0x000fe20000010000 */
[-C--:B------:R-:W-:Y:S01]  /*12240*/  FFMA.FTZ R133, R133, R52.reuse, -R26 ;  /* 0x0000003485857223 */ /* 0x080fe2000001081a */
[----:B------:R-:W2:Y:S01]  /*12250*/  MUFU.EX2 R177, R177 ;  /* 0x000000b100b17308 */ /* 0x000ea20000000800 */
        /* <DEDUP_REMOVED lines=8> */
[C---:B-1----:R-:W-:Y:S01]  /*122e0*/  FADD.FTZ R34, R4.reuse, R9 ;  /* 0x0000000904227221 */ /* 0x042fe20000010000 */
[----:B------:R-:W-:-:S02]  /*122f0*/  F2FP.BF16.F32.PACK_AB R183, R4, R183 ;  /* 0x000000b704b7723e */ /* 0x000fc400000010ff */
[----:B------:R-:W-:Y:S02]  /*12300*/  F2FP.BF16.F32.PACK_AB R181, R0, R181 ;  /* 0x000000b500b5723e */ /* 0x000fe400000010ff */
[----:B------:R-:W-:Y:S02]  /*12310*/  F2FP.BF16.F32.PACK_AB R180, R73, R180 ;  /* 0x000000b449b4723e */ /* 0x000fe400000010ff */
[----:B------:R-:W1:Y:S01]  /*12320*/  MUFU.EX2 R179, R179 ;  /* 0x000000b300b37308 */ /* 0x000e620000000800 */
[----:B--2---:R-:W-:Y:S01]  /*12330*/  FADD.FTZ R9, R177, R34 ;  /* 0x00000022b1097221 */ /* 0x004fe20000010000 */
[----:B------:R-:W-:Y:S01]  /*12340*/  FADD.FTZ R34, R174, R13 ;  /* 0x0000000dae227221 */ /* 0x000fe20000010000 */
[----:B------:R-:W-:Y:S01]  /*12350*/  @P2 IMAD.HI.U32 R13, R193, R38, RZ ;  /* 0x00000026c10d2227 */ /* 0x000fe200078e00ff */
[----:B------:R-:W-:Y:S02]  /*12360*/  F2FP.BF16.F32.PACK_AB R182, R75, R182 ;  /* 0x000000b64bb6723e */ /* 0x000fe400000010ff */
[----:B------:R-:W-:-:S02]  /*12370*/  F2FP.BF16.F32.PACK_AB R176, R77, R176 ;  /* 0x000000b04db0723e */ /* 0x000fc400000010ff */
[----:B------:R-:W2:Y:S01]  /*12380*/  MUFU.EX2 R12, R12 ;  /* 0x0000000c000c7308 */ /* 0x000ea20000000800 */
[----:B0-----:R-:W-:Y:S01]  /*12390*/  FADD.FTZ R36, R8, R9 ;  /* 0x0000000908247221 */ /* 0x001fe20000010000 */
[----:B------:R-:W-:Y:S01]  /*123a0*/  FADD.FTZ R9, R83, R34 ;  /* 0x0000002253097221 */ /* 0x000fe20000010000 */
[----:B------:R-:W-:Y:S01]  /*123b0*/  FFMA.FTZ R34, R3, R52, -R26 ;  /* 0x0000003403227223 */ /* 0x000fe2000001081a */
[----:B------:R-:W-:Y:S02]  /*123c0*/  @P2 SHF.R.U32.HI R42, RZ, R40, R13 ;  /* 0x00000028ff2a2219 */ /* 0x000fe4000001160d */
[----:B------:R-:W-:Y:S01]  /*123d0*/  FADD.FTZ R38, R168, R9 ;  /* 0x00000009a8267221 */ /* 0x000fe20000010000 */
[----:B------:R-:W-:Y:S01]  /*123e0*/  F2FP.BF16.F32.PACK_AB R178, R79, R178 ;  /* 0x000000b24fb2723e */ /* 0x000fe200000010ff */
[----:B------:R-:W0:Y:S01]  /*123f0*/  MUFU.EX2 R173, R173 ;  /* 0x000000ad00ad7308 */ /* 0x000e220000000800 */
[----:B-1----:R-:W-:Y:S01]  /*12400*/  FADD.FTZ R3, R179, R36 ;  /* 0x00000024b3037221 */ /* 0x002fe20000010000 */
[----:B------:R-:W-:Y:S01]  /*12410*/  FADD.FTZ R9, R85, R38 ;  /* 0x0000002655097221 */ /* 0x000fe20000010000 */
[----:B------:R-:W-:Y:S01]  /*12420*/  IMAD.IADD R127, R127, 0x1, R42 ;  /* 0x000000017f7f7824 */ /* 0x000fe200078e022a */
[----:B------:R-:W-:-:S02]  /*12430*/  F2FP.BF16.F32.PACK_AB R172, R81, R172 ;  /* 0x000000ac51ac723e */ /* 0x000fc400000010ff */
[----:B------:R-:W-:Y:S01]  /*12440*/  FADD.FTZ R40, R170, R9 ;  /* 0x00000009aa287221 */ /* 0x000fe20000010000 */
[----:B------:R-:W-:Y:S01]  /*12450*/  F2FP.BF16.F32.PACK_AB R174, R83, R174 ;  /* 0x000000ae53ae723e */ /* 0x000fe200000010ff */
[----:B------:R-:W1:Y:S01]  /*12460*/  MUFU.EX2 R14, R14 ;  /* 0x0000000e000e7308 */ /* 0x000e620000000800 */
[----:B--2---:R-:W-:Y:S01]  /*12470*/  FADD.FTZ R36, R12, R3 ;  /* 0x000000030c247221 */ /* 0x004fe20000010000 */
[----:B------:R-:W-:Y:S01]  /*12480*/  FADD.FTZ R9, R87, R40 ;  /* 0x0000002857097221 */ /* 0x000fe20000010000 */
[----:B------:R-:W-:Y:S01]  /*12490*/  F2FP.BF16.F32.PACK_AB R168, R85, R168 ;  /* 0x000000a855a8723e */ /* 0x000fe200000010ff */
[----:B------:R-:W-:Y:S01]  /*124a0*/  IMAD.IADD R6, R127, 0x1, R6 ;  /* 0x000000017f067824 */ /* 0x000fe200078e0206 */
[----:B------:R-:W-:Y:S01]  /*124b0*/  F2FP.BF16.F32.PACK_AB R170, R87, R170 ;  /* 0x000000aa57aa723e */ /* 0x000fe200000010ff */
[----:B------:R-:W-:Y:S01]  /*124c0*/  FADD.FTZ R40, R164, R9 ;  /* 0x00000009a4287221 */ /* 0x000fe20000010000 */
[----:B------:R-:W-:Y:S01]  /*124d0*/  F2FP.BF16.F32.PACK_AB R164, R89, R164 ;  /* 0x000000a459a4723e */ /* 0x000fe200000010ff */
[----:B------:R-:W2:Y:S01]  /*124e0*/  MUFU.EX2 R175, R175 ;  /* 0x000000af00af7308 */ /* 0x000ea20000000800 */
[----:B0-----:R-:W-:Y:S01]  /*124f0*/  FADD.FTZ R3, R173, R36 ;  /* 0x00000024ad037221 */ /* 0x001fe20000010000 */
[----:B------:R-:W-:Y:S01]  /*12500*/  FADD.FTZ R9, R89, R40 ;  /* 0x0000002859097221 */ /* 0x000fe20000010000 */
[----:B------:R-:W-:Y:S01]  /*12510*/  FFMA.FTZ R36, R131, R52, -R26 ;  /* 0x0000003483247223 */ /* 0x000fe2000001081a */
[----:B------:R-:W-:-:S02]  /*12520*/  F2FP.BF16.F32.PACK_AB R177, R8, R177 ;  /* 0x000000b108b1723e */ /* 0x000fc400000010ff */
[----:B------:R-:W-:Y:S01]  /*12530*/  FADD.FTZ R40, R166, R9 ;  /* 0x00000009a6287221 */ /* 0x000fe20000010000 */
[C---:B------:R-:W-:Y:S01]  /*12540*/  F2FP.BF16.F32.PACK_AB R166, R31.reuse, R166 ;  /* 0x000000a61fa6723e */ /* 0x040fe200000010ff */
[----:B------:R-:W0:Y:S01]  /*12550*/  MUFU.EX2 R20, R20 ;  /* 0x0000001400147308 */ /* 0x000e220000000800 */
[----:B-1----:R-:W-:Y:S01]  /*12560*/  FADD.FTZ R38, R14, R3 ;  /* 0x000000030e267221 */ /* 0x002fe20000010000 */
[----:B------:R-:W-:Y:S01]  /*12570*/  FADD.FTZ R9, R31, R40 ;  /* 0x000000281f097221 */ /* 0x000fe20000010000 */
[----:B------:R-:W-:Y:S02]  /*12580*/  F2FP.BF16.F32.PACK_AB R179, R12, R179 ;  /* 0x000000b30cb3723e */ /* 0x000fe400000010ff */
[----:B------:R-:W-:Y:S01]  /*12590*/  F2FP.BF16.F32.PACK_AB R173, R14, R173 ;  /* 0x000000ad0ead723e */ /* 0x000fe200000010ff */
[----:B------:R-:W-:Y:S01]  /*125a0*/  FADD.FTZ R40, R160, R9 ;  /* 0x00000009a0287221 */ /* 0x000fe20000010000 */
[----:B------:R-:W-:Y:S01]  /*125b0*/  F2FP.BF16.F32.PACK_AB R160, R49, R160 ;  /* 0x000000a031a0723e */ /* 0x000fe200000010ff */
[----:B------:R-:W1:Y:S01]  /*125c0*/  MUFU.EX2 R169, R169 ;  /* 0x000000a900a97308 */ /* 0x000e620000000800 */
[----:B--2---:R-:W-:Y:S01]  /*125d0*/  FADD.FTZ R3, R175, R38 ;  /* 0x00000026af037221 */ /* 0x004fe20000010000 */
[----:B------:R-:W-:-:S04]  /*125e0*/  FADD.FTZ R9, R49, R40 ;  /* 0x0000002831097221 */ /* 0x000fc80000010000 */
[----:B------:R-:W-:Y:S01]  /*125f0*/  FADD.FTZ R40, R162, R9 ;  /* 0x00000009a2287221 */ /* 0x000fe20000010000 */
[C---:B------:R-:W-:Y:S01]  /*12600*/  F2FP.BF16.F32.PACK_AB R162, R51.reuse, R162 ;  /* 0x000000a233a2723e */ /* 0x040fe200000010ff */
[----:B------:R-:W2:Y:S01]  /*12610*/  MUFU.EX2 R24, R24 ;  /* 0x0000001800187308 */ /* 0x000ea20000000800 */
[C---:B0-----:R-:W-:Y:S01]  /*12620*/  FADD.FTZ R38, R20.reuse, R3 ;  /* 0x0000000314267221 */ /* 0x041fe20000010000 */
[----:B------:R-:W-:Y:S01]  /*12630*/  FADD.FTZ R9, R51, R40 ;  /* 0x0000002833097221 */ /* 0x000fe20000010000 */
[----:B------:R-:W-:-:S05]  /*12640*/  F2FP.BF16.F32.PACK_AB R175, R20, R175 ;  /* 0x000000af14af723e */ /* 0x000fca00000010ff */
        /* <DEDUP_REMOVED lines=43> */
[----:B0-----:R-:W-:-:S07]  /*12900*/  FADD.FTZ R3, R41, R42 ;  /* 0x0000002a29037221 */ /* 0x001fce0000010000 */
[----:B------:R-:W0:Y:S01]  /*12910*/  MUFU.EX2 R154, R154 ;  /* 0x0000009a009a7308 */ /* 0x000e220000000800 */
[C---:B-1----:R-:W-:Y:S01]  /*12920*/  FADD.FTZ R9, R57.reuse, R44 ;  /* 0x0000002c39097221 */ /* 0x042fe20000010000 */
[----:B------:R-:W-:-:S06]  /*12930*/  F2FP.BF16.F32.PACK_AB R152, R57, R152 ;  /* 0x000000983998723e */ /* 0x000fcc00000010ff */
        /* <DEDUP_REMOVED lines=16> */
[----:B--2---:R-:W-:-:S04]  /*12a40*/  FADD.FTZ R9, R91, R0 ;  /* 0x000000005b097221 */ /* 0x004fc80000010000 */
[C---:B0-----:R-:W-:Y:S01]  /*12a50*/  FADD.FTZ R0, R4.reuse, R9 ;  /* 0x0000000904007221 */ /* 0x041fe20000010000 */
[----:B------:R-:W-:Y:S01]  /*12a60*/  F2FP.BF16.F32.PACK_AB R155, R4, R91 ;  /* 0x0000005b049b723e */ /* 0x000fe200000010ff */
[----:B------:R-:W-:Y:S02]  /*12a70*/  VIADD R4, R88, 0xfffffffe ;  /* 0xfffffffe58047836 */ /* 0x000fe40000000000 */
[C---:B-1----:R-:W-:Y:S01]  /*12a80*/  FADD.FTZ R3, R47.reuse, R44 ;  /* 0x0000002c2f037221 */ /* 0x042fe20000010000 */
[----:B------:R-:W-:Y:S01]  /*12a90*/  F2FP.BF16.F32.PACK_AB R154, R47, R154 ;  /* 0x0000009a2f9a723e */ /* 0x000fe200000010ff */
        /* <DEDUP_REMOVED lines=12> */
.L_x_1670:
[----:B------:R-:W-:-:S13]  /*12b60*/  ISETP.NE.AND P4, PT, R7, 0x1, PT ;  /* 0x000000010700780c */ /* 0x000fda0003f85270 */
[----:B------:R-:W0:Y:S02]  /*12b70*/  @P4 LDC.64 R12, c[0x0][0x9e8] ;  /* 0x00027a00ff0c4b82 */ /* 0x000e240000000a00 */
[----:B0-----:R-:W-:-:S05]  /*12b80*/  @P4 IMAD.HI.U32 R12, R8, R12, RZ ;  /* 0x0000000c080c4227 */ /* 0x001fca00078e00ff */
[----:B------:R-:W-:-:S07]  /*12b90*/  @P4 SHF.R.U32.HI R8, RZ, R13, R12 ;  /* 0x0000000dff084219 */ /* 0x000fce000001160c */
.L_x_1671:
[----:B------:R-:W-:Y:S05]  /*12ba0*/  BSYNC B0 ;  /* 0x0000000000007941 */ /* 0x000fea0003800000 */
.L_x_1669:
[----:B------:R-:W-:-:S05]  /*12bb0*/  IMAD R7, R8, R7, R7 ;  /* 0x0000000708077224 */ /* 0x000fca00078e0207 */
[----:B------:R-:W-:-:S07]  /*12bc0*/  VIMNMX R6, R6, R7, PT ;  /* 0x0000000706067248 */ /* 0x000fce0003fe0100 */
.L_x_1668:
[----:B------:R-:W-:Y:S01]  /*12bd0*/  SHF.R.S32.HI R7, RZ, 0x1f, R6 ;  /* 0x0000001fff077819 */ /* 0x000fe20000011406 */
[----:B------:R-:W-:Y:S01]  /*12be0*/  ULDC UR44, c[0x0][0x9e4] ;  /* 0x00027900002c7ab9 */ /* 0x000fe20000000800 */
[----:B------:R-:W-:Y:S01]  /*12bf0*/  ULDC UR43, c[0x0][0x9e4] ;  /* 0x00027900002b7ab9 */ /* 0x000fe20000000800 */
[----:B------:R-:W-:Y:S01]  /*12c00*/  ULDC UR46, c[0x0][0x9d8] ;  /* 0x00027600002e7ab9 */ /* 0x000fe20000000800 */
[----:B------:R-:W-:Y:S01]  /*12c10*/  LEA.HI R7, R7, R6, RZ, 0x7 ;  /* 0x0000000607077211 */ /* 0x000fe200078f38ff */
[----:B------:R-:W-:Y:S01]  /*12c20*/  ULDC UR49, c[0x0][0x9d8] ;  /* 0x0002760000317ab9 */ /* 0x000fe20000000800 */
[----:B------:R-:W-:Y:S01]  /*12c30*/  ULDC UR47, c[0x0][0x9d8] ;  /* 0x00027600002f7ab9 */ /* 0x000fe20000000800 */
[----:B------:R-:W-:Y:S01]  /*12c40*/  ULDC UR48, c[0x0][0x9e0] ;  /* 0x0002780000307ab9 */ /* 0x000fe20000000800 */
[----:B------:R-:W-:Y:S01]  /*12c50*/  SHF.R.S32.HI R12, RZ, 0x7, R7 ;  /* 0x00000007ff0c7819 */ /* 0x000fe20000011407 */
[----:B------:R-:W-:Y:S01]  /*12c60*/  ULDC UR45, c[0x0][0x9e0] ;  /* 0x00027800002d7ab9 */ /* 0x000fe20000000800 */
[----:B------:R-:W-:-:S02]  /*12c70*/  CS2R R150, SRZ ;  /* 0x0000000000967805 */ /* 0x000fc4000001ff00 */
[----:B------:R-:W-:Y:S02]  /*12c80*/  CS2R R148, SRZ ;  /* 0x0000000000947805 */ /* 0x000fe4000001ff00 */
[----:B------:R-:W-:Y:S02]  /*12c90*/  VIMNMX R12, R195, R12, !PT ;  /* 0x0000000cc30c7248 */ /* 0x000fe40007fe0100 */
[----:B------:R-:W-:Y:S02]  /*12ca0*/  CS2R R146, SRZ ;  /* 0x0000000000927805 */ /* 0x000fe4000001ff00 */
[----:B------:R-:W-:Y:S02]  /*12cb0*/  CS2R R144, SRZ ;  /* 0x0000000000907805 */ /* 0x000fe4000001ff00 */
[----:B------:R-:W-:Y:S02]  /*12cc0*/  CS2R R142, SRZ ;  /* 0x00000000008e7805 */ /* 0x000fe4000001ff00 */
[----:B------:R-:W-:-:S02]  /*12cd0*/  ISETP.GE.AND P4, PT, R4, R12, PT ;  /* 0x0000000c0400720c */ /* 0x000fc40003f86270 */
        /* <DEDUP_REMOVED lines=27> */
[----:B------:R-:W-:Y:S06]  /*12e90*/  @!P4 BRA `(.L_x_1672) ;  /* 0x00000038008cc947 */ /* 0x000fec0003800000 */
[----:B------:R-:W-:-:S07]  /*12ea0*/  IMAD.MOV.U32 R151, RZ, RZ, RZ ;  /* 0x000000ffff977224 */ /* 0x000fce00078e00ff */
.L_x_1690:
[----:B------:R-:W-:Y:S01]  /*12eb0*/  VIADD R13, R22, 0x1 ;  /* 0x00000001160d7836 */ /* 0x000fe20000000000 */
[----:B------:R-:W-:Y:S05]  /*12ec0*/  YIELD ;  /* 0x0000000000007946 */ /* 0x000fea0003800000 */
[----:B------:R-:W-:-:S04]  /*12ed0*/  ISETP.NE.AND P4, PT, R13, 0x2, PT ;  /* 0x000000020d00780c */ /* 0x000fc80003f85270 */
[----:B------:R-:W-:Y:S02]  /*12ee0*/  SEL R7, RZ, 0x1, P4 ;  /* 0x00000001ff077807 */ /* 0x000fe40002000000 */
[----:B------:R-:W-:Y:S02]  /*12ef0*/  SEL R13, R13, RZ, P4 ;  /* 0x000000ff0d0d7207 */ /* 0x000fe40002000000 */
[----:B------:R-:W-:Y:S02]  /*12f00*/  ISETP.NE.AND P4, PT, R194, RZ, PT ;  /* 0x000000ffc200720c */ /* 0x000fe40003f85270 */
[----:B------:R-:W-:-:S11]  /*12f10*/  LOP3.LUT R14, R186, R7, RZ, 0x3c, !PT ;  /* 0x00000007ba0e7212 */ /* 0x000fd600078e3cff */
[----:B------:R-:W-:Y:S05]  /*12f20*/  @P4 BRA `(.L_x_1673) ;  /* 0x0000000000304947 */ /* 0x000fea0003800000 */
[----:B------:R-:W-:Y:S05]  /*12f30*/  @!P0 BRA `(.L_x_1674) ;  /* 0x0000000000048947 */ /* 0x000fea0003800000 */
[----:B------:R-:W-:Y:S01]  /*12f40*/  BPT.TRAP 0x1 ;  /* 0x000000040000795c */ /* 0x000fe20000300000 */
.L_x_1674:
[----:B------:R-:W-:Y:S01]  /*12f50*/  IMAD R7, R13, 0x8, R2 ;  /* 0x000000080d077824 */ /* 0x000fe200078e0202 */
[----:B------:R-:W-:-:S04]  /*12f60*/  SHF.L.U32 R6, R14, 0x1f, RZ ;  /* 0x0000001f0e067819 */ /* 0x000fc800000006ff */
[----:B------:R0:W1:Y:S01]  /*12f70*/  SYNCS.PHASECHK.TRANS64.TRYWAIT P5, [R7+URZ+0x28830], R6 ;  /* 0x02883006070075a7 */ /* 0x00006200080a017f */
[----:B------:R-:W-:Y:S05]  /*12f80*/  @!P0 BRA `(.L_x_1675) ;  /* 0x0000000000048947 */ /* 0x000fea0003800000 */
[----:B------:R-:W-:Y:S01]  /*12f90*/  BPT.TRAP 0x1 ;  /* 0x000000040000795c */ /* 0x000fe20000300000 */
.L_x_1675:
[----:B------:R-:W-:Y:S04]  /*12fa0*/  BSSY B0, `(.L_x_1673) ;  /* 0x0000004000007945 */ /* 0x000fe80003800000 */
[----:B-1----:R-:W-:Y:S05]  /*12fb0*/  @P5 BRA `(.L_x_1676) ;  /* 0x0000000000085947 */ /* 0x002fea0003800000 */
[----:B------:R-:W1:Y:S02]  /*12fc0*/  SYNCS.PHASECHK.TRANS64.TRYWAIT P5, [R7+URZ+0x28830], R6 ;  /* 0x02883006070075a7 */ /* 0x000e6400080a017f */
[----:B-1----:R-:W-:Y:S05]  /*12fd0*/  @!P5 BRA `(.L_x_1677) ;  /* 0x000001780074d947 */ /* 0x002fea0003800000 */
.L_x_1676:
[----:B------:R-:W-:Y:S05]  /*12fe0*/  BSYNC B0 ;  /* 0x0000000000007941 */ /* 0x000fea0003800000 */
.L_x_1673:
[----:B------:R-:W2:Y:S01]  /*12ff0*/  S2R R8, SR_TID.X ;  /* 0x0000000000087919 */ /* 0x000ea20000002100 */
[----:B------:R-:W-:Y:S05]  /*13000*/  WARPSYNC.ALL ;  /* 0x0000000000007948 */ /* 0x000fea0003800000 */
[----:B01----:R-:W-:Y:S02]  /*13010*/  IMAD R6, R13, 0x800, R5 ;  /* 0x000008000d067824 */ /* 0x003fe400078e0205 */
[----:B------:R-:W-:Y:S02]  /*13020*/  IMAD.MOV.U32 R7, RZ, RZ, 0x40000040 ;  /* 0x40000040ff077424 */ /* 0x000fe400078e00ff */
[C---:B------:R-:W-:Y:S01]  /*13030*/  VIADD R24, R6.reuse, 0x4 ;  /* 0x0000000406187836 */ /* 0x040fe20000000000 */
[C---:B------:R-:W-:Y:S01]  /*13040*/  R2UR UR14, R6.reuse ;  /* 0x00000000060e72ca */ /* 0x040fe200000e0000 */
[----:B------:R-:W-:Y:S01]  /*13050*/  IMAD.MOV.U32 R25, RZ, RZ, 0x40000040 ;  /* 0x40000040ff197424 */ /* 0x000fe200078e00ff */
[----:B------:R-:W-:Y:S01]  /*13060*/  R2UR UR15, R7 ;  /* 0x00000000070f72ca */ /* 0x000fe200000e0000 */
[----:B------:R-:W-:Y:S01]  /*13070*/  VIADD R20, R6, 0x2 ;  /* 0x0000000206147836 */ /* 0x000fe20000000000 */
[----:B------:R-:W-:Y:S01]  /*13080*/  R2UR UR6, R24 ;  /* 0x00000000180672ca */ /* 0x000fe200000e0000 */
[----:B------:R-:W-:Y:S01]  /*13090*/  VIADD R24, R6, 0x404 ;  /* 0x0000040406187836 */ /* 0x000fe20000000000 */
[C---:B------:R-:W-:Y:S01]  /*130a0*/  R2UR UR7, R25.reuse ;  /* 0x00000000190772ca */ /* 0x040fe200000e0000 */
[----:B------:R-:W-:Y:S01]  /*130b0*/  IMAD.MOV.U32 R21, RZ, RZ, 0x40000040 ;  /* 0x40000040ff157424 */ /* 0x000fe200078e00ff */
[----:B------:R-:W-:Y:S01]  /*130c0*/  R2UR UR31, R25 ;  /* 0x00000000191f72ca */ /* 0x000fe200000e0000 */
[----:B------:R-:W-:Y:S01]  /*130d0*/  IMAD.MOV.U32 R9, RZ, RZ, 0x40000040 ;  /* 0x40000040ff097424 */ /* 0x000fe200078e00ff */
[----:B------:R-:W-:-:S02]  /*130e0*/  R2UR UR30, R24 ;  /* 0x00000000181e72ca */ /* 0x000fc400000e0000 */
[----:B------:R-:W-:Y:S01]  /*130f0*/  R2UR UR10, R20 ;  /* 0x00000000140a72ca */ /* 0x000fe200000e0000 */
[----:B------:R-:W-:Y:S01]  /*13100*/  VIADD R20, R6, 0x400 ;  /* 0x0000040006147836 */ /* 0x000fe20000000000 */
[----:B------:R-:W-:Y:S02]  /*13110*/  R2UR UR11, R21 ;  /* 0x00000000150b72ca */ /* 0x000fe400000e0000 */
[----:B------:R-:W-:Y:S02]  /*13120*/  R2UR UR19, R9 ;  /* 0x00000000091372ca */ /* 0x000fe400000e0000 */
[----:B------:R-:W-:Y:S02]  /*13130*/  R2UR UR22, R20 ;  /* 0x00000000141672ca */ /* 0x000fe400000e0000 */
[----:B------:R-:W-:Y:S02]  /*13140*/  R2UR UR23, R21 ;  /* 0x00000000151772ca */ /* 0x000fe400000e0000 */
[----:B--2---:R-:W-:-:S02]  /*13150*/  SHF.R.U32.HI R8, RZ, 0x7, R8 ;  /* 0x00000007ff087819 */ /* 0x004fc40000011608 */
[----:B------:R-:W-:Y:S02]  /*13160*/  R2UR UR27, R9 ;  /* 0x00000000091b72ca */ /* 0x000fe400000e0000 */
[----:B------:R-:W-:Y:S01]  /*13170*/  R2UR UR35, R7 ;  /* 0x00000000072372ca */ /* 0x000fe200000e0000 */
[----:B------:R-:W-:Y:S02]  /*13180*/  VIADD R15, R8, 0x8 ;  /* 0x00000008080f7836 */ /* 0x000fe40000000000 */
[----:B------:R-:W-:-:S03]  /*13190*/  VIADD R8, R6, 0x6 ;  /* 0x0000000606087836 */ /* 0x000fc60000000000 */
[----:B------:R0:W-:Y:S02]  /*131a0*/  BAR.SYNC.DEFER_BLOCKING R15, 0x100 ;  /* 0x0004000f0000751d */ /* 0x0001e40000010000 */
[----:B------:R-:W-:Y:S01]  /*131b0*/  R2UR UR18, R8 ;  /* 0x00000000081272ca */ /* 0x000fe200000e0000 */
[C---:B------:R-:W-:Y:S02]  /*131c0*/  VIADD R8, R6.reuse, 0x402 ;  /* 0x0000040206087836 */ /* 0x040fe40000000000 */
[----:B------:R-:W-:-:S03]  /*131d0*/  VIADD R6, R6, 0x406 ;  /* 0x0000040606067836 */ /* 0x000fc60000000000 */
[----:B------:R-:W-:Y:S02]  /*131e0*/  R2UR UR26, R8 ;  /* 0x00000000081a72ca */ /* 0x000fe400000e0000 */
[----:B------:R-:W-:Y:S01]  /*131f0*/  R2UR UR34, R6 ;  /* 0x00000000062272ca */ /* 0x000fe200000e0000 */
        /* <DEDUP_REMOVED lines=27> */
.L_x_1679:
[----:B------:R-:W-:Y:S01]  /*133b0*/  SHF.L.U32 R6, R186, 0x1f, RZ ;  /* 0x0000001fba067819 */ /* 0x000fe200000006ff */
[----:B------:R-:W-:-:S04]  /*133c0*/  IMAD R7, R22, 0x8, R2 ;  /* 0x0000000816077824 */ /* 0x000fc800078e0202 */
[----:B------:R0:W1:Y:S01]  /*133d0*/  SYNCS.PHASECHK.TRANS64.TRYWAIT P4, [R7+URZ+0x28850], R6 ;  /* 0x02885006070075a7 */ /* 0x000062000808017f */
[----:B------:R-:W-:Y:S05]  /*133e0*/  @!P0 BRA `(.L_x_1680) ;  /* 0x0000000000048947 */ /* 0x000fea0003800000 */
[----:B------:R-:W-:Y:S01]  /*133f0*/  BPT.TRAP 0x1 ;  /* 0x000000040000795c */ /* 0x000fe20000300000 */
.L_x_1680:
[----:B-1----:R-:W-:Y:S05]  /*13400*/  @P4 BRA `(.L_x_1678) ;  /* 0x0000000000084947 */ /* 0x002fea0003800000 */
[----:B------:R-:W1:Y:S02]  /*13410*/  SYNCS.PHASECHK.TRANS64.TRYWAIT P4, [R7+URZ+0x28850], R6 ;  /* 0x02885006070075a7 */ /* 0x000e64000808017f */
[----:B-1----:R-:W-:Y:S05]  /*13420*/  @!P4 BRA `(.L_x_1681) ;  /* 0x000001740074c947 */ /* 0x002fea0003800000 */
.L_x_1678:
[----:B01----:R-:W-:Y:S01]  /*13430*/  VIADD R6, R2, 0x400 ;  /* 0x0000040002067836 */ /* 0x003fe20000000000 */
[----:B------:R-:W-:Y:S05]  /*13440*/  WARPSYNC.ALL ;  /* 0x0000000000007948 */ /* 0x000fea0003800000 */
[----:B------:R-:W-:Y:S01]  /*13450*/  SHF.R.U32.HI R6, RZ, 0x4, R6 ;  /* 0x00000004ff067819 */ /* 0x000fe20000011606 */
[----:B------:R-:W-:Y:S01]  /*13460*/  IMAD.MOV.U32 R7, RZ, RZ, 0x40000040 ;  /* 0x40000040ff077424 */ /* 0x000fe200078e00ff */
[----:B------:R-:W-:Y:S01]  /*13470*/  WARPGROUP.ARRIVE ;  /* 0x00000000000079c5 */ /* 0x000fe20000000000 */
[----:B------:R-:W-:Y:S01]  /*13480*/  IMAD.MOV.U32 R9, RZ, RZ, 0x40000040 ;  /* 0x40000040ff097424 */ /* 0x000fe200078e00ff */
[----:B------:R-:W-:Y:S01]  /*13490*/  LOP3.LUT R6, R6, 0x3fff, RZ, 0xc0, !PT ;  /* 0x00003fff06067812 */ /* 0x000fe200078ec0ff */
[----:B------:R-:W-:Y:S01]  /*134a0*/  FMUL.FTZ R20, R26, UR49 ;  /* 0x000000311a147c20 */ /* 0x000fe20008410000 */
[----:B------:R-:W-:Y:S01]  /*134b0*/  R2UR UR7, R7 ;  /* 0x00000000070772ca */ /* 0x000fe200000e0000 */
[----:B------:R-:W-:Y:S01]  /*134c0*/  IMAD.MOV.U32 R7, RZ, RZ, 0x40000040 ;  /* 0x40000040ff077424 */ /* 0x000fe200078e00ff */
[----:B------:R-:W-:Y:S01]  /*134d0*/  LOP3.LUT R6, R6, 0x4000000, RZ, 0xfc, !PT ;  /* 0x0400000006067812 */ /* 0x000fe200078efcff */
[----:B------:R-:W-:Y:S01]  /*134e0*/  FMUL.FTZ R26, R29, UR49 ;  /* 0x000000311d1a7c20 */ /* 0x000fe20008410000 */
[----:B------:R-:W-:Y:S01]  /*134f0*/  FMUL.FTZ R29, R34, UR49 ;  /* 0x00000031221d7c20 */ /* 0x000fe20008410000 */
[----:B------:R-:W-:Y:S01]  /*13500*/  FMUL.FTZ R34, R38, UR49 ;  /* 0x0000003126227c20 */ /* 0x000fe20008410000 */
[----:B------:R-:W-:Y:S01]  /*13510*/  FMUL.FTZ R38, R43, UR49 ;  /* 0x000000312b267c20 */ /* 0x000fe20008410000 */
[----:B------:R-:W-:-:S02]  /*13520*/  IMAD R6, R22, 0x800, R6 ;  /* 0x0000080016067824 */ /* 0x000fc400078e0206 */
[----:B------:R-:W-:Y:S01]  /*13530*/  FMUL.FTZ R43, R44, UR49 ;  /* 0x000000312c2b7c20 */ /* 0x000fe20008410000 */
[----:B------:R-:W-:Y:S01]  /*13540*/  FMUL.FTZ R44, R45, UR49 ;  /* 0x000000312d2c7c20 */ /* 0x000fe20008410000 */
[----:B------:R-:W-:Y:S01]  /*13550*/  FMUL.FTZ R45, R50, UR49 ;  /* 0x00000031322d7c20 */ /* 0x000fe20008410000 */
[C---:B------:R-:W-:Y:S01]  /*13560*/  VIADD R8, R6.reuse, 0x80 ;  /* 0x0000008006087836 */ /* 0x040fe20000000000 */
[----:B------:R-:W-:Y:S01]  /*13570*/  R2UR UR6, R6 ;  /* 0x00000000060672ca */ /* 0x000fe200000e0000 */
[----:B------:R-:W-:Y:S01]  /*13580*/  FMUL.FTZ R50, R52, UR49 ;  /* 0x0000003134327c20 */ /* 0x000fe20008410000 */
[----:B------:R-:W-:Y:S01]  /*13590*/  FMUL.FTZ R52, R58, UR49 ;  /* 0x000000313a347c20 */ /* 0x000fe20008410000 */
[----:B------:R-:W-:Y:S01]  /*135a0*/  FMUL.FTZ R58, R61, UR49 ;  /* 0x000000313d3a7c20 */ /* 0x000fe20008410000 */
[----:B------:R-:W-:Y:S01]  /*135b0*/  FMUL.FTZ R61, R64, UR49 ;  /* 0x00000031403d7c20 */ /* 0x000fe20008410000 */
[----:B------:R-:W-:Y:S01]  /*135c0*/  FMUL.FTZ R64, R71, UR49 ;  /* 0x0000003147407c20 */ /* 0x000fe20008410000 */
[----:B------:R-:W0:Y:S01]  /*135d0*/  S2R R186, SR_TID.X ;  /* 0x0000000000ba7919 */ /* 0x000e220000002100 */
[----:B------:R-:W-:Y:S01]  /*135e0*/  FMUL.FTZ R71, R78, UR49 ;  /* 0x000000314e477c20 */ /* 0x000fe20008410000 */
[----:B------:R-:W-:Y:S01]  /*135f0*/  FMUL.FTZ R21, R25, UR49 ;  /* 0x0000003119157c20 */ /* 0x000fe20008410000 */
[----:B------:R-:W1:Y:S01]  /*13600*/  @P2 LDC R78, c[0x0][0x450] ;  /* 0x00011400ff4e2b82 */ /* 0x000e620000000800 */
[----:B------:R-:W-:Y:S01]  /*13610*/  FMUL.FTZ R25, R28, UR49 ;  /* 0x000000311c197c20 */ /* 0x000fe20008410000 */
[----:B------:R-:W-:Y:S01]  /*13620*/  FMUL.FTZ R28, R31, UR49 ;  /* 0x000000311f1c7c20 */ /* 0x000fe20008410000 */
[----:B------:R-:W-:Y:S01]  /*13630*/  FMUL.FTZ R15, R24, UR49 ;  /* 0x00000031180f7c20 */ /* 0x000fe20008410000 */
[----:B------:R-:W-:Y:S01]  /*13640*/  HGMMA.64x128x16.F32.BF16 R88, R180, gdesc[UR4].tnspB, R88, gsb0 ;  /* 0x41e00004b4587df0 */ /* 0x000fe20008001858 */
[----:B------:R-:W-:Y:S01]  /*13650*/  R2UR UR6, R8 ;  /* 0x00000000080672ca */ /* 0x000fe200000e0000 */
[----:B------:R-:W-:Y:S01]  /*13660*/  VIADD R8, R6, 0x100 ;  /* 0x0000010006087836 */ /* 0x000fe20000000000 */
[----:B------:R-:W-:Y:S01]  /*13670*/  R2UR UR7, R9 ;  /* 0x00000000090772ca */ /* 0x000fe200000e0000 */
[----:B------:R-:W-:-:S02]  /*13680*/  IMAD.MOV.U32 R9, RZ, RZ, 0x40000040 ;  /* 0x40000040ff097424 */ /* 0x000fc400078e00ff */
        /* <DEDUP_REMOVED lines=23> */
[----:B0-----:R-:W-:Y:S01]  /*13800*/  SHF.R.U32.HI R186, RZ, 0x7, R186 ;  /* 0x00000007ffba7819 */ /* 0x001fe200000116ba */
        /* <DEDUP_REMOVED lines=27> */
[----:B------:R-:W-:Y:S01]  /*139c0*/  R2UR UR6, R8 ;  /* 0x00000000080672ca */ /* 0x000fe200000e0000 */
[----:B------:R-:W-:Y:S01]  /*139d0*/  VIADD R8, R6, 0x180 ;  /* 0x0000018006087836 */ /* 0x000fe20000000000 */
[----:B------:R-:W-:Y:S01]  /*139e0*/  R2UR UR7, R9 ;  /* 0x00000000090772ca */ /* 0x000fe200000e0000 */
[----:B------:R-:W-:-:S03]  /*139f0*/  IMAD.MOV.U32 R9, RZ, RZ, 0x40000040 ;  /* 0x40000040ff097424 */ /* 0x000fc600078e00ff */
        /* <DEDUP_REMOVED lines=62> */
[----:B------:R-:W-:Y:S01]  /*13de0*/  R2UR UR6, R8 ;  /* 0x00000000080672ca */ /* 0x000fe200000e0000 */
[----:B------:R-:W-:Y:S01]  /*13df0*/  FMUL.FTZ R8, R55, UR49 ;  /* 0x0000003137087c20 */ /* 0x000fe20008410000 */
[----:B------:R-:W-:Y:S01]  /*13e00*/  R2UR UR7, R9 ;  /* 0x00000000090772ca */ /* 0x000fe200000e0000 */
[----:B------:R-:W-:Y:S01]  /*13e10*/  FMUL.FTZ R9, R56, UR49 ;  /* 0x0000003138097c20 */ /* 0x000fe20008410000 */
[----:B------:R-:W-:Y:S01]  /*13e20*/  FMUL.FTZ R56, R63, UR49 ;  /* 0x000000313f387c20 */ /* 0x000fe20008410000 */
[----:B------:R-:W-:Y:S01]  /*13e30*/  FMUL.FTZ R63, R70, UR49 ;  /* 0x00000031463f7c20 */ /* 0x000fe20008410000 */
[----:B------:R-:W-:Y:S01]  /*13e40*/  FMUL.FTZ R70, R75, UR49 ;  /* 0x000000314b467c20 */ /* 0x000fe20008410000 */
[----:B------:R-:W-:Y:S01]  /*13e50*/  FMUL.FTZ R75, R83, UR49 ;  /* 0x00000031534b7c20 */ /* 0x000fe20008410000 */
[----:B------:R-:W-:Y:S02]  /*13e60*/  IMAD.IADD R83, R196, 0x1, R193 ;  /* 0x00000001c4537824 */ /* 0x000fe400078e02c1 */
[----:B------:R-:W-:Y:S01]  /*13e70*/  FMUL.FTZ R55, R62, UR49 ;  /* 0x000000313e377c20 */ /* 0x000fe20008410000 */
[----:B------:R-:W-:Y:S01]  /*13e80*/  FMUL.FTZ R62, R65, UR49 ;  /* 0x00000031413e7c20 */ /* 0x000fe20008410000 */
[----:B------:R-:W-:Y:S01]  /*13e90*/  FMUL.FTZ R65, R68, UR49 ;  /* 0x0000003144417c20 */ /* 0x000fe20008410000 */
[----:B------:R-:W-:Y:S01]  /*13ea0*/  FMUL.FTZ R68, R72, UR49 ;  /* 0x0000003148447c20 */ /* 0x000fe20008410000 */
[----:B------:R-:W-:Y:S01]  /*13eb0*/  FMUL.FTZ R72, R79, UR49 ;  /* 0x000000314f487c20 */ /* 0x000fe20008410000 */
[----:B------:R-:W-:Y:S01]  /*13ec0*/  FMUL.FTZ R79, R81, UR49 ;  /* 0x00000031514f7c20 */ /* 0x000fe20008410000 */
[----:B------:R-:W-:Y:S01]  /*13ed0*/  IMAD.SHL.U32 R81, R4, 0x80, RZ ;  /* 0x0000008004517824 */ /* 0x000fe200078e00ff */
        /* <DEDUP_REMOVED lines=15> */
[----:B------:R-:W-:Y:S02]  /*13fd0*/  R2UR UR6, R6 ;  /* 0x00000000060672ca */ /* 0x000fe400000e0000 */
[----:B------:R-:W-:Y:S01]  /*13fe0*/  R2UR UR7, R7 ;  /* 0x00000000070772ca */ /* 0x000fe200000e0000 */
[----:B------:R-:W5:Y:S02]  /*13ff0*/  @P2 LDC R6, c[0x0][0x44c] ;  /* 0x00011300ff062b82 */ /* 0x000f640000000800 */
[----:B-----5:R-:W-:-:S04]  /*14000*/  @P2 IMAD.HI.U32 R7, R83, R6, RZ ;  /* 0x0000000653072227 */ /* 0x020fc800078e00ff */
[----:B------:R-:W-:Y:S01]  /*14010*/  @!P1 IMAD R6, R13, 0x8, R2 ;  /* 0x000000080d069824 */ /* 0x000fe200078e0202 */
[----:B-1----:R-:W-:Y:S02]  /*14020*/  @P2 SHF.R.U32.HI R83, RZ, R78, R7 ;  /* 0x0000004eff532219 */ /* 0x002fe40000011607 */
[----:B------:R-:W-:Y:S01]  /*14030*/  IADD3 R7, -R186, 0xb, RZ ;  /* 0x0000000bba077810 */ /* 0x000fe20007ffe1ff */
[----:B------:R-:W-:-:S05]  /*14040*/  @!P1 VIADD R6, R6, 0x28840 ;  /* 0x0002884006069836 */ /* 0x000fca0000000000 */
[----:B------:R-:W-:Y:S02]  /*14050*/  @!P1 PRMT R78, RZ, 0x654, R6 ;  /* 0x00000654ff4e9816 */ /* 0x000fe40000000006 */
[----:B------:R-:W1:Y:S01]  /*14060*/  SHFL.IDX PT, R6, R83, RZ, 0x1c1f ;  /* 0x001c1fff53067589 */ /* 0x000e6200000e0000 */
[----:B------:R-:W-:Y:S02]  /*14070*/  WARPGROUP.DEPBAR.LE gsb0, 0x0 ;  /* 0x00008000000079c5 */ /* 0x000fe40000010000 */
[----:B------:R-:W-:-:S06]  /*14080*/  WARPGROUP.ARRIVE ;  /* 0x00000000000079c5 */ /* 0x000fcc0000000000 */
[----:B------:R-:W-:Y:S03]  /*14090*/  HGMMA.64x128x16.F32.BF16 R88, R152, gdesc[UR4].tnspB, R88, gsb0 ;  /* 0x41e0000498587df0 */ /* 0x000fe60008001858 */
[----:B------:R-:W-:Y:S02]  /*140a0*/  WARPGROUP.DEPBAR.LE gsb0, 0x0 ;  /* 0x00008000000079c5 */ /* 0x000fe40000010000 */
[----:B------:R-:W-:Y:S01]  /*140b0*/  FMUL.FTZ R153, R86, UR49 ;  /* 0x0000003156997c20 */ /* 0x000fe20008410000 */
[----:B------:R0:W-:Y:S06]  /*140c0*/  BAR.ARV R7, 0x100 ;  /* 0x000400070000751d */ /* 0x0001ec0000002000 */
[----:B------:R5:W-:Y:S01]  /*140d0*/  @!P1 SYNCS.ARRIVE.TRANS64.RED.A1T0 RZ, [R78+URZ], RZ ;  /* 0x000000ff4eff99a7 */ /* 0x000be2000810043f */
[----:B------:R-:W-:-:S04]  /*140e0*/  IADD3 R86, -R188, 0x1, -R81 ;  /* 0x00000001bc567810 */ /* 0x000fc80007ffe951 */
[----:B------:R-:W-:Y:S01]  /*140f0*/  IADD3 R86, -R187, R86, R189 ;  /* 0x00000056bb567210 */ /* 0x000fe20007ffe1bd */
[----:B-----5:R0:W0:Y:S04]  /*14100*/  MUFU.TANH R78, R153 ;  /* 0x00000099004e7308 */ /* 0x0200280000002400 */
[C---:B------:R-:W-:Y:S02]  /*14110*/  VIADD R152, R86.reuse, UR48 ;  /* 0x0000003056987c36 */ /* 0x040fe40008000000 */
[----:B------:R-:W-:Y:S02]  /*14120*/  VIADD R87, R86, UR50 ;  /* 0x0000003256577c36 */ /* 0x000fe40008000000 */
[--C-:B-1----:R-:W-:Y:S02]  /*14130*/  IMAD.IADD R86, R152, 0x1, R6.reuse ;  /* 0x0000000198567824 */ /* 0x102fe400078e0206 */
[----:B------:R-:W-:Y:S01]  /*14140*/  IMAD.IADD R85, R87, 0x1, R6 ;  /* 0x0000000157557824 */ /* 0x000fe200078e0206 */
[----:B--234-:R-:W-:Y:S06]  /*14150*/  @!P3 BRA `(.L_x_1682) ;  /* 0x000000000058b947 */ /* 0x01cfec0003800000 */
[----:B------:R-:W-:Y:S01]  /*14160*/  IADD3 R154, -R187, R189, R6 ;  /* 0x000000bdbb9a7210 */ /* 0x000fe20007ffe106 */
[----:B------:R-:W-:Y:S03]  /*14170*/  BSSY B0, `(.L_x_1683) ;  /* 0x0000010000007945 */ /* 0x000fe60003800000 */
[----:B------:R-:W-:-:S13]  /*14180*/  ISETP.GT.AND P4, PT, R154, -0x1, PT ;  /* 0xffffffff9a00780c */ /* 0x000fda0003f84270 */
[----:B------:R-:W-:Y:S05]  /*14190*/  @P4 BRA `(.L_x_1684) ;  /* 0x0000000000204947 */ /* 0x000fea0003800000 */
[----:B0-----:R-:W-:Y:S01]  /*141a0*/  IMAD.U32 R153, RZ, RZ, UR44 ;  /* 0x0000002cff997e24 */ /* 0x001fe2000f8e00ff */
[----:B------:R-:W-:-:S04]  /*141b0*/  LOP3.LUT R155, RZ, R154, RZ, 0x33, !PT ;  /* 0x0000009aff9b7212 */ /* 0x000fc800078e33ff */
[----:B------:R-:W-:-:S13]  /*141c0*/  ISETP.NE.AND P4, PT, R153, 0x1, PT ;  /* 0x000000019900780c */ /* 0x000fda0003f85270 */
[----:B------:R-:W0:Y:S02]  /*141d0*/  @P4 LDC.64 R6, c[0x0][0x9e8] ;  /* 0x00027a00ff064b82 */ /* 0x000e240000000a00 */
[----:B0-----:R-:W-:-:S05]  /*141e0*/  @P4 IMAD.HI.U32 R6, R155, R6, RZ ;  /* 0x000000069b064227 */ /* 0x001fca00078e00ff */
[----:B------:R-:W-:-:S04]  /*141f0*/  @P4 SHF.R.U32.HI R155, RZ, R7, R6 ;  /* 0x00000007ff9b4219 */ /* 0x000fc80000011606 */
[----:B------:R-:W-:Y:S01]  /*14200*/  LOP3.LUT R154, RZ, R155, RZ, 0x33, !PT ;  /* 0x0000009bff9a7212 */ /* 0x000fe200078e33ff */
[----:B------:R-:W-:Y:S06]  /*14210*/  BRA `(.L_x_1685) ;  /* 0x0000000000147947 */ /* 0x000fec0003800000 */
.L_x_1684:
[----:B0-----:R-:W-:-:S05]  /*14220*/  IMAD.U32 R153, RZ, RZ, UR44 ;  /* 0x0000002cff997e24 */ /* 0x001fca000f8e00ff */
[----:B------:R-:W-:-:S13]  /*14230*/  ISETP.NE.AND P4, PT, R153, 0x1, PT ;  /* 0x000000019900780c */ /* 0x000fda0003f85270 */
[----:B------:R-:W0:Y:S02]  /*14240*/  @P4 LDC.64 R6, c[0x0][0x9e8] ;  /* 0x00027a00ff064b82 */ /* 0x000e240000000a00 */
[----:B0-----:R-:W-:-:S05]  /*14250*/  @P4 IMAD.HI.U32 R6, R154, R6, RZ ;  /* 0x000000069a064227 */ /* 0x001fca00078e00ff */
[----:B------:R-:W-:-:S07]  /*14260*/  @P4 SHF.R.U32.HI R154, RZ, R7, R6 ;  /* 0x00000007ff9a4219 */ /* 0x000fce0000011606 */
.L_x_1685:
[----:B------:R-:W-:Y:S05]  /*14270*/  BSYNC B0 ;  /* 0x0000000000007941 */ /* 0x000fea0003800000 */
.L_x_1683:
[----:B------:R-:W-:-:S04]  /*14280*/  IMAD R7, R154, R153, -R81 ;  /* 0x000000999a077224 */ /* 0x000fc800078e0a51 */
[----:B------:R-:W-:-:S05]  /*14290*/  IMAD.IADD R6, R7, 0x1, -R188 ;  /* 0x0000000107067824 */ /* 0x000fca00078e0abc */
[----:B------:R-:W-:Y:S02]  /*142a0*/  VIADDMNMX R86, R6, R153, R86, PT ;  /* 0x0000009906567246 */ /* 0x000fe40003800156 */
[----:B------:R-:W-:-:S07]  /*142b0*/  VIMNMX R85, R85, R6, !PT ;  /* 0x0000000655557248 */ /* 0x000fce0007fe0100 */
.L_x_1682:
[----:B------:R-:W-:Y:S01]  /*142c0*/  ISETP.GT.AND P4, PT, R4, -0x1, PT ;  /* 0xffffffff0400780c */ /* 0x000fe20003f84270 */
[----:B------:R-:W1:Y:S03]  /*142d0*/  SHFL.IDX PT, R6, R83, 0x1, 0x1c1f ;  /* 0x003c1f0053067f89 */ /* 0x000e6600000e0000 */
[----:B------:R-:W-:-:S04]  /*142e0*/  ISETP.GT.AND P5, PT, R85, RZ, P4 ;  /* 0x000000ff5500720c */ /* 0x000fc800027a4270 */
[----:B------:R-:W-:-:S04]  /*142f0*/  ISETP.LT.OR P5, PT, R86, 0x1, P5 ;  /* 0x000000015600780c */ /* 0x000fc80002fa1670 */
[----:B0-----:R-:W-:Y:S02]  /*14300*/  FSEL R15, R15, -INF , !P5 ;  /* 0xff8000000f0f7808 */ /* 0x001fe40006800000 */
[----:B------:R-:W-:-:S04]  /*14310*/  ISETP.GT.AND P5, PT, R85, 0x1, P4 ;  /* 0x000000015500780c */ /* 0x000fc800027a4270 */
[----:B------:R-:W-:-:S04]  /*14320*/  ISETP.LT.OR P5, PT, R86, 0x2, P5 ;  /* 0x000000025600780c */ /* 0x000fc80002fa1670 */
[----:B------:R-:W-:Y:S02]  /*14330*/  FSEL R21, R21, -INF , !P5 ;  /* 0xff80000015157808 */ /* 0x000fe40006800000 */
[----:B------:R-:W-:Y:S01]  /*14340*/  ISETP.GT.AND P5, PT, R85, 0x8, P4 ;  /* 0x000000085500780c */ /* 0x000fe200027a4270 */
[--C-:B-1----:R-:W-:Y:S02]  /*14350*/  IMAD.IADD R152, R152, 0x1, R6.reuse ;  /* 0x0000000198987824 */ /* 0x102fe400078e0206 */
[----:B------:R-:W-:Y:S01]  /*14360*/  IMAD.IADD R87, R87, 0x1, R6 ;  /* 0x0000000157577824 */ /* 0x000fe200078e0206 */
[----:B------:R-:W-:-:S04]  /*14370*/  ISETP.LT.OR P5, PT, R86, 0x9, P5 ;  /* 0x000000095600780c */ /* 0x000fc80002fa1670 */
[----:B------:R-:W-:Y:S02]  /*14380*/  FSEL R25, R25, -INF , !P5 ;  /* 0xff80000019197808 */ /* 0x000fe40006800000 */
[----:B------:R-:W-:-:S04]  /*14390*/  ISETP.GT.AND P5, PT, R85, 0x9, P4 ;  /* 0x000000095500780c */ /* 0x000fc800027a4270 */
        /* <DEDUP_REMOVED lines=85> */
[----:B------:R-:W-:Y:S01]  /*148f0*/  FSEL R84, R84, -INF , !P5 ;  /* 0xff80000054547808 */ /* 0x000fe20006800000 */
[----:B------:R-:W-:Y:S08]  /*14900*/  @!P3 BRA `(.L_x_1686) ;  /* 0x000000000058b947 */ /* 0x000ff00003800000 */
[----:B------:R-:W-:Y:S01]  /*14910*/  IADD3 R86, -R187, R189, R6 ;  /* 0x000000bdbb567210 */ /* 0x000fe20007ffe106 */
[----:B------:R-:W-:Y:S03]  /*14920*/  BSSY B0, `(.L_x_1687) ;  /* 0x0000010000007945 */ /* 0x000fe60003800000 */
        /* <DEDUP_REMOVED lines=10> */
.L_x_1688:
[----:B------:R-:W-:-:S05]  /*149d0*/  IMAD.U32 R83, RZ, RZ, UR44 ;  /* 0x0000002cff537e24 */ /* 0x000fca000f8e00ff */
[----:B------:R-:W-:-:S13]  /*149e0*/  ISETP.NE.AND P5, PT, R83, 0x1, PT ;  /* 0x000000015300780c */ /* 0x000fda0003fa5270 */
[----:B------:R-:W0:Y:S02]  /*149f0*/  @P5 LDC.64 R6, c[0x0][0x9e8] ;  /* 0x00027a00ff065b82 */ /* 0x000e240000000a00 */
[----:B0-----:R-:W-:-:S05]  /*14a00*/  @P5 IMAD.HI.U32 R6, R86, R6, RZ ;  /* 0x0000000656065227 */ /* 0x001fca00078e00ff */
[----:B------:R-:W-:-:S07]  /*14a10*/  @P5 SHF.R.U32.HI R86, RZ, R7, R6 ;  /* 0x00000007ff565219 */ /* 0x000fce0000011606 */
.L_x_1689:
[----:B------:R-:W-:Y:S05]  /*14a20*/  BSYNC B0 ;  /* 0x0000000000007941 */ /* 0x000fea0003800000 */
.L_x_1687:
[----:B------:R-:W-:-:S04]  /*14a30*/  IMAD R81, R86, R83, -R81 ;  /* 0x0000005356517224 */ /* 0x000fc800078e0a51 */
[----:B------:R-:W-:-:S05]  /*14a40*/  IMAD.IADD R6, R81, 0x1, -R188 ;  /* 0x0000000151067824 */ /* 0x000fca00078e0abc */
[----:B------:R-:W-:Y:S02]  /*14a50*/  VIADDMNMX R152, R6, R83, R152, PT ;  /* 0x0000005306987246 */ /* 0x000fe40003800198 */
[----:B------:R-:W-:-:S07]  /*14a60*/  VIMNMX R87, R87, R6, !PT ;  /* 0x0000000657577248 */ /* 0x000fce0007fe0100 */
.L_x_1686:
[----:B------:R-:W-:Y:S01]  /*14a70*/  ISETP.GT.AND P5, PT, R87, 0x1, P4 ;  /* 0x000000015700780c */ /* 0x000fe200027a4270 */
[----:B------:R-:W-:Y:S01]  /*14a80*/  IMAD.MOV.U32 R186, RZ, RZ, R14 ;  /* 0x000000ffffba7224 */ /* 0x000fe200078e000e */
[----:B------:R-:W-:Y:S02]  /*14a90*/  FMNMX.FTZ R6, R15, R10, !PT ;  /* 0x0000000a0f067209 */ /* 0x000fe40007810000 */
[----:B------:R-:W-:Y:S02]  /*14aa0*/  ISETP.LT.OR P5, PT, R152, 0x2, P5 ;  /* 0x000000029800780c */ /* 0x000fe40002fa1670 */
[----:B------:R-:W-:Y:S02]  /*14ab0*/  FMNMX.FTZ R6, R21, R6, !PT ;  /* 0x0000000615067209 */ /* 0x000fe40007810000 */
[----:B------:R-:W-:Y:S02]  /*14ac0*/  FSEL R24, R24, -INF , !P5 ;  /* 0xff80000018187808 */ /* 0x000fe40006800000 */
[----:B------:R-:W-:-:S02]  /*14ad0*/  ISETP.GT.AND P5, PT, R87, 0x8, P4 ;  /* 0x000000085700780c */ /* 0x000fc400027a4270 */
[----:B------:R-:W-:Y:S02]  /*14ae0*/  FMNMX.FTZ R7, R25, R6, !PT ;  /* 0x0000000619077209 */ /* 0x000fe40007810000 */
[----:B------:R-:W-:Y:S02]  /*14af0*/  ISETP.LT.OR P5, PT, R152, 0x9, P5 ;  /* 0x000000099800780c */ /* 0x000fe40002fa1670 */
[----:B------:R-:W-:Y:S02]  /*14b00*/  FMNMX.FTZ R6, R26, R7, !PT ;  /* 0x000000071a067209 */ /* 0x000fe40007810000 */
[----:B------:R-:W-:Y:S02]  /*14b10*/  FSEL R27, R27, -INF , !P5 ;  /* 0xff8000001b1b7808 */ /* 0x000fe40006800000 */
[----:B------:R-:W-:Y:S02]  /*14b20*/  ISETP.GT.AND P5, PT, R87, 0x9, P4 ;  /* 0x000000095700780c */ /* 0x000fe400027a4270 */
[----:B------:R-:W-:-:S02]  /*14b30*/  FMNMX.FTZ R7, R31, R6, !PT ;  /* 0x000000061f077209 */ /* 0x000fc40007810000 */
[----:B------:R-:W-:Y:S02]  /*14b40*/  ISETP.LT.OR P5, PT, R152, 0xa, P5 ;  /* 0x0000000a9800780c */ /* 0x000fe40002fa1670 */
[----:B------:R-:W-:Y:S02]  /*14b50*/  FMNMX.FTZ R6, R32, R7, !PT ;  /* 0x0000000720067209 */ /* 0x000fe40007810000 */
[----:B------:R-:W-:Y:S02]  /*14b60*/  FSEL R28, R28, -INF , !P5 ;  /* 0xff8000001c1c7808 */ /* 0x000fe40006800000 */
[----:B------:R-:W-:Y:S02]  /*14b70*/  ISETP.GT.AND P5, PT, R87, 0x10, P4 ;  /* 0x000000105700780c */ /* 0x000fe400027a4270 */
[----:B------:R-:W-:Y:S02]  /*14b80*/  FMNMX.FTZ R6, R33, R6, !PT ;  /* 0x0000000621067209 */ /* 0x000fe40007810000 */
[----:B------:R-:W-:-:S02]  /*14b90*/  ISETP.LT.OR P5, PT, R152, 0x11, P5 ;  /* 0x000000119800780c */ /* 0x000fc40002fa1670 */
[----:B------:R-:W-:Y:S02]  /*14ba0*/  FMNMX.FTZ R6, R35, R6, !PT ;  /* 0x0000000623067209 */ /* 0x000fe40007810000 */
[----:B------:R-:W-:Y:S02]  /*14bb0*/  FSEL R29, R29, -INF , !P5 ;  /* 0xff8000001d1d7808 */ /* 0x000fe40006800000 */
[----:B------:R-:W-:Y:S02]  /*14bc0*/  ISETP.GT.AND P5, PT, R87, 0x11, P4 ;  /* 0x000000115700780c */ /* 0x000fe400027a4270 */
[----:B------:R-:W-:Y:S02]  /*14bd0*/  FMNMX.FTZ R7, R39, R6, !PT ;  /* 0x0000000627077209 */ /* 0x000fe40007810000 */
[----:B------:R-:W-:Y:S02]  /*14be0*/  ISETP.LT.OR P5, PT, R152, 0x12, P5 ;  /* 0x000000129800780c */ /* 0x000fe40002fa1670 */
[----:B------:R-:W-:-:S02]  /*14bf0*/  FMNMX.FTZ R6, R40, R7, !PT ;  /* 0x0000000728067209 */ /* 0x000fc40007810000 */
[----:B------:R-:W-:Y:S02]  /*14c00*/  FSEL R30, R30, -INF , !P5 ;  /* 0xff8000001e1e7808 */ /* 0x000fe40006800000 */
[----:B------:R-:W-:Y:S02]  /*14c10*/  ISETP.GT.AND P5, PT, R87, 0x18, P4 ;  /* 0x000000185700780c */ /* 0x000fe400027a4270 */
[----:B------:R-:W-:Y:S02]  /*14c20*/  FMNMX.FTZ R7, R43, R6, !PT ;  /* 0x000000062b077209 */ /* 0x000fe40007810000 */
[----:B------:R-:W-:Y:S02]  /*14c30*/  ISETP.LT.OR P5, PT, R152, 0x19, P5 ;  /* 0x000000199800780c */ /* 0x000fe40002fa1670 */
[----:B------:R-:W-:Y:S02]  /*14c40*/  FMNMX.FTZ R6, R44, R7, !PT ;  /* 0x000000072c067209 */ /* 0x000fe40007810000 */
[----:B------:R-:W-:-:S02]  /*14c50*/  FSEL R34, R34, -INF , !P5 ;  /* 0xff80000022227808 */ /* 0x000fc40006800000 */
[----:B------:R-:W-:Y:S02]  /*14c60*/  ISETP.GT.AND P5, PT, R87, 0x19, P4 ;  /* 0x000000195700780c */ /* 0x000fe400027a4270 */
        /* <DEDUP_REMOVED lines=49> */
[----:B------:R-:W-:Y:S01]  /*14f80*/  ISETP.GT.AND P5, PT, R87, 0x41, P4 ;  /* 0x000000415700780c */ /* 0x000fe200027a4270 */
[----:B------:R-:W0:Y:S01]  /*14f90*/  SHFL.BFLY PT, R6, R81, 0x2, 0x1f ;  /* 0x0c401f0051067f89 */ /* 0x000e2200000e0000 */
[----:B------:R-:W1:Y:S02]  /*14fa0*/  LDC R52, c[0x0][0x988] ;  /* 0x00026200ff347b82 */ /* 0x000e640000000800 */
[----:B------:R-:W-:-:S04]  /*14fb0*/  ISETP.LT.OR P5, PT, R152, 0x42, P5 ;  /* 0x000000429800780c */ /* 0x000fc80002fa1670 */
[----:B------:R-:W-:Y:S02]  /*14fc0*/  FSEL R53, R53, -INF , !P5 ;  /* 0xff80000035357808 */ /* 0x000fe40006800000 */
[----:B------:R-:W-:-:S04]  /*14fd0*/  ISETP.GT.AND P5, PT, R87, 0x48, P4 ;  /* 0x000000485700780c */ /* 0x000fc800027a4270 */
[----:B------:R-:W-:-:S04]  /*14fe0*/  ISETP.LT.OR P5, PT, R152, 0x49, P5 ;  /* 0x000000499800780c */ /* 0x000fc80002fa1670 */
[----:B------:R-:W-:Y:S02]  /*14ff0*/  FSEL R55, R55, -INF , !P5 ;  /* 0xff80000037377808 */ /* 0x000fe40006800000 */
[----:B------:R-:W-:-:S04]  /*15000*/  ISETP.GT.AND P5, PT, R87, 0x49, P4 ;  /* 0x000000495700780c */ /* 0x000fc800027a4270 */
[----:B------:R-:W-:Y:S02]  /*15010*/  ISETP.LT.OR P5, PT, R152, 0x4a, P5 ;  /* 0x0000004a9800780c */ /* 0x000fe40002fa1670 */
[----:B0-----:R-:W-:Y:S02]  /*15020*/  FMNMX.FTZ R83, R81, R6, !PT ;  /* 0x0000000651537209 */ /* 0x001fe40007810000 */
[----:B------:R-:W-:Y:S02]  /*15030*/  FSEL R56, R56, -INF , !P5 ;  /* 0xff80000038387808 */ /* 0x000fe40006800000 */
[----:B------:R-:W-:Y:S01]  /*15040*/  ISETP.GT.AND P5, PT, R87, 0x50, P4 ;  /* 0x000000505700780c */ /* 0x000fe200027a4270 */
[----:B------:R-:W0:Y:S03]  /*15050*/  SHFL.BFLY PT, R6, R83, 0x1, 0x1f ;  /* 0x0c201f0053067f89 */ /* 0x000e2600000e0000 */
        /* <DEDUP_REMOVED lines=10> */
[----:B-1----:R-:W-:-:S03]  /*15100*/  FMUL.FTZ R81, R6, R52 ;  /* 0x0000003406517220 */ /* 0x002fc60000410000 */
        /* <DEDUP_REMOVED lines=23> */
[C---:B------:R-:W-:Y:S02]  /*15280*/  ISETP.GT.AND P5, PT, R87.reuse, RZ, P4 ;  /* 0x000000ff5700720c */ /* 0x040fe400027a4270 */
[----:B------:R-:W-:Y:S02]  /*15290*/  ISETP.GT.AND P4, PT, R87, 0x79, P4 ;  /* 0x000000795700780c */ /* 0x000fe40002784270 */
[C---:B------:R-:W-:Y:S02]  /*152a0*/  ISETP.LT.OR P5, PT, R152.reuse, 0x1, P5 ;  /* 0x000000019800780c */ /* 0x040fe40002fa1670 */
[----:B------:R-:W-:Y:S02]  /*152b0*/  ISETP.LT.OR P4, PT, R152, 0x7a, P4 ;  /* 0x0000007a9800780c */ /* 0x000fe40002781670 */
[----:B------:R-:W-:-:S02]  /*152c0*/  FSEL R20, R20, -INF , !P5 ;  /* 0xff80000014147808 */ /* 0x000fc40006800000 */
[----:B------:R-:W-:Y:S02]  /*152d0*/  FSETP.NEU.FTZ.AND P5, PT, R6, -INF , PT ;  /* 0xff8000000600780b */ /* 0x000fe40003fbd000 */
[----:B------:R-:W-:Y:S02]  /*152e0*/  FSEL R80, R80, -INF , !P4 ;  /* 0xff80000050507808 */ /* 0x000fe40006000000 */
[----:B------:R-:W-:-:S05]  /*152f0*/  FSEL R81, R81, RZ, P5 ;  /* 0x000000ff51517208 */ /* 0x000fca0002800000 */
[-CC-:B------:R-:W-:Y:S01]  /*15300*/  FFMA.FTZ R182, R25, R52.reuse, -R81.reuse ;  /* 0x0000003419b67223 */ /* 0x180fe20000010851 */
[----:B------:R-:W-:Y:S01]  /*15310*/  FMNMX.FTZ R25, R20, R11, !PT ;  /* 0x0000000b14197209 */ /* 0x000fe20007810000 */
[-CC-:B------:R-:W-:Y:S01]  /*15320*/  FFMA.FTZ R180, R15, R52.reuse, -R81.reuse ;  /* 0x000000340fb47223 */ /* 0x180fe20000010851 */
[-CC-:B------:R-:W-:Y:S01]  /*15330*/  FFMA.FTZ R15, R21, R52.reuse, -R81.reuse ;  /* 0x00000034150f7223 */ /* 0x180fe20000010851 */
[-CC-:B------:R-:W-:Y:S01]  /*15340*/  FFMA.FTZ R21, R26, R52.reuse, -R81.reuse ;  /* 0x000000341a157223 */ /* 0x180fe20000010851 */
[----:B------:R-:W-:Y:S01]  /*15350*/  FMNMX.FTZ R26, R24, R25, !PT ;  /* 0x00000019181a7209 */ /* 0x000fe20007810000 */
[-CC-:B------:R-:W-:Y:S01]  /*15360*/  FFMA.FTZ R176, R31, R52.reuse, -R81.reuse ;  /* 0x000000341fb07223 */ /* 0x180fe20000010851 */
[-CC-:B------:R-:W-:Y:S01]  /*15370*/  FFMA.FTZ R25, R32, R52.reuse, -R81.reuse ;  /* 0x0000003420197223 */ /* 0x180fe20000010851 */
[--C-:B------:R-:W-:Y:S01]  /*15380*/  FFMA.FTZ R178, R33, R52, -R81.reuse ;  /* 0x0000003421b27223 */ /* 0x100fe20000010851 */
[----:B------:R-:W-:Y:S01]  /*15390*/  FMNMX.FTZ R31, R27, R26, !PT ;  /* 0x0000001a1b1f7209 */ /* 0x000fe20007810000 */
[-CC-:B------:R-:W-:Y:S01]  /*153a0*/  FFMA.FTZ R172, R39, R52.reuse, -R81.reuse ;  /* 0x0000003427ac7223 */ /* 0x180fe20000010851 */
[-CC-:B------:R-:W-:Y:S01]  /*153b0*/  FFMA.FTZ R164, R9, R52.reuse, -R81.reuse ;  /* 0x0000003409a47223 */ /* 0x180fe20000010851 */
[-CC-:B------:R-:W-:Y:S01]  /*153c0*/  FFMA.FTZ R166, R57, R52.reuse, -R81.reuse ;  /* 0x0000003439a67223 */ /* 0x180fe20000010851 */
[----:B------:R-:W-:Y:S01]  /*153d0*/  FMNMX.FTZ R26, R28, R31, !PT ;  /* 0x0000001f1c1a7209 */ /* 0x000fe20007810000 */
[----:B------:R-:W-:Y:S01]  /*153e0*/  MUFU.EX2 R180, R180 ;  /* 0x000000b400b47308 */ /* 0x000fe20000000800 */
        /* <DEDUP_REMOVED lines=9> */
[-CC-:B------:R-:W-:Y:S01]  /*15480*/  FFMA.FTZ R43, R62, R52.reuse, -R81.reuse ;  /* 0x000000343e2b7223 */ /* 0x180fe20000010851 */
        /* <DEDUP_REMOVED lines=10> */
[----:B------:R-:W-:-:S02]  /*15530*/  FFMA.FTZ R154, R82, R52, -R81 ;  /* 0x00000034529a7223 */ /* 0x000fc40000010851 */
[----:B------:R-:W-:Y:S01]  /*15540*/  FMNMX.FTZ R32, R38, R31, !PT ;  /* 0x0000001f26207209 */ /* 0x000fe20007810000 */
[----:B------:R-:W-:Y:S01]  /*15550*/  FFMA.FTZ R31, R40, R52, -R81 ;  /* 0x00000034281f7223 */ /* 0x000fe20000010851 */
        /* <DEDUP_REMOVED lines=22> */
[----:B------:R-:W-:Y:S01]  /*156c0*/  FMNMX.FTZ R40, R64, R39, !PT ;  /* 0x0000002740287209 */ /* 0x000fe20007810000 */
[----:B------:R-:W-:Y:S01]  /*156d0*/  FFMA.FTZ R39, R54, R52, -R81 ;  /* 0x0000003436277223 */ /* 0x000fe20000010851 */
[----:B------:R-:W-:Y:S02]  /*156e0*/  MUFU.EX2 R174, R174 ;  /* 0x000000ae00ae7308 */ /* 0x000fe40000000800 */
[----:B------:R-:W-:-:S04]  /*156f0*/  FMNMX.FTZ R9, R67, R40, !PT ;  /* 0x0000002843097209 */ /* 0x000fc80007810000 */
[----:B------:R-:W-:Y:S02]  /*15700*/  FMNMX.FTZ R40, R70, R9, !PT ;  /* 0x0000000946287209 */ /* 0x000fe40007810000 */
[----:B------:R0:W-:Y:S02]  /*15710*/  MUFU.EX2 R32, R44 ;  /* 0x0000002c00207308 */ /* 0x0001e40000000800 */
[----:B------:R-:W-:-:S04]  /*15720*/  FMNMX.FTZ R9, R71, R40, !PT ;  /* 0x0000002847097209 */ /* 0x000fc80007810000 */
[----:B------:R-:W-:Y:S02]  /*15730*/  FMNMX.FTZ R9, R72, R9, !PT ;  /* 0x0000000948097209 */ /* 0x000fe40007810000 */
[----:B------:R-:W-:Y:S01]  /*15740*/  MUFU.EX2 R168, R168 ;  /* 0x000000a800a87308 */ /* 0x000fe20000000800 */
[----:B0-----:R-:W-:Y:S01]  /*15750*/  FFMA.FTZ R44, R66, R52, -R81 ;  /* 0x00000034422c7223 */ /* 0x001fe20000010851 */
[----:B------:R-:W-:-:S04]  /*15760*/  FMNMX.FTZ R40, R76, R9, !PT ;  /* 0x000000094c287209 */ /* 0x000fc80007810000 */
[----:B------:R-:W-:Y:S01]  /*15770*/  FMNMX.FTZ R9, R75, R40, !PT ;  /* 0x000000284b097209 */ /* 0x000fe20007810000 */
[----:B------:R-:W-:Y:S01]  /*15780*/  FFMA.FTZ R40, R58, R52, -R81 ;  /* 0x000000343a287223 */ /* 0x000fe20000010851 */
[----:B------:R-:W-:Y:S02]  /*15790*/  MUFU.EX2 R33, R33 ;  /* 0x0000002100217308 */ /* 0x000fe40000000800 */
[----:B------:R-:W-:-:S04]  /*157a0*/  FMNMX.FTZ R9, R78, R9, !PT ;  /* 0x000000094e097209 */ /* 0x000fc80007810000 */
[----:B------:R-:W-:Y:S02]  /*157b0*/  FMNMX.FTZ R9, R80, R9, !PT ;  /* 0x0000000950097209 */ /* 0x000fe40007810000 */
[----:B------:R-:W-:Y:S03]  /*157c0*/  MUFU.EX2 R170, R170 ;  /* 0x000000aa00aa7308 */ /* 0x000fe60000000800 */
[----:B------:R-:W0:Y:S05]  /*157d0*/  SHFL.BFLY PT, R48, R9, 0x2, 0x1f ;  /* 0x0c401f0009307f89 */ /* 0x000e2a00000e0000 */
[----:B------:R-:W-:Y:S08]  /*157e0*/  MUFU.EX2 R35, R35 ;  /* 0x0000002300237308 */ /* 0x000ff00000000800 */
[----:B------:R-:W-:Y:S08]  /*157f0*/  MUFU.EX2 R164, R164 ;  /* 0x000000a400a47308 */ /* 0x000ff00000000800 */
[----:B------:R-:W-:Y:S01]  /*15800*/  MUFU.EX2 R39, R39 ;  /* 0x0000002700277308 */ /* 0x000fe20000000800 */
[----:B0-----:R-:W-:Y:S01]  /*15810*/  FMNMX.FTZ R51, R9, R48, !PT ;  /* 0x0000003009337209 */ /* 0x001fe20007810000 */
[-CC-:B------:R-:W-:Y:S01]  /*15820*/  FFMA.FTZ R48, R74, R52.reuse, -R81.reuse ;  /* 0x000000344a307223 */ /* 0x180fe20000010851 */
[----:B------:R-:W-:-:S03]  /*15830*/  FFMA.FTZ R81, R84, R52, -R81 ;  /* 0x0000003454517223 */ /* 0x000fc60000010851 */
[----:B------:R-:W0:Y:S02]  /*15840*/  SHFL.BFLY PT, R54, R51, 0x1, 0x1f ;  /* 0x0c201f0033367f89 */ /* 0x000e2400000e0000 */
[----:B------:R-:W-:Y:S08]  /*15850*/  MUFU.EX2 R166, R166 ;  /* 0x000000a600a67308 */ /* 0x000ff00000000800 */
[----:B------:R-:W-:Y:S08]  /*15860*/  MUFU.EX2 R40, R40 ;  /* 0x0000002800287308 */ /* 0x000ff00000000800 */
[----:B------:R-:W-:Y:S01]  /*15870*/  MUFU.EX2 R160, R160 ;  /* 0x000000a000a07308 */ /* 0x000fe20000000800 */
[----:B0-----:R-:W-:-:S07]  /*15880*/  FMNMX.FTZ R9, R51, R54, !PT ;  /* 0x0000003633097209 */ /* 0x001fce0007810000 */
[----:B------:R-:W-:Y:S01]  /*15890*/  MUFU.EX2 R43, R43 ;  /* 0x0000002b002b7308 */ /* 0x000fe20000000800 */
[----:B------:R-:W-:Y:S02]  /*158a0*/  FSEL R51, R6, RZ, P5 ;  /* 0x000000ff06337208 */ /* 0x000fe40002800000 */
[C---:B------:R-:W-:Y:S01]  /*158b0*/  FSETP.NEU.FTZ.AND P4, PT, R9.reuse, -INF , PT ;  /* 0xff8000000900780b */ /* 0x040fe20003f9d000 */
[-C--:B------:R-:W-:Y:S02]  /*158c0*/  FMUL.FTZ R54, R9, R52.reuse ;  /* 0x0000003409367220 */ /* 0x080fe40000410000 */
[----:B------:R-:W-:Y:S02]  /*158d0*/  FADD.FTZ R57, -R51, R10 ;  /* 0x0000000a33397221 */ /* 0x000fe40000010100 */
[----:B------:R-:W-:Y:S02]  /*158e0*/  MUFU.EX2 R162, R162 ;  /* 0x000000a200a27308 */ /* 0x000fe40000000800 */
[----:B------:R-:W-:Y:S01]  /*158f0*/  FMUL.FTZ R10, R57, R52 ;  /* 0x00000034390a7220 */ /* 0x000fe20000410000 */
[----:B------:R-:W-:-:S05]  /*15900*/  FSEL R57, R54, RZ, P4 ;  /* 0x000000ff36397208 */ /* 0x000fca0002000000 */
[----:B------:R-:W0:Y:S01]  /*15910*/  MUFU.EX2 R10, R10 ;  /* 0x0000000a000a7308 */ /* 0x000e220000000800 */
[-CC-:B------:R-:W-:Y:S01]  /*15920*/  FFMA.FTZ R177, R29, R52.reuse, -R57.reuse ;  /* 0x000000341db17223 */ /* 0x180fe20000010839 */
[-CC-:B------:R-:W-:Y:S01]  /*15930*/  FFMA.FTZ R30, R30, R52.reuse, -R57.reuse ;  /* 0x000000341e1e7223 */ /* 0x180fe20000010839 */
[-CC-:B------:R-:W-:Y:S01]  /*15940*/  FFMA.FTZ R183, R27, R52.reuse, -R57.reuse ;  /* 0x000000341bb77223 */ /* 0x180fe20000010839 */
[----:B------:R-:W-:Y:S02]  /*15950*/  @!P1 IMAD R27, R22, 0x8, R2 ;  /* 0x00000008161b9824 */ /* 0x000fe400078e0202 */
[-CC-:B------:R-:W-:Y:S01]  /*15960*/  FFMA.FTZ R181, R20, R52.reuse, -R57.reuse ;  /* 0x0000003414b57223 */ /* 0x180fe20000010839 */
[-CC-:B------:R-:W-:Y:S01]  /*15970*/  FFMA.FTZ R8, R8, R52.reuse, -R57.reuse ;  /* 0x0000003408087223 */ /* 0x180fe20000010839 */
[-CC-:B------:R-:W-:Y:S01]  /*15980*/  FFMA.FTZ R20, R24, R52.reuse, -R57.reuse ;  /* 0x0000003418147223 */ /* 0x180fe20000010839 */
[----:B------:R1:W-:Y:S01]  /*15990*/  MUFU.EX2 R22, R30 ;  /* 0x0000001e00167308 */ /* 0x0003e20000000800 */
[----:B------:R-:W-:Y:S01]  /*159a0*/  FFMA.FTZ R24, R28, R52, -R57 ;  /* 0x000000341c187223 */ /* 0x000fe20000010839 */
[----:B------:R-:W-:-:S02]  /*159b0*/  @!P1 VIADD R27, R27, 0x28860 ;  /* 0x000288601b1b9836 */ /* 0x000fc40000000000 */
[-CC-:B------:R-:W-:Y:S01]  /*159c0*/  FFMA.FTZ R179, R34, R52.reuse, -R57.reuse ;  /* 0x0000003422b37223 */ /* 0x180fe20000010839 */
[-CC-:B------:R-:W-:Y:S01]  /*159d0*/  FFMA.FTZ R173, R37, R52.reuse, -R57.reuse ;  /* 0x0000003425ad7223 */ /* 0x180fe20000010839 */
[-CC-:B------:R-:W-:Y:S01]  /*159e0*/  FFMA.FTZ R38, R38, R52.reuse, -R57.reuse ;  /* 0x0000003426267223 */ /* 0x180fe20000010839 */
[----:B------:R-:W-:Y:S01]  /*159f0*/  FFMA.FTZ R175, R41, R52, -R57 ;  /* 0x0000003429af7223 */ /* 0x000fe20000010839 */
[----:B------:R-:W-:Y:S01]  /*15a00*/  @!P1 PRMT R27, RZ, 0x654, R27 ;  /* 0x00000654ff1b9816 */ /* 0x000fe2000000001b */
[----:B------:R-:W-:Y:S01]  /*15a10*/  MUFU.EX2 R171, R8 ;  /* 0x0000000800ab7308 */ /* 0x000fe20000000800 */
[----:B0-----:R-:W-:Y:S01]  /*15a20*/  FFMA.FTZ R29, R10, R3, R180 ;  /* 0x000000030a1d7223 */ /* 0x001fe200000100b4 */
[----:B------:R-:W-:Y:S01]  /*15a30*/  F2FP.BF16.F32.PACK_AB R180, R15, R180 ;  /* 0x000000b40fb4723e */ /* 0x000fe200000010ff */
[-C--:B------:R-:W-:Y:S01]  /*15a40*/  FFMA.FTZ R3, R7, R52.reuse, -R57 ;  /* 0x0000003407037223 */ /* 0x080fe20000010839 */
[----:B------:R0:W-:Y:S01]  /*15a50*/  @!P1 SYNCS.ARRIVE.TRANS64.RED.A1T0 RZ, [R27+URZ], RZ ;  /* 0x000000ff1bff99a7 */ /* 0x0001e2000810043f */
[----:B------:R-:W-:Y:S01]  /*15a60*/  FADD.FTZ R29, R15, R29 ;  /* 0x0000001d0f1d7221 */ /* 0x000fe20000010000 */
[-CC-:B------:R-:W-:Y:S01]  /*15a70*/  FFMA.FTZ R28, R42, R52.reuse, -R57.reuse ;  /* 0x000000342a1c7223 */ /* 0x180fe20000010839 */
[----:B------:R-:W-:Y:S01]  /*15a80*/  FFMA.FTZ R169, R45, R52, -R57 ;  /* 0x000000342da97223 */ /* 0x000fe20000010839 */
[----:B------:R-:W-:Y:S01]  /*15a90*/  MUFU.EX2 R181, R181 ;  /* 0x000000b500b57308 */ /* 0x000fe20000000800 */
[----:B-1----:R-:W-:Y:S01]  /*15aa0*/  FADD.FTZ R30, R182, R29 ;  /* 0x0000001db61e7221 */ /* 0x002fe20000010000 */
[C---:B------:R-:W-:Y:S01]  /*15ab0*/  F2FP.BF16.F32.PACK_AB R182, R21.reuse, R182 ;  /* 0x000000b615b6723e */ /* 0x040fe200000010ff */
[-CC-:B------:R-:W-:Y:S01]  /*15ac0*/  FFMA.FTZ R46, R46, R52.reuse, -R57.reuse ;  /* 0x000000342e2e7223 */ /* 0x180fe20000010839 */
[-CC-:B0-----:R-:W-:Y:S01]  /*15ad0*/  FFMA.FTZ R27, R36, R52.reuse, -R57.reuse ;  /* 0x00000034241b7223 */ /* 0x181fe20000010839 */
[----:B------:R-:W-:Y:S01]  /*15ae0*/  FADD.FTZ R29, R21, R30 ;  /* 0x0000001e151d7221 */ /* 0x000fe20000010000 */
[-CC-:B------:R-:W-:Y:S01]  /*15af0*/  FFMA.FTZ R49, R49, R52.reuse, -R57.reuse ;  /* 0x0000003431317223 */ /* 0x180fe20000010839 */
[-C--:B------:R-:W-:Y:S01]  /*15b00*/  FFMA.FTZ R53, R53, R52.reuse, -R57 ;  /* 0x0000003435357223 */ /* 0x080fe20000010839 */
[----:B------:R-:W-:Y:S01]  /*15b10*/  MUFU.EX2 R20, R20 ;  /* 0x0000001400147308 */ /* 0x000fe20000000800 */
[----:B------:R-:W-:Y:S01]  /*15b20*/  FADD.FTZ R30, R176, R29 ;  /* 0x0000001db01e7221 */ /* 0x000fe20000010000 */
[-CC-:B------:R-:W-:Y:S01]  /*15b30*/  FFMA.FTZ R55, R55, R52.reuse, -R57.reuse ;  /* 0x0000003437377223 */ /* 0x180fe20000010839 */
[-CC-:B------:R-:W-:Y:S01]  /*15b40*/  FFMA.FTZ R56, R56, R52.reuse, -R57.reuse ;  /* 0x0000003438387223 */ /* 0x180fe20000010839 */
[-CC-:B------:R-:W-:Y:S01]  /*15b50*/  FFMA.FTZ R59, R59, R52.reuse, -R57.reuse ;  /* 0x000000343b3b7223 */ /* 0x180fe20000010839 */
[----:B------:R-:W-:Y:S01]  /*15b60*/  FADD.FTZ R15, R25, R30 ;  /* 0x0000001e190f7221 */ /* 0x000fe20000010000 */
[-CC-:B------:R-:W-:Y:S01]  /*15b70*/  FFMA.FTZ R60, R60, R52.reuse, -R57.reuse ;  /* 0x000000343c3c7223 */ /* 0x180fe20000010839 */
[----:B------:R-:W-:Y:S01]  /*15b80*/  FFMA.FTZ R63, R63, R52, -R57 ;  /* 0x000000343f3f7223 */ /* 0x000fe20000010839 */
[----:B------:R-:W-:Y:S01]  /*15b90*/  MUFU.EX2 R183, R183 ;  /* 0x000000b700b77308 */ /* 0x000fe20000000800 */
[----:B------:R-:W-:Y:S01]  /*15ba0*/  FADD.FTZ R15, R178, R15 ;  /* 0x0000000fb20f7221 */ /* 0x000fe20000010000 */
[----:B------:R-:W-:Y:S01]  /*15bb0*/  F2FP.BF16.F32.PACK_AB R178, R26, R178 ;  /* 0x000000b21ab2723e */ /* 0x000fe200000010ff */
[-CC-:B------:R-:W-:Y:S01]  /*15bc0*/  FFMA.FTZ R64, R64, R52.reuse, -R57.reuse ;  /* 0x0000003440407223 */ /* 0x180fe20000010839 */
[-C--:B------:R-:W-:Y:S01]  /*15bd0*/  FFMA.FTZ R67, R67, R52.reuse, -R57 ;  /* 0x0000003443437223 */ /* 0x080fe20000010839 */
        /* <DEDUP_REMOVED lines=9> */
[----:B------:R-:W-:Y:S01]  /*15c70*/  FSEL R30, R9, RZ, P4 ;  /* 0x000000ff091e7208 */ /* 0x000fe20002000000 */
[-C--:B------:R-:W-:Y:S01]  /*15c80*/  FFMA.FTZ R78, R78, R52.reuse, -R57 ;  /* 0x000000344e4e7223 */ /* 0x080fe20000010839 */
[----:B------:R-:W-:Y:S01]  /*15c90*/  MUFU.EX2 R177, R177 ;  /* 0x000000b100b17308 */ /* 0x000fe20000000800 */
[----:B------:R-:W-:Y:S01]  /*15ca0*/  FADD.FTZ R15, R174, R15 ;  /* 0x0000000fae0f7221 */ /* 0x000fe20000010000 */
[----:B------:R-:W-:Y:S01]  /*15cb0*/  FFMA.FTZ R57, R80, R52, -R57 ;  /* 0x0000003450397223 */ /* 0x000fe20000010839 */
[----:B------:R-:W-:Y:S01]  /*15cc0*/  FADD.FTZ R11, -R30, R11 ;  /* 0x0000000b1e0b7221 */ /* 0x000fe20000010100 */
[----:B------:R-:W-:Y:S01]  /*15cd0*/  ISETP.GT.AND P4, PT, R4, R12, PT ;  /* 0x0000000c0400720c */ /* 0x000fe20003f84270 */
[----:B------:R-:W-:Y:S01]  /*15ce0*/  FADD.FTZ R15, R32, R15 ;  /* 0x0000000f200f7221 */ /* 0x000fe20000010000 */
[----:B------:R-:W-:Y:S01]  /*15cf0*/  FMUL.FTZ R88, R88, R10 ;  /* 0x0000000a58587220 */ /* 0x000fe20000410000 */
[----:B------:R-:W-:Y:S01]  /*15d00*/  FMUL.FTZ R11, R11, R52 ;  /* 0x000000340b0b7220 */ /* 0x000fe20000410000 */
[----:B------:R-:W-:Y:S01]  /*15d10*/  MUFU.EX2 R44, R44 ;  /* 0x0000002c002c7308 */ /* 0x000fe20000000800 */
[----:B------:R-:W-:Y:S01]  /*15d20*/  FADD.FTZ R30, R168, R15 ;  /* 0x0000000fa81e7221 */ /* 0x000fe20000010000 */
[-C--:B------:R-:W-:Y:S01]  /*15d30*/  FMUL.FTZ R89, R89, R10.reuse ;  /* 0x0000000a59597220 */ /* 0x080fe20000410000 */
[-C--:B------:R-:W-:Y:S01]  /*15d40*/  FMUL.FTZ R92, R92, R10.reuse ;  /* 0x0000000a5c5c7220 */ /* 0x080fe20000410000 */
[-C--:B------:R-:W-:Y:S01]  /*15d50*/  FMUL.FTZ R93, R93, R10.reuse ;  /* 0x0000000a5d5d7220 */ /* 0x080fe20000410000 */
[----:B------:R-:W-:Y:S01]  /*15d60*/  FADD.FTZ R15, R33, R30 ;  /* 0x0000001e210f7221 */ /* 0x000fe20000010000 */
[-C--:B------:R-:W-:Y:S01]  /*15d70*/  FMUL.FTZ R96, R96, R10.reuse ;  /* 0x0000000a60607220 */ /* 0x080fe20000410000 */
[-C--:B------:R-:W-:Y:S01]  /*15d80*/  FMUL.FTZ R97, R97, R10.reuse ;  /* 0x0000000a61617220 */ /* 0x080fe20000410000 */
[----:B------:R-:W0:Y:S01]  /*15d90*/  MUFU.EX2 R8, R11 ;  /* 0x0000000b00087308 */ /* 0x000e220000000800 */
[----:B------:R-:W-:Y:S01]  /*15da0*/  FADD.FTZ R30, R170, R15 ;  /* 0x0000000faa1e7221 */ /* 0x000fe20000010000 */
[-C--:B------:R-:W-:Y:S01]  /*15db0*/  FMUL.FTZ R100, R100, R10.reuse ;  /* 0x0000000a64647220 */ /* 0x080fe20000410000 */
[-C--:B------:R-:W-:Y:S01]  /*15dc0*/  FMUL.FTZ R101, R101, R10.reuse ;  /* 0x0000000a65657220 */ /* 0x080fe20000410000 */
[-C--:B------:R-:W-:Y:S01]  /*15dd0*/  FMUL.FTZ R104, R104, R10.reuse ;  /* 0x0000000a68687220 */ /* 0x080fe20000410000 */
[----:B------:R-:W-:Y:S01]  /*15de0*/  FADD.FTZ R15, R35, R30 ;  /* 0x0000001e230f7221 */ /* 0x000fe20000010000 */
[-C--:B------:R-:W-:Y:S01]  /*15df0*/  FMUL.FTZ R105, R105, R10.reuse ;  /* 0x0000000a69697220 */ /* 0x080fe20000410000 */
[-C--:B------:R-:W-:Y:S01]  /*15e00*/  FMUL.FTZ R108, R108, R10.reuse ;  /* 0x0000000a6c6c7220 */ /* 0x080fe20000410000 */
[----:B------:R-:W1:Y:S01]  /*15e10*/  MUFU.EX2 R156, R156 ;  /* 0x0000009c009c7308 */ /* 0x000e620000000800 */
[----:B------:R-:W-:Y:S01]  /*15e20*/  FADD.FTZ R26, R164, R15 ;  /* 0x0000000fa41a7221 */ /* 0x000fe20000010000 */
[-C--:B------:R-:W-:Y:S01]  /*15e30*/  FMUL.FTZ R109, R109, R10.reuse ;  /* 0x0000000a6d6d7220 */ /* 0x080fe20000410000 */
[-C--:B------:R-:W-:Y:S01]  /*15e40*/  FMUL.FTZ R112, R112, R10.reuse ;  /* 0x0000000a70707220 */ /* 0x080fe20000410000 */
[-C--:B------:R-:W-:Y:S01]  /*15e50*/  FMUL.FTZ R113, R113, R10.reuse ;  /* 0x0000000a71717220 */ /* 0x080fe20000410000 */
[----:B------:R-:W-:Y:S01]  /*15e60*/  FADD.FTZ R15, R39, R26 ;  /* 0x0000001a270f7221 */ /* 0x000fe20000010000 */
[-C--:B------:R-:W-:Y:S01]  /*15e70*/  FMUL.FTZ R116, R116, R10.reuse ;  /* 0x0000000a74747220 */ /* 0x080fe20000410000 */
[----:B------:R-:W-:Y:S01]  /*15e80*/  FMUL.FTZ R117, R117, R10 ;  /* 0x0000000a75757220 */ /* 0x000fe20000410000 */
[----:B------:R-:W2:Y:S01]  /*15e90*/  MUFU.EX2 R179, R179 ;  /* 0x000000b300b37308 */ /* 0x000ea20000000800 */
[----:B------:R-:W-:Y:S01]  /*15ea0*/  FADD.FTZ R21, R166, R15 ;  /* 0x0000000fa6157221 */ /* 0x000fe20000010000 */
[----:B0-----:R-:W-:Y:S01]  /*15eb0*/  FFMA.FTZ R15, R8, R0, R181 ;  /* 0x00000000080f7223 */ /* 0x001fe200000100b5 */
[-C--:B------:R-:W-:Y:S01]  /*15ec0*/  FMUL.FTZ R120, R120, R10.reuse ;  /* 0x0000000a78787220 */ /* 0x080fe20000410000 */
[-C--:B------:R-:W-:Y:S01]  /*15ed0*/  FMUL.FTZ R121, R121, R10.reuse ;  /* 0x0000000a79797220 */ /* 0x080fe20000410000 */
[----:B------:R-:W-:Y:S01]  /*15ee0*/  FADD.FTZ R21, R40, R21 ;  /* 0x0000001528157221 */ /* 0x000fe20000010000 */
[----:B------:R-:W-:Y:S01]  /*15ef0*/  FADD.FTZ R0, R20, R15 ;  /* 0x0000000f14007221 */ /* 0x000fe20000010000 */
[-C--:B------:R-:W-:Y:S01]  /*15f00*/  FMUL.FTZ R124, R124, R10.reuse ;  /* 0x0000000a7c7c7220 */ /* 0x080fe20000410000 */
[----:B------:R0:W-:Y:S01]  /*15f10*/  MUFU.EX2 R165, R3 ;  /* 0x0000000300a57308 */ /* 0x0001e20000000800 */
        /* <DEDUP_REMOVED lines=8> */
[----:B0-----:R-:W-:Y:S01]  /*15fa0*/  FADD.FTZ R3, R183, R0 ;  /* 0x00000000b7037221 */ /* 0x001fe20000010000 */
[----:B------:R-:W-:Y:S01]  /*15fb0*/  FADD.FTZ R11, R162, R11 ;  /* 0x0000000ba20b7221 */ /* 0x000fe20000010000 */
[-C--:B------:R-:W-:Y:S01]  /*15fc0*/  FMUL.FTZ R136, R136, R10.reuse ;  /* 0x0000000a88887220 */ /* 0x080fe20000410000 */
[-C--:B------:R-:W-:Y:S01]  /*15fd0*/  FMUL.FTZ R137, R137, R10.reuse ;  /* 0x0000000a89897220 */ /* 0x080fe20000410000 */
[----:B------:R-:W-:Y:S01]  /*15fe0*/  FADD.FTZ R0, R24, R3 ;  /* 0x0000000318007221 */ /* 0x000fe20000010000 */
[----:B------:R-:W-:Y:S01]  /*15ff0*/  FADD.FTZ R11, R44, R11 ;  /* 0x0000000b2c0b7221 */ /* 0x000fe20000010000 */
[-C--:B------:R-:W-:Y:S01]  /*16000*/  FMUL.FTZ R140, R140, R10.reuse ;  /* 0x0000000a8c8c7220 */ /* 0x080fe20000410000 */
[----:B------:R-:W0:Y:S01]  /*16010*/  MUFU.EX2 R27, R27 ;  /* 0x0000001b001b7308 */ /* 0x000e220000000800 */
[----:B------:R-:W-:Y:S01]  /*16020*/  FADD.FTZ R3, R177, R0 ;  /* 0x00000000b1037221 */ /* 0x000fe20000010000 */
[----:B-1----:R-:W-:Y:S01]  /*16030*/  FADD.FTZ R26, R156, R11 ;  /* 0x0000000b9c1a7221 */ /* 0x002fe20000010000 */
[-C--:B------:R-:W-:Y:S01]  /*16040*/  FMUL.FTZ R141, R141, R10.reuse ;  /* 0x0000000a8d8d7220 */ /* 0x080fe20000410000 */
[-C--:B------:R-:W-:Y:S01]  /*16050*/  FMUL.FTZ R144, R144, R10.reuse ;  /* 0x0000000a90907220 */ /* 0x080fe20000410000 */
[----:B------:R-:W-:Y:S01]  /*16060*/  FADD.FTZ R0, R22, R3 ;  /* 0x0000000316007221 */ /* 0x000fe20000010000 */
[-C--:B------:R-:W-:Y:S01]  /*16070*/  FMUL.FTZ R145, R145, R10.reuse ;  /* 0x0000000a91917220 */ /* 0x080fe20000410000 */
[-C--:B------:R-:W-:Y:S01]  /*16080*/  FMUL.FTZ R148, R148, R10.reuse ;  /* 0x0000000a94947220 */ /* 0x080fe20000410000 */
[----:B------:R-:W1:Y:S01]  /*16090*/  MUFU.EX2 R158, R158 ;  /* 0x0000009e009e7308 */ /* 0x000e620000000800 */
[----:B--2---:R-:W-:Y:S01]  /*160a0*/  FADD.FTZ R0, R179, R0 ;  /* 0x00000000b3007221 */ /* 0x004fe20000010000 */
[----:B---3--:R-:W-:Y:S01]  /*160b0*/  FADD.FTZ R3, R47, R26 ;  /* 0x0000001a2f037221 */ /* 0x008fe20000010000 */
[----:B------:R-:W-:Y:S01]  /*160c0*/  FMUL.FTZ R149, R149, R10 ;  /* 0x0000000a95957220 */ /* 0x000fe20000410000 */
[----:B------:R-:W-:Y:S01]  /*160d0*/  F2FP.BF16.F32.PACK_AB R177, R22, R177 ;  /* 0x000000b116b1723e */ /* 0x000fe200000010ff */
[----:B------:R-:W-:Y:S01]  /*160e0*/  VIADD R4, R4, 0xffffffff ;  /* 0xffffffff04047836 */ /* 0x000fe20000000000 */
[----:B------:R-:W-:Y:S01]  /*160f0*/  F2FP.BF16.F32.PACK_AB R176, R25, R176 ;  /* 0x000000b019b0723e */ /* 0x000fe200000010ff */
[----:B------:R-:W-:Y:S01]  /*16100*/  FMUL.FTZ R90, R90, R8 ;  /* 0x000000085a5a7220 */ /* 0x000fe20000410000 */
[----:B------:R-:W2:Y:S01]  /*16110*/  MUFU.EX2 R173, R173 ;  /* 0x000000ad00ad7308 */ /* 0x000ea20000000800 */
[----:B0-----:R-:W-:Y:S01]  /*16120*/  FADD.FTZ R0, R27, R0 ;  /* 0x000000001b007221 */ /* 0x001fe20000010000 */
[----:B------:R-:W-:Y:S01]  /*16130*/  F2FP.BF16.F32.PACK_AB R172, R31, R172 ;  /* 0x000000ac1fac723e */ /* 0x000fe200000010ff */
[----:B------:R-:W-:Y:S01]  /*16140*/  FMUL.FTZ R91, R91, R8 ;  /* 0x000000085b5b7220 */ /* 0x000fe20000410000 */
[----:B------:R-:W-:Y:S01]  /*16150*/  F2FP.BF16.F32.PACK_AB R174, R32, R174 ;  /* 0x000000ae20ae723e */ /* 0x000fe200000010ff */
[----:B------:R-:W-:Y:S01]  /*16160*/  FMUL.FTZ R94, R94, R8 ;  /* 0x000000085e5e7220 */ /* 0x000fe20000410000 */
[----:B------:R-:W-:Y:S01]  /*16170*/  F2FP.BF16.F32.PACK_AB R168, R33, R168 ;  /* 0x000000a821a8723e */ /* 0x000fe200000010ff */
[----:B------:R-:W-:Y:S01]  /*16180*/  FMUL.FTZ R95, R95, R8 ;  /* 0x000000085f5f7220 */ /* 0x000fe20000410000 */
[----:B------:R-:W0:Y:S01]  /*16190*/  MUFU.EX2 R48, R48 ;  /* 0x0000003000307308 */ /* 0x000e220000000800 */
[----:B-1----:R-:W-:Y:S01]  /*161a0*/  FADD.FTZ R3, R158, R3 ;  /* 0x000000039e037221 */ /* 0x002fe20000010000 */
[----:B------:R-:W-:Y:S01]  /*161b0*/  F2FP.BF16.F32.PACK_AB R170, R35, R170 ;  /* 0x000000aa23aa723e */ /* 0x000fe200000010ff */
[----:B------:R-:W-:Y:S01]  /*161c0*/  FMUL.FTZ R98, R98, R8 ;  /* 0x0000000862627220 */ /* 0x000fe20000410000 */
[----:B------:R-:W-:Y:S01]  /*161d0*/  F2FP.BF16.F32.PACK_AB R164, R39, R164 ;  /* 0x000000a427a4723e */ /* 0x000fe200000010ff */
[----:B------:R-:W-:Y:S01]  /*161e0*/  FMUL.FTZ R99, R99, R8 ;  /* 0x0000000863637220 */ /* 0x000fe20000410000 */
        /* <DEDUP_REMOVED lines=11> */
[C---:B0-----:R-:W-:Y:S01]  /*162a0*/  FADD.FTZ R3, R48.reuse, R3 ;  /* 0x0000000330037221 */ /* 0x041fe20000010000 */
[----:B------:R-:W-:Y:S01]  /*162b0*/  F2FP.BF16.F32.PACK_AB R158, R48, R158 ;  /* 0x0000009e309e723e */ /* 0x000fe200000010ff */
[-C--:B------:R-:W-:Y:S01]  /*162c0*/  FMUL.FTZ R110, R110, R8.reuse ;  /* 0x000000086e6e7220 */ /* 0x080fe20000410000 */
[----:B------:R-:W-:Y:S01]  /*162d0*/  F2FP.BF16.F32.PACK_AB R181, R20, R181 ;  /* 0x000000b514b5723e */ /* 0x000fe200000010ff */
[-C--:B------:R-:W-:Y:S01]  /*162e0*/  FMUL.FTZ R111, R111, R8.reuse ;  /* 0x000000086f6f7220 */ /* 0x080fe20000410000 */
[----:B------:R-:W-:Y:S01]  /*162f0*/  F2FP.BF16.F32.PACK_AB R183, R24, R183 ;  /* 0x000000b718b7723e */ /* 0x000fe200000010ff */
[-C--:B------:R-:W-:Y:S01]  /*16300*/  FMUL.FTZ R114, R114, R8.reuse ;  /* 0x0000000872727220 */ /* 0x080fe20000410000 */
[----:B------:R-:W0:Y:S01]  /*16310*/  MUFU.EX2 R175, R175 ;  /* 0x000000af00af7308 */ /* 0x000e220000000800 */
[----:B-1----:R-:W-:Y:S01]  /*16320*/  FADD.FTZ R0, R7, R0 ;  /* 0x0000000007007221 */ /* 0x002fe20000010000 */
[----:B------:R-:W-:Y:S01]  /*16330*/  F2FP.BF16.F32.PACK_AB R179, R27, R179 ;  /* 0x000000b31bb3723e */ /* 0x000fe200000010ff */
[-C--:B------:R-:W-:Y:S01]  /*16340*/  FMUL.FTZ R115, R115, R8.reuse ;  /* 0x0000000873737220 */ /* 0x080fe20000410000 */
[----:B------:R-:W-:Y:S01]  /*16350*/  F2FP.BF16.F32.PACK_AB R173, R7, R173 ;  /* 0x000000ad07ad723e */ /* 0x000fe200000010ff */
[-C--:B------:R-:W-:Y:S01]  /*16360*/  FMUL.FTZ R118, R118, R8.reuse ;  /* 0x0000000876767220 */ /* 0x080fe20000410000 */
        /* <DEDUP_REMOVED lines=17> */
[----:B------:R-:W-:Y:S01]  /*16480*/  FMUL.FTZ R146, R146, R8 ;  /* 0x0000000892927220 */ /* 0x000fe20000410000 */
[----:B------:R-:W0:Y:S01]  /*16490*/  MUFU.EX2 R154, R154 ;  /* 0x0000009a009a7308 */ /* 0x000e220000000800 */
[C---:B-1----:R-:W-:Y:S01]  /*164a0*/  FADD.FTZ R11, R50.reuse, R11 ;  /* 0x0000000b320b7221 */ /* 0x042fe20000010000 */
[----:B------:R-:W-:Y:S01]  /*164b0*/  F2FP.BF16.F32.PACK_AB R152, R50, R152 ;  /* 0x000000983298723e */ /* 0x000fe200000010ff */
[-C--:B------:R-:W-:Y:S01]  /*164c0*/  FMUL.FTZ R147, R147, R8.reuse ;  /* 0x0000000893937220 */ /* 0x080fe20000410000 */
[-C--:B------:R-:W-:Y:S01]  /*164d0*/  FMUL.FTZ R150, R150, R8.reuse ;  /* 0x0000000896967220 */ /* 0x080fe20000410000 */
[----:B------:R-:W-:Y:S01]  /*164e0*/  FMUL.FTZ R151, R151, R8 ;  /* 0x0000000897977220 */ /* 0x000fe20000410000 */
[----:B------:R-:W-:-:S02]  /*164f0*/  IMAD.MOV.U32 R22, RZ, RZ, R13 ;  /* 0x000000ffff167224 */ /* 0x000fc400078e000d */
        /* <DEDUP_REMOVED lines=12> */
[----:B0-----:R-:W-:-:S04]  /*165c0*/  FADD.FTZ R0, R49, R0 ;  /* 0x0000000031007221 */ /* 0x001fc80000010000 */
[C---:B------:R-:W-:Y:S01]  /*165d0*/  FADD.FTZ R0, R171.reuse, R0 ;  /* 0x00000000ab007221 */ /* 0x040fe20000010000 */
[----:B------:R-:W-:Y:S02]  /*165e0*/  F2FP.BF16.F32.PACK_AB R171, R171, R49 ;  /* 0x00000031abab723e */ /* 0x000fe400000010ff */
[----:B------:R-:W0:Y:S01]  /*165f0*/  MUFU.EX2 R56, R56 ;  /* 0x0000003800387308 */ /* 0x000e220000000800 */
[----:B------:R-:W-:Y:S01]  /*16600*/  FADD.FTZ R0, R165, R0 ;  /* 0x00000000a5007221 */ /* 0x000fe20000010000 */
[----:B-1----:R-:W-:-:S03]  /*16610*/  F2FP.BF16.F32.PACK_AB R165, R53, R165 ;  /* 0x000000a535a5723e */ /* 0x002fc600000010ff */
[----:B------:R-:W-:-:S03]  /*16620*/  FADD.FTZ R0, R53, R0 ;  /* 0x0000000035007221 */ /* 0x000fc60000010000 */
        /* <DEDUP_REMOVED lines=34> */
[----:B------:R-:W-:Y:S02]  /*16850*/  IMAD.MOV.U32 R11, RZ, RZ, R9 ;  /* 0x000000ffff0b7224 */ /* 0x000fe400078e0009 */
[C---:B-1----:R-:W-:Y:S01]  /*16860*/  FADD.FTZ R3, R51.reuse, R26 ;  /* 0x0000001a33037221 */ /* 0x042fe20000010000 */
[----:B------:R-:W-:Y:S01]  /*16870*/  F2FP.BF16.F32.PACK_AB R154, R51, R154 ;  /* 0x0000009a339a723e */ /* 0x000fe200000010ff */
[----:B------:R-:W-:Y:S06]  /*16880*/  @P4 BRA `(.L_x_1690) ;  /* 0xffffffc400884947 */ /* 0x000fec000383ffff */
[----:B------:R-:W-:Y:S02]  /*16890*/  IMAD.MOV.U32 R11, RZ, RZ, R9 ;  /* 0x000000ffff0b7224 */ /* 0x000fe400078e0009 */
[----:B------:R-:W-:Y:S02]  /*168a0*/  IMAD.MOV.U32 R10, RZ, RZ, R6 ;  /* 0x000000ffff0a7224 */ /* 0x000fe400078e0006 */
[----:B------:R-:W-:Y:S02]  /*168b0*/  IMAD.MOV.U32 R22, RZ, RZ, R13 ;  /* 0x000000ffff167224 */ /* 0x000fe400078e000d */
[----:B------:R-:W-:-:S07]  /*168c0*/  IMAD.MOV.U32 R186, RZ, RZ, R14 ;  /* 0x000000ffffba7224 */ /* 0x000fce00078e000e */
.L_x_1672:
[----:B------:R-:W0:Y:S01]  /*168d0*/  LDC R6, c[0x0][0x448] ;  /* 0x00011200ff067b82 */ /* 0x000e220000000800 */
[----:B------:R-:W-:Y:S01]  /*168e0*/  IADD3 R9, R189, 0x1, -R187 ;  /* 0x00000001bd097810 */ /* 0x000fe20007ffe8bb */
[----:B------:R-:W-:-:S06]  /*168f0*/  ULDC UR6, c[0x0][0x9dc] ;  /* 0x0002770000067ab9 */ /* 0x000fcc0000000800 */
[----:B------:R-:W1:Y:S01]  /*16900*/  LDC R12, c[0x0][0x9e4] ;  /* 0x00027900ff0c7b82 */ /* 0x000e620000000800 */
[----:B0-----:R-:W-:Y:S01]  /*16910*/  ISETP.NE.AND P4, PT, R6, 0x1, PT ;  /* 0x000000010600780c */ /* 0x001fe20003f85270 */
[----:B------:R-:W-:Y:S01]  /*16920*/  VIADD R6, R193, 0x7f ;  /* 0x0000007fc1067836 */ /* 0x000fe20000000000 */
[----:B-1----:R-:W-:-:S11]  /*16930*/  ISETP.GE.AND P5, PT, R12, 0x1, PT ;  /* 0x000000010c00780c */ /* 0x002fd60003fa6270 */
[----:B------:R-:W0:Y:S08]  /*16940*/  @P4 LDC R7, c[0x0][0x44c] ;  /* 0x00011300ff074b82 */ /* 0x000e300000000800 */
[----:B------:R-:W1:Y:S01]  /*16950*/  @P4 LDC R8, c[0x0][0x450] ;  /* 0x00011400ff084b82 */ /* 0x000e620000000800 */
[----:B0-----:R-:W-:-:S05]  /*16960*/  @P4 IMAD.HI.U32 R7, R6, R7, RZ ;  /* 0x0000000706074227 */ /* 0x001fca00078e00ff */
[----:B-1----:R-:W-:-:S05]  /*16970*/  @P4 SHF.R.U32.HI R6, RZ, R8, R7 ;  /* 0x00000008ff064219 */ /* 0x002fca0000011607 */
[----:B------:R-:W-:-:S04]  /*16980*/  IMAD.IADD R6, R9, 0x1, R6 ;  /* 0x0000000109067824 */ /* 0x000fc800078e0206 */
[----:B------:R-:W-:Y:S01]  /*16990*/  VIADD R8, R6, -UR6 ;  /* 0x8000000606087c36 */ /* 0x000fe20008000000 */
[----:B------:R-:W-:Y:S06]  /*169a0*/  @!P5 BRA `(.L_x_1691) ;  /* 0x000000000048d947 */ /* 0x000fec0003800000 */
[----:B------:R-:W-:Y:S01]  /*169b0*/  IMAD.MOV.U32 R9, RZ, RZ, R6 ;  /* 0x000000ffff097224 */ /* 0x000fe200078e0006 */
[----:B------:R-:W-:Y:S04]  /*169c0*/  BSSY B0, `(.L_x_1692) ;  /* 0x000000e000007945 */ /* 0x000fe80003800000 */
        /* <DEDUP_REMOVED lines=9> */
.L_x_1693:
[----:B------:R-:W-:-:S13]  /*16a60*/  ISETP.NE.AND P2, PT, R12, 0x1, PT ;  /* 0x000000010c00780c */ /* 0x000fda0003f45270 */
[----:B------:R-:W0:Y:S02]  /*16a70*/  @P2 LDC.64 R6, c[0x0][0x9e8] ;  /* 0x00027a00ff062b82 */ /* 0x000e240000000a00 */
[----:B0-----:R-:W-:-:S05]  /*16a80*/  @P2 IMAD.HI.U32 R6, R9, R6, RZ ;  /* 0x0000000609062227 */ /* 0x001fca00078e00ff */
[----:B------:R-:W-:-:S07]  /*16a90*/  @P2 SHF.R.U32.HI R9, RZ, R7, R6 ;  /* 0x00000007ff092219 */ /* 0x000fce0000011606 */
.L_x_1694:
[----:B------:R-:W-:Y:S05]  /*16aa0*/  BSYNC B0 ;  /* 0x0000000000007941 */ /* 0x000fea0003800000 */
.L_x_1692:
[----:B------:R-:W-:-:S05]  /*16ab0*/  IMAD R9, R9, R12, RZ ;  /* 0x0000000c09097224 */ /* 0x000fca00078e02ff */
[----:B------:R-:W-:-:S07]  /*16ac0*/  VIMNMX R8, R8, R9, !PT ;  /* 0x0000000908087248 */ /* 0x000fce0007fe0100 */
.L_x_1691:
[----:B------:R-:W-:-:S05]  /*16ad0*/  VIADD R8, R8, 0x7f ;  /* 0x0000007f08087836 */ /* 0x000fca0000000000 */
[----:B------:R-:W-:-:S04]  /*16ae0*/  SHF.R.S32.HI R7, RZ, 0x1f, R8 ;  /* 0x0000001fff077819 */ /* 0x000fc80000011408 */
[----:B------:R-:W-:-:S04]  /*16af0*/  LEA.HI R7, R7, R8, RZ, 0x7 ;  /* 0x0000000807077211 */ /* 0x000fc800078f38ff */
[----:B------:R-:W-:-:S04]  /*16b00*/  SHF.R.S32.HI R14, RZ, 0x7, R7 ;  /* 0x00000007ff0e7819 */ /* 0x000fc80000011407 */
[----:B------:R-:W-:-:S04]  /*16b10*/  VIMNMX R14, R195, R14, !PT ;  /* 0x0000000ec30e7248 */ /* 0x000fc80007fe0100 */
[----:B------:R-:W-:-:S13]  /*16b20*/  ISETP.GE.AND P2, PT, R4, R14, PT ;  /* 0x0000000e0400720c */ /* 0x000fda0003f46270 */
[----:B------:R-:W-:Y:S05]  /*16b30*/  @!P2 BRA `(.L_x_1695) ;  /* 0x000000280074a947 */ /* 0x000fea0003800000 */
[----:B------:R-:W-:Y:S02]  /*16b40*/  IMAD.MOV.U32 R13, RZ, RZ, R11 ;  /* 0x000000ffff0d7224 */ /* 0x000fe400078e000b */
[----:B------:R-:W-:Y:S02]  /*16b50*/  IMAD.MOV.U32 R12, RZ, RZ, R10 ;  /* 0x000000ffff0c7224 */ /* 0x000fe400078e000a */
[----:B------:R-:W-:Y:S02]  /*16b60*/  IMAD.MOV.U32 R6, RZ, RZ, R186 ;  /* 0x000000ffff067224 */ /* 0x000fe400078e00ba */
[----:B------:R-:W-:-:S07]  /*16b70*/  IMAD.MOV.U32 R15, RZ, RZ, R22 ;  /* 0x000000ffff0f7224 */ /* 0x000fce00078e0016 */
.L_x_1705:
        /* <DEDUP_REMOVED lines=10> */
.L_x_1697:
[----:B------:R-:W-:Y:S01]  /*16c20*/  IMAD R7, R22, 0x8, R2 ;  /* 0x0000000816077824 */ /* 0x000fe200078e0202 */
[----:B------:R-:W-:-:S04]  /*16c30*/  SHF.L.U32 R8, R186, 0x1f, RZ ;  /* 0x0000001fba087819 */ /* 0x000fc800000006ff */
[----:B------:R0:W1:Y:S01]  /*16c40*/  SYNCS.PHASECHK.TRANS64.TRYWAIT P3, [R7+URZ+0x28830], R8 ;  /* 0x02883008070075a7 */ /* 0x000062000806017f */
[----:B------:R-:W-:Y:S05]  /*16c50*/  @!P0 BRA `(.L_x_1698) ;  /* 0x0000000000048947 */ /* 0x000fea0003800000 */
[----:B------:R-:W-:Y:S01]  /*16c60*/  BPT.TRAP 0x1 ;  /* 0x000000040000795c */ /* 0x000fe20000300000 */
.L_x_1698:
[----:B------:R-:W-:Y:S04]  /*16c70*/  BSSY B0, `(.L_x_1696) ;  /* 0x0000004000007945 */ /* 0x000fe80003800000 */
[----:B-1----:R-:W-:Y:S05]  /*16c80*/  @P3 BRA `(.L_x_1699) ;  /* 0x0000000000083947 */ /* 0x002fea0003800000 */
[----:B------:R-:W1:Y:S02]  /*16c90*/  SYNCS.PHASECHK.TRANS64.TRYWAIT P3, [R7+URZ+0x28830], R8 ;  /* 0x02883008070075a7 */ /* 0x000e64000806017f */
[----:B-1----:R-:W-:Y:S05]  /*16ca0*/  @!P3 BRA `(.L_x_1700) ;  /* 0x0000013c0068b947 */ /* 0x002fea0003800000 */
.L_x_1699:
[----:B------:R-:W-:Y:S05]  /*16cb0*/  BSYNC B0 ;  /* 0x0000000000007941 */ /* 0x000fea0003800000 */
.L_x_1696:
[----:B01----:R-:W0:Y:S01]  /*16cc0*/  S2R R7, SR_TID.X ;  /* 0x0000000000077919 */ /* 0x003e220000002100 */
[----:B------:R-:W-:Y:S05]  /*16cd0*/  WARPSYNC.ALL ;  /* 0x0000000000007948 */ /* 0x000fea0003800000 */
[----:B------:R-:W-:Y:S02]  /*16ce0*/  IMAD R8, R22, 0x800, R5 ;  /* 0x0000080016087824 */ /* 0x000fe400078e0205 */
[----:B------:R-:W-:Y:S02]  /*16cf0*/  IMAD.MOV.U32 R9, RZ, RZ, 0x40000040 ;  /* 0x40000040ff097424 */ /* 0x000fe400078e00ff */
[C---:B------:R-:W-:Y:S01]  /*16d00*/  VIADD R24, R8.reuse, 0x4 ;  /* 0x0000000408187836 */ /* 0x040fe20000000000 */
[C---:B------:R-:W-:Y:S01]  /*16d10*/  R2UR UR14, R8.reuse ;  /* 0x00000000080e72ca */ /* 0x040fe200000e0000 */
[----:B------:R-:W-:Y:S01]  /*16d20*/  IMAD.MOV.U32 R25, RZ, RZ, 0x40000040 ;  /* 0x40000040ff197424 */ /* 0x000fe200078e00ff */
[----:B------:R-:W-:Y:S01]  /*16d30*/  R2UR UR15, R9 ;  /* 0x00000000090f72ca */ /* 0x000fe200000e0000 */
[----:B------:R-:W-:Y:S01]  /*16d40*/  VIADD R20, R8, 0x2 ;  /* 0x0000000208147836 */ /* 0x000fe20000000000 */
[----:B------:R-:W-:Y:S01]  /*16d50*/  R2UR UR6, R24 ;  /* 0x00000000180672ca */ /* 0x000fe200000e0000 */
[C---:B------:R-:W-:Y:S01]  /*16d60*/  VIADD R24, R8.reuse, 0x404 ;  /* 0x0000040408187836 */ /* 0x040fe20000000000 */
[C---:B------:R-:W-:Y:S01]  /*16d70*/  R2UR UR7, R25.reuse ;  /* 0x00000000190772ca */ /* 0x040fe200000e0000 */
[----:B------:R-:W-:Y:S01]  /*16d80*/  IMAD.MOV.U32 R21, RZ, RZ, 0x40000040 ;  /* 0x40000040ff157424 */ /* 0x000fe200078e00ff */
[----:B------:R-:W-:Y:S01]  /*16d90*/  R2UR UR31, R25 ;  /* 0x00000000191f72ca */ /* 0x000fe200000e0000 */
[----:B------:R-:W-:Y:S01]  /*16da0*/  VIADD R10, R8, 0x6 ;  /* 0x00000006080a7836 */ /* 0x000fe20000000000 */
[----:B------:R-:W-:Y:S01]  /*16db0*/  R2UR UR30, R24 ;  /* 0x00000000181e72ca */ /* 0x000fe200000e0000 */
[----:B------:R-:W-:Y:S01]  /*16dc0*/  IMAD.MOV.U32 R11, RZ, RZ, 0x40000040 ;  /* 0x40000040ff0b7424 */ /* 0x000fe200078e00ff */
[----:B------:R-:W-:Y:S01]  /*16dd0*/  R2UR UR10, R20 ;  /* 0x00000000140a72ca */ /* 0x000fe200000e0000 */
[----:B------:R-:W-:Y:S01]  /*16de0*/  VIADD R20, R8, 0x400 ;  /* 0x0000040008147836 */ /* 0x000fe20000000000 */
[----:B------:R-:W-:-:S02]  /*16df0*/  R2UR UR11, R21 ;  /* 0x00000000150b72ca */ /* 0x000fc400000e0000 */
[----:B------:R-:W-:Y:S01]  /*16e00*/  R2UR UR18, R10 ;  /* 0x000000000a1272ca */ /* 0x000fe200000e0000 */
[C---:B------:R-:W-:Y:S01]  /*16e10*/  VIADD R10, R8.reuse, 0x402 ;  /* 0x00000402080a7836 */ /* 0x040fe20000000000 */
[----:B------:R-:W-:Y:S01]  /*16e20*/  R2UR UR19, R11 ;  /* 0x000000000b1372ca */ /* 0x000fe200000e0000 */
[----:B------:R-:W-:Y:S01]  /*16e30*/  VIADD R8, R8, 0x406 ;  /* 0x0000040608087836 */ /* 0x000fe20000000000 */
[----:B------:R-:W-:Y:S02]  /*16e40*/  R2UR UR22, R20 ;  /* 0x00000000141672ca */ /* 0x000fe400000e0000 */
[----:B0-----:R-:W-:Y:S02]  /*16e50*/  SHF.R.U32.HI R7, RZ, 0x7, R7 ;  /* 0x00000007ff077819 */ /* 0x001fe40000011607 */
[----:B------:R-:W-:Y:S02]  /*16e60*/  R2UR UR23, R21 ;  /* 0x00000000151772ca */ /* 0x000fe400000e0000 */
[----:B------:R-:W-:Y:S01]  /*16e70*/  R2UR UR26, R10 ;  /* 0x000000000a1a72ca */ /* 0x000fe200000e0000 */
[----:B------:R-:W-:Y:S01]  /*16e80*/  VIADD R7, R7, 0x8 ;  /* 0x0000000807077836 */ /* 0x000fe20000000000 */
[----:B------:R-:W-:-:S02]  /*16e90*/  R2UR UR27, R11 ;  /* 0x000000000b1b72ca */ /* 0x000fc400000e0000 */
[----:B------:R-:W-:Y:S02]  /*16ea0*/  R2UR UR34, R8 ;  /* 0x00000000082272ca */ /* 0x000fe400000e0000 */
[----:B------:R0:W-:Y:S01]  /*16eb0*/  BAR.SYNC.DEFER_BLOCKING R7, 0x100 ;  /* 0x000400070000751d */ /* 0x0001e20000010000 */
[----:B------:R-:W-:-:S05]  /*16ec0*/  R2UR UR35, R9 ;  /* 0x00000000092372ca */ /* 0x000fca00000e0000 */
        /* <DEDUP_REMOVED lines=27> */
.L_x_1702:
[----:B------:R-:W-:Y:S01]  /*17080*/  SHF.L.U32 R6, R6, 0x1f, RZ ;  /* 0x0000001f06067819 */ /* 0x000fe200000006ff */
[----:B------:R-:W-:-:S04]  /*17090*/  IMAD R7, R15, 0x8, R2 ;  /* 0x000000080f077824 */ /* 0x000fc800078e0202 */
[----:B------:R0:W1:Y:S01]  /*170a0*/  SYNCS.PHASECHK.TRANS64.TRYWAIT P2, [R7+URZ+0x28850], R6 ;  /* 0x02885006070075a7 */ /* 0x000062000804017f */
[----:B------:R-:W-:Y:S05]  /*170b0*/  @!P0 BRA `(.L_x_1703) ;  /* 0x0000000000048947 */ /* 0x000fea0003800000 */
[----:B------:R-:W-:Y:S01]  /*170c0*/  BPT.TRAP 0x1 ;  /* 0x000000040000795c */ /* 0x000fe20000300000 */
.L_x_1703:
[----:B-1----:R-:W-:Y:S05]  /*170d0*/  @P2 BRA `(.L_x_1701) ;  /* 0x0000000000082947 */ /* 0x002fea0003800000 */
[----:B------:R-:W1:Y:S02]  /*170e0*/  SYNCS.PHASECHK.TRANS64.TRYWAIT P2, [R7+URZ+0x28850], R6 ;  /* 0x02885006070075a7 */ /* 0x000e64000804017f */
[----:B-1----:R-:W-:Y:S05]  /*170f0*/  @!P2 BRA `(.L_x_1704) ;  /* 0x000001380068a947 */ /* 0x002fea0003800000 */
.L_x_1701:
[----:B01----:R-:W-:Y:S01]  /*17100*/  VIADD R6, R2, 0x400 ;  /* 0x0000040002067836 */ /* 0x003fe20000000000 */
[----:B------:R-:W-:Y:S05]  /*17110*/  WARPSYNC.ALL ;  /* 0x0000000000007948 */ /* 0x000fea0003800000 */
[----:B------:R-:W-:-:S04]  /*17120*/  SHF.R.U32.HI R6, RZ, 0x4, R6 ;  /* 0x00000004ff067819 */ /* 0x000fc80000011606 */
[----:B------:R-:W-:-:S04]  /*17130*/  LOP3.LUT R6, R6, 0x3fff, RZ, 0xc0, !PT ;  /* 0x00003fff06067812 */ /* 0x000fc800078ec0ff */
[----:B------:R-:W-:-:S05]  /*17140*/  LOP3.LUT R6, R6, 0x4000000, RZ, 0xfc, !PT ;  /* 0x0400000006067812 */ /* 0x000fca00078efcff */
[----:B------:R-:W-:Y:S01]  /*17150*/  IMAD R6, R15, 0x800, R6 ;  /* 0x000008000f067824 */ /* 0x000fe200078e0206 */
[----:B------:R-:W-:Y:S01]  /*17160*/  WARPGROUP.ARRIVE ;  /* 0x00000000000079c5 */ /* 0x000fe20000000000 */
[----:B------:R-:W-:Y:S02]  /*17170*/  IMAD.MOV.U32 R7, RZ, RZ, 0x40000040 ;  /* 0x40000040ff077424 */ /* 0x000fe400078e00ff */
[----:B------:R-:W-:Y:S01]  /*17180*/  FMUL.FTZ R11, R28, UR47 ;  /* 0x0000002f1c0b7c20 */ /* 0x000fe20008410000 */
[C---:B------:R-:W-:Y:S01]  /*17190*/  VIADD R8, R6.reuse, 0x80 ;  /* 0x0000008006087836 */ /* 0x040fe20000000000 */
[----:B------:R-:W-:Y:S01]  /*171a0*/  R2UR UR6, R6 ;  /* 0x00000000060672ca */ /* 0x000fe200000e0000 */
[----:B------:R-:W-:Y:S01]  /*171b0*/  IMAD.MOV.U32 R9, RZ, RZ, 0x40000040 ;  /* 0x40000040ff097424 */ /* 0x000fe200078e00ff */
[----:B------:R-:W-:Y:S01]  /*171c0*/  R2UR UR7, R7 ;  /* 0x00000000070772ca */ /* 0x000fe200000e0000 */
        /* <DEDUP_REMOVED lines=10> */
[----:B------:R-:W0:Y:S01]  /*17270*/  MUFU.TANH R7, R7 ;  /* 0x0000000700077308 */ /* 0x000e220000002400 */
[----:B------:R-:W-:Y:S01]  /*17280*/  FMUL.FTZ R37, R42, UR47 ;  /* 0x0000002f2a257c20 */ /* 0x000fe20008410000 */
[----:B------:R-:W-:Y:S01]  /*17290*/  HGMMA.64x128x16.F32.BF16 R88, R180, gdesc[UR4].tnspB, R88, gsb0 ;  /* 0x41e00004b4587df0 */ /* 0x000fe20008001858 */
[----:B------:R-:W-:Y:S01]  /*172a0*/  R2UR UR6, R8 ;  /* 0x00000000080672ca */ /* 0x000fe200000e0000 */
[----:B------:R-:W-:Y:S01]  /*172b0*/  VIADD R8, R6, 0x100 ;  /* 0x0000010006087836 */ /* 0x000fe20000000000 */
[----:B------:R-:W-:Y:S01]  /*172c0*/  R2UR UR7, R9 ;  /* 0x00000000090772ca */ /* 0x000fe200000e0000 */
[----:B------:R-:W-:-:S02]  /*172d0*/  IMAD.MOV.U32 R9, RZ, RZ, 0x40000040 ;  /* 0x40000040ff097424 */ /* 0x000fc400078e00ff */
        /* <DEDUP_REMOVED lines=10> */
[----:B0-----:R-:W-:Y:S01]  /*17380*/  FMNMX.FTZ R10, R7, R12, !PT ;  /* 0x0000000c070a7209 */ /* 0x001fe20007810000 */
[----:B------:R-:W-:Y:S01]  /*17390*/  FMUL.FTZ R57, R62, UR47 ;  /* 0x0000002f3e397c20 */ /* 0x000fe20008410000 */
[----:B------:R-:W-:Y:S01]  /*173a0*/  FMUL.FTZ R62, R68, UR47 ;  /* 0x0000002f443e7c20 */ /* 0x000fe20008410000 */
[----:B------:R-:W-:Y:S01]  /*173b0*/  FMUL.FTZ R68, R73, UR47 ;  /* 0x0000002f49447c20 */ /* 0x000fe20008410000 */
[----:B------:R-:W-:Y:S01]  /*173c0*/  FMUL.FTZ R73, R77, UR47 ;  /* 0x0000002f4d497c20 */ /* 0x000fe20008410000 */
[----:B------:R-:W-:Y:S01]  /*173d0*/  FMUL.FTZ R77, R84, UR47 ;  /* 0x0000002f544d7c20 */ /* 0x000fe20008410000 */
[----:B------:R-:W-:Y:S01]  /*173e0*/  VIADD R28, R6, 0x280 ;  /* 0x00000280061c7836 */ /* 0x000fe20000000000 */
[----:B------:R-:W-:Y:S01]  /*173f0*/  MUFU.TANH R34, R34 ;  /* 0x0000002200227308 */ /* 0x000fe20000002400 */
[----:B------:R-:W0:Y:S01]  /*17400*/  LDC R52, c[0x0][0x988] ;  /* 0x00026200ff347b82 */ /* 0x000e220000000800 */
        /* <DEDUP_REMOVED lines=11> */
[C---:B------:R-:W-:Y:S01]  /*174c0*/  ISETP.GT.AND P2, PT, R4.reuse, R14, PT ;  /* 0x0000000e0400720c */ /* 0x040fe20003f44270 */
[----:B------:R-:W-:-:S02]  /*174d0*/  VIADD R4, R4, 0xffffffff ;  /* 0xffffffff04047836 */ /* 0x000fc40000000000 */
        /* <DEDUP_REMOVED lines=69> */
[----:B-1----:R-:W-:Y:S01]  /*17930*/  FMNMX.FTZ R10, R9, R10, !PT ;  /* 0x0000000a090a7209 */ /* 0x002fe20007810000 */
[----:B------:R-:W-:Y:S01]  /*17940*/  FMUL.FTZ R60, R64, UR47 ;  /* 0x0000002f403c7c20 */ /* 0x000fe20008410000 */
[----:B------:R-:W-:Y:S01]  /*17950*/  FMUL.FTZ R61, R65, UR47 ;  /* 0x0000002f413d7c20 */ /* 0x000fe20008410000 */
[----:B------:R-:W-:Y:S01]  /*17960*/  FMUL.FTZ R64, R69, UR47 ;  /* 0x0000002f45407c20 */ /* 0x000fe20008410000 */
[----:B------:R-:W-:Y:S01]  /*17970*/  FMNMX.FTZ R10, R11, R10, !PT ;  /* 0x0000000a0b0a7209 */ /* 0x000fe20007810000 */
[----:B------:R-:W-:Y:S01]  /*17980*/  FMUL.FTZ R65, R72, UR47 ;  /* 0x0000002f48417c20 */ /* 0x000fe20008410000 */
[----:B------:R-:W-:Y:S01]  /*17990*/  FMUL.FTZ R69, R76, UR47 ;  /* 0x0000002f4c457c20 */ /* 0x000fe20008410000 */
[----:B------:R-:W1:Y:S01]  /*179a0*/  MUFU.TANH R36, R36 ;  /* 0x0000002400247308 */ /* 0x000e620000002400 */
[----:B------:R-:W-:Y:S01]  /*179b0*/  FMNMX.FTZ R10, R24, R10, !PT ;  /* 0x0000000a180a7209 */ /* 0x000fe20007810000 */
[----:B------:R-:W-:Y:S01]  /*179c0*/  FMUL.FTZ R76, R80, UR47 ;  /* 0x0000002f504c7c20 */ /* 0x000fe20008410000 */
[----:B------:R-:W-:Y:S01]  /*179d0*/  FMUL.FTZ R72, R81, UR47 ;  /* 0x0000002f51487c20 */ /* 0x000fe20008410000 */
[----:B------:R-:W-:Y:S01]  /*179e0*/  FMUL.FTZ R80, R85, UR47 ;  /* 0x0000002f55507c20 */ /* 0x000fe20008410000 */
[----:B--2---:R-:W-:Y:S01]  /*179f0*/  FMNMX.FTZ R10, R26, R10, !PT ;  /* 0x0000000a1a0a7209 */ /* 0x004fe20007810000 */
[----:B------:R-:W-:Y:S01]  /*17a00*/  FMUL.FTZ R81, R82, UR47 ;  /* 0x0000002f52517c20 */ /* 0x000fe20008410000 */
[----:B------:R-:W-:Y:S01]  /*17a10*/  FMUL.FTZ R82, R83, UR47 ;  /* 0x0000002f53527c20 */ /* 0x000fe20008410000 */
[----:B------:R-:W2:Y:S01]  /*17a20*/  MUFU.TANH R40, R40 ;  /* 0x0000002800287308 */ /* 0x000ea20000002400 */
[----:B------:R-:W-:Y:S01]  /*17a30*/  FMNMX.FTZ R10, R30, R10, !PT ;  /* 0x0000000a1e0a7209 */ /* 0x000fe20007810000 */
[----:B------:R-:W-:-:S03]  /*17a40*/  FMUL.FTZ R83, R86, UR47 ;  /* 0x0000002f56537c20 */ /* 0x000fc60008410000 */
[----:B---3--:R-:W-:-:S03]  /*17a50*/  FMNMX.FTZ R10, R32, R10, !PT ;  /* 0x0000000a200a7209 */ /* 0x008fc60007810000 */
[----:B------:R-:W3:Y:S01]  /*17a60*/  MUFU.TANH R44, R44 ;  /* 0x0000002c002c7308 */ /* 0x000ee20000002400 */
[----:B------:R-:W-:-:S04]  /*17a70*/  FMNMX.FTZ R10, R34, R10, !PT ;  /* 0x0000000a220a7209 */ /* 0x000fc80007810000 */
[----:B-1----:R-:W-:-:S03]  /*17a80*/  FMNMX.FTZ R10, R36, R10, !PT ;  /* 0x0000000a240a7209 */ /* 0x002fc60007810000 */
[----:B------:R-:W1:Y:S01]  /*17a90*/  MUFU.TANH R51, R51 ;  /* 0x0000003300337308 */ /* 0x000e620000002400 */
[----:B------:R-:W-:-:S04]  /*17aa0*/  FMNMX.FTZ R10, R38, R10, !PT ;  /* 0x0000000a260a7209 */ /* 0x000fc80007810000 */
[----:B--2---:R-:W-:-:S03]  /*17ab0*/  FMNMX.FTZ R10, R40, R10, !PT ;  /* 0x0000000a280a7209 */ /* 0x004fc60007810000 */
[----:B------:R-:W2:Y:S01]  /*17ac0*/  MUFU.TANH R58, R58 ;  /* 0x0000003a003a7308 */ /* 0x000ea20000002400 */
[----:B------:R-:W-:-:S04]  /*17ad0*/  FMNMX.FTZ R10, R42, R10, !PT ;  /* 0x0000000a2a0a7209 */ /* 0x000fc80007810000 */
[----:B---3--:R-:W-:-:S03]  /*17ae0*/  FMNMX.FTZ R10, R44, R10, !PT ;  /* 0x0000000a2c0a7209 */ /* 0x008fc60007810000 */
[----:B------:R-:W3:Y:S01]  /*17af0*/  MUFU.TANH R59, R59 ;  /* 0x0000003b003b7308 */ /* 0x000ee20000002400 */
[----:B------:R-:W-:-:S04]  /*17b00*/  FMNMX.FTZ R10, R46, R10, !PT ;  /* 0x0000000a2e0a7209 */ /* 0x000fc80007810000 */
[----:B------:R-:W-:-:S03]  /*17b10*/  FMNMX.FTZ R10, R50, R10, !PT ;  /* 0x0000000a320a7209 */ /* 0x000fc60007810000 */
[----:B------:R-:W4:Y:S01]  /*17b20*/  MUFU.TANH R60, R60 ;  /* 0x0000003c003c7308 */ /* 0x000f220000002400 */
[----:B-1----:R-:W-:-:S04]  /*17b30*/  FMNMX.FTZ R10, R51, R10, !PT ;  /* 0x0000000a330a7209 */ /* 0x002fc80007810000 */
[----:B------:R-:W-:-:S03]  /*17b40*/  FMNMX.FTZ R10, R55, R10, !PT ;  /* 0x0000000a370a7209 */ /* 0x000fc60007810000 */
[----:B------:R-:W1:Y:S01]  /*17b50*/  MUFU.TANH R61, R61 ;  /* 0x0000003d003d7308 */ /* 0x000e620000002400 */
[----:B------:R-:W-:-:S04]  /*17b60*/  FMNMX.FTZ R10, R56, R10, !PT ;  /* 0x0000000a380a7209 */ /* 0x000fc80007810000 */
[----:B--2---:R-:W-:-:S03]  /*17b70*/  FMNMX.FTZ R10, R58, R10, !PT ;  /* 0x0000000a3a0a7209 */ /* 0x004fc60007810000 */
[----:B------:R-:W2:Y:S01]  /*17b80*/  MUFU.TANH R64, R64 ;  /* 0x0000004000407308 */ /* 0x000ea20000002400 */
[----:B---3--:R-:W-:-:S04]  /*17b90*/  FMNMX.FTZ R10, R59, R10, !PT ;  /* 0x0000000a3b0a7209 */ /* 0x008fc80007810000 */
[----:B----4-:R-:W-:-:S03]  /*17ba0*/  FMNMX.FTZ R10, R60, R10, !PT ;  /* 0x0000000a3c0a7209 */ /* 0x010fc60007810000 */
[----:B------:R-:W3:Y:S01]  /*17bb0*/  MUFU.TANH R65, R65 ;  /* 0x0000004100417308 */ /* 0x000ee20000002400 */
[----:B-1----:R-:W-:-:S04]  /*17bc0*/  FMNMX.FTZ R10, R61, R10, !PT ;  /* 0x0000000a3d0a7209 */ /* 0x002fc80007810000 */
[----:B------:R-:W-:-:S03]  /*17bd0*/  FMNMX.FTZ R10, R62, R10, !PT ;  /* 0x0000000a3e0a7209 */ /* 0x000fc60007810000 */
[----:B------:R-:W1:Y:S01]  /*17be0*/  MUFU.TANH R69, R69 ;  /* 0x0000004500457308 */ /* 0x000e620000002400 */
[----:B--2---:R-:W-:-:S07]  /*17bf0*/  FMNMX.FTZ R10, R64, R10, !PT ;  /* 0x0000000a400a7209 */ /* 0x004fce0007810000 */
[----:B------:R-:W2:Y:S01]  /*17c00*/  MUFU.TANH R76, R76 ;  /* 0x0000004c004c7308 */ /* 0x000ea20000002400 */
[----:B---3--:R-:W-:-:S04]  /*17c10*/  FMNMX.FTZ R10, R65, R10, !PT ;  /* 0x0000000a410a7209 */ /* 0x008fc80007810000 */
[----:B------:R-:W-:-:S03]  /*17c20*/  FMNMX.FTZ R10, R68, R10, !PT ;  /* 0x0000000a440a7209 */ /* 0x000fc60007810000 */
[----:B------:R-:W3:Y:S01]  /*17c30*/  MUFU.TANH R72, R72 ;  /* 0x0000004800487308 */ /* 0x000ee20000002400 */
[----:B-1----:R-:W-:-:S04]  /*17c40*/  FMNMX.FTZ R10, R69, R10, !PT ;  /* 0x0000000a450a7209 */ /* 0x002fc80007810000 */
[----:B------:R-:W-:-:S03]  /*17c50*/  FMNMX.FTZ R10, R73, R10, !PT ;  /* 0x0000000a490a7209 */ /* 0x000fc60007810000 */
[----:B------:R-:W1:Y:S01]  /*17c60*/  MUFU.TANH R80, R80 ;  /* 0x0000005000507308 */ /* 0x000e620000002400 */
[----:B--2---:R-:W-:Y:S01]  /*17c70*/  FMNMX.FTZ R10, R76, R10, !PT ;  /* 0x0000000a4c0a7209 */ /* 0x004fe20007810000 */
[----:B------:R-:W-:Y:S02]  /*17c80*/  WARPGROUP.DEPBAR.LE gsb0, 0x0 ;  /* 0x00008000000079c5 */ /* 0x000fe40000010000 */
[----:B------:R-:W-:Y:S01]  /*17c90*/  WARPGROUP.ARRIVE ;  /* 0x00000000000079c5 */ /* 0x000fe20000000000 */
[----:B---3--:R-:W-:-:S03]  /*17ca0*/  FMNMX.FTZ R10, R72, R10, !PT ;  /* 0x0000000a480a7209 */ /* 0x008fc60007810000 */
[----:B------:R-:W2:Y:S01]  /*17cb0*/  MUFU.TANH R8, R8 ;  /* 0x0000000800087308 */ /* 0x000ea20000002400 */
[----:B------:R-:W-:Y:S01]  /*17cc0*/  FMNMX.FTZ R10, R77, R10, !PT ;  /* 0x0000000a4d0a7209 */ /* 0x000fe20007810000 */
[----:B------:R-:W-:Y:S01]  /*17cd0*/  HGMMA.64x128x16.F32.BF16 R88, R164, gdesc[UR4].tnspB, R88, gsb0 ;  /* 0x41e00004a4587df0 */ /* 0x000fe20008001858 */
[----:B------:R-:W-:Y:S02]  /*17ce0*/  R2UR UR6, R28 ;  /* 0x000000001c0672ca */ /* 0x000fe400000e0000 */
[----:B-1----:R-:W-:-:S03]  /*17cf0*/  FMNMX.FTZ R10, R80, R10, !PT ;  /* 0x0000000a500a7209 */ /* 0x002fc60007810000 */
[----:B------:R-:W1:Y:S02]  /*17d00*/  MUFU.TANH R25, R25 ;  /* 0x0000001900197308 */ /* 0x000e640000002400 */
[----:B------:R-:W3:Y:S06]  /*17d10*/  SHFL.BFLY PT, R29, R10, 0x2, 0x1f ;  /* 0x0c401f000a1d7f89 */ /* 0x000eec00000e0000 */
[----:B------:R-:W4:Y:S08]  /*17d20*/  MUFU.TANH R31, R31 ;  /* 0x0000001f001f7308 */ /* 0x000f300000002400 */
[----:B------:R-:W5:Y:S08]  /*17d30*/  MUFU.TANH R35, R35 ;  /* 0x0000002300237308 */ /* 0x000f700000002400 */
[----:B------:R-:W5:Y:S01]  /*17d40*/  MUFU.TANH R39, R39 ;  /* 0x0000002700277308 */ /* 0x000f620000002400 */
[----:B---3--:R-:W-:Y:S01]  /*17d50*/  FMNMX.FTZ R10, R10, R29, !PT ;  /* 0x0000001d0a0a7209 */ /* 0x008fe20007810000 */
[----:B------:R-:W-:-:S06]  /*17d60*/  IMAD.MOV.U32 R29, RZ, RZ, 0x40000040 ;  /* 0x40000040ff1d7424 */ /* 0x000fcc00078e00ff */
[----:B------:R-:W3:Y:S01]  /*17d70*/  MUFU.TANH R43, R43 ;  /* 0x0000002b002b7308 */ /* 0x000ee20000002400 */
[----:B------:R-:W0:Y:S01]  /*17d80*/  SHFL.BFLY PT, R28, R10, 0x1, 0x1f ;  /* 0x0c201f000a1c7f89 */ /* 0x000e2200000e0000 */
[----:B------:R-:W-:Y:S01]  /*17d90*/  R2UR UR7, R29 ;  /* 0x000000001d0772ca */ /* 0x000fe200000e0000 */
[----:B------:R-:W-:-:S05]  /*17da0*/  IMAD.MOV.U32 R29, RZ, RZ, 0x40000040 ;  /* 0x40000040ff1d7424 */ /* 0x000fca00078e00ff */
[----:B------:R-:W3:Y:S08]  /*17db0*/  MUFU.TANH R47, R47 ;  /* 0x0000002f002f7308 */ /* 0x000ef00000002400 */
[----:B------:R-:W3:Y:S08]  /*17dc0*/  MUFU.TANH R48, R48 ;  /* 0x0000003000307308 */ /* 0x000ef00000002400 */
[----:B------:R-:W3:Y:S01]  /*17dd0*/  MUFU.TANH R53, R53 ;  /* 0x0000003500357308 */ /* 0x000ee20000002400 */
[----:B0-----:R-:W-:Y:S01]  /*17de0*/  FMNMX.FTZ R10, R10, R28, !PT ;  /* 0x0000001c0a0a7209 */ /* 0x001fe20007810000 */
[----:B------:R-:W-:-:S02]  /*17df0*/  VIADD R28, R6, 0x300 ;  /* 0x00000300061c7836 */ /* 0x000fc40000000000 */
[----:B------:R-:W-:Y:S02]  /*17e00*/  VIADD R6, R6, 0x380 ;  /* 0x0000038006067836 */ /* 0x000fe40000000000 */
[CC--:B------:R-:W-:Y:S01]  /*17e10*/  FMUL.FTZ R85, R10.reuse, R52.reuse ;  /* 0x000000340a557220 */ /* 0x0c0fe20000410000 */
[----:B------:R-:W-:Y:S01]  /*17e20*/  FADD.FTZ R12, -R10, R12 ;  /* 0x0000000c0a0c7221 */ /* 0x000fe20000010100 */
[----:B------:R-:W0:Y:S02]  /*17e30*/  MUFU.TANH R54, R54 ;  /* 0x0000003600367308 */ /* 0x000e240000002400 */
[-CC-:B------:R-:W-:Y:S01]  /*17e40*/  FFMA.FTZ R180, R7, R52.reuse, -R85.reuse ;  /* 0x0000003407b47223 */ /* 0x180fe20000010855 */
[----:B--2---:R-:W-:Y:S01]  /*17e50*/  FMNMX.FTZ R7, R8, R13, !PT ;  /* 0x0000000d08077209 */ /* 0x004fe20007810000 */
[-CC-:B------:R-:W-:Y:S01]  /*17e60*/  FFMA.FTZ R182, R11, R52.reuse, -R85.reuse ;  /* 0x000000340bb67223 */ /* 0x180fe20000010855 */
[-C--:B------:R-:W-:Y:S01]  /*17e70*/  FMUL.FTZ R12, R12, R52.reuse ;  /* 0x000000340c0c7220 */ /* 0x080fe20000410000 */
[-CC-:B------:R-:W-:Y:S01]  /*17e80*/  FFMA.FTZ R9, R9, R52.reuse, -R85.reuse ;  /* 0x0000003409097223 */ /* 0x180fe20000010855 */
[----:B------:R-:W-:Y:S01]  /*17e90*/  FMNMX.FTZ R7, R20, R7, !PT ;  /* 0x0000000714077209 */ /* 0x000fe20007810000 */
[----:B------:R-:W2:Y:S01]  /*17ea0*/  MUFU.TANH R81, R81 ;  /* 0x0000005100517308 */ /* 0x000ea20000002400 */
[-CC-:B------:R-:W-:Y:S01]  /*17eb0*/  FFMA.FTZ R24, R24, R52.reuse, -R85.reuse ;  /* 0x0000003418187223 */ /* 0x180fe20000010855 */
[-CC-:B------:R-:W-:Y:S01]  /*17ec0*/  FFMA.FTZ R176, R26, R52.reuse, -R85.reuse ;  /* 0x000000341ab07223 */ /* 0x180fe20000010855 */
[----:B------:R-:W-:Y:S01]  /*17ed0*/  FMNMX.FTZ R7, R21, R7, !PT ;  /* 0x0000000715077209 */ /* 0x000fe20007810000 */
[-CC-:B------:R-:W-:Y:S01]  /*17ee0*/  FFMA.FTZ R30, R30, R52.reuse, -R85.reuse ;  /* 0x000000341e1e7223 */ /* 0x180fe20000010855 */
[-CC-:B------:R-:W-:Y:S01]  /*17ef0*/  FFMA.FTZ R178, R32, R52.reuse, -R85.reuse ;  /* 0x0000003420b27223 */ /* 0x180fe20000010855 */
[-CC-:B------:R-:W-:Y:S01]  /*17f00*/  FFMA.FTZ R86, R34, R52.reuse, -R85.reuse ;  /* 0x0000003422567223 */ /* 0x180fe20000010855 */
[----:B-1----:R-:W-:Y:S01]  /*17f10*/  FMNMX.FTZ R7, R25, R7, !PT ;  /* 0x0000000719077209 */ /* 0x002fe20007810000 */
[----:B------:R-:W1:Y:S01]  /*17f20*/  MUFU.TANH R82, R82 ;  /* 0x0000005200527308 */ /* 0x000e620000002400 */
[-CC-:B------:R-:W-:Y:S01]  /*17f30*/  FFMA.FTZ R172, R36, R52.reuse, -R85.reuse ;  /* 0x0000003424ac7223 */ /* 0x180fe20000010855 */
[-CC-:B------:R-:W-:Y:S01]  /*17f40*/  FFMA.FTZ R36, R38, R52.reuse, -R85.reuse ;  /* 0x0000003426247223 */ /* 0x180fe20000010855 */
[----:B------:R-:W-:Y:S01]  /*17f50*/  FMNMX.FTZ R7, R27, R7, !PT ;  /* 0x000000071b077209 */ /* 0x000fe20007810000 */
[-CC-:B------:R-:W-:Y:S01]  /*17f60*/  FFMA.FTZ R174, R40, R52.reuse, -R85.reuse ;  /* 0x0000003428ae7223 */ /* 0x180fe20000010855 */
[-CC-:B------:R-:W-:Y:S01]  /*17f70*/  FFMA.FTZ R32, R42, R52.reuse, -R85.reuse ;  /* 0x000000342a207223 */ /* 0x180fe20000010855 */
[-CC-:B------:R-:W-:Y:S01]  /*17f80*/  FFMA.FTZ R168, R44, R52.reuse, -R85.reuse ;  /* 0x000000342ca87223 */ /* 0x180fe20000010855 */
[----:B----4-:R-:W-:Y:S01]  /*17f90*/  FMNMX.FTZ R7, R31, R7, !PT ;  /* 0x000000071f077209 */ /* 0x010fe20007810000 */
[----:B------:R-:W4:Y:S01]  /*17fa0*/  MUFU.TANH R83, R83 ;  /* 0x0000005300537308 */ /* 0x000f220000002400 */
[-CC-:B------:R-:W-:Y:S01]  /*17fb0*/  FFMA.FTZ R38, R46, R52.reuse, -R85.reuse ;  /* 0x000000342e267223 */ /* 0x180fe20000010855 */
[-CC-:B------:R-:W-:Y:S01]  /*17fc0*/  FFMA.FTZ R170, R50, R52.reuse, -R85.reuse ;  /* 0x0000003432aa7223 */ /* 0x180fe20000010855 */
[----:B------:R-:W-:Y:S01]  /*17fd0*/  FMNMX.FTZ R7, R33, R7, !PT ;  /* 0x0000000721077209 */ /* 0x000fe20007810000 */
[-CC-:B------:R-:W-:Y:S01]  /*17fe0*/  FFMA.FTZ R40, R51, R52.reuse, -R85.reuse ;  /* 0x0000003433287223 */ /* 0x180fe20000010855 */
[-CC-:B------:R-:W-:Y:S01]  /*17ff0*/  FFMA.FTZ R34, R56, R52.reuse, -R85.reuse ;  /* 0x0000003438227223 */ /* 0x180fe20000010855 */
[-CC-:B------:R-:W-:Y:S01]  /*18000*/  FFMA.FTZ R42, R59, R52.reuse, -R85.reuse ;  /* 0x000000343b2a7223 */ /* 0x180fe20000010855 */
[----:B-----5:R-:W-:Y:S01]  /*18010*/  FMNMX.FTZ R7, R35, R7, !PT ;  /* 0x0000000723077209 */ /* 0x020fe20007810000 */
        /* <DEDUP_REMOVED lines=8> */
[----:B------:R-:W5:Y:S01]  /*180a0*/  MUFU.EX2 R180, R180 ;  /* 0x000000b400b47308 */ /* 0x000f620000000800 */
[-CC-:B------:R-:W-:Y:S01]  /*180b0*/  FFMA.FTZ R56, R76, R52.reuse, -R85.reuse ;  /* 0x000000344c387223 */ /* 0x180fe20000010855 */
[----:B------:R-:W-:Y:S01]  /*180c0*/  FFMA.FTZ R80, R80, R52, -R85 ;  /* 0x0000003450507223 */ /* 0x000fe20000010855 */
[----:B------:R-:W-:-:S04]  /*180d0*/  FMNMX.FTZ R7, R41, R7, !PT ;  /* 0x0000000729077209 */ /* 0x000fc80007810000 */
[----:B---3--:R-:W-:Y:S01]  /*180e0*/  FMNMX.FTZ R7, R43, R7, !PT ;  /* 0x000000072b077209 */ /* 0x008fe20007810000 */
        /* <DEDUP_REMOVED lines=8> */
[----:B0-----:R-:W-:Y:S01]  /*18170*/  FMNMX.FTZ R7, R54, R7, !PT ;  /* 0x0000000736077209 */ /* 0x001fe20007810000 */
[----:B------:R-:W-:Y:S01]  /*18180*/  MUFU.EX2 R176, R176 ;  /* 0x000000b000b07308 */ /* 0x000fe20000000800 */
[----:B------:R-:W-:Y:S02]  /*18190*/  WARPGROUP.DEPBAR.LE gsb0, 0x0 ;  /* 0x00008000000079c5 */ /* 0x000fe40000010000 */
[----:B------:R-:W-:Y:S01]  /*181a0*/  WARPGROUP.ARRIVE ;  /* 0x00000000000079c5 */ /* 0x000fe20000000000 */
[----:B------:R-:W-:-:S05]  /*181b0*/  FMNMX.FTZ R7, R57, R7, !PT ;  /* 0x0000000739077209 */ /* 0x000fca0007810000 */
[----:B------:R-:W0:Y:S01]  /*181c0*/  S2R R167, SR_TID.X ;  /* 0x0000000000a77919 */ /* 0x000e220000002100 */
[-CC-:B------:R-:W-:Y:S01]  /*181d0*/  FFMA.FTZ R164, R55, R52.reuse, -R85.reuse ;  /* 0x0000003437a47223 */ /* 0x180fe20000010855 */
[----:B------:R-:W-:Y:S01]  /*181e0*/  MUFU.EX2 R30, R30 ;  /* 0x0000001e001e7308 */ /* 0x000fe20000000800 */
[----:B------:R-:W-:Y:S01]  /*181f0*/  FMNMX.FTZ R7, R63, R7, !PT ;  /* 0x000000073f077209 */ /* 0x000fe20007810000 */
[----:B------:R-:W-:Y:S01]  /*18200*/  HGMMA.64x128x16.F32.BF16 R88, R160, gdesc[UR4].tnspB, R88, gsb0 ;  /* 0x41e00004a0587df0 */ /* 0x000fe20008001858 */
[----:B------:R-:W-:Y:S01]  /*18210*/  R2UR UR6, R28 ;  /* 0x000000001c0672ca */ /* 0x000fe200000e0000 */
[-CC-:B------:R-:W-:Y:S01]  /*18220*/  FFMA.FTZ R166, R58, R52.reuse, -R85.reuse ;  /* 0x000000343aa67223 */ /* 0x180fe20000010855 */
[----:B------:R-:W-:Y:S01]  /*18230*/  FMNMX.FTZ R7, R66, R7, !PT ;  /* 0x0000000742077209 */ /* 0x000fe20007810000 */
[-CC-:B------:R-:W-:Y:S01]  /*18240*/  FFMA.FTZ R55, R73, R52.reuse, -R85.reuse ;  /* 0x0000003449377223 */ /* 0x180fe20000010855 */
[----:B------:R-:W-:Y:S01]  /*18250*/  R2UR UR7, R29 ;  /* 0x000000001d0772ca */ /* 0x000fe200000e0000 */
[----:B------:R-:W-:Y:S01]  /*18260*/  MUFU.EX2 R178, R178 ;  /* 0x000000b200b27308 */ /* 0x000fe20000000800 */
[----:B------:R-:W-:Y:S01]  /*18270*/  FMNMX.FTZ R7, R67, R7, !PT ;  /* 0x0000000743077209 */ /* 0x000fe20007810000 */
[-CC-:B------:R-:W-:Y:S01]  /*18280*/  FFMA.FTZ R58, R72, R52.reuse, -R85.reuse ;  /* 0x00000034483a7223 */ /* 0x180fe20000010855 */
[----:B------:R-:W-:-:S02]  /*18290*/  FFMA.FTZ R28, R77, R52, -R85 ;  /* 0x000000344d1c7223 */ /* 0x000fc40000010855 */
[----:B------:R-:W-:-:S03]  /*182a0*/  FMNMX.FTZ R7, R70, R7, !PT ;  /* 0x0000000746077209 */ /* 0x000fc60007810000 */
[----:B------:R-:W-:Y:S01]  /*182b0*/  MUFU.EX2 R86, R86 ;  /* 0x0000005600567308 */ /* 0x000fe20000000800 */
[----:B------:R-:W-:-:S04]  /*182c0*/  FMNMX.FTZ R7, R71, R7, !PT ;  /* 0x0000000747077209 */ /* 0x000fc80007810000 */
[----:B------:R-:W-:-:S03]  /*182d0*/  FMNMX.FTZ R7, R74, R7, !PT ;  /* 0x000000074a077209 */ /* 0x000fc60007810000 */
[----:B------:R-:W-:Y:S01]  /*182e0*/  MUFU.EX2 R172, R172 ;  /* 0x000000ac00ac7308 */ /* 0x000fe20000000800 */
[----:B------:R-:W-:-:S04]  /*182f0*/  FMNMX.FTZ R7, R75, R7, !PT ;  /* 0x000000074b077209 */ /* 0x000fc80007810000 */
[----:B------:R-:W-:Y:S02]  /*18300*/  FMNMX.FTZ R7, R78, R7, !PT ;  /* 0x000000074e077209 */ /* 0x000fe40007810000 */
[----:B0-----:R-:W-:Y:S01]  /*18310*/  SHF.R.U32.HI R167, RZ, 0x7, R167 ;  /* 0x00000007ffa77819 */ /* 0x001fe200000116a7 */
[----:B------:R-:W-:Y:S01]  /*18320*/  MUFU.EX2 R36, R36 ;  /* 0x0000002400247308 */ /* 0x000fe20000000800 */
[----:B------:R-:W-:-:S04]  /*18330*/  FMNMX.FTZ R7, R79, R7, !PT ;  /* 0x000000074f077209 */ /* 0x000fc80007810000 */
[----:B--2---:R-:W-:-:S03]  /*18340*/  FMNMX.FTZ R7, R81, R7, !PT ;  /* 0x0000000751077209 */ /* 0x004fc60007810000 */
[----:B------:R-:W-:Y:S01]  /*18350*/  MUFU.EX2 R174, R174 ;  /* 0x000000ae00ae7308 */ /* 0x000fe20000000800 */
[----:B-1----:R-:W-:-:S04]  /*18360*/  FMNMX.FTZ R7, R82, R7, !PT ;  /* 0x0000000752077209 */ /* 0x002fc80007810000 */
[----:B----4-:R-:W-:-:S03]  /*18370*/  FMNMX.FTZ R7, R83, R7, !PT ;  /* 0x0000000753077209 */ /* 0x010fc60007810000 */
        /* <DEDUP_REMOVED lines=12> */
[----:B0-----:R-:W-:-:S05]  /*18440*/  FMNMX.FTZ R11, R11, R7, !PT ;  /* 0x000000070b0b7209 */ /* 0x001fca0007810000 */
[----:B------:R-:W-:Y:S02]  /*18450*/  FADD.FTZ R7, -R11, R13 ;  /* 0x0000000d0b077221 */ /* 0x000fe40000010100 */
[----:B------:R-:W-:Y:S02]  /*18460*/  MUFU.EX2 R42, R42 ;  /* 0x0000002a002a7308 */ /* 0x000fe40000000800 */
[----:B------:R-:W-:-:S06]  /*18470*/  FMUL.FTZ R7, R7, R52 ;  /* 0x0000003407077220 */ /* 0x000fcc0000410000 */
[----:B------:R0:W-:Y:S08]  /*18480*/  MUFU.EX2 R29, R7 ;  /* 0x00000007001d7308 */ /* 0x0001f00000000800 */
[----:B------:R-:W-:Y:S01]  /*18490*/  MUFU.EX2 R44, R44 ;  /* 0x0000002c002c7308 */ /* 0x000fe20000000800 */
[----:B0-----:R-:W-:-:S07]  /*184a0*/  IMAD.MOV.U32 R7, RZ, RZ, 0x40000040 ;  /* 0x40000040ff077424 */ /* 0x001fce00078e00ff */
[----:B------:R-:W-:Y:S01]  /*184b0*/  MUFU.EX2 R50, R50 ;  /* 0x0000003200327308 */ /* 0x000fe20000000800 */
[----:B------:R-:W-:Y:S02]  /*184c0*/  WARPGROUP.DEPBAR.LE gsb0, 0x0 ;  /* 0x00008000000079c5 */ /* 0x000fe40000010000 */
[----:B------:R-:W-:Y:S01]  /*184d0*/  WARPGROUP.ARRIVE ;  /* 0x00000000000079c5 */ /* 0x000fe20000000000 */
[-CC-:B------:R-:W-:Y:S01]  /*184e0*/  FFMA.FTZ R160, R60, R52.reuse, -R85.reuse ;  /* 0x000000343ca07223 */ /* 0x180fe20000010855 */
[-C--:B------:R-:W-:Y:S01]  /*184f0*/  FMUL.FTZ R60, R11, R52.reuse ;  /* 0x000000340b3c7220 */ /* 0x080fe20000410000 */
[-C--:B------:R-:W-:Y:S02]  /*18500*/  FFMA.FTZ R162, R62, R52.reuse, -R85 ;  /* 0x000000343ea27223 */ /* 0x080fe40000010855 */
[----:B------:R-:W-:Y:S01]  /*18510*/  MUFU.EX2 R26, R26 ;  /* 0x0000001a001a7308 */ /* 0x000fe20000000800 */
[----:B------:R-:W-:Y:S01]  /*18520*/  HGMMA.64x128x16.F32.BF16 R88, R156, gdesc[UR4].tnspB, R88, gsb0 ;  /* 0x41e000049c587df0 */ /* 0x000fe20008001858 */
[----:B------:R-:W-:Y:S01]  /*18530*/  R2UR UR6, R6 ;  /* 0x00000000060672ca */ /* 0x000fe200000e0000 */
[-CC-:B------:R-:W-:Y:S01]  /*18540*/  FFMA.FTZ R181, R8, R52.reuse, -R60.reuse ;  /* 0x0000003408b57223 */ /* 0x180fe2000001083c */
[----:B------:R-:W-:Y:S01]  /*18550*/  R2UR UR7, R7 ;  /* 0x00000000070772ca */ /* 0x000fe200000e0000 */
[-CC-:B------:R-:W-:Y:S01]  /*18560*/  FFMA.FTZ R8, R20, R52.reuse, -R60.reuse ;  /* 0x0000003414087223 */ /* 0x180fe2000001083c */
[----:B------:R-:W-:Y:S01]  /*18570*/  FFMA.FTZ R183, R21, R52, -R60 ;  /* 0x0000003415b77223 */ /* 0x000fe2000001083c */
[----:B------:R-:W-:-:S02]  /*18580*/  @!P1 IMAD R7, R22, 0x8, R2 ;  /* 0x0000000816079824 */ /* 0x000fc400078e0202 */
[-CC-:B------:R-:W-:Y:S01]  /*18590*/  FFMA.FTZ R20, R25, R52.reuse, -R60.reuse ;  /* 0x0000003419147223 */ /* 0x180fe2000001083c */
[----:B------:R-:W0:Y:S01]  /*185a0*/  MUFU.EX2 R181, R181 ;  /* 0x000000b500b57308 */ /* 0x000e220000000800 */
[-CC-:B------:R-:W-:Y:S01]  /*185b0*/  FFMA.FTZ R177, R27, R52.reuse, -R60.reuse ;  /* 0x000000341bb17223 */ /* 0x180fe2000001083c */
[----:B------:R-:W-:Y:S02]  /*185c0*/  @!P1 VIADD R7, R7, 0x28840 ;  /* 0x0002884007079836 */ /* 0x000fe40000000000 */
[-CC-:B------:R-:W-:Y:S01]  /*185d0*/  FFMA.FTZ R173, R37, R52.reuse, -R60.reuse ;  /* 0x0000003425ad7223 */ /* 0x180fe2000001083c */
[-CC-:B------:R-:W-:Y:S01]  /*185e0*/  FFMA.FTZ R179, R33, R52.reuse, -R60.reuse ;  /* 0x0000003421b37223 */ /* 0x180fe2000001083c */
[----:B------:R-:W-:Y:S01]  /*185f0*/  IADD3 R37, -R167, 0xb, RZ ;  /* 0x0000000ba7257810 */ /* 0x000fe20007ffe1ff */
[-CC-:B------:R-:W-:Y:S01]  /*18600*/  FFMA.FTZ R33, R35, R52.reuse, -R60.reuse ;  /* 0x0000003423217223 */ /* 0x180fe2000001083c */
[-CC-:B------:R-:W-:Y:S01]  /*18610*/  FFMA.FTZ R21, R31, R52.reuse, -R60.reuse ;  /* 0x000000341f157223 */ /* 0x180fe2000001083c */
[----:B------:R-:W1:Y:S01]  /*18620*/  MUFU.EX2 R8, R8 ;  /* 0x0000000800087308 */ /* 0x000e620000000800 */
[----:B------:R-:W-:Y:S01]  /*18630*/  @!P1 PRMT R35, RZ, 0x654, R7 ;  /* 0x00000654ff239816 */ /* 0x000fe20000000007 */
[-C--:B------:R-:W-:Y:S01]  /*18640*/  FFMA.FTZ R171, R48, R52.reuse, -R60 ;  /* 0x0000003430ab7223 */ /* 0x080fe2000001083c */
[----:B-----5:R-:W-:Y:S01]  /*18650*/  FFMA.FTZ R48, R12, R3, R180 ;  /* 0x000000030c307223 */ /* 0x020fe200000100b4 */
        /* <DEDUP_REMOVED lines=11> */
[--C-:B------:R-:W-:Y:S01]  /*18710*/  FFMA.FTZ R0, R63, R52, -R60.reuse ;  /* 0x000000343f007223 */ /* 0x100fe2000001083c */
[----:B------:R-:W-:Y:S01]  /*18720*/  MUFU.EX2 R20, R20 ;  /* 0x0000001400147308 */ /* 0x000fe20000000800 */
[----:B------:R-:W-:Y:S01]  /*18730*/  F2FP.BF16.F32.PACK_AB R180, R9, R180 ;  /* 0x000000b409b4723e */ /* 0x000fe200000010ff */
[-CC-:B------:R-:W-:Y:S01]  /*18740*/  FFMA.FTZ R161, R66, R52.reuse, -R60.reuse ;  /* 0x0000003442a17223 */ /* 0x180fe2000001083c */
[-CC-:B------:R-:W-:Y:S01]  /*18750*/  FFMA.FTZ R163, R70, R52.reuse, -R60.reuse ;  /* 0x0000003446a37223 */ /* 0x180fe2000001083c */
[-CC-:B------:R-:W-:Y:S01]  /*18760*/  FFMA.FTZ R75, R75, R52.reuse, -R60.reuse ;  /* 0x000000344b4b7223 */ /* 0x180fe2000001083c */
[-CC-:B------:R-:W-:Y:S01]  /*18770*/  FFMA.FTZ R78, R78, R52.reuse, -R60.reuse ;  /* 0x000000344e4e7223 */ /* 0x180fe2000001083c */
[----:B-1----:R-:W-:Y:S01]  /*18780*/  F2FP.BF16.F32.PACK_AB R181, R8, R181 ;  /* 0x000000b508b5723e */ /* 0x002fe200000010ff */
[-CC-:B------:R-:W-:Y:S01]  /*18790*/  FFMA.FTZ R79, R79, R52.reuse, -R60.reuse ;  /* 0x000000344f4f7223 */ /* 0x180fe2000001083c */
[----:B------:R-:W-:Y:S01]  /*187a0*/  MUFU.EX2 R177, R177 ;  /* 0x000000b100b17308 */ /* 0x000fe20000000800 */
[-CC-:B------:R-:W-:Y:S01]  /*187b0*/  FFMA.FTZ R81, R81, R52.reuse, -R60.reuse ;  /* 0x0000003451517223 */ /* 0x180fe2000001083c */
[-CC-:B------:R-:W-:Y:S01]  /*187c0*/  FFMA.FTZ R82, R82, R52.reuse, -R60.reuse ;  /* 0x0000003452527223 */ /* 0x180fe2000001083c */
[----:B------:R-:W-:-:S05]  /*187d0*/  FFMA.FTZ R83, R83, R52, -R60 ;  /* 0x0000003453537223 */ /* 0x000fca000001083c */
        /* <DEDUP_REMOVED lines=15> */
[----:B------:R-:W-:Y:S01]  /*188d0*/  FFMA.FTZ R157, R74, R52, -R60 ;  /* 0x000000344a9d7223 */ /* 0x000fe2000001083c */
[----:B------:R-:W-:Y:S06]  /*188e0*/  HGMMA.64x128x16.F32.BF16 R88, R152, gdesc[UR4].tnspB, R88, gsb0 ;  /* 0x41e0000498587df0 */ /* 0x000fec0008001858 */
        /* <DEDUP_REMOVED lines=11> */
[----:B------:R-:W0:Y:S08]  /*189a0*/  MUFU.EX2 R55, R55 ;  /* 0x0000003700377308 */ /* 0x000e300000000800 */
[----:B------:R-:W1:Y:S08]  /*189b0*/  MUFU.EX2 R79, R79 ;  /* 0x0000004f004f7308 */ /* 0x000e700000000800 */
[----:B------:R-:W-:Y:S01]  /*189c0*/  MUFU.EX2 R56, R56 ;  /* 0x0000003800387308 */ /* 0x000fe20000000800 */
[----:B0-----:R-:W-:-:S07]  /*189d0*/  F2FP.BF16.F32.PACK_AB R158, R55, R51 ;  /* 0x00000033379e723e */ /* 0x001fce00000010ff */
[----:B------:R-:W-:Y:S01]  /*189e0*/  MUFU.EX2 R81, R81 ;  /* 0x0000005100517308 */ /* 0x000fe20000000800 */
[----:B-1----:R-:W-:-:S07]  /*189f0*/  F2FP.BF16.F32.PACK_AB R159, R79, R78 ;  /* 0x0000004e4f9f723e */ /* 0x002fce00000010ff */
[----:B------:R-:W-:Y:S08]  /*18a00*/  MUFU.EX2 R58, R58 ;  /* 0x0000003a003a7308 */ /* 0x000ff00000000800 */
[----:B------:R-:W-:Y:S08]  /*18a10*/  MUFU.EX2 R82, R82 ;  /* 0x0000005200527308 */ /* 0x000ff00000000800 */
[----:B------:R-:W-:Y:S08]  /*18a20*/  MUFU.EX2 R28, R28 ;  /* 0x0000001c001c7308 */ /* 0x000ff00000000800 */
[----:B------:R-:W0:Y:S01]  /*18a30*/  MUFU.EX2 R13, R80 ;  /* 0x00000050000d7308 */ /* 0x000e220000000800 */
[----:B------:R-:W-:-:S02]  /*18a40*/  WARPGROUP.DEPBAR.LE gsb0, 0x0 ;  /* 0x00008000000079c5 */ /* 0x000fc40000010000 */
[----:B------:R1:W-:Y:S06]  /*18a50*/  BAR.ARV R37, 0x100 ;  /* 0x000400250000751d */ /* 0x0003ec0000002000 */
[----:B------:R2:W-:Y:S01]  /*18a60*/  @!P1 SYNCS.ARRIVE.TRANS64.RED.A1T0 RZ, [R35+URZ], RZ ;  /* 0x000000ff23ff99a7 */ /* 0x0005e2000810043f */
[-C--:B------:R-:W-:Y:S01]  /*18a70*/  FMUL.FTZ R88, R88, R12.reuse ;  /* 0x0000000c58587220 */ /* 0x080fe20000410000 */
[-C--:B------:R-:W-:Y:S01]  /*18a80*/  FMUL.FTZ R89, R89, R12.reuse ;  /* 0x0000000c59597220 */ /* 0x080fe20000410000 */
[-C--:B------:R-:W-:Y:S01]  /*18a90*/  FMUL.FTZ R92, R92, R12.reuse ;  /* 0x0000000c5c5c7220 */ /* 0x080fe20000410000 */
[-C--:B------:R-:W-:Y:S01]  /*18aa0*/  FMUL.FTZ R93, R93, R12.reuse ;  /* 0x0000000c5d5d7220 */ /* 0x080fe20000410000 */
[----:B------:R-:W-:Y:S01]  /*18ab0*/  FMUL.FTZ R96, R96, R12 ;  /* 0x0000000c60607220 */ /* 0x000fe20000410000 */
[----:B0-----:R-:W-:Y:S01]  /*18ac0*/  F2FP.BF16.F32.PACK_AB R154, R13, R28 ;  /* 0x0000001c0d9a723e */ /* 0x001fe200000010ff */
[----:B------:R-:W-:Y:S01]  /*18ad0*/  FMUL.FTZ R97, R97, R12 ;  /* 0x0000000c61617220 */ /* 0x000fe20000410000 */
[----:B--2---:R-:W-:-:S02]  /*18ae0*/  @!P1 IMAD R35, R15, 0x8, R2 ;  /* 0x000000080f239824 */ /* 0x004fc400078e0202 */
[----:B------:R-:W-:Y:S01]  /*18af0*/  FADD.FTZ R15, R9, R48 ;  /* 0x00000030090f7221 */ /* 0x000fe20000010000 */
[----:B------:R-:W-:Y:S01]  /*18b00*/  FADD.FTZ R48, R8, R3 ;  /* 0x0000000308307221 */ /* 0x000fe20000010000 */
[----:B------:R-:W-:Y:S01]  /*18b10*/  FMUL.FTZ R100, R100, R12 ;  /* 0x0000000c64647220 */ /* 0x000fe20000410000 */
[----:B------:R-:W-:Y:S02]  /*18b20*/  @!P1 VIADD R35, R35, 0x28860 ;  /* 0x0002886023239836 */ /* 0x000fe40000000000 */
[----:B------:R-:W-:Y:S01]  /*18b30*/  FADD.FTZ R15, R182, R15 ;  /* 0x0000000fb60f7221 */ /* 0x000fe20000010000 */
[----:B------:R-:W-:Y:S01]  /*18b40*/  FADD.FTZ R3, R183, R48 ;  /* 0x00000030b7037221 */ /* 0x000fe20000010000 */
[----:B------:R-:W-:Y:S01]  /*18b50*/  F2FP.BF16.F32.PACK_AB R183, R20, R183 ;  /* 0x000000b714b7723e */ /* 0x000fe200000010ff */
[----:B------:R-:W-:Y:S01]  /*18b60*/  MUFU.EX2 R8, R75 ;  /* 0x0000004b00087308 */ /* 0x000fe20000000800 */
[----:B------:R-:W-:Y:S01]  /*18b70*/  FADD.FTZ R15, R24, R15 ;  /* 0x0000000f180f7221 */ /* 0x000fe20000010000 */
[----:B------:R-:W-:Y:S01]  /*18b80*/  FADD.FTZ R48, R20, R3 ;  /* 0x0000000314307221 */ /* 0x000fe20000010000 */
[----:B------:R-:W-:Y:S01]  /*18b90*/  @!P1 PRMT R35, RZ, 0x654, R35 ;  /* 0x00000654ff239816 */ /* 0x000fe20000000023 */
[----:B------:R-:W-:Y:S01]  /*18ba0*/  FFMA.FTZ R3, R67, R52, -R60 ;  /* 0x0000003443037223 */ /* 0x000fe2000001083c */
[----:B------:R-:W-:Y:S01]  /*18bb0*/  FADD.FTZ R15, R176, R15 ;  /* 0x0000000fb00f7221 */ /* 0x000fe20000010000 */
[----:B------:R-:W-:Y:S01]  /*18bc0*/  FADD.FTZ R48, R177, R48 ;  /* 0x00000030b1307221 */ /* 0x000fe20000010000 */
[----:B------:R0:W-:Y:S01]  /*18bd0*/  @!P1 SYNCS.ARRIVE.TRANS64.RED.A1T0 RZ, [R35+URZ], RZ ;  /* 0x000000ff23ff99a7 */ /* 0x0001e2000810043f */
[-C--:B------:R-:W-:Y:S01]  /*18be0*/  FMUL.FTZ R101, R101, R12.reuse ;  /* 0x0000000c65657220 */ /* 0x080fe20000410000 */
[----:B------:R-:W-:Y:S01]  /*18bf0*/  FADD.FTZ R15, R30, R15 ;  /* 0x0000000f1e0f7221 */ /* 0x000fe20000010000 */
[----:B------:R-:W-:Y:S01]  /*18c00*/  FADD.FTZ R48, R21, R48 ;  /* 0x0000003015307221 */ /* 0x000fe20000010000 */
[----:B------:R-:W2:Y:S01]  /*18c10*/  MUFU.EX2 R3, R3 ;  /* 0x0000000300037308 */ /* 0x000ea20000000800 */
[-C--:B------:R-:W-:Y:S01]  /*18c20*/  FMUL.FTZ R104, R104, R12.reuse ;  /* 0x0000000c68687220 */ /* 0x080fe20000410000 */
[----:B------:R-:W-:Y:S01]  /*18c30*/  FMUL.FTZ R105, R105, R12 ;  /* 0x0000000c69697220 */ /* 0x000fe20000410000 */
[----:B------:R-:W-:Y:S01]  /*18c40*/  FADD.FTZ R48, R179, R48 ;  /* 0x00000030b3307221 */ /* 0x000fe20000010000 */
[----:B0-----:R-:W-:Y:S01]  /*18c50*/  FADD.FTZ R35, R178, R15 ;  /* 0x0000000fb2237221 */ /* 0x001fe20000010000 */
[-CC-:B------:R-:W-:Y:S01]  /*18c60*/  FFMA.FTZ R15, R71, R52.reuse, -R60.reuse ;  /* 0x00000034470f7223 */ /* 0x180fe2000001083c */
[----:B------:R-:W-:Y:S01]  /*18c70*/  FFMA.FTZ R60, R84, R52, -R60 ;  /* 0x00000034543c7223 */ /* 0x000fe2000001083c */
[----:B------:R-:W-:Y:S01]  /*18c80*/  FADD.FTZ R48, R33, R48 ;  /* 0x0000003021307221 */ /* 0x000fe20000010000 */
[----:B------:R-:W-:Y:S01]  /*18c90*/  FADD.FTZ R35, R86, R35 ;  /* 0x0000002356237221 */ /* 0x000fe20000010000 */
[-C--:B------:R-:W-:Y:S01]  /*18ca0*/  FMUL.FTZ R108, R108, R12.reuse ;  /* 0x0000000c6c6c7220 */ /* 0x080fe20000410000 */
[-C--:B------:R-:W-:Y:S01]  /*18cb0*/  FMUL.FTZ R109, R109, R12.reuse ;  /* 0x0000000c6d6d7220 */ /* 0x080fe20000410000 */
        /* <DEDUP_REMOVED lines=10> */
[----:B------:R-:W-:Y:S01]  /*18d60*/  MUFU.EX2 R60, R60 ;  /* 0x0000003c003c7308 */ /* 0x000fe20000000800 */
        /* <DEDUP_REMOVED lines=15> */
[----:B------:R-:W-:Y:S01]  /*18e60*/  F2FP.BF16.F32.PACK_AB R171, R6, R171 ;  /* 0x000000ab06ab723e */ /* 0x000fe200000010ff */
        /* <DEDUP_REMOVED lines=23> */
[----:B--2---:R-:W-:Y:S01]  /*18fe0*/  F2FP.BF16.F32.PACK_AB R161, R3, R161 ;  /* 0x000000a103a1723e */ /* 0x004fe200000010ff */
[----:B------:R-:W-:Y:S01]  /*18ff0*/  FMUL.FTZ R149, R149, R12 ;  /* 0x0000000c95957220 */ /* 0x000fe20000410000 */
[----:B------:R-:W-:Y:S01]  /*19000*/  FADD.FTZ R20, R3, R20 ;  /* 0x0000001403147221 */ /* 0x000fe20000010000 */
[----:B------:R-:W-:Y:S01]  /*19010*/  FADD.FTZ R35, R44, R35 ;  /* 0x000000232c237221 */ /* 0x000fe20000010000 */
[----:B------:R-:W-:Y:S01]  /*19020*/  F2FP.BF16.F32.PACK_AB R182, R24, R182 ;  /* 0x000000b618b6723e */ /* 0x000fe200000010ff */
[----:B------:R-:W-:Y:S01]  /*19030*/  FMUL.FTZ R90, R90, R29 ;  /* 0x0000001d5a5a7220 */ /* 0x000fe20000410000 */
[----:B------:R-:W-:Y:S01]  /*19040*/  FADD.FTZ R20, R163, R20 ;  /* 0x00000014a3147221 */ /* 0x000fe20000010000 */
[----:B------:R-:W-:Y:S01]  /*19050*/  FADD.FTZ R35, R162, R35 ;  /* 0x00000023a2237221 */ /* 0x000fe20000010000 */
[----:B0-----:R-:W-:Y:S01]  /*19060*/  F2FP.BF16.F32.PACK_AB R163, R15, R163 ;  /* 0x000000a30fa3723e */ /* 0x001fe200000010ff */
[-C--:B------:R-:W-:Y:S01]  /*19070*/  FMUL.FTZ R91, R91, R29.reuse ;  /* 0x0000001d5b5b7220 */ /* 0x080fe20000410000 */
[----:B------:R-:W-:Y:S01]  /*19080*/  FADD.FTZ R20, R15, R20 ;  /* 0x000000140f147221 */ /* 0x000fe20000010000 */
[----:B------:R-:W-:Y:S01]  /*19090*/  FADD.FTZ R35, R50, R35 ;  /* 0x0000002332237221 */ /* 0x000fe20000010000 */
[----:B------:R-:W-:Y:S01]  /*190a0*/  F2FP.BF16.F32.PACK_AB R176, R30, R176 ;  /* 0x000000b01eb0723e */ /* 0x000fe200000010ff */
[----:B------:R-:W-:Y:S01]  /*190b0*/  FMUL.FTZ R94, R94, R29 ;  /* 0x0000001d5e5e7220 */ /* 0x000fe20000410000 */
[----:B------:R-:W-:Y:S01]  /*190c0*/  FADD.FTZ R7, R157, R20 ;  /* 0x000000149d077221 */ /* 0x000fe20000010000 */
[----:B------:R-:W-:Y:S01]  /*190d0*/  FADD.FTZ R35, R26, R35 ;  /* 0x000000231a237221 */ /* 0x000fe20000010000 */
[----:B------:R-:W0:Y:S01]  /*190e0*/  MUFU.EX2 R20, R83 ;  /* 0x0000005300147308 */ /* 0x000e220000000800 */
        /* <DEDUP_REMOVED lines=21> */
[----:B0-----:R-:W-:Y:S01]  /*19240*/  FADD.FTZ R7, R20, R7 ;  /* 0x0000000714077221 */ /* 0x001fe20000010000 */
[----:B------:R-:W-:Y:S01]  /*19250*/  FADD.FTZ R0, R28, R3 ;  /* 0x000000031c007221 */ /* 0x000fe20000010000 */
[----:B------:R-:W-:Y:S01]  /*19260*/  F2FP.BF16.F32.PACK_AB R175, R27, R175 ;  /* 0x000000af1baf723e */ /* 0x000fe200000010ff */
[----:B------:R-:W-:Y:S01]  /*19270*/  FMUL.FTZ R106, R106, R29 ;  /* 0x0000001d6a6a7220 */ /* 0x000fe20000410000 */
[----:B------:R-:W-:Y:S01]  /*19280*/  F2FP.BF16.F32.PACK_AB R168, R38, R168 ;  /* 0x000000a826a8723e */ /* 0x000fe200000010ff */
[----:B------:R-:W-:Y:S01]  /*19290*/  FADD.FTZ R3, R13, R0 ;  /* 0x000000000d037221 */ /* 0x000fe20000010000 */
[----:B------:R-:W-:Y:S01]  /*192a0*/  F2FP.BF16.F32.PACK_AB R169, R31, R169 ;  /* 0x000000a91fa9723e */ /* 0x000fe200000010ff */
[----:B------:R-:W-:Y:S01]  /*192b0*/  FADD.FTZ R0, R60, R7 ;  /* 0x000000073c007221 */ /* 0x000fe20000010000 */
[----:B------:R-:W-:Y:S01]  /*192c0*/  F2FP.BF16.F32.PACK_AB R170, R40, R170 ;  /* 0x000000aa28aa723e */ /* 0x000fe200000010ff */
[-C--:B------:R-:W-:Y:S01]  /*192d0*/  FMUL.FTZ R107, R107, R29.reuse ;  /* 0x0000001d6b6b7220 */ /* 0x080fe20000410000 */
        /* <DEDUP_REMOVED lines=32> */
[----:B------:R-:W-:Y:S02]  /*194e0*/  IMAD.MOV.U32 R13, RZ, RZ, R11 ;  /* 0x000000ffff0d7224 */ /* 0x000fe400078e000b */
[----:B------:R-:W-:Y:S01]  /*194f0*/  IMAD.MOV.U32 R12, RZ, RZ, R10 ;  /* 0x000000ffff0c7224 */ /* 0x000fe200078e000a */
[----:B-1----:R-:W-:Y:S06]  /*19500*/  @P2 BRA `(.L_x_1705) ;  /* 0xffffffd4009c2947 */ /* 0x002fec000383ffff */
.L_x_1695:
[----:B------:R-:W-:-:S13]  /*19510*/  ISETP.GE.AND P2, PT, R4, R195, PT ;  /* 0x000000c30400720c */ /* 0x000fda0003f46270 */
[----:B------:R-:W-:Y:S05]  /*19520*/  @!P2 BRA `(.L_x_1706) ;  /* 0x000000380088a947 */ /* 0x000fea0003800000 */
[----:B------:R-:W-:Y:S02]  /*19530*/  IMAD.MOV.U32 R12, RZ, RZ, R11 ;  /* 0x000000ffff0c7224 */ /* 0x000fe400078e000b */
[----:B------:R-:W-:Y:S02]  /*19540*/  IMAD.MOV.U32 R13, RZ, RZ, R10 ;  /* 0x000000ffff0d7224 */ /* 0x000fe400078e000a */
[----:B------:R-:W-:Y:S02]  /*19550*/  IMAD.MOV.U32 R6, RZ, RZ, R186 ;  /* 0x000000ffff067224 */ /* 0x000fe400078e00ba */
[----:B------:R-:W-:-:S07]  /*19560*/  IMAD.MOV.U32 R14, RZ, RZ, R22 ;  /* 0x000000ffff0e7224 */ /* 0x000fce00078e0016 */
.L_x_1724:
        /* <DEDUP_REMOVED lines=10> */
.L_x_1708:
[----:B------:R-:W-:Y:S01]  /*19610*/  IMAD R7, R22, 0x8, R2 ;  /* 0x0000000816077824 */ /* 0x000fe200078e0202 */
[----:B------:R-:W-:-:S04]  /*19620*/  SHF.L.U32 R8, R186, 0x1f, RZ ;  /* 0x0000001fba087819 */ /* 0x000fc800000006ff */
[----:B------:R0:W1:Y:S01]  /*19630*/  SYNCS.PHASECHK.TRANS64.TRYWAIT P3, [R7+URZ+0x28830], R8 ;  /* 0x02883008070075a7 */ /* 0x000062000806017f */
[----:B------:R-:W-:Y:S05]  /*19640*/  @!P0 BRA `(.L_x_1709) ;  /* 0x0000000000048947 */ /* 0x000fea0003800000 */
[----:B------:R-:W-:Y:S01]  /*19650*/  BPT.TRAP 0x1 ;  /* 0x000000040000795c */ /* 0x000fe20000300000 */
.L_x_1709:
[----:B------:R-:W-:Y:S04]  /*19660*/  BSSY B0, `(.L_x_1707) ;  /* 0x0000004000007945 */ /* 0x000fe80003800000 */
[----:B-1----:R-:W-:Y:S05]  /*19670*/  @P3 BRA `(.L_x_1710) ;  /* 0x0000000000083947 */ /* 0x002fea0003800000 */
[----:B------:R-:W1:Y:S02]  /*19680*/  SYNCS.PHASECHK.TRANS64.TRYWAIT P3, [R7+URZ+0x28830], R8 ;  /* 0x02883008070075a7 */ /* 0x000e64000806017f */
[----:B-1----:R-:W-:Y:S05]  /*19690*/  @!P3 BRA `(.L_x_1711) ;  /* 0x000001140014b947 */ /* 0x002fea0003800000 */
.L_x_1710:
[----:B------:R-:W-:Y:S05]  /*196a0*/  BSYNC B0 ;  /* 0x0000000000007941 */ /* 0x000fea0003800000 */
.L_x_1707:
        /* <DEDUP_REMOVED lines=60> */
.L_x_1713:
[----:B------:R-:W-:Y:S01]  /*19a70*/  SHF.L.U32 R6, R6, 0x1f, RZ ;  /* 0x0000001f06067819 */ /* 0x000fe200000006ff */
[----:B------:R-:W-:-:S04]  /*19a80*/  IMAD R7, R14, 0x8, R2 ;  /* 0x000000080e077824 */ /* 0x000fc800078e0202 */
[----:B------:R0:W1:Y:S01]  /*19a90*/  SYNCS.PHASECHK.TRANS64.TRYWAIT P2, [R7+URZ+0x28850], R6 ;  /* 0x02885006070075a7 */ /* 0x000062000804017f */
[----:B------:R-:W-:Y:S05]  /*19aa0*/  @!P0 BRA `(.L_x_1714) ;  /* 0x0000000000048947 */ /* 0x000fea0003800000 */
[----:B------:R-:W-:Y:S01]  /*19ab0*/  BPT.TRAP 0x1 ;  /* 0x000000040000795c */ /* 0x000fe20000300000 */
.L_x_1714:
[----:B-1----:R-:W-:Y:S05]  /*19ac0*/  @P2 BRA `(.L_x_1712) ;  /* 0x0000000000082947 */ /* 0x002fea0003800000 */
[----:B------:R-:W1:Y:S02]  /*19ad0*/  SYNCS.PHASECHK.TRANS64.TRYWAIT P2, [R7+URZ+0x28850], R6 ;  /* 0x02885006070075a7 */ /* 0x000e64000804017f */
[----:B-1----:R-:W-:Y:S05]  /*19ae0*/  @!P2 BRA `(.L_x_1715) ;  /* 0x000001100014a947 */ /* 0x002fea0003800000 */
.L_x_1712:
        /* <DEDUP_REMOVED lines=88> */
[----:B------:R-:W5:Y:S01]  /*1a070*/  S2R R183, SR_TID.X ;  /* 0x0000000000b77919 */ /* 0x000f620000002100 */
        /* <DEDUP_REMOVED lines=8> */
[----:B------:R-:W0:Y:S01]  /*1a100*/  MUFU.TANH R37, R37 ;  /* 0x0000002500257308 */ /* 0x000e220000002400 */
[----:B-----5:R-:W-:-:S07]  /*1a110*/  SHF.R.U32.HI R183, RZ, 0x7, R183 ;  /* 0x00000007ffb77819 */ /* 0x020fce00000116b7 */
        /* <DEDUP_REMOVED lines=51> */
[----:B------:R-:W-:-:S02]  /*1a450*/  WARPGROUP.DEPBAR.LE gsb0, 0x0 ;  /* 0x00008000000079c5 */ /* 0x000fc40000010000 */
[----:B------:R-:W-:-:S06]  /*1a460*/  WARPGROUP.ARRIVE ;  /* 0x00000000000079c5 */ /* 0x000fcc0000000000 */
        /* <DEDUP_REMOVED lines=20> */
[----:B------:R-:W-:Y:S01]  /*1a5b0*/  IMAD.SHL.U32 R79, R4, 0x80, RZ ;  /* 0x00000080044f7824 */ /* 0x000fe200078e00ff */
[----:B------:R-:W0:Y:S04]  /*1a5c0*/  MUFU.TANH R8, R8 ;  /* 0x0000000800087308 */ /* 0x000e280000002400 */
[----:B------:R-:W-:-:S04]  /*1a5d0*/  IADD3 R84, -R188, 0x1, -R79 ;  /* 0x00000001bc547810 */ /* 0x000fc80007ffe94f */
[----:B------:R-:W0:Y:S01]  /*1a5e0*/  MUFU.TANH R9, R9 ;  /* 0x0000000900097308 */ /* 0x000e220000002400 */
[----:B------:R-:W-:-:S05]  /*1a5f0*/  IADD3 R84, -R187, R84, R189 ;  /* 0x00000054bb547210 */ /* 0x000fca0007ffe1bd */
[----:B------:R-:W-:Y:S02]  /*1a600*/  VIADD R86, R84, UR50 ;  /* 0x0000003254567c36 */ /* 0x000fe40008000000 */
        /* <DEDUP_REMOVED lines=12> */
[----:B------:R-:W5:Y:S08]  /*1a6d0*/  @P4 LDC R6, c[0x0][0x450] ;  /* 0x00011400ff064b82 */ /* 0x000f700000000800 */
[----:B------:R-:W1:Y:S02]  /*1a6e0*/  @P4 LDC R7, c[0x0][0x44c] ;  /* 0x00011300ff074b82 */ /* 0x000e640000000800 */
[----:B-1----:R-:W-:-:S05]  /*1a6f0*/  @P4 IMAD.HI.U32 R7, R80, R7, RZ ;  /* 0x0000000750074227 */ /* 0x002fca00078e00ff */
[----:B-----5:R-:W-:Y:S01]  /*1a700*/  @P4 SHF.R.U32.HI R80, RZ, R6, R7 ;  /* 0x00000006ff504219 */ /* 0x020fe20000011607 */
[----:B------:R-:W-:-:S04]  /*1a710*/  @!P1 IMAD R7, R22, 0x8, R2 ;  /* 0x0000000816079824 */ /* 0x000fc800078e0202 */
[----:B------:R-:W-:Y:S01]  /*1a720*/  @!P1 VIADD R76, R7, 0x28840 ;  /* 0x00028840074c9836 */ /* 0x000fe20000000000 */
[----:B------:R-:W-:Y:S01]  /*1a730*/  IADD3 R7, -R183, 0xb, RZ ;  /* 0x0000000bb7077810 */ /* 0x000fe20007ffe1ff */
[----:B------:R-:W1:Y:S03]  /*1a740*/  SHFL.IDX PT, R6, R80, RZ, 0x1c1f ;  /* 0x001c1fff50067589 */ /* 0x000e6600000e0000 */
[----:B------:R-:W-:Y:S01]  /*1a750*/  @!P1 PRMT R76, RZ, 0x654, R76 ;  /* 0x00000654ff4c9816 */ /* 0x000fe2000000004c */
[----:B------:R-:W-:Y:S02]  /*1a760*/  WARPGROUP.DEPBAR.LE gsb0, 0x0 ;  /* 0x00008000000079c5 */ /* 0x000fe40000010000 */
[----:B------:R-:W-:-:S06]  /*1a770*/  WARPGROUP.ARRIVE ;  /* 0x00000000000079c5 */ /* 0x000fcc0000000000 */
[----:B------:R-:W-:Y:S03]  /*1a780*/  HGMMA.64x128x16.F32.BF16 R88, R152, gdesc[UR4].tnspB, R88, gsb0 ;  /* 0x41e0000498587df0 */ /* 0x000fe60008001858 */
[----:B------:R-:W-:Y:S02]  /*1a790*/  WARPGROUP.DEPBAR.LE gsb0, 0x0 ;  /* 0x00008000000079c5 */ /* 0x000fe40000010000 */
[----:B------:R0:W-:Y:S06]  /*1a7a0*/  BAR.ARV R7, 0x100 ;  /* 0x000400070000751d */ /* 0x0001ec0000002000 */
[----:B------:R5:W-:Y:S02]  /*1a7b0*/  @!P1 SYNCS.ARRIVE.TRANS64.RED.A1T0 RZ, [R76+URZ], RZ ;  /* 0x000000ff4cff99a7 */ /* 0x000be4000810043f */
[----:B-----5:R-:W-:Y:S01]  /*1a7c0*/  FMUL.FTZ R76, R87, UR46 ;  /* 0x0000002e574c7c20 */ /* 0x020fe20008410000 */
[----:B------:R-:W-:-:S02]  /*1a7d0*/  VIADD R87, R84, UR45 ;  /* 0x0000002d54577c36 */ /* 0x000fc40008000000 */
[--C-:B-1----:R-:W-:Y:S02]  /*1a7e0*/  IMAD.IADD R84, R86, 0x1, R6.reuse ;  /* 0x0000000156547824 */ /* 0x102fe400078e0206 */
[----:B------:R-:W-:Y:S01]  /*1a7f0*/  IMAD.IADD R85, R87, 0x1, R6 ;  /* 0x0000000157557824 */ /* 0x000fe200078e0206 */
[----:B------:R-:W1:Y:S01]  /*1a800*/  MUFU.TANH R76, R76 ;  /* 0x0000004c004c7308 */ /* 0x000e620000002400 */
[----:B0-234-:R-:W-:Y:S05]  /*1a810*/  @!P5 BRA `(.L_x_1716) ;  /* 0x000000000058d947 */ /* 0x01dfea0003800000 */
        /* <DEDUP_REMOVED lines=12> */
.L_x_1718:
[----:B------:R-:W-:-:S05]  /*1a8e0*/  IMAD.U32 R152, RZ, RZ, UR43 ;  /* 0x0000002bff987e24 */ /* 0x000fca000f8e00ff */
[----:B------:R-:W-:-:S13]  /*1a8f0*/  ISETP.NE.AND P2, PT, R152, 0x1, PT ;  /* 0x000000019800780c */ /* 0x000fda0003f45270 */
[----:B------:R-:W0:Y:S02]  /*1a900*/  @P2 LDC.64 R6, c[0x0][0x9e8] ;  /* 0x00027a00ff062b82 */ /* 0x000e240000000a00 */
[----:B0-----:R-:W-:-:S05]  /*1a910*/  @P2 IMAD.HI.U32 R6, R83, R6, RZ ;  /* 0x0000000653062227 */ /* 0x001fca00078e00ff */
[----:B------:R-:W-:-:S07]  /*1a920*/  @P2 SHF.R.U32.HI R83, RZ, R7, R6 ;  /* 0x00000007ff532219 */ /* 0x000fce0000011606 */
.L_x_1719:
[----:B------:R-:W-:Y:S05]  /*1a930*/  BSYNC B0 ;  /* 0x0000000000007941 */ /* 0x000fea0003800000 */
.L_x_1717:
[----:B------:R-:W-:-:S04]  /*1a940*/  IMAD R83, R83, R152, -R79 ;  /* 0x0000009853537224 */ /* 0x000fc800078e0a4f */
[----:B------:R-:W-:-:S05]  /*1a950*/  IMAD.IADD R83, R83, 0x1, -R188 ;  /* 0x0000000153537824 */ /* 0x000fca00078e0abc */
[----:B------:R-:W-:Y:S02]  /*1a960*/  VIADDMNMX R85, R83, R152, R85, PT ;  /* 0x0000009853557246 */ /* 0x000fe40003800155 */
[----:B------:R-:W-:-:S07]  /*1a970*/  VIMNMX R84, R84, R83, !PT ;  /* 0x0000005354547248 */ /* 0x000fce0007fe0100 */
.L_x_1716:
[----:B------:R-:W-:-:S04]  /*1a980*/  ISETP.GT.AND P2, PT, R4, -0x1, PT ;  /* 0xffffffff0400780c */ /* 0x000fc80003f44270 */
[----:B------:R-:W-:-:S04]  /*1a990*/  ISETP.GT.AND P3, PT, R84, RZ, P2 ;  /* 0x000000ff5400720c */ /* 0x000fc80001764270 */
[----:B------:R-:W-:-:S04]  /*1a9a0*/  ISETP.LT.OR P3, PT, R85, 0x1, P3 ;  /* 0x000000015500780c */ /* 0x000fc80001f61670 */
[----:B------:R-:W-:Y:S02]  /*1a9b0*/  FSEL R83, R10, -INF , !P3 ;  /* 0xff8000000a537808 */ /* 0x000fe40005800000 */
[----:B------:R-:W-:Y:S01]  /*1a9c0*/  ISETP.GT.AND P3, PT, R84, 0x1, P2 ;  /* 0x000000015400780c */ /* 0x000fe20001764270 */
[----:B------:R-:W0:Y:S03]  /*1a9d0*/  SHFL.IDX PT, R10, R80, 0x1, 0x1c1f ;  /* 0x003c1f00500a7f89 */ /* 0x000e2600000e0000 */
[----:B------:R-:W-:-:S04]  /*1a9e0*/  ISETP.LT.OR P3, PT, R85, 0x2, P3 ;  /* 0x000000025500780c */ /* 0x000fc80001f61670 */
[----:B------:R-:W-:Y:S02]  /*1a9f0*/  FSEL R15, R15, -INF , !P3 ;  /* 0xff8000000f0f7808 */ /* 0x000fe40005800000 */
[----:B------:R-:W-:-:S04]  /*1aa00*/  ISETP.GT.AND P3, PT, R84, 0x8, P2 ;  /* 0x000000085400780c */ /* 0x000fc80001764270 */
[----:B------:R-:W-:-:S04]  /*1aa10*/  ISETP.LT.OR P3, PT, R85, 0x9, P3 ;  /* 0x000000095500780c */ /* 0x000fc80001f61670 */
[----:B------:R-:W-:Y:S02]  /*1aa20*/  FSEL R21, R21, -INF , !P3 ;  /* 0xff80000015157808 */ /* 0x000fe40005800000 */
[----:B------:R-:W-:-:S04]  /*1aa30*/  ISETP.GT.AND P3, PT, R84, 0x9, P2 ;  /* 0x000000095400780c */ /* 0x000fc80001764270 */
[----:B------:R-:W-:Y:S01]  /*1aa40*/  ISETP.LT.OR P3, PT, R85, 0xa, P3 ;  /* 0x0000000a5500780c */ /* 0x000fe20001f61670 */
[--C-:B0-----:R-:W-:Y:S02]  /*1aa50*/  IMAD.IADD R87, R87, 0x1, R10.reuse ;  /* 0x0000000157577824 */ /* 0x101fe400078e020a */
[----:B------:R-:W-:Y:S01]  /*1aa60*/  IMAD.IADD R86, R86, 0x1, R10 ;  /* 0x0000000156567824 */ /* 0x000fe200078e020a */
        /* <DEDUP_REMOVED lines=98> */
.L_x_1722:
[----:B------:R-:W-:-:S05]  /*1b090*/  IMAD.U32 R80, RZ, RZ, UR43 ;  /* 0x0000002bff507e24 */ /* 0x000fca000f8e00ff */
[----:B------:R-:W-:-:S13]  /*1b0a0*/  ISETP.NE.AND P3, PT, R80, 0x1, PT ;  /* 0x000000015000780c */ /* 0x000fda0003f65270 */
[----:B------:R-:W0:Y:S02]  /*1b0b0*/  @P3 LDC.64 R6, c[0x0][0x9e8] ;  /* 0x00027a00ff063b82 */ /* 0x000e240000000a00 */
[----:B0-----:R-:W-:-:S05]  /*1b0c0*/  @P3 IMAD.HI.U32 R6, R10, R6, RZ ;  /* 0x000000060a063227 */ /* 0x001fca00078e00ff */
[----:B------:R-:W-:-:S07]  /*1b0d0*/  @P3 SHF.R.U32.HI R10, RZ, R7, R6 ;  /* 0x00000007ff0a3219 */ /* 0x000fce0000011606 */
.L_x_1723:
[----:B------:R-:W-:Y:S05]  /*1b0e0*/  BSYNC B0 ;  /* 0x0000000000007941 */ /* 0x000fea0003800000 */
.L_x_1721:
[----:B------:R-:W-:-:S04]  /*1b0f0*/  IMAD R79, R10, R80, -R79 ;  /* 0x000000500a4f7224 */ /* 0x000fc800078e0a4f */
[----:B------:R-:W-:-:S05]  /*1b100*/  IMAD.IADD R79, R79, 0x1, -R188 ;  /* 0x000000014f4f7824 */ /* 0x000fca00078e0abc */
[----:B------:R-:W-:Y:S02]  /*1b110*/  VIADDMNMX R87, R79, R80, R87, PT ;  /* 0x000000504f577246 */ /* 0x000fe40003800157 */
[----:B------:R-:W-:-:S07]  /*1b120*/  VIMNMX R86, R86, R79, !PT ;  /* 0x0000004f56567248 */ /* 0x000fce0007fe0100 */
.L_x_1720:
        /* <DEDUP_REMOVED lines=12> */
[C---:B------:R-:W-:Y:S02]  /*1b1f0*/  ISETP.LT.OR P3, PT, R87.reuse, 0xa, P3 ;  /* 0x0000000a5700780c */ /* 0x040fe40001f61670 */
        /* <DEDUP_REMOVED lines=68> */
[----:B------:R-:W0:Y:S03]  /*1b640*/  SHFL.BFLY PT, R10, R7, 0x2, 0x1f ;  /* 0x0c401f00070a7f89 */ /* 0x000e2600000e0000 */
[----:B------:R-:W-:-:S04]  /*1b650*/  ISETP.LT.OR P3, PT, R87, 0x42, P3 ;  /* 0x000000425700780c */ /* 0x000fc80001f61670 */
[----:B------:R-:W-:Y:S02]  /*1b660*/  FSEL R6, R52, -INF , !P3 ;  /* 0xff80000034067808 */ /* 0x000fe40005800000 */
[----:B------:R-:W-:Y:S01]  /*1b670*/  ISETP.GT.AND P3, PT, R86, 0x48, P2 ;  /* 0x000000485600780c */ /* 0x000fe20001764270 */
[----:B------:R-:W2:Y:S03]  /*1b680*/  LDC R52, c[0x0][0x988] ;  /* 0x00026200ff347b82 */ /* 0x000ea60000000800 */
        /* <DEDUP_REMOVED lines=45> */
[----:B------:R-:W-:Y:S01]  /*1b960*/  FSEL R7, R11, -INF , !P3 ;  /* 0xff8000000b077808 */ /* 0x000fe20005800000 */
[C---:B--2---:R-:W-:Y:S01]  /*1b970*/  FMUL.FTZ R11, R10.reuse, R52 ;  /* 0x000000340a0b7220 */ /* 0x044fe20000410000 */
[----:B------:R-:W-:-:S02]  /*1b980*/  FSETP.NEU.FTZ.AND P3, PT, R10, -INF , PT ;  /* 0xff8000000a00780b */ /* 0x000fc40003f7d000 */
[----:B-1----:R-:W-:Y:S02]  /*1b990*/  FSEL R76, R76, -INF , !P2 ;  /* 0xff8000004c4c7808 */ /* 0x002fe40005000000 */
[----:B------:R-:W-:-:S05]  /*1b9a0*/  FSEL R11, R11, RZ, P3 ;  /* 0x000000ff0b0b7208 */ /* 0x000fca0001800000 */
[--C-:B------:R-:W-:Y:S01]  /*1b9b0*/  FFMA.FTZ R176, R29, R52, -R11.reuse ;  /* 0x000000341db07223 */ /* 0x100fe2000001080b */
        /* <DEDUP_REMOVED lines=36> */
[----:B------:R-:W-:Y:S03]  /*1bc00*/  MUFU.EX2 R15, R15 ;  /* 0x0000000f000f7308 */ /* 0x000fe60000000800 */
[----:B------:R-:W-:-:S04]  /*1bc10*/  FMNMX.FTZ R32, R40, R33, !PT ;  /* 0x0000002128207209 */ /* 0x000fc80007810000 */
[----:B------:R-:W-:Y:S01]  /*1bc20*/  FMNMX.FTZ R33, R43, R32, !PT ;  /* 0x000000202b217209 */ /* 0x000fe20007810000 */
[----:B------:R0:W-:Y:S03]  /*1bc30*/  MUFU.EX2 R30, R37 ;  /* 0x00000025001e7308 */ /* 0x0001e60000000800 */
[----:B------:R-:W-:-:S04]  /*1bc40*/  FMNMX.FTZ R32, R44, R33, !PT ;  /* 0x000000212c207209 */ /* 0x000fc80007810000 */
[----:B------:R-:W-:Y:S01]  /*1bc50*/  FMNMX.FTZ R33, R47, R32, !PT ;  /* 0x000000202f217209 */ /* 0x000fe20007810000 */
[----:B------:R-:W-:Y:S03]  /*1bc60*/  MUFU.EX2 R182, R182 ;  /* 0x000000b600b67308 */ /* 0x000fe60000000800 */
[----:B------:R-:W-:-:S04]  /*1bc70*/  FMNMX.FTZ R38, R48, R33, !PT ;  /* 0x0000002130267209 */ /* 0x000fc80007810000 */
[----:B------:R-:W-:Y:S01]  /*1bc80*/  FMNMX.FTZ R33, R51, R38, !PT ;  /* 0x0000002633217209 */ /* 0x000fe20007810000 */
[----:B------:R-:W-:Y:S03]  /*1bc90*/  MUFU.EX2 R32, R42 ;  /* 0x0000002a00207308 */ /* 0x000fe60000000800 */
[----:B------:R-:W-:Y:S01]  /*1bca0*/  FMNMX.FTZ R38, R6, R33, !PT ;  /* 0x0000002106267209 */ /* 0x000fe20007810000 */
[-CC-:B------:R-:W-:Y:S01]  /*1bcb0*/  FFMA.FTZ R33, R46, R52.reuse, -R11.reuse ;  /* 0x000000342e217223 */ /* 0x180fe2000001080b */
[----:B------:R-:W-:Y:S02]  /*1bcc0*/  FFMA.FTZ R46, R78, R52, -R11 ;  /* 0x000000344e2e7223 */ /* 0x000fe4000001080b */
[----:B0-----:R-:W-:Y:S01]  /*1bcd0*/  FMNMX.FTZ R37, R53, R38, !PT ;  /* 0x0000002635257209 */ /* 0x001fe20007810000 */
[----:B------:R-:W-:Y:S03]  /*1bce0*/  MUFU.EX2 R21, R21 ;  /* 0x0000001500157308 */ /* 0x000fe60000000800 */
[----:B------:R-:W-:-:S04]  /*1bcf0*/  FMNMX.FTZ R38, R54, R37, !PT ;  /* 0x0000002536267209 */ /* 0x000fc80007810000 */
[----:B------:R-:W-:Y:S01]  /*1bd00*/  FMNMX.FTZ R37, R57, R38, !PT ;  /* 0x0000002639257209 */ /* 0x000fe20007810000 */
[----:B------:R-:W-:Y:S03]  /*1bd10*/  MUFU.EX2 R176, R176 ;  /* 0x000000b000b07308 */ /* 0x000fe60000000800 */
[----:B------:R-:W-:Y:S01]  /*1bd20*/  FMNMX.FTZ R38, R58, R37, !PT ;  /* 0x000000253a267209 */ /* 0x000fe20007810000 */
[----:B------:R-:W-:-:S03]  /*1bd30*/  FFMA.FTZ R37, R50, R52, -R11 ;  /* 0x0000003432257223 */ /* 0x000fc6000001080b */
        /* <DEDUP_REMOVED lines=10> */
[----:B------:R0:W-:Y:S01]  /*1bde0*/  MUFU.EX2 R8, R45 ;  /* 0x0000002d00087308 */ /* 0x0001e20000000800 */
[----:B------:R-:W-:Y:S02]  /*1bdf0*/  FFMA.FTZ R9, R56, R52, -R11 ;  /* 0x0000003438097223 */ /* 0x000fe4000001080b */
[----:B------:R-:W-:-:S04]  /*1be00*/  FMNMX.FTZ R38, R73, R38, !PT ;  /* 0x0000002649267209 */ /* 0x000fc80007810000 */
[----:B------:R-:W-:Y:S01]  /*1be10*/  FMNMX.FTZ R41, R77, R38, !PT ;  /* 0x000000264d297209 */ /* 0x000fe20007810000 */
[-CC-:B------:R-:W-:Y:S01]  /*1be20*/  FFMA.FTZ R38, R60, R52.reuse, -R11.reuse ;  /* 0x000000343c267223 */ /* 0x180fe2000001080b */
[-CC-:B0-----:R-:W-:Y:S01]  /*1be30*/  FFMA.FTZ R45, R72, R52.reuse, -R11.reuse ;  /* 0x00000034482d7223 */ /* 0x181fe2000001080b */
[----:B------:R-:W-:Y:S01]  /*1be40*/  MUFU.EX2 R172, R172 ;  /* 0x000000ac00ac7308 */ /* 0x000fe20000000800 */
[----:B------:R-:W-:Y:S01]  /*1be50*/  FMNMX.FTZ R42, R76, R41, !PT ;  /* 0x000000294c2a7209 */ /* 0x000fe20007810000 */
[----:B------:R-:W-:-:S04]  /*1be60*/  FFMA.FTZ R41, R64, R52, -R11 ;  /* 0x0000003440297223 */ /* 0x000fc8000001080b */
        /* <DEDUP_REMOVED lines=10> */
[----:B0-----:R-:W-:-:S02]  /*1bf10*/  FMNMX.FTZ R11, R49, R50, !PT ;  /* 0x00000032310b7209 */ /* 0x001fc40007810000 */
[----:B------:R-:W-:Y:S02]  /*1bf20*/  FSEL R50, R10, RZ, P3 ;  /* 0x000000ff0a327208 */ /* 0x000fe40001800000 */
[C---:B------:R-:W-:Y:S01]  /*1bf30*/  FSETP.NEU.FTZ.AND P2, PT, R11.reuse, -INF , PT ;  /* 0xff8000000b00780b */ /* 0x040fe20003f5d000 */
[-C--:B------:R-:W-:Y:S02]  /*1bf40*/  FMUL.FTZ R55, R11, R52.reuse ;  /* 0x000000340b377220 */ /* 0x080fe40000410000 */
[----:B------:R-:W-:Y:S01]  /*1bf50*/  MUFU.EX2 R9, R9 ;  /* 0x0000000900097308 */ /* 0x000fe20000000800 */
[----:B------:R-:W-:Y:S02]  /*1bf60*/  FADD.FTZ R13, -R50, R13 ;  /* 0x0000000d320d7221 */ /* 0x000fe40000010100 */
[----:B------:R-:W-:Y:S02]  /*1bf70*/  FSEL R55, R55, RZ, P2 ;  /* 0x000000ff37377208 */ /* 0x000fe40001000000 */
[----:B------:R-:W-:-:S03]  /*1bf80*/  FMUL.FTZ R13, R13, R52 ;  /* 0x000000340d0d7220 */ /* 0x000fc60000410000 */
        /* <DEDUP_REMOVED lines=9> */
[----:B------:R-:W-:Y:S02]  /*1c020*/  @!P1 IMAD R26, R14, 0x8, R2 ;  /* 0x000000080e1a9824 */ /* 0x000fe400078e0202 */
[-CC-:B------:R-:W-:Y:S01]  /*1c030*/  FFMA.FTZ R14, R34, R52.reuse, -R55.reuse ;  /* 0x00000034220e7223 */ /* 0x180fe20000010837 */
[-CC-:B------:R-:W-:Y:S01]  /*1c040*/  FFMA.FTZ R173, R35, R52.reuse, -R55.reuse ;  /* 0x0000003423ad7223 */ /* 0x180fe20000010837 */
[----:B------:R-:W-:Y:S01]  /*1c050*/  FFMA.FTZ R36, R36, R52, -R55 ;  /* 0x0000003424247223 */ /* 0x000fe20000010837 */
[----:B------:R-:W-:-:S02]  /*1c060*/  @!P1 VIADD R26, R26, 0x28860 ;  /* 0x000288601a1a9836 */ /* 0x000fc40000000000 */
[-CC-:B------:R-:W-:Y:S01]  /*1c070*/  FFMA.FTZ R175, R39, R52.reuse, -R55.reuse ;  /* 0x0000003427af7223 */ /* 0x180fe20000010837 */
[-CC-:B------:R-:W-:Y:S01]  /*1c080*/  FFMA.FTZ R169, R43, R52.reuse, -R55.reuse ;  /* 0x000000342ba97223 */ /* 0x180fe20000010837 */
[----:B------:R-:W-:Y:S01]  /*1c090*/  MUFU.EX2 R181, R181 ;  /* 0x000000b500b57308 */ /* 0x000fe20000000800 */
[-CC-:B------:R-:W-:Y:S01]  /*1c0a0*/  FFMA.FTZ R44, R44, R52.reuse, -R55.reuse ;  /* 0x000000342c2c7223 */ /* 0x180fe20000010837 */
[----:B------:R-:W-:Y:S01]  /*1c0b0*/  @!P1 PRMT R26, RZ, 0x654, R26 ;  /* 0x00000654ff1a9816 */ /* 0x000fe2000000001a */
[-CC-:B------:R-:W-:Y:S01]  /*1c0c0*/  FFMA.FTZ R171, R47, R52.reuse, -R55.reuse ;  /* 0x000000342fab7223 */ /* 0x180fe20000010837 */
[-CC-:B------:R-:W-:Y:S01]  /*1c0d0*/  FFMA.FTZ R48, R48, R52.reuse, -R55.reuse ;  /* 0x0000003430307223 */ /* 0x180fe20000010837 */
[-CC-:B------:R-:W-:Y:S01]  /*1c0e0*/  FFMA.FTZ R51, R51, R52.reuse, -R55.reuse ;  /* 0x0000003433337223 */ /* 0x180fe20000010837 */
[----:B------:R1:W-:Y:S01]  /*1c0f0*/  @!P1 SYNCS.ARRIVE.TRANS64.RED.A1T0 RZ, [R26+URZ], RZ ;  /* 0x000000ff1aff99a7 */ /* 0x0003e2000810043f */
[-CC-:B------:R-:W-:Y:S01]  /*1c100*/  FFMA.FTZ R53, R53, R52.reuse, -R55.reuse ;  /* 0x0000003435357223 */ /* 0x180fe20000010837 */
[----:B------:R-:W-:Y:S01]  /*1c110*/  MUFU.EX2 R7, R7 ;  /* 0x0000000700077308 */ /* 0x000fe20000000800 */
[----:B0-----:R-:W-:Y:S01]  /*1c120*/  FFMA.FTZ R27, R13, R3, R180 ;  /* 0x000000030d1b7223 */ /* 0x001fe200000100b4 */
[--C-:B------:R-:W-:Y:S01]  /*1c130*/  FFMA.FTZ R3, R6, R52, -R55.reuse ;  /* 0x0000003406037223 */ /* 0x100fe20000010837 */
[C---:B------:R-:W-:Y:S01]  /*1c140*/  F2FP.BF16.F32.PACK_AB R180, R15.reuse, R180 ;  /* 0x000000b40fb4723e */ /* 0x040fe200000010ff */
[-C--:B------:R-:W-:Y:S01]  /*1c150*/  FFMA.FTZ R54, R54, R52.reuse, -R55 ;  /* 0x0000003436367223 */ /* 0x080fe20000010837 */
[----:B------:R-:W-:Y:S01]  /*1c160*/  FADD.FTZ R27, R15, R27 ;  /* 0x0000001b0f1b7221 */ /* 0x000fe20000010000 */
[-CC-:B-1----:R-:W-:Y:S01]  /*1c170*/  FFMA.FTZ R26, R40, R52.reuse, -R55.reuse ;  /* 0x00000034281a7223 */ /* 0x182fe20000010837 */
[----:B------:R-:W-:Y:S01]  /*1c180*/  FFMA.FTZ R57, R57, R52, -R55 ;  /* 0x0000003439397223 */ /* 0x000fe20000010837 */
[----:B------:R-:W-:Y:S01]  /*1c190*/  MUFU.EX2 R183, R183 ;  /* 0x000000b700b77308 */ /* 0x000fe20000000800 */
[----:B------:R-:W-:Y:S01]  /*1c1a0*/  FADD.FTZ R28, R182, R27 ;  /* 0x0000001bb61c7221 */ /* 0x000fe20000010000 */
[----:B------:R-:W-:Y:S01]  /*1c1b0*/  F2FP.BF16.F32.PACK_AB R182, R21, R182 ;  /* 0x000000b615b6723e */ /* 0x000fe200000010ff */
[-CC-:B------:R-:W-:Y:S01]  /*1c1c0*/  FFMA.FTZ R58, R58, R52.reuse, -R55.reuse ;  /* 0x000000343a3a7223 */ /* 0x180fe20000010837 */
[-CC-:B------:R-:W-:Y:S01]  /*1c1d0*/  FFMA.FTZ R61, R61, R52.reuse, -R55.reuse ;  /* 0x000000343d3d7223 */ /* 0x180fe20000010837 */
[----:B------:R-:W-:Y:S01]  /*1c1e0*/  FADD.FTZ R27, R21, R28 ;  /* 0x0000001c151b7221 */ /* 0x000fe20000010000 */
[----:B------:R-:W-:Y:S01]  /*1c1f0*/  FSEL R21, R11, RZ, P2 ;  /* 0x000000ff0b157208 */ /* 0x000fe20001000000 */
[----:B------:R-:W-:Y:S01]  /*1c200*/  FFMA.FTZ R62, R62, R52, -R55 ;  /* 0x000000343e3e7223 */ /* 0x000fe20000010837 */
[----:B------:R-:W-:Y:S01]  /*1c210*/  MUFU.EX2 R38, R38 ;  /* 0x0000002600267308 */ /* 0x000fe20000000800 */
[----:B------:R-:W-:Y:S01]  /*1c220*/  FADD.FTZ R27, R176, R27 ;  /* 0x0000001bb01b7221 */ /* 0x000fe20000010000 */
[----:B------:R-:W-:Y:S01]  /*1c230*/  F2FP.BF16.F32.PACK_AB R176, R24, R176 ;  /* 0x000000b018b0723e */ /* 0x000fe200000010ff */
[----:B------:R-:W-:Y:S01]  /*1c240*/  FADD.FTZ R21, -R21, R12 ;  /* 0x0000000c15157221 */ /* 0x000fe20000010100 */
[-C--:B------:R-:W-:Y:S01]  /*1c250*/  FFMA.FTZ R66, R66, R52.reuse, -R55 ;  /* 0x0000003442427223 */ /* 0x080fe20000010837 */
[----:B------:R-:W-:Y:S01]  /*1c260*/  FADD.FTZ R27, R24, R27 ;  /* 0x0000001b181b7221 */ /* 0x000fe20000010000 */
[-C--:B------:R-:W-:Y:S01]  /*1c270*/  FFMA.FTZ R67, R67, R52.reuse, -R55 ;  /* 0x0000003443437223 */ /* 0x080fe20000010837 */
[-C--:B------:R-:W-:Y:S01]  /*1c280*/  FMUL.FTZ R12, R21, R52.reuse ;  /* 0x00000034150c7220 */ /* 0x080fe20000410000 */
[----:B------:R-:W-:Y:S01]  /*1c290*/  MUFU.EX2 R20, R20 ;  /* 0x0000001400147308 */ /* 0x000fe20000000800 */
[----:B------:R-:W-:Y:S01]  /*1c2a0*/  FADD.FTZ R28, R178, R27 ;  /* 0x0000001bb21c7221 */ /* 0x000fe20000010000 */
[-CC-:B------:R-:W-:Y:S01]  /*1c2b0*/  FFMA.FTZ R69, R69, R52.reuse, -R55.reuse ;  /* 0x0000003445457223 */ /* 0x180fe20000010837 */
[-CC-:B------:R-:W-:Y:S01]  /*1c2c0*/  FFMA.FTZ R70, R70, R52.reuse, -R55.reuse ;  /* 0x0000003446467223 */ /* 0x180fe20000010837 */
[-CC-:B------:R-:W-:Y:S01]  /*1c2d0*/  FFMA.FTZ R74, R74, R52.reuse, -R55.reuse ;  /* 0x000000344a4a7223 */ /* 0x180fe20000010837 */
[----:B------:R-:W-:Y:S01]  /*1c2e0*/  FADD.FTZ R27, R29, R28 ;  /* 0x0000001c1d1b7221 */ /* 0x000fe20000010000 */
[-CC-:B------:R-:W-:Y:S01]  /*1c2f0*/  FFMA.FTZ R73, R73, R52.reuse, -R55.reuse ;  /* 0x0000003449497223 */ /* 0x180fe20000010837 */
[-C--:B------:R-:W-:Y:S01]  /*1c300*/  FFMA.FTZ R77, R77, R52.reuse, -R55 ;  /* 0x000000344d4d7223 */ /* 0x080fe20000010837 */
[----:B------:R-:W0:Y:S01]  /*1c310*/  MUFU.EX2 R12, R12 ;  /* 0x0000000c000c7308 */ /* 0x000e220000000800 */
[----:B------:R-:W-:Y:S01]  /*1c320*/  FADD.FTZ R27, R172, R27 ;  /* 0x0000001bac1b7221 */ /* 0x000fe20000010000 */
[----:B------:R-:W-:Y:S01]  /*1c330*/  FFMA.FTZ R55, R76, R52, -R55 ;  /* 0x000000344c377223 */ /* 0x000fe20000010837 */
[----:B------:R-:W-:Y:S01]  /*1c340*/  ISETP.GT.AND P2, PT, R4, R195, PT ;  /* 0x000000c30400720c */ /* 0x000fe20003f44270 */
        /* <DEDUP_REMOVED lines=15> */
[----:B------:R-:W-:Y:S01]  /*1c440*/  F2FP.BF16.F32.PACK_AB R181, R7, R181 ;  /* 0x000000b507b5723e */ /* 0x000fe200000010ff */
[-C--:B------:R-:W-:Y:S01]  /*1c450*/  FMUL.FTZ R104, R104, R13.reuse ;  /* 0x0000000d68687220 */ /* 0x080fe20000410000 */
[----:B------:R-:W-:Y:S01]  /*1c460*/  FADD.FTZ R21, R33, R28 ;  /* 0x0000001c21157221 */ /* 0x000fe20000010000 */
[----:B------:R-:W-:Y:S01]  /*1c470*/  FADD.FTZ R0, R7, R0 ;  /* 0x0000000007007221 */ /* 0x000fe20000010000 */
[-C--:B------:R-:W-:Y:S01]  /*1c480*/  FMUL.FTZ R105, R105, R13.reuse ;  /* 0x0000000d69697220 */ /* 0x080fe20000410000 */
        /* <DEDUP_REMOVED lines=10> */
[----:B------:R-:W-:Y:S01]  /*1c530*/  F2FP.BF16.F32.PACK_AB R164, R8, R164 ;  /* 0x000000a408a4723e */ /* 0x000fe200000010ff */
[-C--:B------:R-:W-:Y:S01]  /*1c540*/  FMUL.FTZ R117, R117, R13.reuse ;  /* 0x0000000d75757220 */ /* 0x080fe20000410000 */
[-C--:B------:R-:W-:Y:S01]  /*1c550*/  FMUL.FTZ R120, R120, R13.reuse ;  /* 0x0000000d78787220 */ /* 0x080fe20000410000 */
[----:B------:R-:W-:Y:S01]  /*1c560*/  FADD.FTZ R21, R8, R21 ;  /* 0x0000001508157221 */ /* 0x000fe20000010000 */
[-C--:B------:R-:W-:Y:S01]  /*1c570*/  FMUL.FTZ R121, R121, R13.reuse ;  /* 0x0000000d79797220 */ /* 0x080fe20000410000 */
[-C--:B------:R-:W-:Y:S01]  /*1c580*/  FMUL.FTZ R124, R124, R13.reuse ;  /* 0x0000000d7c7c7220 */ /* 0x080fe20000410000 */
[----:B------:R-:W3:Y:S01]  /*1c590*/  MUFU.EX2 R156, R156 ;  /* 0x0000009c009c7308 */ /* 0x000ee20000000800 */
[----:B------:R-:W-:Y:S01]  /*1c5a0*/  FADD.FTZ R24, R166, R21 ;  /* 0x00000015a6187221 */ /* 0x000fe20000010000 */
[----:B------:R-:W-:Y:S01]  /*1c5b0*/  F2FP.BF16.F32.PACK_AB R166, R9, R166 ;  /* 0x000000a609a6723e */ /* 0x000fe200000010ff */
[-C--:B------:R-:W-:Y:S01]  /*1c5c0*/  FMUL.FTZ R125, R125, R13.reuse ;  /* 0x0000000d7d7d7220 */ /* 0x080fe20000410000 */
[-C--:B------:R-:W-:Y:S01]  /*1c5d0*/  FMUL.FTZ R128, R128, R13.reuse ;  /* 0x0000000d80807220 */ /* 0x080fe20000410000 */
[----:B------:R-:W-:Y:S01]  /*1c5e0*/  FADD.FTZ R21, R9, R24 ;  /* 0x0000001809157221 */ /* 0x000fe20000010000 */
[-C--:B------:R-:W-:Y:S01]  /*1c5f0*/  FMUL.FTZ R129, R129, R13.reuse ;  /* 0x0000000d81817220 */ /* 0x080fe20000410000 */
        /* <DEDUP_REMOVED lines=10> */
[----:B-1----:R-:W-:Y:S01]  /*1c6a0*/  FADD.FTZ R24, R162, R27 ;  /* 0x0000001ba2187221 */ /* 0x002fe20000010000 */
[----:B--2---:R-:W-:Y:S01]  /*1c6b0*/  FADD.FTZ R0, R177, R0 ;  /* 0x00000000b1007221 */ /* 0x004fe20000010000 */
[-C--:B------:R-:W-:Y:S01]  /*1c6c0*/  FMUL.FTZ R140, R140, R13.reuse ;  /* 0x0000000d8c8c7220 */ /* 0x080fe20000410000 */
[-C--:B------:R-:W-:Y:S01]  /*1c6d0*/  FMUL.FTZ R141, R141, R13.reuse ;  /* 0x0000000d8d8d7220 */ /* 0x080fe20000410000 */
[-C--:B------:R-:W-:Y:S01]  /*1c6e0*/  FMUL.FTZ R144, R144, R13.reuse ;  /* 0x0000000d90907220 */ /* 0x080fe20000410000 */
[----:B0-----:R-:W-:Y:S01]  /*1c6f0*/  FADD.FTZ R0, R25, R0 ;  /* 0x0000000019007221 */ /* 0x001fe20000010000 */
[-C--:B------:R-:W-:Y:S01]  /*1c700*/  FMUL.FTZ R145, R145, R13.reuse ;  /* 0x0000000d91917220 */ /* 0x080fe20000410000 */
[----:B------:R-:W0:Y:S01]  /*1c710*/  MUFU.EX2 R173, R173 ;  /* 0x000000ad00ad7308 */ /* 0x000e220000000800 */
[-C--:B------:R-:W-:Y:S01]  /*1c720*/  FMUL.FTZ R148, R148, R13.reuse ;  /* 0x0000000d94947220 */ /* 0x080fe20000410000 */
[----:B------:R-:W-:Y:S01]  /*1c730*/  FMUL.FTZ R149, R149, R13 ;  /* 0x0000000d95957220 */ /* 0x000fe20000410000 */
[-C--:B------:R-:W-:Y:S01]  /*1c740*/  FMUL.FTZ R90, R90, R12.reuse ;  /* 0x0000000c5a5a7220 */ /* 0x080fe20000410000 */
[-C--:B------:R-:W-:Y:S01]  /*1c750*/  FMUL.FTZ R91, R91, R12.reuse ;  /* 0x0000000c5b5b7220 */ /* 0x080fe20000410000 */
[-C--:B------:R-:W-:Y:S01]  /*1c760*/  FMUL.FTZ R94, R94, R12.reuse ;  /* 0x0000000c5e5e7220 */ /* 0x080fe20000410000 */
[-C--:B------:R-:W-:Y:S01]  /*1c770*/  FMUL.FTZ R95, R95, R12.reuse ;  /* 0x0000000c5f5f7220 */ /* 0x080fe20000410000 */
[-C--:B------:R-:W-:Y:S01]  /*1c780*/  FMUL.FTZ R98, R98, R12.reuse ;  /* 0x0000000c62627220 */ /* 0x080fe20000410000 */
[----:B------:R1:W-:Y:S01]  /*1c790*/  MUFU.EX2 R165, R3 ;  /* 0x0000000300a57308 */ /* 0x0003e20000000800 */
[-C--:B------:R-:W-:Y:S01]  /*1c7a0*/  FMUL.FTZ R99, R99, R12.reuse ;  /* 0x0000000c63637220 */ /* 0x080fe20000410000 */
        /* <DEDUP_REMOVED lines=11> */
[----:B---3--:R-:W-:Y:S01]  /*1c860*/  FADD.FTZ R21, R156, R3 ;  /* 0x000000039c157221 */ /* 0x008fe20000010000 */
[----:B----4-:R-:W-:Y:S01]  /*1c870*/  FADD.FTZ R3, R179, R0 ;  /* 0x00000000b3037221 */ /* 0x010fe20000010000 */
[C---:B-----5:R-:W-:Y:S01]  /*1c880*/  F2FP.BF16.F32.PACK_AB R179, R14.reuse, R179 ;  /* 0x000000b30eb3723e */ /* 0x060fe200000010ff */
[----:B------:R-:W1:Y:S01]  /*1c890*/  MUFU.EX2 R175, R175 ;  /* 0x000000af00af7308 */ /* 0x000e620000000800 */
[-C--:B------:R-:W-:Y:S01]  /*1c8a0*/  FMUL.FTZ R119, R119, R12.reuse ;  /* 0x0000000c77777220 */ /* 0x080fe20000410000 */
[----:B------:R-:W-:Y:S01]  /*1c8b0*/  FADD.FTZ R0, R14, R3 ;  /* 0x000000030e007221 */ /* 0x000fe20000010000 */
[-C--:B------:R-:W-:Y:S01]  /*1c8c0*/  FMUL.FTZ R122, R122, R12.reuse ;  /* 0x0000000c7a7a7220 */ /* 0x080fe20000410000 */
[-C--:B------:R-:W-:Y:S01]  /*1c8d0*/  FMUL.FTZ R123, R123, R12.reuse ;  /* 0x0000000c7b7b7220 */ /* 0x080fe20000410000 */
[-C--:B------:R-:W-:Y:S01]  /*1c8e0*/  FMUL.FTZ R126, R126, R12.reuse ;  /* 0x0000000c7e7e7220 */ /* 0x080fe20000410000 */
[----:B0-----:R-:W-:Y:S01]  /*1c8f0*/  FADD.FTZ R3, R173, R0 ;  /* 0x00000000ad037221 */ /* 0x001fe20000010000 */
[-C--:B------:R-:W-:Y:S01]  /*1c900*/  FMUL.FTZ R127, R127, R12.reuse ;  /* 0x0000000c7f7f7220 */ /* 0x080fe20000410000 */
[----:B------:R-:W0:Y:S01]  /*1c910*/  MUFU.EX2 R26, R26 ;  /* 0x0000001a001a7308 */ /* 0x000e220000000800 */
[C---:B--2---:R-:W-:Y:S01]  /*1c920*/  F2FP.BF16.F32.PACK_AB R173, R6.reuse, R173 ;  /* 0x000000ad06ad723e */ /* 0x044fe200000010ff */
[----:B------:R-:W-:Y:S01]  /*1c930*/  FADD.FTZ R0, R6, R3 ;  /* 0x0000000306007221 */ /* 0x000fe20000010000 */
        /* <DEDUP_REMOVED lines=15> */
[----:B------:R-:W-:Y:S01]  /*1ca30*/  FMUL.FTZ R151, R151, R12 ;  /* 0x0000000c97977220 */ /* 0x000fe20000410000 */
[----:B------:R-:W-:Y:S01]  /*1ca40*/  F2FP.BF16.F32.PACK_AB R178, R29, R178 ;  /* 0x000000b21db2723e */ /* 0x000fe200000010ff */
[----:B------:R-:W-:Y:S01]  /*1ca50*/  VIADD R4, R4, 0xffffffff ;  /* 0xffffffff04047836 */ /* 0x000fe20000000000 */
[----:B------:R-:W-:Y:S01]  /*1ca60*/  F2FP.BF16.F32.PACK_AB R172, R30, R172 ;  /* 0x000000ac1eac723e */ /* 0x000fe200000010ff */
[----:B------:R-:W-:Y:S01]  /*1ca70*/  IMAD.MOV.U32 R6, RZ, RZ, R186 ;  /* 0x000000ffff067224 */ /* 0x000fe200078e00ba */
[----:B------:R-:W-:Y:S01]  /*1ca80*/  F2FP.BF16.F32.PACK_AB R174, R32, R174 ;  /* 0x000000ae20ae723e */ /* 0x000fe200000010ff */
[----:B------:R-:W0:Y:S01]  /*1ca90*/  MUFU.EX2 R171, R171 ;  /* 0x000000ab00ab7308 */ /* 0x000e220000000800 */
[----:B--2---:R-:W-:Y:S01]  /*1caa0*/  FADD.FTZ R0, R169, R0 ;  /* 0x00000000a9007221 */ /* 0x004fe20000010000 */
[----:B------:R-:W-:Y:S01]  /*1cab0*/  F2FP.BF16.F32.PACK_AB R168, R33, R168 ;  /* 0x000000a821a8723e */ /* 0x000fe200000010ff */
[----:B------:R-:W-:Y:S01]  /*1cac0*/  IMAD.MOV.U32 R14, RZ, RZ, R22 ;  /* 0x000000ffff0e7224 */ /* 0x000fe200078e0016 */
[----:B------:R-:W-:Y:S01]  /*1cad0*/  F2FP.BF16.F32.PACK_AB R170, R37, R170 ;  /* 0x000000aa25aa723e */ /* 0x000fe200000010ff */
[----:B------:R-:W-:Y:S01]  /*1cae0*/  IMAD.MOV.U32 R13, RZ, RZ, R10 ;  /* 0x000000ffff0d7224 */ /* 0x000fe200078e000a */
[----:B------:R-:W-:Y:S01]  /*1caf0*/  F2FP.BF16.F32.PACK_AB R160, R38, R160 ;  /* 0x000000a026a0723e */ /* 0x000fe200000010ff */
[----:B------:R-:W-:Y:S01]  /*1cb00*/  IMAD.MOV.U32 R12, RZ, RZ, R11 ;  /* 0x000000ffff0c7224 */ /* 0x000fe200078e000b */
[----:B------:R-:W2:Y:S01]  /*1cb10*/  MUFU.EX2 R48, R48 ;  /* 0x0000003000307308 */ /* 0x000ea20000000800 */
[----:B-1----:R-:W-:Y:S01]  /*1cb20*/  FADD.FTZ R0, R15, R0 ;  /* 0x000000000f007221 */ /* 0x002fe20000010000 */
[----:B------:R-:W-:-:S02]  /*1cb30*/  F2FP.BF16.F32.PACK_AB R162, R41, R162 ;  /* 0x000000a229a2723e */ /* 0x000fc400000010ff */
[----:B------:R-:W-:Y:S02]  /*1cb40*/  F2FP.BF16.F32.PACK_AB R183, R20, R183 ;  /* 0x000000b714b7723e */ /* 0x000fe400000010ff */
[----:B------:R-:W-:Y:S02]  /*1cb50*/  F2FP.BF16.F32.PACK_AB R177, R25, R177 ;  /* 0x000000b119b1723e */ /* 0x000fe400000010ff */
[----:B------:R-:W1:Y:S01]  /*1cb60*/  MUFU.EX2 R51, R51 ;  /* 0x0000003300337308 */ /* 0x000e620000000800 */
[----:B0-----:R-:W-:Y:S01]  /*1cb70*/  FADD.FTZ R9, R171, R0 ;  /* 0x00000000ab097221 */ /* 0x001fe20000010000 */
[----:B------:R-:W-:Y:S02]  /*1cb80*/  F2FP.BF16.F32.PACK_AB R175, R26, R175 ;  /* 0x000000af1aaf723e */ /* 0x000fe400000010ff */
[----:B------:R-:W-:-:S04]  /*1cb90*/  F2FP.BF16.F32.PACK_AB R169, R15, R169 ;  /* 0x000000a90fa9723e */ /* 0x000fc800000010ff */
[----:B------:R-:W0:Y:S01]  /*1cba0*/  MUFU.EX2 R53, R53 ;  /* 0x0000003500357308 */ /* 0x000e220000000800 */
[C---:B--2---:R-:W-:Y:S01]  /*1cbb0*/  FADD.FTZ R0, R48.reuse, R9 ;  /* 0x0000000930007221 */ /* 0x044fe20000010000 */
[----:B------:R-:W-:-:S06]  /*1cbc0*/  F2FP.BF16.F32.PACK_AB R171, R48, R171 ;  /* 0x000000ab30ab723e */ /* 0x000fcc00000010ff */
[----:B------:R-:W2:Y:S01]  /*1cbd0*/  MUFU.EX2 R54, R54 ;  /* 0x0000003600367308 */ /* 0x000ea20000000800 */
[----:B-1----:R-:W-:-:S04]  /*1cbe0*/  FADD.FTZ R0, R51, R0 ;  /* 0x0000000033007221 */ /* 0x002fc80000010000 */
[C---:B------:R-:W-:Y:S01]  /*1cbf0*/  FADD.FTZ R0, R165.reuse, R0 ;  /* 0x00000000a5007221 */ /* 0x040fe20000010000 */
[----:B------:R-:W-:Y:S02]  /*1cc00*/  F2FP.BF16.F32.PACK_AB R165, R165, R51 ;  /* 0x00000033a5a5723e */ /* 0x000fe400000010ff */
        /* <DEDUP_REMOVED lines=47> */
[----:B------:R-:W-:-:S03]  /*1cf00*/  F2FP.BF16.F32.PACK_AB R153, R73, R74 ;  /* 0x0000004a4999723e */ /* 0x000fc600000010ff */
[----:B--2---:R-:W-:-:S04]  /*1cf10*/  FADD.FTZ R7, R8, R7 ;  /* 0x0000000708077221 */ /* 0x004fc80000010000 */
[C---:B-1----:R-:W-:Y:S01]  /*1cf20*/  FADD.FTZ R0, R55.reuse, R7 ;  /* 0x0000000737007221 */ /* 0x042fe20000010000 */
[----:B------:R-:W-:Y:S01]  /*1cf30*/  F2FP.BF16.F32.PACK_AB R155, R55, R8 ;  /* 0x00000008379b723e */ /* 0x000fe200000010ff */
[----:B------:R-:W-:Y:S06]  /*1cf40*/  @P2 BRA `(.L_x_1724) ;  /* 0xffffffc400882947 */ /* 0x000fec000383ffff */
.L_x_1706:
[----:B------:R-:W-:Y:S05]  /*1cf50*/  WARPSYNC.ALL ;  /* 0x0000000000007948 */ /* 0x000fea0003800000 */
[----:B------:R-:W-:Y:S06]  /*1cf60*/  BAR.ARV 0x8, 0x180 ;  /* 0x0206000000007b1d */ /* 0x000fec0000002000 */
[----:B------:R-:W-:Y:S05]  /*1cf70*/  @!P0 BRA `(.L_x_1725) ;  /* 0x0000000000048947 */ /* 0x000fea0003800000 */
[----:B------:R-:W-:Y:S01]  /*1cf80*/  BPT.TRAP 0x1 ;  /* 0x000000040000795c */ /* 0x000fe20000300000 */
.L_x_1725:
[----:B------:R-:W-:Y:S01]  /*1cf90*/  IMAD R9, R22, 0x8, R2 ;  /* 0x0000000816097824 */ /* 0x000fe200078e0202 */
[----:B------:R-:W-:-:S04]  /*1cfa0*/  SHF.L.U32 R4, R186, 0x1f, RZ ;  /* 0x0000001fba047819 */ /* 0x000fc800000006ff */
[----:B------:R0:W1:Y:S01]  /*1cfb0*/  SYNCS.PHASECHK.TRANS64.TRYWAIT P2, [R9+URZ+0x28850], R4 ;  /* 0x02885004090075a7 */ /* 0x000062000804017f */
[----:B------:R-:W-:Y:S05]  /*1cfc0*/  @!P0 BRA `(.L_x_1726) ;  /* 0x0000000000048947 */ /* 0x000fea0003800000 */
[----:B------:R-:W-:Y:S01]  /*1cfd0*/  BPT.TRAP 0x1 ;  /* 0x000000040000795c */ /* 0x000fe20000300000 */
.L_x_1726:
[----:B------:R-:W-:-:S05]  /*1cfe0*/  VIADD R2, R2, 0x400 ;  /* 0x0000040002027836 */ /* 0x000fca0000000000 */
[----:B------:R-:W-:-:S04]  /*1cff0*/  SHF.R.U32.HI R2, RZ, 0x4, R2 ;  /* 0x00000004ff027819 */ /* 0x000fc80000011602 */
[----:B------:R-:W-:-:S04]  /*1d000*/  LOP3.LUT R2, R2, 0x3fff, RZ, 0xc0, !PT ;  /* 0x00003fff02027812 */ /* 0x000fc800078ec0ff */
[----:B------:R-:W-:Y:S01]  /*1d010*/  LOP3.LUT R5, R2, 0x4000000, RZ, 0xfc, !PT ;  /* 0x0400000002057812 */ /* 0x000fe200078efcff */
[----:B-1----:R-:W-:Y:S06]  /*1d020*/  @P2 BRA `(.L_x_1727) ;  /* 0x0000000000082947 */ /* 0x002fec0003800000 */
[----:B------:R-:W1:Y:S02]  /*1d030*/  SYNCS.PHASECHK.TRANS64.TRYWAIT P0, [R9+URZ+0x28850], R4 ;  /* 0x02885004090075a7 */ /* 0x000e64000800017f */
[----:B-1----:R-:W-:Y:S05]  /*1d040*/  @!P0 BRA `(.L_x_1728) ;  /* 0x000000d800d08947 */ /* 0x002fea0003800000 */
.L_x_1727:
[----:B01----:R-:W-:Y:S01]  /*1d050*/  IMAD R4, R22, 0x800, R5 ;  /* 0x0000080016047824 */ /* 0x003fe200078e0205 */
[----:B------:R-:W-:Y:S05]  /*1d060*/  WARPSYNC.ALL ;  /* 0x0000000000007948 */ /* 0x000fea0003800000 */
[----:B------:R-:W-:Y:S01]  /*1d070*/  IMAD.MOV.U32 R5, RZ, RZ, 0x40000040 ;  /* 0x40000040ff057424 */ /* 0x000fe200078e00ff */
[C---:B------:R-:W-:Y:S01]  /*1d080*/  R2UR UR6, R4.reuse ;  /* 0x00000000040672ca */ /* 0x040fe200000e0000 */
[----:B------:R-:W-:Y:S01]  /*1d090*/  WARPGROUP.ARRIVE ;  /* 0x00000000000079c5 */ /* 0x000fe20000000000 */
[----:B------:R-:W-:Y:S01]  /*1d0a0*/  VIADD R6, R4, 0x80 ;  /* 0x0000008004067836 */ /* 0x000fe20000000000 */
[----:B------:R-:W0:Y:S01]  /*1d0b0*/  SHFL.BFLY PT, R2, R3, 0x2, 0x1f ;  /* 0x0c401f0003027f89 */ /* 0x000e2200000e0000 */
[----:B------:R-:W-:Y:S01]  /*1d0c0*/  R2UR UR7, R5 ;  /* 0x00000000050772ca */ /* 0x000fe200000e0000 */
[----:B------:R-:W-:-:S02]  /*1d0d0*/  IMAD.MOV.U32 R7, RZ, RZ, 0x40000040 ;  /* 0x40000040ff077424 */ /* 0x000fc400078e00ff */
[----:B------:R-:W-:Y:S02]  /*1d0e0*/  IMAD.MOV.U32 R5, RZ, RZ, 0x40000040 ;  /* 0x40000040ff057424 */ /* 0x000fe400078e00ff */
[----:B------:R-:W-:Y:S02]  /*1d0f0*/  VIADD R22, R22, 0x1 ;  /* 0x0000000116167836 */ /* 0x000fe40000000000 */
[----:B------:R-:W-:-:S03]  /*1d100*/  VIADD R214, R214, 0x1 ;  /* 0x00000001d6d67836 */ /* 0x000fc60000000000 */
[----:B------:R-:W-:-:S03]  /*1d110*/  ISETP.NE.AND P2, PT, R22, 0x2, PT ;  /* 0x000000021600780c */ /* 0x000fc60003f45270 */
[----:B------:R-:W-:Y:S01]  /*1d120*/  HGMMA.64x128x16.F32.BF16 R88, R180, gdesc[UR4].tnspB, R88, gsb0 ;  /* 0x41e00004b4587df0 */ /* 0x000fe20008001858 */
[----:B------:R-:W-:Y:S01]  /*1d130*/  R2UR UR6, R6 ;  /* 0x00000000060672ca */ /* 0x000fe200000e0000 */
[----:B------:R-:W-:Y:S01]  /*1d140*/  VIADD R6, R4, 0x100 ;  /* 0x0000010004067836 */ /* 0x000fe20000000000 */
[----:B------:R-:W-:Y:S01]  /*1d150*/  R2UR UR7, R7 ;  /* 0x00000000070772ca */ /* 0x000fe200000e0000 */
[----:B------:R-:W-:Y:S01]  /*1d160*/  IMAD.MOV.U32 R7, RZ, RZ, 0x40000040 ;  /* 0x40000040ff077424 */ /* 0x000fe200078e00ff */
[----:B------:R-:W-:Y:S01]  /*1d170*/  SEL R22, R22, RZ, P2 ;  /* 0x000000ff16167207 */ /* 0x000fe20001000000 */
[----:B0-----:R-:W-:Y:S01]  /*1d180*/  FADD.FTZ R2, R2, R3 ;  /* 0x0000000302027221 */ /* 0x001fe20000010000 */
[----:B------:R-:W-:-:S04]  /*1d190*/  SEL R3, RZ, 0x1, P2 ;  /* 0x00000001ff037807 */ /* 0x000fc80001000000 */
[----:B------:R-:W-:Y:S01]  /*1d1a0*/  LOP3.LUT R186, R186, R3, RZ, 0x3c, !PT ;  /* 0x00000003baba7212 */ /* 0x000fe200078e3cff */
[----:B------:R-:W-:Y:S01]  /*1d1b0*/  IMAD.MOV.U32 R3, RZ, RZ, -0x800000 ;  /* 0xff800000ff037424 */ /* 0x000fe200078e00ff */
        /* <DEDUP_REMOVED lines=38> */
[----:B------:R-:W-:Y:S02]  /*1d420*/  R2UR UR7, R5 ;  /* 0x00000000050772ca */ /* 0x000fe400000e0000 */
[----:B------:R-:W0:Y:S02]  /*1d430*/  SHFL.BFLY PT, R5, R0, 0x2, 0x1f ;  /* 0x0c401f0000057f89 */ /* 0x000e2400000e0000 */
[----:B0-----:R-:W-:Y:S01]  /*1d440*/  FADD.FTZ R4, R5, R0 ;  /* 0x0000000005047221 */ /* 0x001fe20000010000 */
[----:B------:R-:W-:Y:S01]  /*1d450*/  IMAD.MOV.U32 R0, RZ, RZ, -0x800000 ;  /* 0xff800000ff007424 */ /* 0x000fe200078e00ff */
[----:B------:R-:W0:Y:S04]  /*1d460*/  SHFL.BFLY PT, R5, R2, 0x1, 0x1f ;  /* 0x0c201f0002057f89 */ /* 0x000e2800000e0000 */
[----:B------:R-:W1:Y:S01]  /*1d470*/  SHFL.BFLY PT, R7, R4, 0x1, 0x1f ;  /* 0x0c201f0004077f89 */ /* 0x000e6200000e0000 */
[----:B0-----:R-:W-:Y:S01]  /*1d480*/  FADD.FTZ R12, R2, R5 ;  /* 0x00000005020c7221 */ /* 0x001fe20000010000 */
[----:B------:R-:W-:-:S02]  /*1d490*/  IMAD.MOV.U32 R5, RZ, RZ, RZ ;  /* 0x000000ffff057224 */ /* 0x000fc400078e00ff */
[----:B------:R-:W-:Y:S02]  /*1d4a0*/  IMAD.MOV.U32 R2, RZ, RZ, RZ ;  /* 0x000000ffff027224 */ /* 0x000fe400078e00ff */
[----:B-1----:R-:W-:Y:S01]  /*1d4b0*/  FADD.FTZ R13, R4, R7 ;  /* 0x00000007040d7221 */ /* 0x002fe20000010000 */
[----:B------:R-:W-:Y:S01]  /*1d4c0*/  FSETP.NE.FTZ.AND P0, PT, R12, RZ, PT ;  /* 0x000000ff0c00720b */ /* 0x000fe20003f15000 */
[----:B------:R-:W-:-:S03]  /*1d4d0*/  @!P1 VIADD R4, R9, 0x28860 ;  /* 0x0002886009049836 */ /* 0x000fc60000000000 */
[----:B------:R-:W-:Y:S02]  /*1d4e0*/  FSETP.NE.FTZ.AND P3, PT, R13, RZ, PT ;  /* 0x000000ff0d00720b */ /* 0x000fe40003f75000 */
[----:B------:R-:W-:-:S07]  /*1d4f0*/  @!P1 PRMT R4, RZ, 0x654, R4 ;  /* 0x00000654ff049816 */ /* 0x000fce0000000004 */
        /* <DEDUP_REMOVED lines=80> */
.L_x_1602:
[----:B------:R-:W-:Y:S05]  /*1da00*/  WARPSYNC.ALL ;  /* 0x0000000000007948 */ /* 0x000fea0003800000 */
[----:B------:R-:W0:Y:S08]  /*1da10*/  S2UR UR5, SR_CgaCtaId ;  /* 0x00000000000579c3 */ /* 0x000e300000008800 */
[----:B------:R-:W-:Y:S06]  /*1da20*/  BAR.SYNC.DEFER_BLOCKING 0x5, 0x180 ;  /* 0x0146000000007b1d */ /* 0x000fec0000010000 */
[----:B------:R-:W-:Y:S01]  /*1da30*/  UMOV UR4, 0x400 ;  /* 0x0000040000047882 */ /* 0x000fe20000000000 */
[----:B------:R-:W-:Y:S01]  /*1da40*/  BSSY B0, `(.L_x_1729) ;  /* 0x00002fa000007945 */ /* 0x000fe20003800000 */
[----:B0-----:R-:W-:-:S06]  /*1da50*/  ULEA UR4, UR5, UR4, 0x18 ;  /* 0x0000000405047291 */ /* 0x001fcc000f8ec03f */
[----:B------:R-:W-:-:S05]  /*1da60*/  IMAD.U32 R2, RZ, RZ, UR4 ;  /* 0x00000004ff027e24 */ /* 0x000fca000f8e00ff */
[----:B------:R0:W1:Y:S01]  /*1da70*/  LDS.128 R24, [R2+0x288d0] ;  /* 0x0288d00002187984 */ /* 0x0000620000000c00 */
[----:B------:R-:W-:Y:S06]  /*1da80*/  BAR.ARV 0x4, 0x180 ;  /* 0x0106000000007b1d */ /* 0x000fec0000002000 */
[----:B------:R-:W-:Y:S05]  /*1da90*/  @P0 BRA `(.L_x_1730) ;  /* 0x0000002000cc0947 */ /* 0x000fea0003800000 */
[----:B------:R-:W2:Y:S01]  /*1daa0*/  LDL R4, [R1+0x50] ;  /* 0x0000500001047983 */ /* 0x000ea20000100800 */
[----:B------:R-:W-:Y:S01]  /*1dab0*/  ULDC UR4, c[0x0][0xad4] ;  /* 0x0002b50000047ab9 */ /* 0x000fe20000000800 */
[----:B------:R-:W-:Y:S01]  /*1dac0*/  F2FP.BF16.F32.PACK_AB R34, R133, R132 ;  /* 0x000000848522723e */ /* 0x000fe200000010ff */
[----:B------:R-:W3:Y:S01]  /*1dad0*/  S2R R5, SR_SWINHI ;  /* 0x0000000000057919 */ /* 0x000ee20000002f00 */
[----:B------:R-:W-:Y:S02]  /*1dae0*/  MOV R40, R2 ;  /* 0x0000000200287202 */ /* 0x000fe40000000f00 */
[----:B---3--:R-:W-:-:S03]  /*1daf0*/  MOV R41, R5 ;  /* 0x0000000500297202 */ /* 0x008fc60000000f00 */
[----:B--2---:R-:W-:-:S03]  /*1db00*/  IMAD.WIDE R4, R4, 0x2, R40 ;  /* 0x0000000204047825 */ /* 0x004fc600078e0228 */
[C---:B------:R-:W-:Y:S02]  /*1db10*/  IADD3 R10, P0, R4.reuse, 0x40, RZ ;  /* 0x00000040040a7810 */ /* 0x040fe40007f1e0ff */
[C---:B------:R-:W-:Y:S02]  /*1db20*/  LOP3.LUT R7, R4.reuse, 0x380, RZ, 0xc0, !PT ;  /* 0x0000038004077812 */ /* 0x040fe400078ec0ff */
[----:B------:R-:W-:Y:S01]  /*1db30*/  IADD3 R35, P5, R4, 0x20, RZ ;  /* 0x0000002004237810 */ /* 0x000fe20007fbe0ff */
[--C-:B------:R-:W-:Y:S01]  /*1db40*/  IMAD.X R11, RZ, RZ, R5.reuse, P0 ;  /* 0x000000ffff0b7224 */ /* 0x100fe200000e0605 */
[----:B------:R-:W-:Y:S02]  /*1db50*/  ISETP.NE.AND P0, PT, R209, RZ, PT ;  /* 0x000000ffd100720c */ /* 0x000fe40003f05270 */
[----:B------:R-:W-:Y:S01]  /*1db60*/  SHF.R.U64 R7, R7, 0x3, RZ ;  /* 0x0000000307077819 */ /* 0x000fe200000012ff */
[----:B------:R-:W-:Y:S01]  /*1db70*/  IMAD.X R9, RZ, RZ, R5, P5 ;  /* 0x000000ffff097224 */ /* 0x000fe200028e0605 */
[----:B------:R-:W-:Y:S01]  /*1db80*/  SEL R209, R209, UR4, P0 ;  /* 0x00000004d1d17c07 */ /* 0x000fe20008000000 */
[----:B------:R-:W-:Y:S05]  /*1db90*/  WARPSYNC.ALL ;  /* 0x0000000000007948 */ /* 0x000fea0003800000 */
[----:B------:R-:W-:Y:S01]  /*1dba0*/  LOP3.LUT R8, R10, 0x380, RZ, 0xc0, !PT ;  /* 0x000003800a087812 */ /* 0x000fe200078ec0ff */
[----:B------:R-:W-:Y:S01]  /*1dbb0*/  ULDC.64 UR4, c[0x0][0xc00] ;  /* 0x0003000000047ab9 */ /* 0x000fe20000000a00 */
[----:B------:R-:W-:Y:S01]  /*1dbc0*/  LOP3.LUT R6, R35, 0x380, RZ, 0xc0, !PT ;  /* 0x0000038023067812 */ /* 0x000fe200078ec0ff */
[----:B------:R-:W-:Y:S01]  /*1dbd0*/  ULDC.64 UR6, c[0x0][0xc08] ;  /* 0x0003020000067ab9 */ /* 0x000fe20000000a00 */
[----:B------:R-:W-:Y:S01]  /*1dbe0*/  BAR.SYNC.DEFER_BLOCKING 0x1, 0x100 ;  /* 0x0044000000007b1d */ /* 0x000fe20000010000 */
[----:B------:R-:W-:-:S02]  /*1dbf0*/  IADD3 R43, P1, R4, 0x60, RZ ;  /* 0x00000060042b7810 */ /* 0x000fc40007f3e0ff */
[C---:B------:R-:W-:Y:S02]  /*1dc00*/  IADD3 R45, P2, R4.reuse, 0x4000, RZ ;  /* 0x00004000042d7810 */ /* 0x040fe40007f5e0ff */
[C---:B-1----:R-:W-:Y:S01]  /*1dc10*/  IADD3 R24, P3, R4.reuse, 0x4020, RZ ;  /* 0x0000402004187810 */ /* 0x042fe20007f7e0ff */
[--C-:B------:R-:W-:Y:S01]  /*1dc20*/  IMAD.X R13, RZ, RZ, R5.reuse, P1 ;  /* 0x000000ffff0d7224 */ /* 0x100fe200008e0605 */
[C---:B------:R-:W-:Y:S01]  /*1dc30*/  IADD3 R47, P4, R4.reuse, 0x4040, RZ ;  /* 0x00004040042f7810 */ /* 0x040fe20007f9e0ff */
[--C-:B------:R-:W-:Y:S01]  /*1dc40*/  IMAD.X R15, RZ, RZ, R5.reuse, P2 ;  /* 0x000000ffff0f7224 */ /* 0x100fe200010e0605 */
[----:B------:R-:W-:Y:S01]  /*1dc50*/  IADD3 R49, P5, R4, 0x4060, RZ ;  /* 0x0000406004317810 */ /* 0x000fe20007fbe0ff */
[--C-:B------:R-:W-:Y:S01]  /*1dc60*/  IMAD.X R29, RZ, RZ, R5.reuse, P3 ;  /* 0x000000ffff1d7224 */ /* 0x100fe200018e0605 */
[----:B------:R-:W-:Y:S01]  /*1dc70*/  LOP3.LUT R4, R7, R4, RZ, 0x3c, !PT ;  /* 0x0000000407047212 */ /* 0x000fe200078e3cff */
[--C-:B------:R-:W-:Y:S01]  /*1dc80*/  IMAD.X R31, RZ, RZ, R5.reuse, P4 ;  /* 0x000000ffff1f7224 */ /* 0x100fe200020e0605 */
[----:B------:R-:W-:Y:S01]  /*1dc90*/  SHF.R.U64 R7, R8, 0x3, RZ ;  /* 0x0000000308077819 */ /* 0x000fe200000012ff */
[----:B------:R-:W-:Y:S01]  /*1dca0*/  IMAD.X R33, RZ, RZ, R5, P5 ;  /* 0x000000ffff217224 */ /* 0x000fe200028e0605 */
[----:B------:R-:W-:-:S02]  /*1dcb0*/  SHF.R.U64 R6, R6, 0x3, RZ ;  /* 0x0000000306067819 */ /* 0x000fc400000012ff */
[----:B------:R-:W-:Y:S02]  /*1dcc0*/  LOP3.LUT R10, R7, R10, RZ, 0x3c, !PT ;  /* 0x0000000a070a7212 */ /* 0x000fe400078e3cff */
[----:B------:R-:W-:Y:S02]  /*1dcd0*/  LOP3.LUT R8, R6, R35, RZ, 0x3c, !PT ;  /* 0x0000002306087212 */ /* 0x000fe400078e3cff */
[----:B------:R-:W-:Y:S02]  /*1dce0*/  LOP3.LUT R7, R24, 0x380, RZ, 0xc0, !PT ;  /* 0x0000038018077812 */ /* 0x000fe400078ec0ff */
[----:B------:R-:W-:Y:S02]  /*1dcf0*/  LOP3.LUT R6, R45, 0x380, RZ, 0xc0, !PT ;  /* 0x000003802d067812 */ /* 0x000fe400078ec0ff */
[----:B------:R-:W-:Y:S02]  /*1dd00*/  SHF.R.U64 R7, R7, 0x3, RZ ;  /* 0x0000000307077819 */ /* 0x000fe400000012ff */
[----:B------:R-:W-:-:S02]  /*1dd10*/  SHF.R.U64 R6, R6, 0x3, RZ ;  /* 0x0000000306067819 */ /* 0x000fc400000012ff */
[----:B------:R-:W-:Y:S02]  /*1dd20*/  LOP3.LUT R12, R43, 0x380, RZ, 0xc0, !PT ;  /* 0x000003802b0c7812 */ /* 0x000fe400078ec0ff */
[----:B------:R-:W-:Y:S02]  /*1dd30*/  LOP3.LUT R30, R47, 0x380, RZ, 0xc0, !PT ;  /* 0x000003802f1e7812 */ /* 0x000fe400078ec0ff */
[----:B------:R-:W-:Y:S02]  /*1dd40*/  LOP3.LUT R32, R49, 0x380, RZ, 0xc0, !PT ;  /* 0x0000038031207812 */ /* 0x000fe400078ec0ff */
[----:B------:R-:W-:Y:S02]  /*1dd50*/  LOP3.LUT R28, R7, R24, RZ, 0x3c, !PT ;  /* 0x00000018071c7212 */ /* 0x000fe400078e3cff */
[----:B------:R-:W-:Y:S02]  /*1dd60*/  LOP3.LUT R14, R6, R45, RZ, 0x3c, !PT ;  /* 0x0000002d060e7212 */ /* 0x000fe400078e3cff */
[----:B------:R-:W-:-:S02]  /*1dd70*/  MOV R24, R4 ;  /* 0x0000000400187202 */ /* 0x000fc40000000f00 */
[----:B------:R-:W-:Y:S02]  /*1dd80*/  SHF.R.U64 R12, R12, 0x3, RZ ;  /* 0x000000030c0c7819 */ /* 0x000fe400000012ff */
[----:B------:R-:W-:Y:S02]  /*1dd90*/  F2FP.BF16.F32.PACK_AB R4, R21, R20 ;  /* 0x000000141504723e */ /* 0x000fe400000010ff */
[----:B------:R-:W-:Y:S02]  /*1dda0*/  F2FP.BF16.F32.PACK_AB R5, R91, R90 ;  /* 0x0000005a5b05723e */ /* 0x000fe400000010ff */
[----:B------:R-:W-:Y:S02]  /*1ddb0*/  F2FP.BF16.F32.PACK_AB R6, R93, R92 ;  /* 0x0000005c5d06723e */ /* 0x000fe400000010ff */
[----:B------:R-:W-:Y:S02]  /*1ddc0*/  F2FP.BF16.F32.PACK_AB R7, R95, R94 ;  /* 0x0000005e5f07723e */ /* 0x000fe400000010ff */
[----:B------:R-:W-:-:S02]  /*1ddd0*/  SHF.R.U64 R30, R30, 0x3, RZ ;  /* 0x000000031e1e7819 */ /* 0x000fc400000012ff */
[----:B------:R-:W-:Y:S01]  /*1dde0*/  SHF.R.U64 R32, R32, 0x3, RZ ;  /* 0x0000000320207819 */ /* 0x000fe200000012ff */
[----:B------:R1:W-:Y:S01]  /*1ddf0*/  STSM.16.M88.4 [R24], R4 ;  /* 0x0000000418007844 */ /* 0x0003e20000000200 */
[----:B------:R-:W-:Y:S02]  /*1de00*/  LOP3.LUT R12, R12, R43, RZ, 0x3c, !PT ;  /* 0x0000002b0c0c7212 */ /* 0x000fe400078e3cff */
[----:B------:R-:W-:Y:S01]  /*1de10*/  LOP3.LUT R30, R30, R47, RZ, 0x3c, !PT ;  /* 0x0000002f1e1e7212 */ /* 0x000fe200078e3cff */
[----:B------:R-:W2:Y:S01]  /*1de20*/  LDC.64 R42, c[0x0][0xc00] ;  /* 0x00030000ff2a7b82 */ /* 0x000ea20000000a00 */
[----:B------:R-:W-:Y:S02]  /*1de30*/  LOP3.LUT R32, R32, R49, RZ, 0x3c, !PT ;  /* 0x0000003120207212 */ /* 0x000fe400078e3cff */
[----:B------:R-:W-:Y:S02]  /*1de40*/  MOV R49, R8 ;  /* 0x0000000800317202 */ /* 0x000fe40000000f00 */
[----:B------:R-:W-:-:S02]  /*1de50*/  MOV R48, R10 ;  /* 0x0000000a00307202 */ /* 0x000fc40000000f00 */
[----:B------:R-:W-:Y:S02]  /*1de60*/  F2FP.BF16.F32.PACK_AB R8, R105, R104 ;  /* 0x000000686908723e */ /* 0x000fe400000010ff */
[----:B------:R-:W-:Y:S02]  /*1de70*/  F2FP.BF16.F32.PACK_AB R9, R107, R106 ;  /* 0x0000006a6b09723e */ /* 0x000fe400000010ff */
[----:B------:R-:W-:Y:S02]  /*1de80*/  F2FP.BF16.F32.PACK_AB R10, R109, R108 ;  /* 0x0000006c6d0a723e */ /* 0x000fe400000010ff */
[----:B-1----:R-:W-:Y:S02]  /*1de90*/  F2FP.BF16.F32.PACK_AB R4, R97, R96 ;  /* 0x000000606104723e */ /* 0x002fe400000010ff */
[----:B------:R-:W-:Y:S02]  /*1dea0*/  F2FP.BF16.F32.PACK_AB R5, R99, R98 ;  /* 0x000000626305723e */ /* 0x000fe400000010ff */
[----:B------:R-:W-:-:S02]  /*1deb0*/  F2FP.BF16.F32.PACK_AB R6, R101, R100 ;  /* 0x000000646506723e */ /* 0x000fc400000010ff */
[----:B------:R-:W-:Y:S02]  /*1dec0*/  F2FP.BF16.F32.PACK_AB R7, R103, R102 ;  /* 0x000000666707723e */ /* 0x000fe400000010ff */
[----:B------:R-:W-:Y:S02]  /*1ded0*/  F2FP.BF16.F32.PACK_AB R11, R111, R110 ;  /* 0x0000006e6f0b723e */ /* 0x000fe400000010ff */
[----:B------:R-:W-:Y:S01]  /*1dee0*/  MOV R47, R12 ;  /* 0x0000000c002f7202 */ /* 0x000fe20000000f00 */
[----:B------:R1:W-:Y:S01]  /*1def0*/  STSM.16.M88.4 [R49], R4 ;  /* 0x0000000431007844 */ /* 0x0003e20000000200 */
[----:B------:R-:W-:Y:S02]  /*1df00*/  MOV R46, R14 ;  /* 0x0000000e002e7202 */ /* 0x000fe40000000f00 */
[----:B------:R-:W-:Y:S01]  /*1df10*/  MOV R45, R28 ;  /* 0x0000001c002d7202 */ /* 0x000fe20000000f00 */
[----:B------:R-:W-:Y:S01]  /*1df20*/  STSM.16.M88.4 [R48], R8 ;  /* 0x0000000830007844 */ /* 0x000fe20000000200 */
[----:B------:R-:W-:-:S02]  /*1df30*/  MOV R44, R30 ;  /* 0x0000001e002c7202 */ /* 0x000fc40000000f00 */
        /* <DEDUP_REMOVED lines=9> */
[----:B------:R-:W-:Y:S02]  /*1dfd0*/  MOV R24, R32 ;  /* 0x0000002000187202 */ /* 0x000fe40000000f00 */
[----:B------:R-:W-:Y:S01]  /*1dfe0*/  F2FP.BF16.F32.PACK_AB R32, R129, R128 ;  /* 0x000000808120723e */ /* 0x000fe200000010ff */
[----:B------:R-:W-:Y:S01]  /*1dff0*/  STSM.16.M88.4 [R46], R28 ;  /* 0x0000001c2e007844 */ /* 0x000fe20000000200 */
[----:B------:R-:W-:Y:S02]  /*1e000*/  F2FP.BF16.F32.PACK_AB R33, R131, R130 ;  /* 0x000000828321723e */ /* 0x000fe400000010ff */
[----:B------:R-:W-:Y:S02]  /*1e010*/  F2FP.BF16.F32.PACK_AB R35, R135, R134 ;  /* 0x000000868723723e */ /* 0x000fe400000010ff */
[----:B-1----:R-:W-:-:S02]  /*1e020*/  F2FP.BF16.F32.PACK_AB R4, R137, R136 ;  /* 0x000000888904723e */ /* 0x002fc400000010ff */
[----:B------:R-:W-:Y:S01]  /*1e030*/  F2FP.BF16.F32.PACK_AB R5, R139, R138 ;  /* 0x0000008a8b05723e */ /* 0x000fe200000010ff */
[----:B------:R-:W-:Y:S01]  /*1e040*/  STSM.16.M88.4 [R45], R32 ;  /* 0x000000202d007844 */ /* 0x000fe20000000200 */
[----:B------:R-:W-:Y:S01]  /*1e050*/  F2FP.BF16.F32.PACK_AB R6, R141, R140 ;  /* 0x0000008c8d06723e */ /* 0x000fe200000010ff */
[----:B---3--:R-:W-:Y:S01]  /*1e060*/  IMAD.MOV.U32 R15, RZ, RZ, RZ ;  /* 0x000000ffff0f7224 */ /* 0x008fe200078e00ff */
[----:B------:R-:W-:Y:S01]  /*1e070*/  F2FP.BF16.F32.PACK_AB R7, R143, R142 ;  /* 0x0000008e8f07723e */ /* 0x000fe200000010ff */
[----:B--2---:R-:W-:Y:S01]  /*1e080*/  IMAD.WIDE R12, R210, 0x4, R42 ;  /* 0x00000004d20c7825 */ /* 0x004fe200078e022a */
[----:B------:R-:W-:Y:S01]  /*1e090*/  F2FP.BF16.F32.PACK_AB R8, R145, R144 ;  /* 0x000000909108723e */ /* 0x000fe200000010ff */
[----:B------:R-:W1:Y:S01]  /*1e0a0*/  LDC R14, c[0x0][0xbe8] ;  /* 0x0002fa00ff0e7b82 */ /* 0x000e620000000800 */
[----:B------:R-:W-:Y:S01]  /*1e0b0*/  F2FP.BF16.F32.PACK_AB R9, R147, R146 ;  /* 0x000000929309723e */ /* 0x000fe200000010ff */
[----:B------:R-:W-:Y:S01]  /*1e0c0*/  STSM.16.M88.4 [R44], R4 ;  /* 0x000000042c007844 */ /* 0x000fe20000000200 */
[----:B------:R-:W-:-:S02]  /*1e0d0*/  F2FP.BF16.F32.PACK_AB R10, R149, R148 ;  /* 0x00000094950a723e */ /* 0x000fc400000010ff */
[----:B------:R-:W-:Y:S02]  /*1e0e0*/  F2FP.BF16.F32.PACK_AB R11, R151, R150 ;  /* 0x00000096970b723e */ /* 0x000fe400000010ff */
[----:B------:R-:W-:-:S03]  /*1e0f0*/  ISETP.NE.U32.AND P3, PT, RZ, UR4, PT ;  /* 0x00000004ff007c0c */ /* 0x000fc6000bf65070 */
[----:B------:R2:W-:Y:S01]  /*1e100*/  STSM.16.M88.4 [R24], R8 ;  /* 0x0000000818007844 */ /* 0x0005e20000000200 */
[----:B------:R-:W-:Y:S01]  /*1e110*/  BAR.SYNC.DEFER_BLOCKING 0x1, 0x100 ;  /* 0x0044000000007b1d */ /* 0x000fe20000010000 */
[----:B------:R-:W-:-:S13]  /*1e120*/  ISETP.NE.AND.EX P3, PT, RZ, UR5, PT, P3 ;  /* 0x00000005ff007c0c */ /* 0x000fda000bf65330 */
[----:B------:R-:W5:Y:S01]  /*1e130*/  @P3 LDG.E R15, desc[UR40][R12.64] ;  /* 0x000000280c0f3981 */ /* 0x000f62000c1e1900 */
[----:B------:R-:W-:Y:S01]  /*1e140*/  ISETP.NE.U32.AND P0, PT, RZ, UR6, PT ;  /* 0x00000006ff007c0c */ /* 0x000fe2000bf05070 */
[----:B------:R-:W-:Y:S01]  /*1e150*/  ULDC UR6, c[0x0][0xa88] ;  /* 0x0002a20000067ab9 */ /* 0x000fe20000000800 */
[----:B--2---:R-:W-:Y:S02]  /*1e160*/  IMAD.MOV.U32 R10, RZ, RZ, 0x9b8 ;  /* 0x000009b8ff0a7424 */ /* 0x004fe400078e00ff */
[----:B------:R-:W-:Y:S01]  /*1e170*/  ISETP.NE.AND.EX P0, PT, RZ, UR7, PT, P0 ;  /* 0x00000007ff007c0c */ /* 0x000fe2000bf05300 */
[----:B------:R-:W-:-:S12]  /*1e180*/  IMAD.U32 R29, RZ, RZ, UR6 ;  /* 0x00000006ff1d7e24 */ /* 0x000fd8000f8e00ff */
[----:B------:R-:W2:Y:S01]  /*1e190*/  @P0 LDC.64 R4, c[0x0][0xc08] ;  /* 0x00030200ff040b82 */ /* 0x000ea20000000a00 */
[----:B------:R-:W-:-:S04]  /*1e1a0*/  ISETP.GT.AND P1, PT, R209, 0x1, PT ;  /* 0x00000001d100780c */ /* 0x000fc80003f24270 */
[----:B------:R-:W-:-:S04]  /*1e1b0*/  SEL R10, R10, 0x978, P1 ;  /* 0x000009780a0a7807 */ /* 0x000fc80000800000 */
[----:B------:R3:W4:Y:S08]  /*1e1c0*/  LDC.64 R6, c[0x0][R10+0x218] ;  /* 0x000086000a067b82 */ /* 0x0007300000000a00 */
[----:B------:R3:W0:Y:S01]  /*1e1d0*/  LDC.64 R8, c[0x0][R10+0x228] ;  /* 0x00008a000a087b82 */ /* 0x0006220000000a00 */
[----:B--2---:R-:W-:-:S05]  /*1e1e0*/  @P0 IMAD.WIDE R4, R210, 0x4, R4 ;  /* 0x00000004d2040825 */ /* 0x004fca00078e0204 */
[----:B------:R2:W5:Y:S01]  /*1e1f0*/  @P0 LDG.E R29, desc[UR40][R4.64] ;  /* 0x00000028041d0981 */ /* 0x000562000c1e1900 */
[----:B-1----:R-:W-:Y:S01]  /*1e200*/  ISETP.NE.AND P2, PT, R14, 0x1, PT ;  /* 0x000000010e00780c */ /* 0x002fe20003f45270 */
[----:B--2---:R3:W1:Y:S01]  /*1e210*/  LDC.64 R4, c[0x0][R10+0x220] ;  /* 0x000088000a047b82 */ /* 0x0046620000000a00 */
[----:B----4-:R-:W-:Y:S11]  /*1e220*/  @P0 BRA `(.L_x_1731) ;  /* 0x0000000000100947 */ /* 0x010ff60003800000 */
[----:B------:R-:W-:Y:S05]  /*1e230*/  @!P3 BRA `(.L_x_1731) ;  /* 0x00000000000cb947 */ /* 0x000fea0003800000 */
[----:B------:R-:W2:Y:S04]  /*1e240*/  LDG.E R24, desc[UR40][R12.64] ;  /* 0x000000280c187981 */ /* 0x000ea8000c1e1900 */
[----:B-----5:R-:W2:Y:S02]  /*1e250*/  LDG.E R29, desc[UR40][R12.64+0x4] ;  /* 0x000004280c1d7981 */ /* 0x020ea4000c1e1900 */
[----:B--2---:R-:W-:-:S07]  /*1e260*/  IMAD.IADD R29, R29, 0x1, -R24 ;  /* 0x000000011d1d7824 */ /* 0x004fce00078e0a18 */
.L_x_1731:
[----:B------:R-:W2:Y:S01]  /*1e270*/  LDL R30, [R1+0x4c] ;  /* 0x00004c00011e7983 */ /* 0x000ea20000100800 */
[----:B---3--:R-:W3:Y:S01]  /*1e280*/  LDC.64 R10, c[0x0][R10+0x210] ;  /* 0x000084000a0a7b82 */ /* 0x008ee20000000a00 */
[----:B------:R-:W-:Y:S01]  /*1e290*/  ISETP.NE.U32.AND P0, PT, RZ, UR4, PT ;  /* 0x00000004ff007c0c */ /* 0x000fe2000bf05070 */
[-C--:B------:R-:W-:Y:S01]  /*1e2a0*/  IMAD R33, R7, R207.reuse, RZ ;  /* 0x000000cf07217224 */ /* 0x080fe200078e02ff */
[----:B------:R-:W-:Y:S01]  /*1e2b0*/  SHF.R.S32.HI R24, RZ, 0x1f, R210 ;  /* 0x0000001fff187819 */ /* 0x000fe200000114d2 */
[----:B------:R-:W-:Y:S01]  /*1e2c0*/  IMAD.WIDE.U32 R6, R6, R207, RZ ;  /* 0x000000cf06067225 */ /* 0x000fe200078e00ff */
[----:B------:R-:W-:-:S03]  /*1e2d0*/  ISETP.NE.AND.EX P0, PT, RZ, UR5, PT, P0 ;  /* 0x00000005ff007c0c */ /* 0x000fc6000bf05300 */
[----:B------:R-:W4:Y:S01]  /*1e2e0*/  @P2 LDC R28, c[0x0][0xbec] ;  /* 0x0002fb00ff1c2b82 */ /* 0x000f220000000800 */
[----:B------:R-:W-:Y:S01]  /*1e2f0*/  SEL R57, R210, RZ, !P0 ;  /* 0x000000ffd2397207 */ /* 0x000fe20004000000 */
[----:B------:R-:W-:Y:S01]  /*1e300*/  IMAD.IADD R45, R196, 0x1, R193 ;  /* 0x00000001c42d7824 */ /* 0x000fe200078e02c1 */
[----:B------:R-:W-:Y:S01]  /*1e310*/  SEL R31, R24, RZ, !P0 ;  /* 0x000000ff181f7207 */ /* 0x000fe20004000000 */
[----:B------:R-:W-:Y:S01]  /*1e320*/  IMAD.IADD R7, R7, 0x1, R33 ;  /* 0x0000000107077824 */ /* 0x000fe200078e0221 */
[----:B-----5:R-:W-:Y:S01]  /*1e330*/  SHF.R.S32.HI R24, RZ, 0x1f, R15 ;  /* 0x0000001fff187819 */ /* 0x020fe2000001140f */
[----:B-1----:R-:W-:Y:S02]  /*1e340*/  IMAD R5, R5, R57, RZ ;  /* 0x0000003905057224 */ /* 0x002fe400078e02ff */
[----:B------:R-:W1:Y:S02]  /*1e350*/  @P2 LDC R43, c[0x0][0xbf0] ;  /* 0x0002fc00ff2b2b82 */ /* 0x000e640000000800 */
[----:B------:R-:W-:Y:S01]  /*1e360*/  IMAD R35, R4, R31, R5 ;  /* 0x0000001f04237224 */ /* 0x000fe200078e0205 */
[----:B------:R-:W-:Y:S01]  /*1e370*/  SEL R31, R216, RZ, P1 ;  /* 0x000000ffd81f7207 */ /* 0x000fe20000800000 */
[----:B------:R-:W-:-:S04]  /*1e380*/  IMAD.WIDE.U32 R4, R4, R57, RZ ;  /* 0x0000003904047225 */ /* 0x000fc800078e00ff */
[----:B------:R-:W3:Y:S01]  /*1e390*/  LDC.64 R12, c[0x0][0xba8] ;  /* 0x0002ea00ff0c7b82 */ /* 0x000ee20000000a00 */
[----:B------:R-:W-:Y:S01]  /*1e3a0*/  IADD3 R6, P0, P3, R4, R6, R15 ;  /* 0x0000000604067210 */ /* 0x000fe20007b1e00f */
[----:B------:R-:W-:Y:S02]  /*1e3b0*/  IMAD.IADD R35, R5, 0x1, R35 ;  /* 0x0000000105237824 */ /* 0x000fe400078e0223 */
[----:B------:R-:W-:Y:S02]  /*1e3c0*/  IMAD.MOV.U32 R5, RZ, RZ, R45 ;  /* 0x000000ffff057224 */ /* 0x000fe400078e002d */
[----:B0-----:R-:W-:Y:S01]  /*1e3d0*/  IMAD R33, R9, R31, RZ ;  /* 0x0000001f09217224 */ /* 0x001fe200078e02ff */
[----:B------:R-:W-:Y:S01]  /*1e3e0*/  IADD3.X R7, R35, R7, R24, P0, P3 ;  /* 0x0000000723077210 */ /* 0x000fe200007e6418 */
[----:B----4-:R-:W-:-:S04]  /*1e3f0*/  @P2 IMAD.HI.U32 R4, R45, R28, RZ ;  /* 0x0000001c2d042227 */ /* 0x010fc800078e00ff */
[----:B------:R-:W-:Y:S01]  /*1e400*/  IMAD.WIDE.U32 R8, R8, R31, RZ ;  /* 0x0000001f08087225 */ /* 0x000fe200078e00ff */
[----:B-1----:R-:W-:-:S03]  /*1e410*/  @P2 SHF.R.U32.HI R5, RZ, R43, R4 ;  /* 0x0000002bff052219 */ /* 0x002fc60000011604 */
[----:B------:R-:W-:Y:S01]  /*1e420*/  IMAD.IADD R33, R9, 0x1, R33 ;  /* 0x0000000109217824 */ /* 0x000fe200078e0221 */
[----:B------:R-:W-:Y:S01]  /*1e430*/  IADD3 R8, P0, P3, R5, R6, R8 ;  /* 0x0000000605087210 */ /* 0x000fe20007b1e008 */
[--C-:B------:R-:W-:Y:S01]  /*1e440*/  IMAD.MOV R31, RZ, RZ, -R5.reuse ;  /* 0x000000ffff1f7224 */ /* 0x100fe200078e0a05 */
[----:B------:R-:W-:Y:S01]  /*1e450*/  SHF.R.S32.HI R4, RZ, 0x1f, R5 ;  /* 0x0000001fff047819 */ /* 0x000fe20000011405 */
[----:B---3--:R-:W0:Y:S02]  /*1e460*/  @!P1 LDC R12, c[0x0][0xb50] ;  /* 0x0002d400ff0c9b82 */ /* 0x008e240000000800 */
[----:B------:R-:W-:Y:S01]  /*1e470*/  IMAD R5, R14, R31, R45 ;  /* 0x0000001f0e057224 */ /* 0x000fe200078e022d */
[----:B------:R-:W-:-:S03]  /*1e480*/  IADD3.X R9, R4, R7, R33, P0, P3 ;  /* 0x0000000704097210 */ /* 0x000fc600007e6421 */
[-C--:B------:R-:W-:Y:S01]  /*1e490*/  IMAD R4, R11, R5.reuse, RZ ;  /* 0x000000050b047224 */ /* 0x080fe200078e02ff */
[----:B------:R-:W-:Y:S01]  /*1e4a0*/  SHF.R.S32.HI R7, RZ, 0x1f, R5 ;  /* 0x0000001fff077819 */ /* 0x000fe20000011405 */
[C---:B------:R-:W-:Y:S01]  /*1e4b0*/  IMAD.WIDE.U32 R8, R10.reuse, R5, R8 ;  /* 0x000000050a087225 */ /* 0x040fe200078e0008 */
[----:B------:R-:W1:Y:S03]  /*1e4c0*/  @!P1 LDC R13, c[0x0][0xb54] ;  /* 0x0002d500ff0d9b82 */ /* 0x000e660000000800 */
[----:B------:R-:W-:Y:S02]  /*1e4d0*/  IMAD R7, R10, R7, R4 ;  /* 0x000000070a077224 */ /* 0x000fe400078e0204 */
[----:B------:R-:W-:Y:S02]  /*1e4e0*/  IMAD R10, R29, R14, RZ ;  /* 0x0000000e1d0a7224 */ /* 0x000fe400078e02ff */
[----:B------:R-:W-:Y:S01]  /*1e4f0*/  IMAD.IADD R4, R9, 0x1, R7 ;  /* 0x0000000109047824 */ /* 0x000fe200078e0207 */
[----:B0-----:R-:W-:-:S05]  /*1e500*/  LEA R12, P0, R8, R12, 0x2 ;  /* 0x0000000c080c7211 */ /* 0x001fca00078010ff */
[----:B------:R-:W-:Y:S01]  /*1e510*/  SHFL.IDX PT, R6, R12, 0x1, 0x1c1f ;  /* 0x003c1f000c067f89 */ /* 0x000fe200000e0000 */
[----:B-1----:R-:W-:-:S03]  /*1e520*/  LEA.HI.X R13, R8, R13, R4, 0x2, P0 ;  /* 0x0000000d080d7211 */ /* 0x002fc600000f1404 */
[----:B------:R-:W-:Y:S01]  /*1e530*/  SHFL.IDX PT, R4, R12, RZ, 0x1c1f ;  /* 0x001c1fff0c047589 */ /* 0x000fe200000e0000 */
[----:B------:R-:W-:-:S03]  /*1e540*/  LOP3.LUT P0, RZ, R234, 0x3, RZ, 0xc0, !PT ;  /* 0x00000003eaff7812 */ /* 0x000fc6000780c0ff */
[----:B------:R-:W0:Y:S04]  /*1e550*/  SHFL.IDX PT, R5, R13, RZ, 0x1c1f ;  /* 0x001c1fff0d057589 */ /* 0x000e2800000e0000 */
[----:B------:R-:W1:Y:S01]  /*1e560*/  SHFL.IDX PT, R7, R13, 0x1, 0x1c1f ;  /* 0x003c1f000d077f89 */ /* 0x000e6200000e0000 */
[----:B--2---:R-:W-:-:S04]  /*1e570*/  IMAD.IADD R31, R30, 0x1, R193 ;  /* 0x000000011e1f7824 */ /* 0x004fc800078e02c1 */
[C---:B------:R-:W-:Y:S01]  /*1e580*/  VIADD R29, R31.reuse, 0x8 ;  /* 0x000000081f1d7836 */ /* 0x040fe20000000000 */
[----:B------:R-:W-:-:S04]  /*1e590*/  ISETP.GE.OR P3, PT, R31, R10, P0 ;  /* 0x0000000a1f00720c */ /* 0x000fc80000766670 */
[----:B------:R-:W-:-:S09]  /*1e5a0*/  ISETP.GE.OR P0, PT, R29, R10, P0 ;  /* 0x0000000a1d00720c */ /* 0x000fd20000706670 */
[----:B0-----:R0:W-:Y:S04]  /*1e5b0*/  @!P3 ST.E desc[UR40][R4.64], R3 ;  /* 0x000000030400b985 */ /* 0x0011e8000c101928 */
[----:B-1----:R0:W-:Y:S01]  /*1e5c0*/  @!P0 ST.E desc[UR40][R6.64], R0 ;  /* 0x0000000006008985 */ /* 0x0021e2000c101928 */
[----:B------:R-:W-:Y:S05]  /*1e5d0*/  @P1 BRA `(.L_x_1732) ;  /* 0x0000000800a41947 */ /* 0x000fea0003800000 */
[----:B------:R-:W-:Y:S01]  /*1e5e0*/  IMAD.SHL.U32 R30, R23, 0x40, RZ ;  /* 0x00000040171e7824 */ /* 0x000fe200078e00ff */
[----:B------:R-:W1:Y:S01]  /*1e5f0*/  @P2 LDC R20, c[0x0][0xbec] ;  /* 0x0002fb00ff142b82 */ /* 0x000e620000000800 */
[----:B------:R-:W-:Y:S02]  /*1e600*/  ULDC.64 UR4, c[0x0][0xaa0] ;  /* 0x0002a80000047ab9 */ /* 0x000fe40000000a00 */
[----:B0-----:R-:W-:-:S04]  /*1e610*/  IMAD.IADD R3, R16, 0x1, R30 ;  /* 0x0000000110037824 */ /* 0x001fc800078e021e */
[----:B------:R-:W-:Y:S01]  /*1e620*/  IMAD.WIDE R40, R3, 0x2, R40 ;  /* 0x0000000203287825 */ /* 0x000fe200078e0228 */
[----:B------:R-:W0:Y:S02]  /*1e630*/  @P2 LDC R11, c[0x0][0xbf0] ;  /* 0x0002fc00ff0b2b82 */ /* 0x000e240000000800 */
        /* <DEDUP_REMOVED lines=9> */
[--C-:B------:R-:W-:Y:S01]  /*1e6d0*/  IMAD.X R29, RZ, RZ, R41.reuse, P5 ;  /* 0x000000ffff1d7224 */ /* 0x100fe200028e0629 */
[C---:B------:R-:W-:Y:S02]  /*1e6e0*/  IADD3 R3, P0, R40.reuse, 0x7000, RZ ;  /* 0x0000700028037810 */ /* 0x040fe40007f1e0ff */
[----:B------:R-:W-:Y:S01]  /*1e6f0*/  IADD3 R37, P1, R40, 0x3000, RZ ;  /* 0x0000300028257810 */ /* 0x000fe20007f3e0ff */
[----:B------:R-:W-:Y:S01]  /*1e700*/  IMAD R24, R24, UR4, RZ ;  /* 0x0000000418187c24 */ /* 0x000fe2000f8e02ff */
[C---:B------:R-:W-:Y:S01]  /*1e710*/  IADD3 R43, P3, R40.reuse, 0x4000, RZ ;  /* 0x00004000282b7810 */ /* 0x040fe20007f7e0ff */
[----:B------:R-:W-:Y:S01]  /*1e720*/  IMAD.WIDE.U32 R8, R15, UR4, RZ ;  /* 0x000000040f087c25 */ /* 0x000fe2000f8e00ff */
[C---:B------:R-:W-:Y:S01]  /*1e730*/  IADD3 R45, P4, R40.reuse, 0x5000, RZ ;  /* 0x00005000282d7810 */ /* 0x040fe20007f9e0ff */
[----:B------:R-:W5:Y:S01]  /*1e740*/  LD.E.128 R28, desc[UR40][R28.64] ;  /* 0x000000281c1c7980 */ /* 0x000f62000c101d00 */
[----:B------:R-:W-:Y:S01]  /*1e750*/  IADD3 R49, P5, R40, 0x6000, RZ ;  /* 0x0000600028317810 */ /* 0x000fe20007fbe0ff */
[----:B------:R-:W-:Y:S01]  /*1e760*/  IMAD.X R53, RZ, RZ, R41, P0 ;  /* 0x000000ffff357224 */ /* 0x000fe200000e0629 */
[----:B------:R-:W-:Y:S01]  /*1e770*/  LOP3.LUT R0, R3, 0x380, RZ, 0xc0, !PT ;  /* 0x0000038003007812 */ /* 0x000fe200078ec0ff */
[----:B------:R-:W5:Y:S01]  /*1e780*/  LD.E.128 R32, desc[UR40][R32.64] ;  /* 0x0000002820207980 */ /* 0x000f62000c101d00 */
[----:B------:R-:W-:-:S02]  /*1e790*/  LOP3.LUT R36, R37, 0x380, RZ, 0xc0, !PT ;  /* 0x0000038025247812 */ /* 0x000fc400078ec0ff */
[----:B------:R-:W-:Y:S02]  /*1e7a0*/  LOP3.LUT R42, R43, 0x380, RZ, 0xc0, !PT ;  /* 0x000003802b2a7812 */ /* 0x000fe400078ec0ff */
[----:B------:R-:W-:Y:S02]  /*1e7b0*/  LOP3.LUT R44, R45, 0x380, RZ, 0xc0, !PT ;  /* 0x000003802d2c7812 */ /* 0x000fe400078ec0ff */
[----:B------:R-:W-:Y:S02]  /*1e7c0*/  LOP3.LUT R48, R49, 0x380, RZ, 0xc0, !PT ;  /* 0x0000038031307812 */ /* 0x000fe400078ec0ff */
[----:B------:R-:W-:Y:S02]  /*1e7d0*/  LOP3.LUT R5, R40, 0x380, RZ, 0xc0, !PT ;  /* 0x0000038028057812 */ /* 0x000fe400078ec0ff */
[----:B------:R-:W-:Y:S02]  /*1e7e0*/  SHF.R.U64 R0, R0, 0x3, RZ ;  /* 0x0000000300007819 */ /* 0x000fe400000012ff */
[----:B------:R-:W-:-:S02]  /*1e7f0*/  SHF.R.U64 R36, R36, 0x3, RZ ;  /* 0x0000000324247819 */ /* 0x000fc400000012ff */
[----:B------:R-:W-:Y:S02]  /*1e800*/  SHF.R.U64 R42, R42, 0x3, RZ ;  /* 0x000000032a2a7819 */ /* 0x000fe400000012ff */
[----:B------:R-:W-:Y:S02]  /*1e810*/  SHF.R.U64 R44, R44, 0x3, RZ ;  /* 0x000000032c2c7819 */ /* 0x000fe400000012ff */
[----:B------:R-:W-:Y:S02]  /*1e820*/  SHF.R.U64 R48, R48, 0x3, RZ ;  /* 0x0000000330307819 */ /* 0x000fe400000012ff */
[----:B------:R-:W-:Y:S02]  /*1e830*/  SHF.R.U64 R5, R5, 0x3, RZ ;  /* 0x0000000305057819 */ /* 0x000fe400000012ff */
[----:B------:R-:W-:Y:S01]  /*1e840*/  LOP3.LUT R52, R0, R3, RZ, 0x3c, !PT ;  /* 0x0000000300347212 */ /* 0x000fe200078e3cff */
[----:B------:R-:W-:Y:S01]  /*1e850*/  IMAD R3, R15, UR5, R24 ;  /* 0x000000050f037c24 */ /* 0x000fe2000f8e0218 */
        /* <DEDUP_REMOVED lines=10> */
[----:B------:R-:W-:Y:S01]  /*1e900*/  ULDC.64 UR4, c[0x0][0xae8] ;  /* 0x0002ba0000047ab9 */ /* 0x000fe20000000a00 */
[----:B------:R-:W-:Y:S01]  /*1e910*/  IMAD.IADD R9, R9, 0x1, R3 ;  /* 0x0000000109097824 */ /* 0x000fe200078e0203 */
[----:B------:R-:W5:Y:S01]  /*1e920*/  LD.E.128 R36, desc[UR40][R36.64] ;  /* 0x0000002824247980 */ /* 0x000f62000c101d00 */
[----:B------:R-:W-:-:S02]  /*1e930*/  IMAD R0, R208, 0x20, R23 ;  /* 0x00000020d0007824 */ /* 0x000fc400078e0217 */
[----:B------:R-:W-:Y:S01]  /*1e940*/  IMAD.WIDE.U32 R8, R207, UR4, R8 ;  /* 0x00000004cf087c25 */ /* 0x000fe2000f8e0008 */
[----:B------:R-:W5:Y:S01]  /*1e950*/  LD.E.128 R4, desc[UR40][R4.64] ;  /* 0x0000002804047980 */ /* 0x000f62000c101d00 */
[----:B------:R-:W-:-:S03]  /*1e960*/  SHF.R.S32.HI R12, RZ, 0x1f, R57 ;  /* 0x0000001fff0c7819 */ /* 0x000fc60000011439 */
[----:B------:R-:W5:Y:S01]  /*1e970*/  LD.E.128 R40, desc[UR40][R42.64] ;  /* 0x000000282a287980 */ /* 0x000f62000c101d00 */
[----:B------:R-:W-:-:S03]  /*1e980*/  IMAD.IADD R15, R193, 0x1, R0 ;  /* 0x00000001c10f7824 */ /* 0x000fc600078e0200 */
[----:B------:R-:W5:Y:S04]  /*1e990*/  LD.E.128 R44, desc[UR40][R44.64] ;  /* 0x000000282c2c7980 */ /* 0x000f68000c101d00 */
[----:B------:R-:W5:Y:S04]  /*1e9a0*/  LD.E.128 R48, desc[UR40][R48.64] ;  /* 0x0000002830307980 */ /* 0x000f68000c101d00 */
[----:B------:R-:W5:Y:S01]  /*1e9b0*/  LD.E.128 R52, desc[UR40][R52.64] ;  /* 0x0000002834347980 */ /* 0x000f62000c101d00 */
[----:B------:R-:W-:Y:S01]  /*1e9c0*/  @!PT LDS RZ, [RZ] ;  /* 0x00000000fffff984 */ /* 0x000fe20000000800 */
[----:B------:R-:W-:Y:S01]  /*1e9d0*/  @!PT LDS RZ, [RZ] ;  /* 0x00000000fffff984 */ /* 0x000fe20000000800 */
[----:B------:R-:W-:Y:S01]  /*1e9e0*/  @!PT LDS RZ, [RZ] ;  /* 0x00000000fffff984 */ /* 0x000fe20000000800 */
[----:B------:R-:W-:Y:S01]  /*1e9f0*/  @!PT LDS RZ, [RZ] ;  /* 0x00000000fffff984 */ /* 0x000fe20000000800 */
[----:B------:R2:W-:Y:S06]  /*1ea00*/  MEMBAR.ALL.CTA ;  /* 0x0000000000007992 */ /* 0x0005ec0000008000 */
[----:B--2---:R-:W2:Y:S01]  /*1ea10*/  FENCE.VIEW.ASYNC.S ;  /* 0x00000000000073c6 */ /* 0x004ea20000000000 */
[----:B------:R-:W-:Y:S01]  /*1ea20*/  IMAD R9, R207, UR5, R9 ;  /* 0x00000005cf097c24 */ /* 0x000fe2000f8e0209 */
[----:B------:R-:W-:Y:S01]  /*1ea30*/  ULDC.64 UR4, c[0x0][0xaf0] ;  /* 0x0002bc0000047ab9 */ /* 0x000fe20000000a00 */
[----:B-1----:R-:W-:-:S04]  /*1ea40*/  @P2 IMAD.HI.U32 R0, R15, R20, RZ ;  /* 0x000000140f002227 */ /* 0x002fc800078e00ff */
[----:B------:R-:W-:Y:S02]  /*1ea50*/  IMAD R12, R12, UR4, RZ ;  /* 0x000000040c0c7c24 */ /* 0x000fe4000f8e02ff */
[----:B------:R-:W-:Y:S01]  /*1ea60*/  IMAD.MOV.U32 R3, RZ, RZ, R15 ;  /* 0x000000ffff037224 */ /* 0x000fe200078e000f */
[----:B0-----:R-:W-:Y:S01]  /*1ea70*/  @P2 SHF.R.U32.HI R3, RZ, R11, R0 ;  /* 0x0000000bff032219 */ /* 0x001fe20000011600 */
[C---:B------:R-:W-:Y:S02]  /*1ea80*/  IMAD R13, R57.reuse, UR5, R12 ;  /* 0x00000005390d7c24 */ /* 0x040fe4000f8e020c */
[----:B------:R-:W-:Y:S01]  /*1ea90*/  IMAD.WIDE.U32 R8, R57, UR4, R8 ;  /* 0x0000000439087c25 */ /* 0x000fe2000f8e0008 */
[----:B------:R-:W-:Y:S01]  /*1eaa0*/  SHF.R.S32.HI R11, RZ, 0x1f, R3 ;  /* 0x0000001fff0b7819 */ /* 0x000fe20000011403 */
[----:B------:R-:W-:Y:S02]  /*1eab0*/  ULDC.64 UR4, c[0x0][0xae0] ;  /* 0x0002b80000047ab9 */ /* 0x000fe40000000a00 */
[----:B------:R-:W-:-:S02]  /*1eac0*/  IMAD.IADD R9, R9, 0x1, R13 ;  /* 0x0000000109097824 */ /* 0x000fc400078e020d */
[----:B------:R-:W-:Y:S02]  /*1ead0*/  VIADD R0, R2, 0x28820 ;  /* 0x0002882002007836 */ /* 0x000fe40000000000 */
[----:B------:R-:W-:Y:S02]  /*1eae0*/  IMAD.MOV R13, RZ, RZ, -R3 ;  /* 0x000000ffff0d7224 */ /* 0x000fe400078e0a03 */
[----:B------:R-:W-:Y:S01]  /*1eaf0*/  IMAD R12, R11, UR4, RZ ;  /* 0x000000040b0c7c24 */ /* 0x000fe2000f8e02ff */
[----:B------:R-:W-:Y:S01]  /*1eb00*/  PRMT R0, RZ, 0x654, R0 ;  /* 0x00000654ff007816 */ /* 0x000fe20000000000 */
[----:B------:R-:W-:-:S03]  /*1eb10*/  IMAD R11, R14, R13, R15 ;  /* 0x0000000d0e0b7224 */ /* 0x000fc600078e020f */
[----:B--2---:R0:W-:Y:S01]  /*1eb20*/  SYNCS.ARRIVE.TRANS64.RED.A1T0 RZ, [R0+URZ], RZ ;  /* 0x000000ff00ff79a7 */ /* 0x0041e2000810043f */
[C---:B------:R-:W-:Y:S02]  /*1eb30*/  IMAD R13, R3.reuse, UR5, R12 ;  /* 0x00000005030d7c24 */ /* 0x040fe4000f8e020c */
[----:B------:R-:W-:Y:S01]  /*1eb40*/  IMAD.WIDE.U32 R8, R3, UR4, R8 ;  /* 0x0000000403087c25 */ /* 0x000fe2000f8e0008 */
[----:B------:R-:W-:Y:S01]  /*1eb50*/  ULDC.64 UR4, c[0x0][0xad8] ;  /* 0x0002b60000047ab9 */ /* 0x000fe20000000a00 */
[----:B0-----:R-:W-:Y:S02]  /*1eb60*/  SHF.R.S32.HI R0, RZ, 0x1f, R11 ;  /* 0x0000001fff007819 */ /* 0x001fe4000001140b */
[----:B------:R-:W-:-:S03]  /*1eb70*/  IMAD.IADD R9, R9, 0x1, R13 ;  /* 0x0000000109097824 */ /* 0x000fc600078e020d */
[----:B------:R-:W-:Y:S02]  /*1eb80*/  IMAD R0, R0, UR4, RZ ;  /* 0x0000000400007c24 */ /* 0x000fe4000f8e02ff */
[----:B------:R-:W-:-:S04]  /*1eb90*/  IMAD.WIDE.U32 R8, R11, UR4, R8 ;  /* 0x000000040b087c25 */ /* 0x000fc8000f8e0008 */
[----:B------:R-:W-:Y:S01]  /*1eba0*/  IMAD R3, R11, UR5, R0 ;  /* 0x000000050b037c24 */ /* 0x000fe2000f8e0200 */
[----:B------:R-:W-:Y:S02]  /*1ebb0*/  ULDC.64 UR4, c[0x0][0xa80] ;  /* 0x0002a00000047ab9 */ /* 0x000fe40000000a00 */
[----:B------:R-:W-:Y:S01]  /*1ebc0*/  LEA R0, P0, R8, UR4, 0x1 ;  /* 0x0000000408007c11 */ /* 0x000fe2000f8008ff */
[----:B------:R-:W-:Y:S01]  /*1ebd0*/  IMAD.IADD R3, R9, 0x1, R3 ;  /* 0x0000000109037824 */ /* 0x000fe200078e0203 */
[----:B------:R-:W-:Y:S01]  /*1ebe0*/  UMOV UR4, 0xffffffff ;  /* 0xffffffff00047882 */ /* 0x000fe20000000000 */
[----:B------:R-:W-:-:S03]  /*1ebf0*/  IMAD.IADD R193, R23, 0x1, R193 ;  /* 0x0000000117c17824 */ /* 0x000fc600078e02c1 */
[----:B------:R-:W-:Y:S01]  /*1ec00*/  LEA.HI.X R8, R8, UR5, R3, 0x1, P0 ;  /* 0x0000000508087c11 */ /* 0x000fe200080f0c03 */
[----:B------:R-:W-:Y:S06]  /*1ec10*/  BRA.DIV UR4, `(.L_x_1733) ;  /* 0x000000be04f07947 */ /* 0x000fec000b800000 */
[----:B------:R0:W1:Y:S04]  /*1ec20*/  SHFL.IDX PT, R3, R8, RZ, 0x181f ;  /* 0x00181fff08037589 */ /* 0x00006800000e0000 */
[----:B------:R0:W2:Y:S02]  /*1ec30*/  SHFL.IDX PT, R14, R0, RZ, 0x181f ;  /* 0x00181fff000e7589 */ /* 0x0000a400000e0000 */
.L_x_1992:
[----:B------:R-:W-:Y:S01]  /*1ec40*/  ISETP.GE.AND P0, PT, R193, R10, PT ;  /* 0x0000000ac100720c */ /* 0x000fe20003f06270 */
[----:B------:R-:W-:-:S12]  /*1ec50*/  BSSY B1, `(.L_x_1734) ;  /* 0x000000b000017945 */ /* 0x000fd80003800000 */
[----:B------:R-:W-:Y:S05]  /*1ec60*/  @P0 BRA `(.L_x_1735) ;  /* 0x0000000000240947 */ /* 0x000fea0003800000 */
[----:B------:R-:W-:Y:S02]  /*1ec70*/  ULDC UR4, c[0x0][0xac8] ;  /* 0x0002b20000047ab9 */ /* 0x000fe40000000800 */
[----:B------:R-:W-:Y:S02]  /*1ec80*/  ISETP.GE.AND P0, PT, R16, UR4, PT ;  /* 0x0000000410007c0c */ /* 0x000fe4000bf06270 */
[----:B------:R-:W-:-:S11]  /*1ec90*/  ISETP.GE.AND P1, PT, R190, UR4, PT ;  /* 0x00000004be007c0c */ /* 0x000fd6000bf26270 */
[-C--:B--2---:R-:W-:Y:S02]  /*1eca0*/  @!P0 LEA R12, P2, R16, R14.reuse, 0x1 ;  /* 0x0000000e100c8211 */ /* 0x084fe400078408ff */
[----:B------:R-:W-:Y:S02]  /*1ecb0*/  @!P1 LEA R14, P3, R190, R14, 0x1 ;  /* 0x0000000ebe0e9211 */ /* 0x000fe400078608ff */
[-C--:B-1----:R-:W-:Y:S02]  /*1ecc0*/  @!P0 LEA.HI.X R13, R16, R3.reuse, R17, 0x1, P2 ;  /* 0x00000003100d8211 */ /* 0x082fe400010f0c11 */
[----:B------:R-:W-:-:S03]  /*1ecd0*/  @!P1 LEA.HI.X R15, R190, R3, R215, 0x1, P3 ;  /* 0x00000003be0f9211 */ /* 0x000fc600018f0cd7 */
[----:B-----5:R3:W-:Y:S04]  /*1ece0*/  @!P0 ST.E.128 desc[UR40][R12.64], R4 ;  /* 0x000000040c008985 */ /* 0x0207e8000c101d28 */
[----:B------:R3:W-:Y:S02]  /*1ecf0*/  @!P1 ST.E.128 desc[UR40][R14.64], R40 ;  /* 0x000000280e009985 */ /* 0x0007e4000c101d28 */
.L_x_1735:
[----:B------:R-:W-:Y:S05]  /*1ed00*/  BSYNC B1 ;  /* 0x0000000000017941 */ /* 0x000fea0003800000 */
.L_x_1734:
[----:B------:R-:W-:-:S03]  /*1ed10*/  UMOV UR4, 0xffffffff ;  /* 0xffffffff00047882 */ /* 0x000fc60000000000 */
[----:B------:R-:W-:Y:S05]  /*1ed20*/  BRA.DIV UR4, `(.L_x_1736) ;  /* 0x000000be04e07947 */ /* 0x000fea000b800000 */
[----:B-1----:R1:W4:Y:S04]  /*1ed30*/  SHFL.IDX PT, R3, R8, 0x1, 0x181f ;  /* 0x00381f0008037f89 */ /* 0x00232800000e0000 */
[----:B--23--:R1:W2:Y:S02]  /*1ed40*/  SHFL.IDX PT, R14, R0, 0x1, 0x181f ;  /* 0x00381f00000e7f89 */ /* 0x00c2a400000e0000 */
.L_x_1996:
[----:B-----5:R-:W-:Y:S01]  /*1ed50*/  VIADD R5, R193, 0x20 ;  /* 0x00000020c1057836 */ /* 0x020fe20000000000 */
[----:B------:R-:W-:Y:S04]  /*1ed60*/  BSSY B1, `(.L_x_1737) ;  /* 0x000000c000017945 */ /* 0x000fe80003800000 */
[----:B------:R-:W-:-:S13]  /*1ed70*/  ISETP.GE.AND P0, PT, R5, R10, PT ;  /* 0x0000000a0500720c */ /* 0x000fda0003f06270 */
[----:B------:R-:W-:Y:S05]  /*1ed80*/  @P0 BRA `(.L_x_1738) ;  /* 0x0000000000240947 */ /* 0x000fea0003800000 */
[----:B------:R-:W-:Y:S02]  /*1ed90*/  ULDC UR4, c[0x0][0xac8] ;  /* 0x0002b20000047ab9 */ /* 0x000fe40000000800 */
[----:B------:R-:W-:Y:S02]  /*1eda0*/  ISETP.GE.AND P2, PT, R16, UR4, PT ;  /* 0x0000000410007c0c */ /* 0x000fe4000bf46270 */
[----:B------:R-:W-:-:S11]  /*1edb0*/  ISETP.GE.AND P3, PT, R190, UR4, PT ;  /* 0x00000004be007c0c */ /* 0x000fd6000bf66270 */
[-C--:B--2---:R-:W-:Y:S02]  /*1edc0*/  @!P2 LEA R4, P0, R16, R14.reuse, 0x1 ;  /* 0x0000000e1004a211 */ /* 0x084fe400078008ff */
[----:B------:R-:W-:Y:S02]  /*1edd0*/  @!P3 LEA R14, P1, R190, R14, 0x1 ;  /* 0x0000000ebe0eb211 */ /* 0x000fe400078208ff */
[-C--:B----4-:R-:W-:Y:S02]  /*1ede0*/  @!P2 LEA.HI.X R5, R16, R3.reuse, R17, 0x1, P0 ;  /* 0x000000031005a211 */ /* 0x090fe400000f0c11 */
[----:B------:R-:W-:-:S03]  /*1edf0*/  @!P3 LEA.HI.X R15, R190, R3, R215, 0x1, P1 ;  /* 0x00000003be0fb211 */ /* 0x000fc600008f0cd7 */
[----:B------:R3:W-:Y:S04]  /*1ee00*/  @!P2 ST.E.128 desc[UR40][R4.64], R28 ;  /* 0x0000001c0400a985 */ /* 0x0007e8000c101d28 */
[----:B------:R3:W-:Y:S02]  /*1ee10*/  @!P3 ST.E.128 desc[UR40][R14.64], R44 ;  /* 0x0000002c0e00b985 */ /* 0x0007e4000c101d28 */
.L_x_1738:
[----:B------:R-:W-:Y:S05]  /*1ee20*/  BSYNC B1 ;  /* 0x0000000000017941 */ /* 0x000fea0003800000 */
.L_x_1737:
[----:B------:R-:W-:-:S03]  /*1ee30*/  UMOV UR4, 0xffffffff ;  /* 0xffffffff00047882 */ /* 0x000fc60000000000 */
[----:B------:R-:W-:Y:S05]  /*1ee40*/  BRA.DIV UR4, `(.L_x_1739) ;  /* 0x000000be04e07947 */ /* 0x000fea000b800000 */
[----:B----4-:R4:W0:Y:S04]  /*1ee50*/  SHFL.IDX PT, R3, R8, 0x2, 0x181f ;  /* 0x00581f0008037f89 */ /* 0x01082800000e0000 */
[----:B--23--:R4:W2:Y:S02]  /*1ee60*/  SHFL.IDX PT, R14, R0, 0x2, 0x181f ;  /* 0x00581f00000e7f89 */ /* 0x00c8a400000e0000 */
.L_x_2000:
[----:B------:R-:W-:Y:S01]  /*1ee70*/  VIADD R5, R193, 0x40 ;  /* 0x00000040c1057836 */ /* 0x000fe20000000000 */
        /* <DEDUP_REMOVED lines=8> */
[-C--:B0-----:R-:W-:Y:S02]  /*1ef00*/  @!P2 LEA.HI.X R5, R16, R3.reuse, R17, 0x1, P0 ;  /* 0x000000031005a211 */ /* 0x081fe400000f0c11 */
[----:B------:R-:W-:-:S03]  /*1ef10*/  @!P3 LEA.HI.X R15, R190, R3, R215, 0x1, P1 ;  /* 0x00000003be0fb211 */ /* 0x000fc600008f0cd7 */
[----:B------:R3:W-:Y:S04]  /*1ef20*/  @!P2 ST.E.128 desc[UR40][R4.64], R32 ;  /* 0x000000200400a985 */ /* 0x0007e8000c101d28 */
[----:B------:R3:W-:Y:S02]  /*1ef30*/  @!P3 ST.E.128 desc[UR40][R14.64], R48 ;  /* 0x000000300e00b985 */ /* 0x0007e4000c101d28 */
.L_x_1741:
[----:B------:R-:W-:Y:S05]  /*1ef40*/  BSYNC B1 ;  /* 0x0000000000017941 */ /* 0x000fea0003800000 */
.L_x_1740:
[----:B------:R-:W-:-:S03]  /*1ef50*/  UMOV UR4, 0xffffffff ;  /* 0xffffffff00047882 */ /* 0x000fc60000000000 */
[----:B------:R-:W-:Y:S05]  /*1ef60*/  BRA.DIV UR4, `(.L_x_1742) ;  /* 0x000000be04e07947 */ /* 0x000fea000b800000 */
[----:B0-----:R0:W0:Y:S04]  /*1ef70*/  SHFL.IDX PT, R3, R8, 0x3, 0x181f ;  /* 0x00781f0008037f89 */ /* 0x00102800000e0000 */
[----:B--23--:R2:W3:Y:S02]  /*1ef80*/  SHFL.IDX PT, R14, R0, 0x3, 0x181f ;  /* 0x00781f00000e7f89 */ /* 0x00c4e400000e0000 */
.L_x_2004:
[----:B------:R-:W-:-:S05]  /*1ef90*/  VIADD R5, R193, 0x60 ;  /* 0x00000060c1057836 */ /* 0x000fca0000000000 */
[----:B------:R-:W-:-:S13]  /*1efa0*/  ISETP.GE.AND P0, PT, R5, R10, PT ;  /* 0x0000000a0500720c */ /* 0x000fda0003f06270 */
[----:B------:R-:W-:Y:S05]  /*1efb0*/  @P0 BRA `(.L_x_1743) ;  /* 0x0000001800880947 */ /* 0x000fea0003800000 */
[----:B------:R-:W-:Y:S02]  /*1efc0*/  ULDC UR4, c[0x0][0xac8] ;  /* 0x0002b20000047ab9 */ /* 0x000fe40000000800 */
[----:B------:R-:W-:-:S13]  /*1efd0*/  ISETP.GE.AND P1, PT, R16, UR4, PT ;  /* 0x0000000410007c0c */ /* 0x000fda000bf26270 */
[----:B---3--:R-:W-:-:S04]  /*1efe0*/  @!P1 LEA R4, P0, R16, R14, 0x1 ;  /* 0x0000000e10049211 */ /* 0x008fc800078008ff */
[----:B0-----:R-:W-:Y:S02]  /*1eff0*/  @!P1 LEA.HI.X R5, R16, R3, R17, 0x1, P0 ;  /* 0x0000000310059211 */ /* 0x001fe400000f0c11 */
[----:B------:R-:W-:-:S03]  /*1f000*/  ISETP.GE.AND P0, PT, R190, UR4, PT ;  /* 0x00000004be007c0c */ /* 0x000fc6000bf06270 */
[----:B------:R0:W-:Y:S10]  /*1f010*/  @!P1 ST.E.128 desc[UR40][R4.64], R36 ;  /* 0x0000002404009985 */ /* 0x0001f4000c101d28 */
[----:B------:R-:W-:Y:S05]  /*1f020*/  @P0 BRA `(.L_x_1743) ;  /* 0x00000018006c0947 */ /* 0x000fea0003800000 */
[----:B------:R-:W-:-:S04]  /*1f030*/  LEA R14, P0, R190, R14, 0x1 ;  /* 0x0000000ebe0e7211 */ /* 0x000fc800078008ff */
[----:B------:R-:W-:-:S05]  /*1f040*/  LEA.HI.X R15, R190, R3, R215, 0x1, P0 ;  /* 0x00000003be0f7211 */ /* 0x000fca00000f0cd7 */
[----:B------:R3:W-:Y:S01]  /*1f050*/  ST.E.128 desc[UR40][R14.64], R52 ;  /* 0x000000340e007985 */ /* 0x0007e2000c101d28 */
[----:B------:R-:W-:Y:S05]  /*1f060*/  BRA `(.L_x_1743) ;  /* 0x00000018005c7947 */ /* 0x000fea0003800000 */
.L_x_1732:
[----:B------:R-:W-:Y:S01]  /*1f070*/  ULDC.64 UR4, c[0x0][0xb08] ;  /* 0x0002c20000047ab9 */ /* 0x000fe20000000a00 */
[----:B0-----:R-:W0:Y:S01]  /*1f080*/  @P2 LDC R6, c[0x0][0xbec] ;  /* 0x0002fb00ff062b82 */ /* 0x001e220000000800 */
[----:B------:R-:W-:Y:S01]  /*1f090*/  IMAD R24, R24, UR4, RZ ;  /* 0x0000000418187c24 */ /* 0x000fe2000f8e02ff */
[----:B------:R-:W-:Y:S01]  /*1f0a0*/  SHF.R.S32.HI R0, RZ, 0x1f, R57 ;  /* 0x0000001fff007819 */ /* 0x000fe20000011439 */
[----:B------:R-:W-:-:S04]  /*1f0b0*/  IMAD.WIDE.U32 R4, R15, UR4, RZ ;  /* 0x000000040f047c25 */ /* 0x000fc8000f8e00ff */
[----:B------:R-:W-:Y:S01]  /*1f0c0*/  IMAD R15, R15, UR5, R24 ;  /* 0x000000050f0f7c24 */ /* 0x000fe2000f8e0218 */
[----:B------:R-:W1:Y:S01]  /*1f0d0*/  @P2 LDC R9, c[0x0][0xbf0] ;  /* 0x0002fc00ff092b82 */ /* 0x000e620000000800 */
[----:B------:R-:W-:Y:S01]  /*1f0e0*/  ULDC.64 UR4, c[0x0][0xb38] ;  /* 0x0002ce0000047ab9 */ /* 0x000fe20000000a00 */
[----:B------:R-:W-:Y:S02]  /*1f0f0*/  IMAD.MOV.U32 R3, RZ, RZ, R45 ;  /* 0x000000ffff037224 */ /* 0x000fe400078e002d */
[----:B------:R-:W-:Y:S02]  /*1f100*/  IMAD.IADD R5, R5, 0x1, R15 ;  /* 0x0000000105057824 */ /* 0x000fe400078e020f */
[----:B------:R-:W-:-:S04]  /*1f110*/  IMAD.WIDE.U32 R4, R207, UR4, R4 ;  /* 0x00000004cf047c25 */ /* 0x000fc8000f8e0004 */
[----:B------:R-:W-:Y:S01]  /*1f120*/  IMAD R5, R207, UR5, R5 ;  /* 0x00000005cf057c24 */ /* 0x000fe2000f8e0205 */
[----:B------:R-:W-:Y:S02]  /*1f130*/  ULDC.64 UR4, c[0x0][0xb40] ;  /* 0x0002d00000047ab9 */ /* 0x000fe40000000a00 */
[----:B------:R-:W-:Y:S02]  /*1f140*/  IMAD R0, R0, UR4, RZ ;  /* 0x0000000400007c24 */ /* 0x000fe4000f8e02ff */
[----:B------:R-:W-:-:S04]  /*1f150*/  IMAD.WIDE.U32 R4, R57, UR4, R4 ;  /* 0x0000000439047c25 */ /* 0x000fc8000f8e0004 */
[----:B------:R-:W-:Y:S01]  /*1f160*/  IMAD R7, R57, UR5, R0 ;  /* 0x0000000539077c24 */ /* 0x000fe2000f8e0200 */
[----:B------:R-:W-:Y:S01]  /*1f170*/  ULDC.64 UR4, c[0x0][0xb48] ;  /* 0x0002d20000047ab9 */ /* 0x000fe20000000a00 */
[----:B0-----:R-:W-:-:S04]  /*1f180*/  @P2 IMAD.HI.U32 R6, R45, R6, RZ ;  /* 0x000000062d062227 */ /* 0x001fc800078e00ff */
[----:B------:R-:W-:Y:S01]  /*1f190*/  IMAD.IADD R5, R5, 0x1, R7 ;  /* 0x0000000105057824 */ /* 0x000fe200078e0207 */
[----:B-1----:R-:W-:Y:S01]  /*1f1a0*/  @P2 SHF.R.U32.HI R3, RZ, R9, R6 ;  /* 0x00000009ff032219 */ /* 0x002fe20000011606 */
[----:B------:R-:W-:Y:S02]  /*1f1b0*/  VIADD R6, R2, 0x28820 ;  /* 0x0002882002067836 */ /* 0x000fe40000000000 */
[C---:B------:R-:W-:Y:S01]  /*1f1c0*/  IMAD.WIDE.U32 R4, R216.reuse, UR4, R4 ;  /* 0x00000004d8047c25 */ /* 0x040fe2000f8e0004 */
[--C-:B------:R-:W-:Y:S02]  /*1f1d0*/  SHF.R.S32.HI R0, RZ, 0x1f, R3.reuse ;  /* 0x0000001fff007819 */ /* 0x100fe40000011403 */
[----:B------:R-:W-:Y:S01]  /*1f1e0*/  PRMT R6, RZ, 0x654, R6 ;  /* 0x00000654ff067816 */ /* 0x000fe20000000006 */
[----:B------:R-:W-:Y:S02]  /*1f1f0*/  IMAD.MOV R7, RZ, RZ, -R3 ;  /* 0x000000ffff077224 */ /* 0x000fe400078e0a03 */
[----:B------:R-:W-:Y:S01]  /*1f200*/  IMAD R5, R216, UR5, R5 ;  /* 0x00000005d8057c24 */ /* 0x000fe2000f8e0205 */
[----:B------:R-:W-:Y:S01]  /*1f210*/  ULDC.64 UR4, c[0x0][0xb30] ;  /* 0x0002cc0000047ab9 */ /* 0x000fe20000000a00 */
[----:B------:R-:W-:Y:S01]  /*1f220*/  IMAD R7, R14, R7, R45 ;  /* 0x000000070e077224 */ /* 0x000fe200078e022d */
[----:B------:R0:W-:Y:S01]  /*1f230*/  SYNCS.ARRIVE.TRANS64.RED.A1T0 RZ, [R6+URZ], RZ ;  /* 0x000000ff06ff79a7 */ /* 0x0001e2000810043f */
[----:B------:R-:W-:-:S02]  /*1f240*/  IMAD R0, R0, UR4, RZ ;  /* 0x0000000400007c24 */ /* 0x000fc4000f8e02ff */
[----:B------:R-:W-:-:S04]  /*1f250*/  IMAD.WIDE.U32 R4, R3, UR4, R4 ;  /* 0x0000000403047c25 */ /* 0x000fc8000f8e0004 */
[----:B------:R-:W-:Y:S01]  /*1f260*/  IMAD R9, R3, UR5, R0 ;  /* 0x0000000503097c24 */ /* 0x000fe2000f8e0200 */
[----:B------:R-:W-:Y:S01]  /*1f270*/  SHF.R.S32.HI R0, RZ, 0x1f, R7 ;  /* 0x0000001fff007819 */ /* 0x000fe20000011407 */
[----:B------:R-:W-:Y:S02]  /*1f280*/  ULDC.64 UR4, c[0x0][0xb28] ;  /* 0x0002ca0000047ab9 */ /* 0x000fe40000000a00 */
[----:B------:R-:W-:Y:S02]  /*1f290*/  IMAD.IADD R5, R5, 0x1, R9 ;  /* 0x0000000105057824 */ /* 0x000fe400078e0209 */
[----:B------:R-:W-:Y:S02]  /*1f2a0*/  IMAD R0, R0, UR4, RZ ;  /* 0x0000000400007c24 */ /* 0x000fe4000f8e02ff */
[----:B------:R-:W-:-:S04]  /*1f2b0*/  IMAD.WIDE.U32 R4, R7, UR4, R4 ;  /* 0x0000000407047c25 */ /* 0x000fc8000f8e0004 */
[----:B------:R-:W-:Y:S01]  /*1f2c0*/  IMAD R3, R7, UR5, R0 ;  /* 0x0000000507037c24 */ /* 0x000fe2000f8e0200 */
[----:B------:R-:W-:Y:S02]  /*1f2d0*/  ULDC.64 UR4, c[0x0][0xb00] ;  /* 0x0002c00000047ab9 */ /* 0x000fe40000000a00 */
[----:B------:R-:W-:Y:S01]  /*1f2e0*/  LEA R0, P0, R4, UR4, 0x2 ;  /* 0x0000000404007c11 */ /* 0x000fe2000f8010ff */
[----:B------:R-:W-:Y:S01]  /*1f2f0*/  IMAD.IADD R3, R5, 0x1, R3 ;  /* 0x0000000105037824 */ /* 0x000fe200078e0203 */
[----:B------:R-:W-:-:S04]  /*1f300*/  UMOV UR4, 0xffffffff ;  /* 0xffffffff00047882 */ /* 0x000fc80000000000 */
[----:B------:R-:W-:Y:S01]  /*1f310*/  LEA.HI.X R4, R4, UR5, R3, 0x2, P0 ;  /* 0x0000000504047c11 */ /* 0x000fe200080f1403 */
[----:B0-----:R-:W-:Y:S06]  /*1f320*/  BRA.DIV UR4, `(.L_x_1744) ;  /* 0x000000be04387947 */ /* 0x001fec000b800000 */
[----:B------:R0:W1:Y:S04]  /*1f330*/  SHFL.IDX PT, R3, R4, RZ, 0x1c1f ;  /* 0x001c1fff04037589 */ /* 0x00006800000e0000 */
[----:B------:R0:W2:Y:S02]  /*1f340*/  SHFL.IDX PT, R14, R0, RZ, 0x1c1f ;  /* 0x001c1fff000e7589 */ /* 0x0000a400000e0000 */
.L_x_2007:
[----:B------:R-:W-:Y:S01]  /*1f350*/  ISETP.GE.AND P0, PT, R31, R10, PT ;  /* 0x0000000a1f00720c */ /* 0x000fe20003f06270 */
[----:B------:R-:W-:-:S12]  /*1f360*/  BSSY B1, `(.L_x_1745) ;  /* 0x0000050000017945 */ /* 0x000fd80003800000 */
[----:B------:R-:W-:Y:S05]  /*1f370*/  @P0 BRA `(.L_x_1746) ;  /* 0x0000000400380947 */ /* 0x000fea0003800000 */
[----:B------:R-:W-:Y:S01]  /*1f380*/  ULDC UR4, c[0x0][0xac8] ;  /* 0x0002b20000047ab9 */ /* 0x000fe20000000800 */
[----:B------:R-:W-:Y:S02]  /*1f390*/  SHF.R.S32.HI R11, RZ, 0x1f, R188 ;  /* 0x0000001fff0b7819 */ /* 0x000fe400000114bc */
[----:B------:R-:W-:Y:S02]  /*1f3a0*/  ISETP.GE.AND P0, PT, R188, UR4, PT ;  /* 0x00000004bc007c0c */ /* 0x000fe4000bf06270 */
[----:B------:R-:W-:Y:S02]  /*1f3b0*/  ISETP.GE.AND P2, PT, R232, UR4, PT ;  /* 0x00000004e8007c0c */ /* 0x000fe4000bf46270 */
[----:B------:R-:W-:Y:S02]  /*1f3c0*/  ISETP.GE.AND P3, PT, R231, UR4, PT ;  /* 0x00000004e7007c0c */ /* 0x000fe4000bf66270 */
[----:B------:R-:W-:Y:S02]  /*1f3d0*/  ISETP.GE.AND P1, PT, R230, UR4, PT ;  /* 0x00000004e6007c0c */ /* 0x000fe4000bf26270 */
[----:B------:R-:W-:-:S05]  /*1f3e0*/  SHF.R.S32.HI R5, RZ, 0x1f, R232 ;  /* 0x0000001fff057819 */ /* 0x000fca00000114e8 */
[-C--:B--2---:R-:W-:Y:S02]  /*1f3f0*/  @!P0 LEA R8, P4, R188, R14.reuse, 0x2 ;  /* 0x0000000ebc088211 */ /* 0x084fe400078810ff */
[-C--:B------:R-:W-:Y:S02]  /*1f400*/  @!P2 LEA R6, P5, R232, R14.reuse, 0x2 ;  /* 0x0000000ee806a211 */ /* 0x080fe400078a10ff */
[-C--:B-1----:R-:W-:Y:S02]  /*1f410*/  @!P0 LEA.HI.X R9, R188, R3.reuse, R11, 0x2, P4 ;  /* 0x00000003bc098211 */ /* 0x082fe400020f140b */
[----:B------:R-:W-:Y:S02]  /*1f420*/  @!P2 LEA.HI.X R7, R232, R3, R5, 0x2, P5 ;  /* 0x00000003e807a211 */ /* 0x000fe400028f1405 */
[----:B------:R-:W-:Y:S01]  /*1f430*/  @!P3 LEA R12, P4, R231, R14, 0x2 ;  /* 0x0000000ee70cb211 */ /* 0x000fe200078810ff */
[----:B------:R1:W-:Y:S01]  /*1f440*/  @!P0 ST.E.64 desc[UR40][R8.64], R20 ;  /* 0x0000001408008985 */ /* 0x0003e2000c101b28 */
[----:B------:R-:W-:-:S02]  /*1f450*/  ISETP.GE.AND P0, PT, R229, UR4, PT ;  /* 0x00000004e5007c0c */ /* 0x000fc4000bf06270 */
[----:B------:R-:W-:Y:S01]  /*1f460*/  SHF.R.S32.HI R11, RZ, 0x1f, R231 ;  /* 0x0000001fff0b7819 */ /* 0x000fe200000114e7 */
[----:B------:R2:W-:Y:S01]  /*1f470*/  @!P2 ST.E.64 desc[UR40][R6.64], R92 ;  /* 0x0000005c0600a985 */ /* 0x0005e2000c101b28 */
[----:B------:R-:W-:Y:S02]  /*1f480*/  SHF.R.S32.HI R5, RZ, 0x1f, R230 ;  /* 0x0000001fff057819 */ /* 0x000fe400000114e6 */
[----:B------:R-:W-:Y:S02]  /*1f490*/  @!P1 LEA R30, P5, R230, R14, 0x2 ;  /* 0x0000000ee61e9211 */ /* 0x000fe400078a10ff */
[----:B------:R-:W-:Y:S02]  /*1f4a0*/  ISETP.GE.AND P2, PT, R228, UR4, PT ;  /* 0x00000004e4007c0c */ /* 0x000fe4000bf46270 */
[-C--:B------:R-:W-:Y:S02]  /*1f4b0*/  @!P3 LEA.HI.X R13, R231, R3.reuse, R11, 0x2, P4 ;  /* 0x00000003e70db211 */ /* 0x080fe400020f140b */
[----:B------:R-:W-:-:S02]  /*1f4c0*/  @!P1 LEA.HI.X R31, R230, R3, R5, 0x2, P5 ;  /* 0x00000003e61f9211 */ /* 0x000fc400028f1405 */
[----:B------:R-:W-:Y:S01]  /*1f4d0*/  ISETP.GE.AND P4, PT, R227, UR4, PT ;  /* 0x00000004e3007c0c */ /* 0x000fe2000bf86270 */
[----:B------:R3:W-:Y:S01]  /*1f4e0*/  @!P3 ST.E.64 desc[UR40][R12.64], R96 ;  /* 0x000000600c00b985 */ /* 0x0007e2000c101b28 */
[-C--:B------:R-:W-:Y:S02]  /*1f4f0*/  @!P0 LEA R32, P3, R229, R14.reuse, 0x2 ;  /* 0x0000000ee5208211 */ /* 0x080fe400078610ff */
[----:B------:R-:W-:Y:S01]  /*1f500*/  SHF.R.S32.HI R11, RZ, 0x1f, R229 ;  /* 0x0000001fff0b7819 */ /* 0x000fe200000114e5 */
[----:B------:R4:W-:Y:S01]  /*1f510*/  @!P1 ST.E.64 desc[UR40][R30.64], R100 ;  /* 0x000000641e009985 */ /* 0x0009e2000c101b28 */
[----:B------:R-:W-:Y:S02]  /*1f520*/  ISETP.GE.AND P1, PT, R226, UR4, PT ;  /* 0x00000004e2007c0c */ /* 0x000fe4000bf26270 */
[----:B------:R-:W-:Y:S02]  /*1f530*/  SHF.R.S32.HI R5, RZ, 0x1f, R228 ;  /* 0x0000001fff057819 */ /* 0x000fe400000114e4 */
[----:B-1----:R-:W-:-:S02]  /*1f540*/  @!P2 LEA R8, P5, R228, R14, 0x2 ;  /* 0x0000000ee408a211 */ /* 0x002fc400078a10ff */
[-C--:B------:R-:W-:Y:S02]  /*1f550*/  @!P0 LEA.HI.X R33, R229, R3.reuse, R11, 0x2, P3 ;  /* 0x00000003e5218211 */ /* 0x080fe400018f140b */
[----:B------:R-:W-:Y:S02]  /*1f560*/  @!P2 LEA.HI.X R9, R228, R3, R5, 0x2, P5 ;  /* 0x00000003e409a211 */ /* 0x000fe400028f1405 */
[----:B------:R-:W-:Y:S01]  /*1f570*/  ISETP.GE.AND P3, PT, R225, UR4, PT ;  /* 0x00000004e1007c0c */ /* 0x000fe2000bf66270 */
[----:B------:R-:W-:Y:S01]  /*1f580*/  @!P0 ST.E.64 desc[UR40][R32.64], R104 ;  /* 0x0000006820008985 */ /* 0x000fe2000c101b28 */
[----:B--2---:R-:W-:Y:S02]  /*1f590*/  @!P4 LEA R6, P0, R227, R14, 0x2 ;  /* 0x0000000ee306c211 */ /* 0x004fe400078010ff */
[----:B------:R-:W-:Y:S01]  /*1f5a0*/  SHF.R.S32.HI R11, RZ, 0x1f, R227 ;  /* 0x0000001fff0b7819 */ /* 0x000fe200000114e3 */
[----:B------:R1:W-:Y:S01]  /*1f5b0*/  @!P2 ST.E.64 desc[UR40][R8.64], R108 ;  /* 0x0000006c0800a985 */ /* 0x0003e2000c101b28 */
[----:B------:R-:W-:-:S02]  /*1f5c0*/  SHF.R.S32.HI R5, RZ, 0x1f, R226 ;  /* 0x0000001fff057819 */ /* 0x000fc400000114e2 */
[-C--:B---3--:R-:W-:Y:S02]  /*1f5d0*/  @!P1 LEA R12, P5, R226, R14.reuse, 0x2 ;  /* 0x0000000ee20c9211 */ /* 0x088fe400078a10ff */
[----:B------:R-:W-:Y:S02]  /*1f5e0*/  ISETP.GE.AND P2, PT, R224, UR4, PT ;  /* 0x00000004e0007c0c */ /* 0x000fe4000bf46270 */
[-C--:B------:R-:W-:Y:S02]  /*1f5f0*/  @!P4 LEA.HI.X R7, R227, R3.reuse, R11, 0x2, P0 ;  /* 0x00000003e307c211 */ /* 0x080fe400000f140b */
[----:B------:R-:W-:Y:S02]  /*1f600*/  ISETP.GE.AND P0, PT, R223, UR4, PT ;  /* 0x00000004df007c0c */ /* 0x000fe4000bf06270 */
[----:B------:R-:W-:Y:S01]  /*1f610*/  @!P1 LEA.HI.X R13, R226, R3, R5, 0x2, P5 ;  /* 0x00000003e20d9211 */ /* 0x000fe200028f1405 */
[----:B------:R2:W-:Y:S01]  /*1f620*/  @!P4 ST.E.64 desc[UR40][R6.64], R36 ;  /* 0x000000240600c985 */ /* 0x0005e2000c101b28 */
[----:B------:R-:W-:-:S02]  /*1f630*/  @!P3 LEA R20, P5, R225, R14, 0x2 ;  /* 0x0000000ee114b211 */ /* 0x000fc400078a10ff */
[----:B------:R-:W-:Y:S01]  /*1f640*/  SHF.R.S32.HI R5, RZ, 0x1f, R225 ;  /* 0x0000001fff057819 */ /* 0x000fe200000114e1 */
[----:B------:R3:W-:Y:S01]  /*1f650*/  @!P1 ST.E.64 desc[UR40][R12.64], R116 ;  /* 0x000000740c009985 */ /* 0x0007e2000c101b28 */
[----:B------:R-:W-:Y:S02]  /*1f660*/  ISETP.GE.AND P1, PT, R222, UR4, PT ;  /* 0x00000004de007c0c */ /* 0x000fe4000bf26270 */
[----:B------:R-:W-:Y:S02]  /*1f670*/  @!P3 LEA.HI.X R21, R225, R3, R5, 0x2, P5 ;  /* 0x00000003e115b211 */ /* 0x000fe400028f1405 */
[-C--:B----4-:R-:W-:Y:S02]  /*1f680*/  @!P2 LEA R30, P4, R224, R14.reuse, 0x2 ;  /* 0x0000000ee01ea211 */ /* 0x090fe400078810ff */
[----:B------:R-:W-:Y:S01]  /*1f690*/  SHF.R.S32.HI R11, RZ, 0x1f, R224 ;  /* 0x0000001fff0b7819 */ /* 0x000fe200000114e0 */
[----:B------:R4:W-:Y:S01]  /*1f6a0*/  @!P3 ST.E.64 desc[UR40][R20.64], R120 ;  /* 0x000000781400b985 */ /* 0x0009e2000c101b28 */
[----:B-1----:R-:W-:-:S02]  /*1f6b0*/  @!P0 LEA R8, P5, R223, R14, 0x2 ;  /* 0x0000000edf088211 */ /* 0x002fc400078a10ff */
[----:B------:R-:W-:Y:S02]  /*1f6c0*/  SHF.R.S32.HI R5, RZ, 0x1f, R223 ;  /* 0x0000001fff057819 */ /* 0x000fe400000114df */
[-C--:B------:R-:W-:Y:S02]  /*1f6d0*/  @!P2 LEA.HI.X R31, R224, R3.reuse, R11, 0x2, P4 ;  /* 0x00000003e01fa211 */ /* 0x080fe400020f140b */
[----:B------:R-:W-:Y:S02]  /*1f6e0*/  ISETP.GE.AND P3, PT, R221, UR4, PT ;  /* 0x00000004dd007c0c */ /* 0x000fe4000bf66270 */
[----:B------:R-:W-:Y:S01]  /*1f6f0*/  @!P0 LEA.HI.X R9, R223, R3, R5, 0x2, P5 ;  /* 0x00000003df098211 */ /* 0x000fe200028f1405 */
[----:B------:R1:W-:Y:S01]  /*1f700*/  @!P2 ST.E.64 desc[UR40][R30.64], R124 ;  /* 0x0000007c1e00a985 */ /* 0x0003e2000c101b28 */
[----:B------:R-:W-:Y:S02]  /*1f710*/  ISETP.GE.AND P4, PT, R220, UR4, PT ;  /* 0x00000004dc007c0c */ /* 0x000fe4000bf86270 */
[----:B------:R-:W-:Y:S01]  /*1f720*/  SHF.R.S32.HI R5, RZ, 0x1f, R222 ;  /* 0x0000001fff057819 */ /* 0x000fe200000114de */
[----:B------:R0:W-:Y:S01]  /*1f730*/  @!P0 ST.E.64 desc[UR40][R8.64], R128 ;  /* 0x0000008008008985 */ /* 0x0001e2000c101b28 */
[----:B--2---:R-:W-:-:S02]  /*1f740*/  @!P1 LEA R6, P5, R222, R14, 0x2 ;  /* 0x0000000ede069211 */ /* 0x004fc400078a10ff */
[----:B------:R-:W-:Y:S02]  /*1f750*/  ISETP.GE.AND P2, PT, R219, UR4, PT ;  /* 0x00000004db007c0c */ /* 0x000fe4000bf46270 */
[----:B------:R-:W-:Y:S02]  /*1f760*/  ISETP.GE.AND P0, PT, R218, UR4, PT ;  /* 0x00000004da007c0c */ /* 0x000fe4000bf06270 */
[----:B------:R-:W-:Y:S02]  /*1f770*/  @!P1 LEA.HI.X R7, R222, R3, R5, 0x2, P5 ;  /* 0x00000003de079211 */ /* 0x000fe400028f1405 */
[----:B------:R-:W-:Y:S02]  /*1f780*/  SHF.R.S32.HI R5, RZ, 0x1f, R221 ;  /* 0x0000001fff057819 */ /* 0x000fe400000114dd */
[-C--:B---3--:R-:W-:Y:S01]  /*1f790*/  @!P3 LEA R12, P5, R221, R14.reuse, 0x2 ;  /* 0x0000000edd0cb211 */ /* 0x088fe200078a10ff */
[----:B------:R0:W-:Y:S01]  /*1f7a0*/  @!P1 ST.E.64 desc[UR40][R6.64], R132 ;  /* 0x0000008406009985 */ /* 0x0001e2000c101b28 */
[----:B----4-:R-:W-:-:S02]  /*1f7b0*/  @!P4 LEA R20, P1, R220, R14, 0x2 ;  /* 0x0000000edc14c211 */ /* 0x010fc400078210ff */
[-C--:B------:R-:W-:Y:S02]  /*1f7c0*/  @!P3 LEA.HI.X R13, R221, R3.reuse, R5, 0x2, P5 ;  /* 0x00000003dd0db211 */ /* 0x080fe400028f1405 */
[CC--:B-1----:R-:W-:Y:S02]  /*1f7d0*/  @!P2 LEA R30, P5, R219.reuse, R14.reuse, 0x2 ;  /* 0x0000000edb1ea211 */ /* 0x0c2fe400078a10ff */
[-C--:B------:R-:W-:Y:S01]  /*1f7e0*/  @!P4 LEA.HI.X R21, R220, R3.reuse, R237, 0x2, P1 ;  /* 0x00000003dc15c211 */ /* 0x080fe200008f14ed */
[----:B------:R0:W-:Y:S01]  /*1f7f0*/  @!P3 ST.E.64 desc[UR40][R12.64], R136 ;  /* 0x000000880c00b985 */ /* 0x0001e2000c101b28 */
[C---:B------:R-:W-:Y:S02]  /*1f800*/  @!P0 LEA R14, P1, R218.reuse, R14, 0x2 ;  /* 0x0000000eda0e8211 */ /* 0x040fe400078210ff */
[-C--:B------:R-:W-:Y:S01]  /*1f810*/  @!P2 LEA.HI.X R31, R219, R3.reuse, R236, 0x2, P5 ;  /* 0x00000003db1fa211 */ /* 0x080fe200028f14ec */
[----:B------:R0:W-:Y:S01]  /*1f820*/  @!P4 ST.E.64 desc[UR40][R20.64], R140 ;  /* 0x0000008c1400c985 */ /* 0x0001e2000c101b28 */
[----:B------:R-:W-:-:S03]  /*1f830*/  @!P0 LEA.HI.X R15, R218, R3, R235, 0x2, P1 ;  /* 0x00000003da0f8211 */ /* 0x000fc600008f14eb */
[----:B------:R0:W-:Y:S04]  /*1f840*/  @!P2 ST.E.64 desc[UR40][R30.64], R144 ;  /* 0x000000901e00a985 */ /* 0x0001e8000c101b28 */
[----:B------:R0:W-:Y:S02]  /*1f850*/  @!P0 ST.E.64 desc[UR40][R14.64], R148 ;  /* 0x000000940e008985 */ /* 0x0001e4000c101b28 */
.L_x_1746:
[----:B------:R-:W-:Y:S05]  /*1f860*/  BSYNC B1 ;  /* 0x0000000000017941 */ /* 0x000fea0003800000 */
.L_x_1745:
[----:B------:R-:W-:-:S03]  /*1f870*/  UMOV UR4, 0xffffffff ;  /* 0xffffffff00047882 */ /* 0x000fc60000000000 */
[----:B------:R-:W-:Y:S05]  /*1f880*/  BRA.DIV UR4, `(.L_x_1747) ;  /* 0x000000ba04147947 */ /* 0x000fea000b800000 */
[----:B-1----:R1:W3:Y:S04]  /*1f890*/  SHFL.IDX PT, R3, R4, 0x1, 0x1c1f ;  /* 0x003c1f0004037f89 */ /* 0x0022e800000e0000 */
[----:B0-2---:R1:W0:Y:S02]  /*1f8a0*/  SHFL.IDX PT, R14, R0, 0x1, 0x1c1f ;  /* 0x003c1f00000e7f89 */ /* 0x00522400000e0000 */
.L_x_2011:
[----:B------:R-:W-:-:S13]  /*1f8b0*/  ISETP.GE.AND P0, PT, R29, R10, PT ;  /* 0x0000000a1d00720c */ /* 0x000fda0003f06270 */
[----:B------:R-:W-:Y:S05]  /*1f8c0*/  @P0 BRA `(.L_x_1743) ;  /* 0x0000001000440947 */ /* 0x000fea0003800000 */
[----:B------:R-:W-:Y:S01]  /*1f8d0*/  ULDC UR4, c[0x0][0xac8] ;  /* 0x0002b20000047ab9 */ /* 0x000fe20000000800 */
[----:B-1----:R-:W-:Y:S02]  /*1f8e0*/  SHF.R.S32.HI R0, RZ, 0x1f, R188 ;  /* 0x0000001fff007819 */ /* 0x002fe400000114bc */
[----:B------:R-:W-:Y:S02]  /*1f8f0*/  ISETP.GE.AND P2, PT, R188, UR4, PT ;  /* 0x00000004bc007c0c */ /* 0x000fe4000bf46270 */
[----:B------:R-:W-:Y:S02]  /*1f900*/  ISETP.GE.AND P3, PT, R232, UR4, PT ;  /* 0x00000004e8007c0c */ /* 0x000fe4000bf66270 */
[----:B------:R-:W-:Y:S02]  /*1f910*/  ISETP.GE.AND P1, PT, R231, UR4, PT ;  /* 0x00000004e7007c0c */ /* 0x000fe4000bf26270 */
[----:B------:R-:W-:Y:S02]  /*1f920*/  SHF.R.S32.HI R11, RZ, 0x1f, R232 ;  /* 0x0000001fff0b7819 */ /* 0x000fe400000114e8 */
[----:B------:R-:W-:-:S05]  /*1f930*/  SHF.R.S32.HI R15, RZ, 0x1f, R230 ;  /* 0x0000001fff0f7819 */ /* 0x000fca00000114e6 */
[-C--:B0-----:R-:W-:Y:S02]  /*1f940*/  @!P2 LEA R4, P0, R188, R14.reuse, 0x2 ;  /* 0x0000000ebc04a211 */ /* 0x081fe400078010ff */
[----:B------:R-:W-:Y:S02]  /*1f950*/  @!P3 LEA R6, P4, R232, R14, 0x2 ;  /* 0x0000000ee806b211 */ /* 0x000fe400078810ff */
[----:B---3--:R-:W-:Y:S02]  /*1f960*/  @!P2 LEA.HI.X R5, R188, R3, R0, 0x2, P0 ;  /* 0x00000003bc05a211 */ /* 0x008fe400000f1400 */
[----:B------:R-:W-:Y:S02]  /*1f970*/  ISETP.GE.AND P0, PT, R230, UR4, PT ;  /* 0x00000004e6007c0c */ /* 0x000fe4000bf06270 */
[----:B------:R-:W-:Y:S01]  /*1f980*/  SHF.R.S32.HI R0, RZ, 0x1f, R231 ;  /* 0x0000001fff007819 */ /* 0x000fe200000114e7 */
[----:B------:R0:W-:Y:S01]  /*1f990*/  @!P2 ST.E.64 desc[UR40][R4.64], R90 ;  /* 0x0000005a0400a985 */ /* 0x0001e2000c101b28 */
[----:B------:R-:W-:-:S02]  /*1f9a0*/  ISETP.GE.AND P2, PT, R229, UR4, PT ;  /* 0x00000004e5007c0c */ /* 0x000fc4000bf46270 */
[CC--:B------:R-:W-:Y:S02]  /*1f9b0*/  @!P1 LEA R8, P5, R231.reuse, R14.reuse, 0x2 ;  /* 0x0000000ee7089211 */ /* 0x0c0fe400078a10ff */
[-C--:B------:R-:W-:Y:S02]  /*1f9c0*/  @!P3 LEA.HI.X R7, R232, R3.reuse, R11, 0x2, P4 ;  /* 0x00000003e807b211 */ /* 0x080fe400020f140b */
[----:B------:R-:W-:Y:S02]  /*1f9d0*/  ISETP.GE.AND P4, PT, R228, UR4, PT ;  /* 0x00000004e4007c0c */ /* 0x000fe4000bf86270 */
[----:B------:R-:W-:Y:S01]  /*1f9e0*/  @!P1 LEA.HI.X R9, R231, R3, R0, 0x2, P5 ;  /* 0x00000003e7099211 */ /* 0x000fe200028f1400 */
[----:B------:R1:W-:Y:S01]  /*1f9f0*/  @!P3 ST.E.64 desc[UR40][R6.64], R94 ;  /* 0x0000005e0600b985 */ /* 0x0003e2000c101b28 */
[----:B------:R-:W-:Y:S02]  /*1fa00*/  @!P0 LEA R10, P5, R230, R14, 0x2 ;  /* 0x0000000ee60a8211 */ /* 0x000fe400078a10ff */
[----:B------:R-:W-:Y:S01]  /*1fa10*/  ISETP.GE.AND P3, PT, R227, UR4, PT ;  /* 0x00000004e3007c0c */ /* 0x000fe2000bf66270 */
[----:B------:R2:W-:Y:S01]  /*1fa20*/  @!P1 ST.E.64 desc[UR40][R8.64], R98 ;  /* 0x0000006208009985 */ /* 0x0005e2000c101b28 */
[----:B------:R-:W-:-:S02]  /*1fa30*/  SHF.R.S32.HI R0, RZ, 0x1f, R229 ;  /* 0x0000001fff007819 */ /* 0x000fc400000114e5 */
[CC--:B------:R-:W-:Y:S02]  /*1fa40*/  @!P2 LEA R12, P1, R229.reuse, R14.reuse, 0x2 ;  /* 0x0000000ee50ca211 */ /* 0x0c0fe400078210ff */
[-C--:B------:R-:W-:Y:S02]  /*1fa50*/  @!P0 LEA.HI.X R11, R230, R3.reuse, R15, 0x2, P5 ;  /* 0x00000003e60b8211 */ /* 0x080fe400028f140f */
[----:B------:R-:W-:Y:S02]  /*1fa60*/  @!P2 LEA.HI.X R13, R229, R3, R0, 0x2, P1 ;  /* 0x00000003e50da211 */ /* 0x000fe400008f1400 */
[----:B------:R-:W-:Y:S01]  /*1fa70*/  ISETP.GE.AND P1, PT, R226, UR4, PT ;  /* 0x00000004e2007c0c */ /* 0x000fe2000bf26270 */
[----:B------:R3:W-:Y:S01]  /*1fa80*/  @!P0 ST.E.64 desc[UR40][R10.64], R102 ;  /* 0x000000660a008985 */ /* 0x0007e2000c101b28 */
[----:B0-----:R-:W-:Y:S02]  /*1fa90*/  @!P4 LEA R4, P0, R228, R14, 0x2 ;  /* 0x0000000ee404c211 */ /* 0x001fe400078010ff */
[----:B------:R-:W-:Y:S01]  /*1faa0*/  SHF.R.S32.HI R15, RZ, 0x1f, R228 ;  /* 0x0000001fff0f7819 */ /* 0x000fe200000114e4 */
[----:B------:R0:W-:Y:S01]  /*1fab0*/  @!P2 ST.E.64 desc[UR40][R12.64], R106 ;  /* 0x0000006a0c00a985 */ /* 0x0001e2000c101b28 */
[----:B------:R-:W-:-:S02]  /*1fac0*/  SHF.R.S32.HI R0, RZ, 0x1f, R227 ;  /* 0x0000001fff007819 */ /* 0x000fc400000114e3 */
[-C--:B-1----:R-:W-:Y:S02]  /*1fad0*/  @!P3 LEA R6, P5, R227, R14.reuse, 0x2 ;  /* 0x0000000ee306b211 */ /* 0x082fe400078a10ff */
[----:B------:R-:W-:Y:S02]  /*1fae0*/  ISETP.GE.AND P2, PT, R225, UR4, PT ;  /* 0x00000004e1007c0c */ /* 0x000fe4000bf46270 */
[-C--:B------:R-:W-:Y:S02]  /*1faf0*/  @!P4 LEA.HI.X R5, R228, R3.reuse, R15, 0x2, P0 ;  /* 0x00000003e405c211 */ /* 0x080fe400000f140f */
[----:B------:R-:W-:Y:S02]  /*1fb00*/  ISETP.GE.AND P0, PT, R224, UR4, PT ;  /* 0x00000004e0007c0c */ /* 0x000fe4000bf06270 */
[----:B------:R-:W-:Y:S01]  /*1fb10*/  @!P3 LEA.HI.X R7, R227, R3, R0, 0x2, P5 ;  /* 0x00000003e307b211 */ /* 0x000fe200028f1400 */
[----:B------:R1:W-:Y:S01]  /*1fb20*/  @!P4 ST.E.64 desc[UR40][R4.64], R110 ;  /* 0x0000006e0400c985 */ /* 0x0003e2000c101b28 */
[----:B--2---:R-:W-:-:S02]  /*1fb30*/  @!P1 LEA R8, P5, R226, R14, 0x2 ;  /* 0x0000000ee2089211 */ /* 0x004fc400078a10ff */
[----:B------:R-:W-:Y:S01]  /*1fb40*/  SHF.R.S32.HI R0, RZ, 0x1f, R226 ;  /* 0x0000001fff007819 */ /* 0x000fe200000114e2 */
[----:B------:R2:W-:Y:S01]  /*1fb50*/  @!P3 ST.E.64 desc[UR40][R6.64], R114 ;  /* 0x000000720600b985 */ /* 0x0005e2000c101b28 */
[----:B------:R-:W-:Y:S02]  /*1fb60*/  ISETP.GE.AND P3, PT, R223, UR4, PT ;  /* 0x00000004df007c0c */ /* 0x000fe4000bf66270 */
[----:B------:R-:W-:Y:S02]  /*1fb70*/  @!P1 LEA.HI.X R9, R226, R3, R0, 0x2, P5 ;  /* 0x00000003e2099211 */ /* 0x000fe400028f1400 */
[-C--:B---3--:R-:W-:Y:S02]  /*1fb80*/  @!P2 LEA R10, P4, R225, R14.reuse, 0x2 ;  /* 0x0000000ee10aa211 */ /* 0x088fe400078810ff */
[----:B------:R-:W-:Y:S01]  /*1fb90*/  SHF.R.S32.HI R15, RZ, 0x1f, R225 ;  /* 0x0000001fff0f7819 */ /* 0x000fe200000114e1 */
[----:B------:R3:W-:Y:S01]  /*1fba0*/  @!P1 ST.E.64 desc[UR40][R8.64], R118 ;  /* 0x0000007608009985 */ /* 0x0007e2000c101b28 */
[----:B0-----:R-:W-:-:S02]  /*1fbb0*/  @!P0 LEA R12, P5, R224, R14, 0x2 ;  /* 0x0000000ee00c8211 */ /* 0x001fc400078a10ff */
        /* <DEDUP_REMOVED lines=8> */
[----:B-1----:R-:W-:-:S02]  /*1fc40*/  @!P3 LEA R4, P5, R223, R14, 0x2 ;  /* 0x0000000edf04b211 */ /* 0x002fc400078a10ff */
[----:B------:R-:W-:Y:S02]  /*1fc50*/  ISETP.GE.AND P2, PT, R220, UR4, PT ;  /* 0x00000004dc007c0c */ /* 0x000fe4000bf46270 */
[----:B------:R-:W-:Y:S02]  /*1fc60*/  ISETP.GE.AND P0, PT, R219, UR4, PT ;  /* 0x00000004db007c0c */ /* 0x000fe4000bf06270 */
[----:B------:R-:W-:Y:S02]  /*1fc70*/  @!P3 LEA.HI.X R5, R223, R3, R0, 0x2, P5 ;  /* 0x00000003df05b211 */ /* 0x000fe400028f1400 */
[----:B--2---:R-:W-:Y:S02]  /*1fc80*/  @!P1 LEA R6, P5, R222, R14, 0x2 ;  /* 0x0000000ede069211 */ /* 0x004fe400078a10ff */
[----:B------:R-:W-:Y:S01]  /*1fc90*/  SHF.R.S32.HI R15, RZ, 0x1f, R222 ;  /* 0x0000001fff0f7819 */ /* 0x000fe200000114de */
[----:B------:R4:W-:Y:S01]  /*1fca0*/  @!P3 ST.E.64 desc[UR40][R4.64], R130 ;  /* 0x000000820400b985 */ /* 0x0009e2000c101b28 */
[----:B------:R-:W-:-:S02]  /*1fcb0*/  SHF.R.S32.HI R0, RZ, 0x1f, R221 ;  /* 0x0000001fff007819 */ /* 0x000fc400000114dd */
[CC--:B---3--:R-:W-:Y:S02]  /*1fcc0*/  @!P4 LEA R8, P3, R221.reuse, R14.reuse, 0x2 ;  /* 0x0000000edd08c211 */ /* 0x0c8fe400078610ff */
[-C--:B------:R-:W-:Y:S02]  /*1fcd0*/  @!P1 LEA.HI.X R7, R222, R3.reuse, R15, 0x2, P5 ;  /* 0x00000003de079211 */ /* 0x080fe400028f140f */
[CC--:B0-----:R-:W-:Y:S02]  /*1fce0*/  @!P2 LEA R10, P5, R220.reuse, R14.reuse, 0x2 ;  /* 0x0000000edc0aa211 */ /* 0x0c1fe400078a10ff */
[-C--:B------:R-:W-:Y:S01]  /*1fcf0*/  @!P4 LEA.HI.X R9, R221, R3.reuse, R0, 0x2, P3 ;  /* 0x00000003dd09c211 */ /* 0x080fe200018f1400 */
[----:B------:R4:W-:Y:S01]  /*1fd00*/  @!P1 ST.E.64 desc[UR40][R6.64], R134 ;  /* 0x0000008606009985 */ /* 0x0009e2000c101b28 */
[C---:B------:R-:W-:Y:S02]  /*1fd10*/  @!P0 LEA R20, P3, R219.reuse, R14, 0x2 ;  /* 0x0000000edb148211 */ /* 0x040fe400078610ff */
[-C--:B------:R-:W-:Y:S01]  /*1fd20*/  @!P2 LEA.HI.X R11, R220, R3.reuse, R237, 0x2, P5 ;  /* 0x00000003dc0ba211 */ /* 0x080fe200028f14ed */
[----:B------:R4:W-:Y:S01]  /*1fd30*/  @!P4 ST.E.64 desc[UR40][R8.64], R138 ;  /* 0x0000008a0800c985 */ /* 0x0009e2000c101b28 */
[----:B------:R-:W-:-:S03]  /*1fd40*/  @!P0 LEA.HI.X R21, R219, R3, R236, 0x2, P3 ;  /* 0x00000003db158211 */ /* 0x000fc600018f14ec */
[----:B------:R4:W-:Y:S04]  /*1fd50*/  @!P2 ST.E.64 desc[UR40][R10.64], R142 ;  /* 0x0000008e0a00a985 */ /* 0x0009e8000c101b28 */
[----:B------:R4:W-:Y:S01]  /*1fd60*/  @!P0 ST.E.64 desc[UR40][R20.64], R146 ;  /* 0x0000009214008985 */ /* 0x0009e2000c101b28 */
[----:B------:R-:W-:-:S13]  /*1fd70*/  ISETP.GE.AND P0, PT, R218, UR4, PT ;  /* 0x00000004da007c0c */ /* 0x000fda000bf06270 */
[----:B----4-:R-:W-:Y:S05]  /*1fd80*/  @P0 BRA `(.L_x_1743) ;  /* 0x0000000c00140947 */ /* 0x010fea0003800000 */
[----:B------:R-:W-:-:S04]  /*1fd90*/  LEA R14, P0, R218, R14, 0x2 ;  /* 0x0000000eda0e7211 */ /* 0x000fc800078010ff */
[----:B------:R-:W-:-:S05]  /*1fda0*/  LEA.HI.X R15, R218, R3, R235, 0x2, P0 ;  /* 0x00000003da0f7211 */ /* 0x000fca00000f14eb */
[----:B------:R4:W-:Y:S01]  /*1fdb0*/  ST.E.64 desc[UR40][R14.64], R150 ;  /* 0x000000960e007985 */ /* 0x0009e2000c101b28 */
[----:B------:R-:W-:Y:S05]  /*1fdc0*/  BRA `(.L_x_1743) ;  /* 0x0000000c00047947 */ /* 0x000fea0003800000 */
.L_x_1730:
[----:B------:R-:W-:Y:S01]  /*1fdd0*/  ULDC.64 UR4, c[0x0][0xc08] ;  /* 0x0003020000047ab9 */ /* 0x000fe20000000a00 */
[----:B------:R-:W2:Y:S01]  /*1fde0*/  LDC.64 R4, c[0x0][0xc00] ;  /* 0x00030000ff047b82 */ /* 0x000ea20000000a00 */
[----:B------:R-:W-:Y:S01]  /*1fdf0*/  ISETP.NE.U32.AND P0, PT, RZ, UR4, PT ;  /* 0x00000004ff007c0c */ /* 0x000fe2000bf05070 */
[----:B------:R-:W-:-:S03]  /*1fe00*/  IMAD.MOV.U32 R3, RZ, RZ, RZ ;  /* 0x000000ffff037224 */ /* 0x000fc600078e00ff */
[----:B------:R-:W-:Y:S01]  /*1fe10*/  ISETP.NE.AND.EX P1, PT, RZ, UR5, PT, P0 ;  /* 0x00000005ff007c0c */ /* 0x000fe2000bf25300 */
[----:B------:R-:W-:Y:S02]  /*1fe20*/  ULDC.64 UR4, c[0x0][0xc00] ;  /* 0x0003000000047ab9 */ /* 0x000fe40000000a00 */
[----:B------:R-:W-:-:S04]  /*1fe30*/  ISETP.NE.U32.AND P0, PT, RZ, UR4, PT ;  /* 0x00000004ff007c0c */ /* 0x000fc8000bf05070 */
[----:B------:R-:W-:-:S06]  /*1fe40*/  ISETP.NE.AND.EX P0, PT, RZ, UR5, PT, P0 ;  /* 0x00000005ff007c0c */ /* 0x000fcc000bf05300 */
[----:B------:R-:W3:Y:S01]  /*1fe50*/  @P1 LDC.64 R6, c[0x0][0xc08] ;  /* 0x00030200ff061b82 */ /* 0x000ee20000000a00 */
[----:B------:R-:W-:Y:S02]  /*1fe60*/  ULDC UR4, c[0x0][0xa88] ;  /* 0x0002a20000047ab9 */ /* 0x000fe40000000800 */
[----:B------:R-:W-:Y:S02]  /*1fe70*/  IMAD.U32 R20, RZ, RZ, UR4 ;  /* 0x00000004ff147e24 */ /* 0x000fe4000f8e00ff */
[----:B--2---:R-:W-:-:S05]  /*1fe80*/  IMAD.WIDE R4, R210, 0x4, R4 ;  /* 0x00000004d2047825 */ /* 0x004fca00078e0204 */
[----:B------:R2:W5:Y:S01]  /*1fe90*/  @P0 LDG.E R3, desc[UR40][R4.64] ;  /* 0x0000002804030981 */ /* 0x000562000c1e1900 */
[----:B------:R-:W4:Y:S01]  /*1fea0*/  S2R R0, SR_TID.X ;  /* 0x0000000000007919 */ /* 0x000f220000002100 */
[----:B---3--:R-:W-:-:S05]  /*1feb0*/  @P1 IMAD.WIDE R6, R210, 0x4, R6 ;  /* 0x00000004d2061825 */ /* 0x008fca00078e0206 */
[----:B------:R2:W5:Y:S01]  /*1fec0*/  @P1 LDG.E R20, desc[UR40][R6.64] ;  /* 0x0000002806141981 */ /* 0x000562000c1e1900 */
[----:B------:R-:W-:-:S13]  /*1fed0*/  ISETP.NE.AND P2, PT, R209, RZ, PT ;  /* 0x000000ffd100720c */ /* 0x000fda0003f45270 */
[----:B------:R-:W3:Y:S01]  /*1fee0*/  @!P2 LDC R209, c[0x0][0xad4] ;  /* 0x0002b500ffd1ab82 */ /* 0x000ee20000000800 */
[----:B----4-:R-:W-:Y:S01]  /*1fef0*/  VIADD R0, R0, 0xffffff80 ;  /* 0xffffff8000007836 */ /* 0x010fe20000000000 */
[----:B------:R-:W-:-:S04]  /*1ff00*/  SHF.R.S32.HI R30, RZ, 0x1f, R210 ;  /* 0x0000001fff1e7819 */ /* 0x000fc800000114d2 */
[----:B------:R-:W-:Y:S02]  /*1ff10*/  ISETP.GT.AND P3, PT, R0, 0x7f, PT ;  /* 0x0000007f0000780c */ /* 0x000fe40003f64270 */
[----:B---3--:R-:W-:Y:S01]  /*1ff20*/  ISETP.GT.AND P2, PT, R209, 0x1, PT ;  /* 0x00000001d100780c */ /* 0x008fe20003f44270 */
[----:B--2---:R-:W-:-:S12]  /*1ff30*/  @P1 BRA `(.L_x_1748) ;  /* 0x0000000000101947 */ /* 0x004fd80003800000 */
[----:B------:R-:W-:Y:S05]  /*1ff40*/  @!P0 BRA `(.L_x_1748) ;  /* 0x00000000000c8947 */ /* 0x000fea0003800000 */
[----:B------:R-:W2:Y:S04]  /*1ff50*/  LDG.E R7, desc[UR40][R4.64] ;  /* 0x0000002804077981 */ /* 0x000ea8000c1e1900 */
[----:B-----5:R-:W2:Y:S02]  /*1ff60*/  LDG.E R20, desc[UR40][R4.64+0x4] ;  /* 0x0000042804147981 */ /* 0x020ea4000c1e1900 */
[----:B--2---:R-:W-:-:S07]  /*1ff70*/  IMAD.IADD R20, R20, 0x1, -R7 ;  /* 0x0000000114147824 */ /* 0x004fce00078e0a07 */
.L_x_1748:
[----:B------:R-:W-:Y:S01]  /*1ff80*/  BSSY B1, `(.L_x_1749) ;  /* 0x0000036000017945 */ /* 0x000fe20003800000 */
[----:B------:R-:W-:Y:S02]  /*1ff90*/  SEL R33, R210, RZ, !P0 ;  /* 0x000000ffd2217207 */ /* 0x000fe40004000000 */
[----:B------:R-:W-:Y:S02]  /*1ffa0*/  SEL R30, R30, RZ, !P0 ;  /* 0x000000ff1e1e7207 */ /* 0x000fe40004000000 */
[----:B-----5:R-:W-:Y:S01]  /*1ffb0*/  SHF.R.S32.HI R28, RZ, 0x1f, R3 ;  /* 0x0000001fff1c7819 */ /* 0x020fe20000011403 */
[----:B------:R-:W-:Y:S06]  /*1ffc0*/  @P3 BRA `(.L_x_1750) ;  /* 0x0000000000c43947 */ /* 0x000fec0003800000 */
[----:B------:R-:W2:Y:S01]  /*1ffd0*/  S2R R4, SR_TID.X ;  /* 0x0000000000047919 */ /* 0x000ea20000002100 */
[----:B------:R-:W3:Y:S02]  /*1ffe0*/  LDC R37, c[0x0][0xbe8] ;  /* 0x0002fa00ff257b82 */ /* 0x000ee40000000800 */
[----:B---3--:R-:W-:Y:S01]  /*1fff0*/  IMAD R0, R20, R37, RZ ;  /* 0x0000002514007224 */ /* 0x008fe200078e02ff */
[----:B--2---:R-:W-:-:S04]  /*20000*/  IADD3 R35, R193, -0x80, R4 ;  /* 0xffffff80c1237810 */ /* 0x004fc80007ffe004 */
[----:B------:R-:W-:-:S13]  /*20010*/  ISETP.GE.AND P0, PT, R35, R0, PT ;  /* 0x000000002300720c */ /* 0x000fda0003f06270 */
[----:B------:R-:W-:Y:S05]  /*20020*/  @P0 BRA `(.L_x_1750) ;  /* 0x0000000000ac0947 */ /* 0x000fea0003800000 */
[----:B-1----:R-:W-:Y:S01]  /*20030*/  IMAD.MOV.U32 R24, RZ, RZ, 0x9b8 ;  /* 0x000009b8ff187424 */ /* 0x002fe200078e00ff */
[----:B------:R-:W-:Y:S01]  /*20040*/  ISETP.GT.AND P0, PT, R209, 0x1, PT ;  /* 0x00000001d100780c */ /* 0x000fe20003f04270 */
[----:B------:R-:W1:Y:S01]  /*20050*/  LDC.64 R4, c[0x0][0xba8] ;  /* 0x0002ea00ff047b82 */ /* 0x000e620000000a00 */
[----:B------:R-:W-:Y:S01]  /*20060*/  ISETP.NE.AND P1, PT, R37, 0x1, PT ;  /* 0x000000012500780c */ /* 0x000fe20003f25270 */
[----:B------:R-:W-:Y:S01]  /*20070*/  IMAD.MOV.U32 R21, RZ, RZ, R35 ;  /* 0x000000ffff157224 */ /* 0x000fe200078e0023 */
[----:B------:R-:W-:-:S05]  /*20080*/  SEL R24, R24, 0x978, P0 ;  /* 0x0000097818187807 */ /* 0x000fca0000000000 */
[----:B------:R-:W2:Y:S08]  /*20090*/  LDC.64 R8, c[0x0][R24+0x220] ;  /* 0x0000880018087b82 */ /* 0x000eb00000000a00 */
[----:B------:R-:W3:Y:S08]  /*200a0*/  LDC.64 R6, c[0x0][R24+0x218] ;  /* 0x0000860018067b82 */ /* 0x000ef00000000a00 */
[----:B------:R-:W4:Y:S08]  /*200b0*/  LDC.64 R10, c[0x0][R24+0x228] ;  /* 0x00008a00180a7b82 */ /* 0x000f300000000a00 */
[----:B------:R-:W5:Y:S08]  /*200c0*/  @P1 LDC R0, c[0x0][0xbec] ;  /* 0x0002fb00ff001b82 */ /* 0x000f700000000800 */
[----:B------:R-:W0:Y:S08]  /*200d0*/  LDC.64 R12, c[0x0][R24+0x210] ;  /* 0x00008400180c7b82 */ /* 0x000e300000000a00 */
[----:B------:R-:W4:Y:S01]  /*200e0*/  @P1 LDC R31, c[0x0][0xbf0] ;  /* 0x0002fc00ff1f1b82 */ /* 0x000f220000000800 */
[----:B-----5:R-:W-:-:S07]  /*200f0*/  @P1 IMAD.HI.U32 R0, R35, R0, RZ ;  /* 0x0000000023001227 */ /* 0x020fce00078e00ff */
[----:B-1----:R-:W1:Y:S01]  /*20100*/  @!P0 LDC R4, c[0x0][0xb50] ;  /* 0x0002d400ff048b82 */ /* 0x002e620000000800 */
[-C--:B--2---:R-:W-:Y:S02]  /*20110*/  IMAD R9, R9, R33.reuse, RZ ;  /* 0x0000002109097224 */ /* 0x084fe400078e02ff */
[----:B------:R-:W-:-:S05]  /*20120*/  IMAD.WIDE.U32 R14, R8, R33, RZ ;  /* 0x00000021080e7225 */ /* 0x000fca00078e00ff */
[----:B------:R-:W2:Y:S01]  /*20130*/  @!P0 LDC R5, c[0x0][0xb54] ;  /* 0x0002d500ff058b82 */ /* 0x000ea20000000800 */
[-C--:B---3--:R-:W-:Y:S02]  /*20140*/  IMAD R29, R7, R207.reuse, RZ ;  /* 0x000000cf071d7224 */ /* 0x088fe400078e02ff */
[----:B------:R-:W-:Y:S01]  /*20150*/  IMAD.WIDE.U32 R6, R6, R207, RZ ;  /* 0x000000cf06067225 */ /* 0x000fe200078e00ff */
[----:B----4-:R-:W-:-:S03]  /*20160*/  @P1 SHF.R.U32.HI R21, RZ, R31, R0 ;  /* 0x0000001fff151219 */ /* 0x010fc60000011600 */
[----:B------:R-:W-:Y:S01]  /*20170*/  IMAD R31, R8, R30, R9 ;  /* 0x0000001e081f7224 */ /* 0x000fe200078e0209 */
[----:B------:R-:W-:Y:S01]  /*20180*/  SEL R9, R216, RZ, P0 ;  /* 0x000000ffd8097207 */ /* 0x000fe20000000000 */
        /* <DEDUP_REMOVED lines=10> */
[----:B0-----:R-:W-:Y:S01]  /*20230*/  IMAD R0, R13, R9, RZ ;  /* 0x000000090d007224 */ /* 0x001fe200078e02ff */
[----:B------:R-:W-:-:S04]  /*20240*/  SHF.R.S32.HI R21, RZ, 0x1f, R21 ;  /* 0x0000001fff157819 */ /* 0x000fc80000011415 */
[----:B------:R-:W-:Y:S02]  /*20250*/  IADD3.X R7, R21, R8, R11, P0, P1 ;  /* 0x0000000815077210 */ /* 0x000fe400007e240b */
[----:B------:R-:W-:Y:S01]  /*20260*/  SHF.R.S32.HI R11, RZ, 0x1f, R9 ;  /* 0x0000001fff0b7819 */ /* 0x000fe20000011409 */
[----:B------:R-:W-:-:S04]  /*20270*/  IMAD.WIDE.U32 R6, R12, R9, R6 ;  /* 0x000000090c067225 */ /* 0x000fc800078e0006 */
[----:B------:R-:W-:Y:S01]  /*20280*/  IMAD R11, R12, R11, R0 ;  /* 0x0000000b0c0b7224 */ /* 0x000fe200078e0200 */
[----:B-1----:R-:W-:-:S03]  /*20290*/  LEA R4, P0, R6, R4, 0x2 ;  /* 0x0000000406047211 */ /* 0x002fc600078010ff */
[----:B------:R-:W-:Y:S02]  /*202a0*/  IMAD.IADD R0, R7, 0x1, R11 ;  /* 0x0000000107007824 */ /* 0x000fe400078e020b */
[----:B------:R-:W-:-:S03]  /*202b0*/  IMAD.MOV.U32 R7, RZ, RZ, -0x800000 ;  /* 0xff800000ff077424 */ /* 0x000fc600078e00ff */
[----:B--2---:R-:W-:-:S05]  /*202c0*/  LEA.HI.X R5, R6, R5, R0, 0x2, P0 ;  /* 0x0000000506057211 */ /* 0x004fca00000f1400 */
[----:B------:R2:W-:Y:S02]  /*202d0*/  STG.E desc[UR40][R4.64], R7 ;  /* 0x0000000704007986 */ /* 0x0005e4000c101928 */
.L_x_1750:
[----:B------:R-:W-:Y:S05]  /*202e0*/  BSYNC B1 ;  /* 0x0000000000017941 */ /* 0x000fea0003800000 */
.L_x_1749:
[----:B------:R-:W-:Y:S05]  /*202f0*/  @P2 BRA `(.L_x_1743) ;  /* 0x0000000400b82947 */ /* 0x000fea0003800000 */
[----:B------:R-:W3:Y:S01]  /*20300*/  LDC R21, c[0x0][0xbe8] ;  /* 0x0002fa00ff157b82 */ /* 0x000ee20000000800 */
[----:B------:R-:W-:Y:S01]  /*20310*/  ULDC.64 UR4, c[0x0][0xaa0] ;  /* 0x0002a80000047ab9 */ /* 0x000fe20000000a00 */
[----:B------:R-:W-:Y:S01]  /*20320*/  ULDC.64 UR6, c[0x0][0xaf0] ;  /* 0x0002bc0000067ab9 */ /* 0x000fe20000000a00 */
[----:B------:R-:W-:Y:S02]  /*20330*/  IMAD R0, R28, UR4, RZ ;  /* 0x000000041c007c24 */ /* 0x000fe4000f8e02ff */
[----:B--2---:R-:W-:-:S04]  /*20340*/  IMAD.WIDE.U32 R4, R3, UR4, RZ ;  /* 0x0000000403047c25 */ /* 0x004fc8000f8e00ff */
[----:B------:R-:W-:Y:S01]  /*20350*/  IMAD R7, R3, UR5, R0 ;  /* 0x0000000503077c24 */ /* 0x000fe2000f8e0200 */
[----:B------:R-:W-:Y:S01]  /*20360*/  ULDC.64 UR4, c[0x0][0xae8] ;  /* 0x0002ba0000047ab9 */ /* 0x000fe20000000a00 */
[----:B------:R-:W-:Y:S02]  /*20370*/  IMAD R0, R208, 0x20, R23 ;  /* 0x00000020d0007824 */ /* 0x000fe400078e0217 */
[----:B------:R-:W-:Y:S02]  /*20380*/  IMAD.IADD R5, R5, 0x1, R7 ;  /* 0x0000000105057824 */ /* 0x000fe400078e0207 */
[----:B------:R-:W-:Y:S02]  /*20390*/  IMAD.IADD R8, R193, 0x1, R0 ;  /* 0x00000001c1087824 */ /* 0x000fe400078e0200 */
[----:B------:R-:W-:-:S04]  /*203a0*/  IMAD.WIDE.U32 R4, R207, UR4, R4 ;  /* 0x00000004cf047c25 */ /* 0x000fc8000f8e0004 */
[----:B------:R-:W-:Y:S02]  /*203b0*/  IMAD.MOV.U32 R3, RZ, RZ, R8 ;  /* 0x000000ffff037224 */ /* 0x000fe400078e0008 */
[----:B------:R-:W-:Y:S01]  /*203c0*/  IMAD R6, R30, UR6, RZ ;  /* 0x000000061e067c24 */ /* 0x000fe2000f8e02ff */
[----:B---3--:R-:W-:Y:S01]  /*203d0*/  ISETP.NE.AND P0, PT, R21, 0x1, PT ;  /* 0x000000011500780c */ /* 0x008fe20003f05270 */
[----:B------:R-:W-:Y:S01]  /*203e0*/  IMAD R5, R207, UR5, R5 ;  /* 0x00000005cf057c24 */ /* 0x000fe2000f8e0205 */
[----:B------:R-:W-:Y:S01]  /*203f0*/  ULDC.64 UR4, c[0x0][0xae0] ;  /* 0x0002b80000047ab9 */ /* 0x000fe20000000a00 */
[----:B------:R-:W-:Y:S02]  /*20400*/  IMAD.IADD R193, R23, 0x1, R193 ;  /* 0x0000000117c17824 */ /* 0x000fe400078e02c1 */
[----:B------:R-:W-:-:S08]  /*20410*/  IMAD.WIDE.U32 R4, R33, UR6, R4 ;  /* 0x0000000621047c25 */ /* 0x000fd0000f8e0004 */
[----:B------:R-:W2:Y:S08]  /*20420*/  @P0 LDC R9, c[0x0][0xbec] ;  /* 0x0002fb00ff090b82 */ /* 0x000eb00000000800 */
[----:B------:R-:W3:Y:S01]  /*20430*/  @P0 LDC R11, c[0x0][0xbf0] ;  /* 0x0002fc00ff0b0b82 */ /* 0x000ee20000000800 */
[----:B--2---:R-:W-:-:S04]  /*20440*/  @P0 IMAD.HI.U32 R0, R8, R9, RZ ;  /* 0x0000000908000227 */ /* 0x004fc800078e00ff */
[----:B------:R-:W-:Y:S01]  /*20450*/  IMAD R9, R33, UR7, R6 ;  /* 0x0000000721097c24 */ /* 0x000fe2000f8e0206 */
[----:B---3--:R-:W-:-:S03]  /*20460*/  @P0 SHF.R.U32.HI R3, RZ, R11, R0 ;  /* 0x0000000bff030219 */ /* 0x008fc60000011600 */
[----:B------:R-:W-:Y:S01]  /*20470*/  IMAD.IADD R5, R5, 0x1, R9 ;  /* 0x0000000105057824 */ /* 0x000fe200078e0209 */
[--C-:B------:R-:W-:Y:S01]  /*20480*/  SHF.R.S32.HI R0, RZ, 0x1f, R3.reuse ;  /* 0x0000001fff007819 */ /* 0x100fe20000011403 */
[----:B------:R-:W-:Y:S02]  /*20490*/  IMAD.MOV R7, RZ, RZ, -R3 ;  /* 0x000000ffff077224 */ /* 0x000fe400078e0a03 */
[----:B------:R-:W-:-:S04]  /*204a0*/  IMAD.WIDE.U32 R4, R3, UR4, R4 ;  /* 0x0000000403047c25 */ /* 0x000fc8000f8e0004 */
[----:B------:R-:W-:Y:S02]  /*204b0*/  IMAD R7, R21, R7, R8 ;  /* 0x0000000715077224 */ /* 0x000fe400078e0208 */
[----:B------:R-:W-:-:S04]  /*204c0*/  IMAD R0, R0, UR4, RZ ;  /* 0x0000000400007c24 */ /* 0x000fc8000f8e02ff */
        /* <DEDUP_REMOVED lines=12> */
[----:B------:R-:W-:Y:S06]  /*20590*/  BRA.DIV UR4, `(.L_x_1751) ;  /* 0x000000ae04187947 */ /* 0x000fec000b800000 */
[----:B------:R2:W3:Y:S04]  /*205a0*/  SHFL.IDX PT, R3, R4, RZ, 0x181f ;  /* 0x00181fff04037589 */ /* 0x0004e800000e0000 */
[----:B------:R2:W4:Y:S02]  /*205b0*/  SHFL.IDX PT, R14, R0, RZ, 0x181f ;  /* 0x00181fff000e7589 */ /* 0x00052400000e0000 */
.L_x_2014:
[----:B------:R-:W-:Y:S01]  /*205c0*/  IMAD R20, R20, R21, RZ ;  /* 0x0000001514147224 */ /* 0x000fe200078e02ff */
[----:B------:R-:W-:Y:S04]  /*205d0*/  BSSY B1, `(.L_x_1752) ;  /* 0x000000c000017945 */ /* 0x000fe80003800000 */
[----:B------:R-:W-:-:S13]  /*205e0*/  ISETP.GE.AND P0, PT, R193, R20, PT ;  /* 0x00000014c100720c */ /* 0x000fda0003f06270 */
[----:B------:R-:W-:Y:S05]  /*205f0*/  @P0 BRA `(.L_x_1753) ;  /* 0x0000000000240947 */ /* 0x000fea0003800000 */
[----:B------:R-:W-:Y:S02]  /*20600*/  ULDC UR4, c[0x0][0xac8] ;  /* 0x0002b20000047ab9 */ /* 0x000fe40000000800 */
[----:B------:R-:W-:Y:S02]  /*20610*/  ISETP.GE.AND P2, PT, R16, UR4, PT ;  /* 0x0000000410007c0c */ /* 0x000fe4000bf46270 */
[----:B------:R-:W-:-:S11]  /*20620*/  ISETP.GE.AND P3, PT, R190, UR4, PT ;  /* 0x00000004be007c0c */ /* 0x000fd6000bf66270 */
[-C--:B----4-:R-:W-:Y:S02]  /*20630*/  @!P2 LEA R6, P0, R16, R14.reuse, 0x1 ;  /* 0x0000000e1006a211 */ /* 0x090fe400078008ff */
[----:B------:R-:W-:Y:S02]  /*20640*/  @!P3 LEA R14, P1, R190, R14, 0x1 ;  /* 0x0000000ebe0eb211 */ /* 0x000fe400078208ff */
[-C--:B---3--:R-:W-:Y:S02]  /*20650*/  @!P2 LEA.HI.X R7, R16, R3.reuse, R17, 0x1, P0 ;  /* 0x000000031007a211 */ /* 0x088fe400000f0c11 */
[----:B------:R-:W-:-:S03]  /*20660*/  @!P3 LEA.HI.X R15, R190, R3, R215, 0x1, P1 ;  /* 0x00000003be0fb211 */ /* 0x000fc600008f0cd7 */
[----:B------:R3:W-:Y:S04]  /*20670*/  @!P2 ST.E.128 desc[UR40][R6.64], RZ ;  /* 0x000000ff0600a985 */ /* 0x0007e8000c101d28 */
[----:B------:R3:W-:Y:S02]  /*20680*/  @!P3 ST.E.128 desc[UR40][R14.64], RZ ;  /* 0x000000ff0e00b985 */ /* 0x0007e4000c101d28 */
.L_x_1753:
[----:B------:R-:W-:Y:S05]  /*20690*/  BSYNC B1 ;  /* 0x0000000000017941 */ /* 0x000fea0003800000 */
.L_x_1752:
[----:B------:R-:W-:-:S03]  /*206a0*/  UMOV UR4, 0xffffffff ;  /* 0xffffffff00047882 */ /* 0x000fc60000000000 */
[----:B------:R-:W-:Y:S05]  /*206b0*/  BRA.DIV UR4, `(.L_x_1754) ;  /* 0x000000ae04047947 */ /* 0x000fea000b800000 */
[----:B---3--:R3:W0:Y:S04]  /*206c0*/  SHFL.IDX PT, R3, R4, 0x1, 0x181f ;  /* 0x00381f0004037f89 */ /* 0x00862800000e0000 */
[----:B----4-:R3:W4:Y:S02]  /*206d0*/  SHFL.IDX PT, R14, R0, 0x1, 0x181f ;  /* 0x00381f00000e7f89 */ /* 0x01072400000e0000 */
.L_x_2018:
[----:B------:R-:W-:Y:S01]  /*206e0*/  VIADD R5, R193, 0x20 ;  /* 0x00000020c1057836 */ /* 0x000fe20000000000 */
        /* <DEDUP_REMOVED lines=8> */
[-C--:B0-----:R-:W-:Y:S02]  /*20770*/  @!P2 LEA.HI.X R7, R16, R3.reuse, R17, 0x1, P0 ;  /* 0x000000031007a211 */ /* 0x081fe400000f0c11 */
[----:B------:R-:W-:-:S03]  /*20780*/  @!P3 LEA.HI.X R15, R190, R3, R215, 0x1, P1 ;  /* 0x00000003be0fb211 */ /* 0x000fc600008f0cd7 */
[----:B------:R0:W-:Y:S04]  /*20790*/  @!P2 ST.E.128 desc[UR40][R6.64], RZ ;  /* 0x000000ff0600a985 */ /* 0x0001e8000c101d28 */
[----:B------:R0:W-:Y:S02]  /*207a0*/  @!P3 ST.E.128 desc[UR40][R14.64], RZ ;  /* 0x000000ff0e00b985 */ /* 0x0001e4000c101d28 */
.L_x_1756:
[----:B------:R-:W-:Y:S05]  /*207b0*/  BSYNC B1 ;  /* 0x0000000000017941 */ /* 0x000fea0003800000 */
.L_x_1755:
[----:B------:R-:W-:-:S03]  /*207c0*/  UMOV UR4, 0xffffffff ;  /* 0xffffffff00047882 */ /* 0x000fc60000000000 */
[----:B------:R-:W-:Y:S05]  /*207d0*/  BRA.DIV UR4, `(.L_x_1757) ;  /* 0x000000ae04047947 */ /* 0x000fea000b800000 */
[----:B0-----:R0:W0:Y:S04]  /*207e0*/  SHFL.IDX PT, R3, R4, 0x2, 0x181f ;  /* 0x00581f0004037f89 */ /* 0x00102800000e0000 */
[----:B----4-:R4:W0:Y:S02]  /*207f0*/  SHFL.IDX PT, R14, R0, 0x2, 0x181f ;  /* 0x00581f00000e7f89 */ /* 0x01082400000e0000 */
.L_x_2022:
[----:B------:R-:W-:Y:S01]  /*20800*/  VIADD R5, R193, 0x40 ;  /* 0x00000040c1057836 */ /* 0x000fe20000000000 */
[----:B------:R-:W-:Y:S04]  /*20810*/  BSSY B1, `(.L_x_1758) ;  /* 0x000000c000017945 */ /* 0x000fe80003800000 */
[----:B------:R-:W-:-:S13]  /*20820*/  ISETP.GE.AND P0, PT, R5, R20, PT ;  /* 0x000000140500720c */ /* 0x000fda0003f06270 */
[----:B------:R-:W-:Y:S05]  /*20830*/  @P0 BRA `(.L_x_1759) ;  /* 0x0000000000240947 */ /* 0x000fea0003800000 */
[----:B------:R-:W-:Y:S02]  /*20840*/  ULDC UR4, c[0x0][0xac8] ;  /* 0x0002b20000047ab9 */ /* 0x000fe40000000800 */
[----:B------:R-:W-:Y:S02]  /*20850*/  ISETP.GE.AND P2, PT, R16, UR4, PT ;  /* 0x0000000410007c0c */ /* 0x000fe4000bf46270 */
[----:B------:R-:W-:-:S11]  /*20860*/  ISETP.GE.AND P3, PT, R190, UR4, PT ;  /* 0x00000004be007c0c */ /* 0x000fd6000bf66270 */
[-C--:B0-----:R-:W-:Y:S02]  /*20870*/  @!P2 LEA R6, P0, R16, R14.reuse, 0x1 ;  /* 0x0000000e1006a211 */ /* 0x081fe400078008ff */
[----:B------:R-:W-:Y:S02]  /*20880*/  @!P3 LEA R14, P1, R190, R14, 0x1 ;  /* 0x0000000ebe0eb211 */ /* 0x000fe400078208ff */
[-C--:B------:R-:W-:Y:S02]  /*20890*/  @!P2 LEA.HI.X R7, R16, R3.reuse, R17, 0x1, P0 ;  /* 0x000000031007a211 */ /* 0x080fe400000f0c11 */
[----:B------:R-:W-:-:S03]  /*208a0*/  @!P3 LEA.HI.X R15, R190, R3, R215, 0x1, P1 ;  /* 0x00000003be0fb211 */ /* 0x000fc600008f0cd7 */
[----:B------:R0:W-:Y:S04]  /*208b0*/  @!P2 ST.E.128 desc[UR40][R6.64], RZ ;  /* 0x000000ff0600a985 */ /* 0x0001e8000c101d28 */
[----:B------:R0:W-:Y:S02]  /*208c0*/  @!P3 ST.E.128 desc[UR40][R14.64], RZ ;  /* 0x000000ff0e00b985 */ /* 0x0001e4000c101d28 */
.L_x_1759:
[----:B------:R-:W-:Y:S05]  /*208d0*/  BSYNC B1 ;  /* 0x0000000000017941 */ /* 0x000fea0003800000 */
.L_x_1758:
[----:B------:R-:W-:-:S03]  /*208e0*/  UMOV UR4, 0xffffffff ;  /* 0xffffffff00047882 */ /* 0x000fc60000000000 */
[----:B------:R-:W-:Y:S05]  /*208f0*/  BRA.DIV UR4, `(.L_x_1760) ;  /* 0x000000ae04047947 */ /* 0x000fea000b800000 */
[----:B0-----:R0:W0:Y:S04]  /*20900*/  SHFL.IDX PT, R3, R4, 0x3, 0x181f ;  /* 0x00781f0004037f89 */ /* 0x00102800000e0000 */
[----:B------:R0:W0:Y:S02]  /*20910*/  SHFL.IDX PT, R14, R0, 0x3, 0x181f ;  /* 0x00781f00000e7f89 */ /* 0x00002400000e0000 */
.L_x_2026:
[----:B0-234-:R-:W-:-:S05]  /*20920*/  VIADD R0, R193, 0x60 ;  /* 0x00000060c1007836 */ /* 0x01dfca0000000000 */
[----:B------:R-:W-:-:S13]  /*20930*/  ISETP.GE.AND P0, PT, R0, R20, PT ;  /* 0x000000140000720c */ /* 0x000fda0003f06270 */
[----:B------:R-:W-:Y:S05]  /*20940*/  @P0 BRA `(.L_x_1743) ;  /* 0x0000000000240947 */ /* 0x000fea0003800000 */
[----:B------:R-:W-:Y:S02]  /*20950*/  ULDC UR4, c[0x0][0xac8] ;  /* 0x0002b20000047ab9 */ /* 0x000fe40000000800 */
[----:B------:R-:W-:Y:S02]  /*20960*/  ISETP.GE.AND P2, PT, R16, UR4, PT ;  /* 0x0000000410007c0c */ /* 0x000fe4000bf46270 */
[----:B------:R-:W-:-:S11]  /*20970*/  ISETP.GE.AND P3, PT, R190, UR4, PT ;  /* 0x00000004be007c0c */ /* 0x000fd6000bf66270 */
[-C--:B------:R-:W-:Y:S02]  /*20980*/  @!P2 LEA R4, P0, R16, R14.reuse, 0x1 ;  /* 0x0000000e1004a211 */ /* 0x080fe400078008ff */
[----:B------:R-:W-:Y:S02]  /*20990*/  @!P3 LEA R14, P1, R190, R14, 0x1 ;  /* 0x0000000ebe0eb211 */ /* 0x000fe400078208ff */
[-C--:B------:R-:W-:Y:S02]  /*209a0*/  @!P2 LEA.HI.X R5, R16, R3.reuse, R17, 0x1, P0 ;  /* 0x000000031005a211 */ /* 0x080fe400000f0c11 */
[----:B------:R-:W-:-:S03]  /*209b0*/  @!P3 LEA.HI.X R15, R190, R3, R215, 0x1, P1 ;  /* 0x00000003be0fb211 */ /* 0x000fc600008f0cd7 */
[----:B------:R3:W-:Y:S04]  /*209c0*/  @!P2 ST.E.128 desc[UR40][R4.64], RZ ;  /* 0x000000ff0400a985 */ /* 0x0007e8000c101d28 */
[----:B------:R3:W-:Y:S02]  /*209d0*/  @!P3 ST.E.128 desc[UR40][R14.64], RZ ;  /* 0x000000ff0e00b985 */ /* 0x0007e4000c101d28 */
.L_x_1743:
[----:B------:R-:W-:Y:S05]  /*209e0*/  BSYNC B0 ;  /* 0x0000000000007941 */ /* 0x000fea0003800000 */
.L_x_1729:
[----:B------:R-:W-:Y:S02]  /*209f0*/  ULDC UR4, c[0x0][0xc3c] ;  /* 0x00030f0000047ab9 */ /* 0x000fe40000000800 */
[----:B-1----:R-:W-:-:S13]  /*20a00*/  ISETP.GE.AND P0, PT, R27, UR4, PT ;  /* 0x000000041b007c0c */ /* 0x002fda000bf06270 */
[----:B------:R-:W-:Y:S05]  /*20a10*/  @!P0 BRA `(.L_x_1761) ;  /* 0xfffffe0800748947 */ /* 0x000fea000383ffff */
[----:B------:R-:W-:Y:S05]  /*20a20*/  BRA `(.L_x_1486) ;  /* 0x0000008800707947 */ /* 0x000fea0003800000 */
.L_x_1484:
[----:B------:R-:W-:-:S08]  /*20a30*/  NOP ;  /* 0x0000000000007918 */ /* 0x000fd00000000000 */
[----:B--2---:R-:W0:-:S00]  /*20a40*/  USETMAXREG.DEALLOC.CTAPOOL 0x18 ;  /* 0x00000018000079c8 */ /* 0x004e0000080e0500 */
        /* <DEDUP_REMOVED lines=18> */
.L_x_1762:
        /* <DEDUP_REMOVED lines=43> */
.L_x_1766:
        /* <DEDUP_REMOVED lines=39> */
.L_x_1764:
        /* <DEDUP_REMOVED lines=12> */
.L_x_1767:
[----:B----4-:R-:W-:Y:S01]  /*21150*/  IMAD R3, R3, UR5, R10 ;  /* 0x0000000503037c24 */ /* 0x010fe2000f8e020a */
[----:B-1----:R-:W-:Y:S01]  /*21160*/  ISETP.NE.AND P0, PT, R8, 0x1, PT ;  /* 0x000000010800780c */ /* 0x002fe20003f05270 */
[----:B------:R-:W-:-:S03]  /*21170*/  VIADD R14, R9, UR4 ;  /* 0x00000004090e7c36 */ /* 0x000fc60008000000 */
[----:B------:R1:W-:Y:S01]  /*21180*/  STL [R1], R3 ;  /* 0x0000000301007387 */ /* 0x0003e20000100800 */
[----:B---3--:R-:W-:-:S03]  /*21190*/  IADD3 R5, -R3, UR6, RZ ;  /* 0x0000000603057c10 */ /* 0x008fc6000fffe1ff */
[----:B------:R1:W-:Y:S05]  /*211a0*/  STL [R1+0xc], R14 ;  /* 0x00000c0e01007387 */ /* 0x0003ea0000100800 */
[----:B------:R-:W-:Y:S05]  /*211b0*/  @!P0 BRA `(.L_x_1768) ;  /* 0x0000000000e08947 */ /* 0x000fea0003800000 */
[----:B0-2---:R-:W-:Y:S02]  /*211c0*/  IABS R7, R4 ;  /* 0x0000000400077213 */ /* 0x005fe40000000000 */
[----:B------:R-:W-:Y:S02]  /*211d0*/  IABS R9, R8 ;  /* 0x0000000800097213 */ /* 0x000fe40000000000 */
[----:B------:R-:W0:Y:S01]  /*211e0*/  I2F.RP R10, R7 ;  /* 0x00000007000a7306 */ /* 0x000e220000209400 */
[----:B------:R-:W-:-:S07]  /*211f0*/  IABS R12, R5 ;  /* 0x00000005000c7213 */ /* 0x000fce0000000000 */
[----:B------:R-:W-:Y:S08]  /*21200*/  I2F.RP R13, R9 ;  /* 0x00000009000d7306 */ /* 0x000ff00000209400 */
[----:B0-----:R-:W1:Y:S02]  /*21210*/  MUFU.RCP R10, R10 ;  /* 0x0000000a000a7308 */ /* 0x001e640000001000 */
[----:B-1----:R-:W-:-:S06]  /*21220*/  VIADD R3, R10, 0xffffffe ;  /* 0x0ffffffe0a037836 */ /* 0x002fcc0000000000 */
[----:B------:R-:W0:Y:S02]  /*21230*/  F2I.FTZ.U32.TRUNC.NTZ R3, R3 ;  /* 0x0000000300037305 */ /* 0x000e24000021f000 */
[----:B0-----:R-:W-:-:S04]  /*21240*/  IMAD.MOV R2, RZ, RZ, -R3 ;  /* 0x000000ffff027224 */ /* 0x001fc800078e0a03 */
[----:B------:R-:W-:Y:S02]  /*21250*/  IMAD R11, R2, R7, RZ ;  /* 0x00000007020b7224 */ /* 0x000fe400078e02ff */
[----:B------:R-:W-:-:S04]  /*21260*/  IMAD.MOV.U32 R2, RZ, RZ, RZ ;  /* 0x000000ffff027224 */ /* 0x000fc800078e00ff */
[----:B------:R-:W-:Y:S01]  /*21270*/  IMAD.HI.U32 R11, R3, R11, R2 ;  /* 0x0000000b030b7227 */ /* 0x000fe200078e0002 */
[----:B------:R-:W-:Y:S01]  /*21280*/  IABS R3, R4 ;  /* 0x0000000400037213 */ /* 0x000fe20000000000 */
[----:B------:R-:W0:Y:S04]  /*21290*/  MUFU.RCP R2, R13 ;  /* 0x0000000d00027308 */ /* 0x000e280000001000 */
[----:B------:R-:W-:Y:S02]  /*212a0*/  IMAD.MOV R3, RZ, RZ, -R3 ;  /* 0x000000ffff037224 */ /* 0x000fe400078e0a03 */
[----:B------:R-:W-:-:S04]  /*212b0*/  IMAD.HI.U32 R10, R11, R12, RZ ;  /* 0x0000000c0b0a7227 */ /* 0x000fc800078e00ff */
[----:B------:R-:W-:-:S05]  /*212c0*/  IMAD R12, R10, R3, R12 ;  /* 0x000000030a0c7224 */ /* 0x000fca00078e020c */
[----:B------:R-:W-:Y:S01]  /*212d0*/  ISETP.GT.U32.AND P1, PT, R7, R12, PT ;  /* 0x0000000c0700720c */ /* 0x000fe20003f24070 */
[----:B0-----:R-:W-:-:S06]  /*212e0*/  VIADD R3, R2, 0xffffffe ;  /* 0x0ffffffe02037836 */ /* 0x001fcc0000000000 */
[----:B------:R-:W0:Y:S06]  /*212f0*/  F2I.FTZ.U32.TRUNC.NTZ R3, R3 ;  /* 0x0000000300037305 */ /* 0x000e2c000021f000 */
[----:B------:R-:W-:Y:S02]  /*21300*/  @!P1 IMAD.IADD R12, R12, 0x1, -R7 ;  /* 0x000000010c0c9824 */ /* 0x000fe400078e0a07 */
[----:B------:R-:W-:Y:S01]  /*21310*/  @!P1 VIADD R10, R10, 0x1 ;  /* 0x000000010a0a9836 */ /* 0x000fe20000000000 */
[----:B------:R-:W-:Y:S02]  /*21320*/  ISETP.NE.AND P1, PT, R4, RZ, PT ;  /* 0x000000ff0400720c */ /* 0x000fe40003f25270 */
[----:B------:R-:W-:Y:S01]  /*21330*/  ISETP.GE.U32.AND P0, PT, R12, R7, PT ;  /* 0x000000070c00720c */ /* 0x000fe20003f06070 */
[----:B0-----:R-:W-:-:S04]  /*21340*/  IMAD.MOV R2, RZ, RZ, -R3 ;  /* 0x000000ffff027224 */ /* 0x001fc800078e0a03 */
[----:B------:R-:W-:Y:S02]  /*21350*/  IMAD R7, R2, R9, RZ ;  /* 0x0000000902077224 */ /* 0x000fe400078e02ff */
[----:B------:R-:W-:-:S06]  /*21360*/  IMAD.MOV.U32 R2, RZ, RZ, RZ ;  /* 0x000000ffff027224 */ /* 0x000fcc00078e00ff */
[----:B------:R-:W-:Y:S02]  /*21370*/  @P0 VIADD R10, R10, 0x1 ;  /* 0x000000010a0a0836 */ /* 0x000fe40000000000 */
[----:B------:R-:W-:Y:S01]  /*21380*/  IMAD.HI.U32 R7, R3, R7, R2 ;  /* 0x0000000703077227 */ /* 0x000fe200078e0002 */
[----:B------:R-:W-:Y:S02]  /*21390*/  LOP3.LUT R2, R5, R4, RZ, 0x3c, !PT ;  /* 0x0000000405027212 */ /* 0x000fe400078e3cff */
[----:B------:R-:W-:Y:S02]  /*213a0*/  IABS R3, R8 ;  /* 0x0000000800037213 */ /* 0x000fe40000000000 */
        /* <DEDUP_REMOVED lines=25> */
.L_x_1768:
        /* <DEDUP_REMOVED lines=61> */
.L_x_1769:
[----:B01----:R-:W-:-:S05]  /*21910*/  LOP3.LUT R3, RZ, R2, RZ, 0x33, !PT ;  /* 0x00000002ff037212 */ /* 0x003fca00078e33ff */
[----:B------:R-:W-:-:S05]  /*21920*/  IMAD.IADD R2, R4, 0x1, R3 ;  /* 0x0000000104027824 */ /* 0x000fca00078e0203 */
[----:B------:R1:W-:Y:S01]  /*21930*/  STL [R1+0x4], R2 ;  /* 0x0000040201007387 */ /* 0x0003e20000100800 */
[----:B------:R-:W-:Y:S05]  /*21940*/  BRA `(.L_x_1770) ;  /* 0x0000000000107947 */ /* 0x000fea0003800000 */
.L_x_1765:
[----:B------:R-:W-:Y:S01]  /*21950*/  IMAD.U32 R2, RZ, RZ, UR6 ;  /* 0x00000006ff027e24 */ /* 0x000fe2000f8e00ff */
[----:B------:R0:W-:Y:S04]  /*21960*/  STL [R1+0x4], RZ ;  /* 0x000004ff01007387 */ /* 0x0001e80000100800 */
[----:B------:R0:W-:Y:S04]  /*21970*/  STL [R1+0x8], RZ ;  /* 0x000008ff01007387 */ /* 0x0001e80000100800 */
[----:B------:R0:W-:Y:S02]  /*21980*/  STL [R1], R2 ;  /* 0x0000000201007387 */ /* 0x0001e40000100800 */
.L_x_1770:
        /* <DEDUP_REMOVED lines=10> */
.L_x_1763:
        /* <DEDUP_REMOVED lines=31> */
[----:B------:R0:W-:Y:S04]  /*21c20*/  STL [R1+0x20], R2 ;  /* 0x0000200201007387 */ /* 0x0001e80000100800 */
[----:B------:R0:W-:Y:S04]  /*21c30*/  STL [R1+0x1c], RZ ;  /* 0x00001cff01007387 */ /* 0x0001e80000100800 */
[----:B------:R0:W-:Y:S02]  /*21c40*/  STL [R1+0x14], R2 ;  /* 0x0000140201007387 */ /* 0x0001e40000100800 */
.L_x_1926:
[----:B------:R-:W2:Y:S01]  /*21c50*/  LDL R14, [R1+0xc] ;  /* 0x00000c00010e7983 */ /* 0x000ea20000100800 */
[----:B------:R-:W-:Y:S05]  /*21c60*/  YIELD ;  /* 0x0000000000007946 */ /* 0x000fea0003800000 */
[----:B------:R-:W-:Y:S01]  /*21c70*/  ULDC.64 UR4, c[0x0][0xa28] ;  /* 0x00028a0000047ab9 */ /* 0x000fe20000000a00 */
[----:B01----:R-:W-:Y:S02]  /*21c80*/  CS2R R6, SRZ ;  /* 0x0000000000067805 */ /* 0x003fe4000001ff00 */
[----:B------:R-:W-:Y:S01]  /*21c90*/  ISETP.NE.U32.AND P0, PT, RZ, UR4, PT ;  /* 0x00000004ff007c0c */ /* 0x000fe2000bf05070 */
[----:B------:R-:W1:Y:S01]  /*21ca0*/  LDC.64 R12, c[0x0][0xa00] ;  /* 0x00028000ff0c7b82 */ /* 0x000e620000000a00 */
[----:B------:R-:W-:Y:S01]  /*21cb0*/  ULDC.64 UR6, c[0x0][0xa08] ;  /* 0x0002820000067ab9 */ /* 0x000fe20000000a00 */
[----:B------:R-:W-:Y:S01]  /*21cc0*/  ULDC.64 UR8, c[0x0][0xa10] ;  /* 0x0002840000087ab9 */ /* 0x000fe20000000a00 */
[----:B------:R-:W-:Y:S01]  /*21cd0*/  ISETP.NE.AND.EX P0, PT, RZ, UR5, PT, P0 ;  /* 0x00000005ff007c0c */ /* 0x000fe2000bf05300 */
[----:B------:R-:W-:-:S04]  /*21ce0*/  ULDC.64 UR4, c[0x0][0xa18] ;  /* 0x0002860000047ab9 */ /* 0x000fc80000000a00 */
[----:B------:R-:W4:Y:S08]  /*21cf0*/  LDC.64 R4, c[0x0][0xa08] ;  /* 0x00028200ff047b82 */ /* 0x000f300000000a00 */
        /* <DEDUP_REMOVED lines=8> */
[----:B------:R-:W-:Y:S01]  /*21d80*/  ISETP.NE.U32.AND P4, PT, RZ, UR8, PT ;  /* 0x00000008ff007c0c */ /* 0x000fe2000bf85070 */
[----:B---3--:R-:W-:Y:S01]  /*21d90*/  IMAD.MOV.U32 R8, RZ, RZ, RZ ;  /* 0x000000ffff087224 */ /* 0x008fe200078e00ff */
[----:B------:R-:W-:Y:S01]  /*21da0*/  ISETP.NE.U32.AND P1, PT, RZ, UR4, PT ;  /* 0x00000004ff007c0c */ /* 0x000fe2000bf25070 */
[----:B0-----:R-:W0:Y:S01]  /*21db0*/  LDC.64 R2, c[0x0][0xa10] ;  /* 0x00028400ff027b82 */ /* 0x001e220000000a00 */
[----:B------:R-:W-:-:S02]  /*21dc0*/  IMAD.MOV.U32 R0, RZ, RZ, RZ ;  /* 0x000000ffff007224 */ /* 0x000fc400078e00ff */
[----:B------:R-:W-:Y:S01]  /*21dd0*/  ISETP.NE.AND.EX P3, PT, RZ, UR5, PT, P1 ;  /* 0x00000005ff007c0c */ /* 0x000fe2000bf65310 */
[----:B----4-:R-:W-:-:S04]  /*21de0*/  IMAD.WIDE R4, R14, 0x4, R4 ;  /* 0x000000040e047825 */ /* 0x010fc800078e0204 */
[----:B------:R-:W1:Y:S01]  /*21df0*/  @P0 LDC.64 R10, c[0x0][0xa18] ;  /* 0x00028600ff0a0b82 */ /* 0x000e620000000a00 */
[----:B------:R-:W-:Y:S01]  /*21e00*/  ULDC UR4, c[0x0][0x288] ;  /* 0x0000a20000047ab9 */ /* 0x000fe20000000800 */
[----:B------:R-:W-:Y:S02]  /*21e10*/  ISETP.NE.AND.EX P1, PT, RZ, UR7, PT, P2 ;  /* 0x00000007ff007c0c */ /* 0x000fe4000bf25320 */
[----:B------:R-:W-:-:S04]  /*21e20*/  ISETP.NE.AND.EX P2, PT, RZ, UR9, PT, P4 ;  /* 0x00000009ff007c0c */ /* 0x000fc8000bf45340 */
[----:B------:R-:W2:Y:S07]  /*21e30*/  @P3 LDG.E R7, desc[UR40][R12.64] ;  /* 0x000000280c073981 */ /* 0x000eae000c1e1900 */
[----:B------:R3:W5:Y:S01]  /*21e40*/  @P1 LDG.E R8, desc[UR40][R4.64] ;  /* 0x0000002804081981 */ /* 0x000762000c1e1900 */
[----:B0-----:R-:W-:-:S05]  /*21e50*/  IMAD.WIDE R2, R14, 0x4, R2 ;  /* 0x000000040e027825 */ /* 0x001fca00078e0202 */
[----:B------:R3:W5:Y:S01]  /*21e60*/  @P2 LDG.E R0, desc[UR40][R2.64] ;  /* 0x0000002802002981 */ /* 0x000762000c1e1900 */
[----:B-1----:R-:W-:-:S03]  /*21e70*/  @P0 IMAD.WIDE R10, R14, 0x4, R10 ;  /* 0x000000040e0a0825 */ /* 0x002fc600078e020a */
[----:B--2---:R0:W-:Y:S02]  /*21e80*/  STL [R1+0x48], R7 ;  /* 0x0000480701007387 */ /* 0x0041e40000100800 */
[----:B0-----:R-:W-:Y:S01]  /*21e90*/  IMAD.U32 R7, RZ, RZ, UR4 ;  /* 0x00000004ff077e24 */ /* 0x001fe2000f8e00ff */
[----:B------:R-:W-:-:S05]  /*21ea0*/  ULDC.64 UR4, c[0x0][0x418] ;  /* 0x0001060000047ab9 */ /* 0x000fca0000000a00 */
[----:B------:R-:W2:Y:S01]  /*21eb0*/  @P0 LDG.E R7, desc[UR40][R10.64] ;  /* 0x000000280a070981 */ /* 0x000ea2000c1e1900 */
[----:B------:R-:W-:-:S03]  /*21ec0*/  UISETP.NE.U32.AND UP0, UPT, UR4, URZ, UPT ;  /* 0x0000003f0400728c */ /* 0x000fc6000bf05070 */
[----:B------:R-:W-:Y:S01]  /*21ed0*/  ULDC UR4, c[0x0][0x424] ;  /* 0x0001090000047ab9 */ /* 0x000fe20000000800 */
[----:B------:R-:W-:-:S03]  /*21ee0*/  UISETP.NE.AND.EX UP0, UPT, UR5, URZ, UPT, UP0 ;  /* 0x0000003f0500728c */ /* 0x000fc6000bf05300 */
[----:B------:R-:W-:Y:S01]  /*21ef0*/  ULDC UR5, c[0x0][0x2f0] ;  /* 0x0000bc0000057ab9 */ /* 0x000fe20000000800 */
[----:B------:R-:W-:Y:S01]  /*21f00*/  USEL UR4, UR4, 0x1, UP0 ;  /* 0x0000000104047887 */ /* 0x000fe20008000000 */
[----:B--2---:R0:W-:Y:S04]  /*21f10*/  STL [R1+0x34], R7 ;  /* 0x0000340701007387 */ /* 0x0041e80000100800 */
[----:B------:R3:W5:Y:S01]  /*21f20*/  LDL R15, [R1+0x34] ;  /* 0x00003400010f7983 */ /* 0x0007620000100800 */
[----:B------:R-:W-:-:S03]  /*21f30*/  UIMAD UR4, UR4, UR5, URZ ;  /* 0x00000005040472a4 */ /* 0x000fc6000f8e023f */
[----:B------:R-:W-:Y:S02]  /*21f40*/  ULDC UR5, c[0x0][0x348] ;  /* 0x0000d20000057ab9 */ /* 0x000fe40000000800 */
[----:B------:R-:W-:Y:S02]  /*21f50*/  IMAD.U32 R10, RZ, RZ, UR5 ;  /* 0x00000005ff0a7e24 */ /* 0x000fe4000f8e00ff */
[----:B0-----:R-:W-:Y:S01]  /*21f60*/  IMAD.U32 R7, RZ, RZ, UR4 ;  /* 0x00000004ff077e24 */ /* 0x001fe2000f8e00ff */
[----:B---3--:R-:W-:Y:S06]  /*21f70*/  @P0 BRA `(.L_x_1772) ;  /* 0x0000000000140947 */ /* 0x008fec0003800000 */
[----:B------:R-:W-:Y:S05]  /*21f80*/  @!P3 BRA `(.L_x_1772) ;  /* 0x000000000010b947 */ /* 0x000fea0003800000 */
[----:B------:R-:W2:Y:S04]  /*21f90*/  LDG.E R9, desc[UR40][R12.64] ;  /* 0x000000280c097981 */ /* 0x000ea8000c1e1900 */
[----:B------:R-:W2:Y:S02]  /*21fa0*/  LDG.E R12, desc[UR40][R12.64+0x4] ;  /* 0x000004280c0c7981 */ /* 0x000ea4000c1e1900 */
[----:B--2--5:R-:W-:-:S05]  /*21fb0*/  IMAD.IADD R15, R12, 0x1, -R9 ;  /* 0x000000010c0f7824 */ /* 0x024fca00078e0a09 */
[----:B------:R0:W-:Y:S02]  /*21fc0*/  STL [R1+0x34], R15 ;  /* 0x0000340f01007387 */ /* 0x0001e40000100800 */
.L_x_1772:
[----:B------:R-:W2:Y:S01]  /*21fd0*/  LDL.LU R12, [R1+0x8] ;  /* 0x00000800010c7983 */ /* 0x000ea20000300800 */
[----:B-----5:R-:W-:Y:S01]  /*21fe0*/  IMAD.IADD R8, R8, 0x1, R6 ;  /* 0x0000000108087824 */ /* 0x020fe200078e0206 */
[----:B------:R-:W-:Y:S02]  /*21ff0*/  ULDC.64 UR4, c[0x0][0xa20] ;  /* 0x0002880000047ab9 */ /* 0x000fe40000000a00 */
[----:B------:R-:W-:Y:S02]  /*22000*/  ISETP.NE.U32.AND P0, PT, RZ, UR4, PT ;  /* 0x00000004ff007c0c */ /* 0x000fe4000bf05070 */
[----:B------:R1:W-:Y:S02]  /*22010*/  STL [R1+0x18], R8 ;  /* 0x0000180801007387 */ /* 0x0003e40000100800 */
[----:B------:R-:W-:Y:S02]  /*22020*/  ISETP.NE.AND.EX P0, PT, RZ, UR5, PT, P0 ;  /* 0x00000005ff007c0c */ /* 0x000fe4000bf05300 */
[----:B--2---:R-:W-:-:S02]  /*22030*/  LOP3.LUT R11, R12, 0xff000000, RZ, 0xc0, !PT ;  /* 0xff0000000c0b7812 */ /* 0x004fc400078ec0ff */
[C---:B------:R-:W-:Y:S02]  /*22040*/  LOP3.LUT R9, R12.reuse, 0xff0000, RZ, 0xc0, !PT ;  /* 0x00ff00000c097812 */ /* 0x040fe400078ec0ff */
[----:B------:R-:W-:Y:S02]  /*22050*/  SHF.R.U32.HI R11, RZ, 0x8, R11 ;  /* 0x00000008ff0b7819 */ /* 0x000fe4000001160b */
[----:B------:R-:W-:Y:S02]  /*22060*/  LOP3.LUT R16, R12, 0xffff, RZ, 0xc0, !PT ;  /* 0x0000ffff0c107812 */ /* 0x000fe400078ec0ff */
[----:B------:R-:W-:-:S03]  /*22070*/  LEA.HI R11, R9, R11, RZ, 0x10 ;  /* 0x0000000b090b7211 */ /* 0x000fc600078f80ff */
[----:B-1----:R-:W-:Y:S05]  /*22080*/  @!P0 BRA `(.L_x_1773) ;  /* 0x0000000000108947 */ /* 0x002fea0003800000 */
[----:B------:R-:W1:Y:S02]  /*22090*/  LDC.64 R4, c[0x0][0xa20] ;  /* 0x00028800ff047b82 */ /* 0x000e640000000a00 */
[----:B-1----:R-:W-:-:S05]  /*220a0*/  IMAD.WIDE R4, R14, 0x4, R4 ;  /* 0x000000040e047825 */ /* 0x002fca00078e0204 */
[----:B------:R1:W5:Y:S01]  /*220b0*/  LDG.E R7, desc[UR40][R4.64] ;  /* 0x0000002804077981 */ /* 0x000362000c1e1900 */
[----:B------:R-:W-:Y:S05]  /*220c0*/  BRA `(.L_x_1774) ;  /* 0x0000000000107947 */ /* 0x000fea0003800000 */
.L_x_1773:
[----:B------:R-:W-:Y:S05]  /*220d0*/  @!P1 BRA `(.L_x_1774) ;  /* 0x00000000000c9947 */ /* 0x000fea0003800000 */
[----:B------:R-:W2:Y:S04]  /*220e0*/  LDG.E R7, desc[UR40][R4.64] ;  /* 0x0000002804077981 */ /* 0x000ea8000c1e1900 */
[----:B------:R-:W2:Y:S02]  /*220f0*/  LDG.E R4, desc[UR40][R4.64+0x4] ;  /* 0x0000042804047981 */ /* 0x000ea4000c1e1900 */
[----:B--2---:R-:W-:-:S07]  /*22100*/  IMAD.IADD R7, R4, 0x1, -R7 ;  /* 0x0000000104077824 */ /* 0x004fce00078e0a07 */
.L_x_1774:
[----:B------:R-:W2:Y:S04]  /*22110*/  LDL.LU R8, [R1+0x4] ;  /* 0x0000040001087983 */ /* 0x000ea80000300800 */
[----:B-1----:R-:W3:Y:S04]  /*22120*/  @P2 LDG.E R4, desc[UR40][R2.64] ;  /* 0x0000002802042981 */ /* 0x002ee8000c1e1900 */
[----:B------:R1:W3:Y:S01]  /*22130*/  @P2 LDG.E R2, desc[UR40][R2.64+0x4] ;  /* 0x0000042802022981 */ /* 0x0002e2000c1e1900 */
[----:B-----5:R-:W-:Y:S01]  /*22140*/  IMAD.IADD R9, R7, 0x1, -R6 ;  /* 0x0000000107097824 */ /* 0x020fe200078e0a06 */
[----:B-1----:R-:W1:Y:S02]  /*22150*/  LDC R3, c[0x0][0x448] ;  /* 0x00011200ff037b82 */ /* 0x002e640000000800 */
[----:B-1----:R-:W-:-:S13]  /*22160*/  ISETP.NE.AND P1, PT, R3, 0x1, PT ;  /* 0x000000010300780c */ /* 0x002fda0003f25270 */
[----:B------:R-:W1:Y:S08]  /*22170*/  @P1 LDC R3, c[0x0][0x44c] ;  /* 0x00011300ff031b82 */ /* 0x000e700000000800 */
[----:B------:R-:W4:Y:S01]  /*22180*/  @P1 LDC R5, c[0x0][0x450] ;  /* 0x00011400ff051b82 */ /* 0x000f220000000800 */
[----:B--2---:R-:W-:-:S04]  /*22190*/  IMAD.SHL.U32 R13, R8, 0x80, RZ ;  /* 0x00000080080d7824 */ /* 0x004fc800078e00ff */
[----:B------:R-:W-:Y:S01]  /*221a0*/  VIADD R7, R13, 0x7f ;  /* 0x0000007f0d077836 */ /* 0x000fe20000000000 */
[----:B------:R2:W-:Y:S01]  /*221b0*/  STL [R1+0x30], R13 ;  /* 0x0000300d01007387 */ /* 0x0005e20000100800 */
[----:B---3--:R-:W-:Y:S02]  /*221c0*/  @P2 IMAD.IADD R10, R2, 0x1, -R4 ;  /* 0x00000001020a2824 */ /* 0x008fe400078e0a04 */
[----:B-1----:R-:W-:-:S04]  /*221d0*/  @P1 IMAD.HI.U32 R2, R7, R3, RZ ;  /* 0x0000000307021227 */ /* 0x002fc800078e00ff */
[----:B------:R-:W-:Y:S01]  /*221e0*/  IMAD.IADD R6, R9, 0x1, R10 ;  /* 0x0000000109067824 */ /* 0x000fe200078e020a */
[----:B----4-:R-:W-:-:S03]  /*221f0*/  @P1 SHF.R.U32.HI R7, RZ, R5, R2 ;  /* 0x00000005ff071219 */ /* 0x010fc60000011602 */
[C---:B------:R-:W-:Y:S01]  /*22200*/  VIADD R2, R6.reuse, 0x7f ;  /* 0x0000007f06027836 */ /* 0x040fe20000000000 */
[----:B------:R-:W-:-:S04]  /*22210*/  IADD3 R20, R6, 0x1, -R15 ;  /* 0x0000000106147810 */ /* 0x000fc80007ffe80f */
[----:B------:R-:W-:Y:S01]  /*22220*/  SHF.R.S32.HI R3, RZ, 0x1f, R2 ;  /* 0x0000001fff037819 */ /* 0x000fe20000011402 */
[----:B------:R-:W-:-:S03]  /*22230*/  IMAD.IADD R7, R20, 0x1, R7 ;  /* 0x0000000114077824 */ /* 0x000fc600078e0207 */
[----:B------:R-:W-:Y:S02]  /*22240*/  LEA.HI R4, R3, R2, RZ, 0x7 ;  /* 0x0000000203047211 */ /* 0x000fe400078f38ff */
[----:B------:R-:W1:Y:S02]  /*22250*/  LDC.64 R2, c[0x0][0x9e0] ;  /* 0x00027800ff027b82 */ /* 0x000e640000000a00 */
[----:B------:R-:W-:-:S05]  /*22260*/  SHF.R.S32.HI R12, RZ, 0x7, R4 ;  /* 0x00000007ff0c7819 */ /* 0x000fca0000011404 */
[----:B------:R2:W-:Y:S01]  /*22270*/  STL [R1+0x5c], R12 ;  /* 0x00005c0c01007387 */ /* 0x0005e20000100800 */
[----:B-1----:R-:W-:Y:S01]  /*22280*/  ISETP.GE.AND P3, PT, R3, 0x1, PT ;  /* 0x000000010300780c */ /* 0x002fe20003f66270 */
        /* <DEDUP_REMOVED lines=8> */
[----:B------:R-:W1:Y:S02]  /*22310*/  @P0 LDC.64 R4, c[0x0][0x9e8] ;  /* 0x00027a00ff040b82 */ /* 0x000e640000000a00 */
[----:B-1----:R-:W-:-:S05]  /*22320*/  @P0 IMAD.HI.U32 R4, R2, R4, RZ ;  /* 0x0000000402040227 */ /* 0x002fca00078e00ff */
[----:B------:R-:W-:-:S04]  /*22330*/  @P0 SHF.R.U32.HI R2, RZ, R5, R4 ;  /* 0x00000005ff020219 */ /* 0x000fc80000011604 */
[----:B------:R-:W-:Y:S01]  /*22340*/  LOP3.LUT R2, RZ, R2, RZ, 0x33, !PT ;  /* 0x00000002ff027212 */ /* 0x000fe200078e33ff */
[----:B------:R-:W-:Y:S06]  /*22350*/  BRA `(.L_x_1778) ;  /* 0x0000000000107947 */ /* 0x000fec0003800000 */
.L_x_1777:
[----:B------:R-:W-:-:S13]  /*22360*/  ISETP.NE.AND P0, PT, R3, 0x1, PT ;  /* 0x000000010300780c */ /* 0x000fda0003f05270 */
[----:B------:R-:W1:Y:S02]  /*22370*/  @P0 LDC.64 R4, c[0x0][0x9e8] ;  /* 0x00027a00ff040b82 */ /* 0x000e640000000a00 */
[----:B-1----:R-:W-:-:S05]  /*22380*/  @P0 IMAD.HI.U32 R4, R2, R4, RZ ;  /* 0x0000000402040227 */ /* 0x002fca00078e00ff */
[----:B------:R-:W-:-:S07]  /*22390*/  @P0 SHF.R.U32.HI R2, RZ, R5, R4 ;  /* 0x00000005ff020219 */ /* 0x000fce0000011604 */
.L_x_1778:
[----:B------:R-:W-:Y:S05]  /*223a0*/  BSYNC B0 ;  /* 0x0000000000007941 */ /* 0x000fea0003800000 */
.L_x_1776:
[----:B------:R-:W-:-:S05]  /*223b0*/  IMAD R2, R2, R3, R3 ;  /* 0x0000000302027224 */ /* 0x000fca00078e0203 */
[----:B------:R-:W-:-:S07]  /*223c0*/  VIMNMX R8, R8, R2, PT ;  /* 0x0000000208087248 */ /* 0x000fce0003fe0100 */
.L_x_1775:
[----:B------:R-:W1:Y:S01]  /*223d0*/  @P1 LDC R4, c[0x0][0x44c] ;  /* 0x00011300ff041b82 */ /* 0x000e620000000800 */
[----:B------:R-:W-:Y:S01]  /*223e0*/  VIADD R8, R8, 0x7f ;  /* 0x0000007f08087836 */ /* 0x000fe20000000000 */
[----:B------:R-:W-:Y:S01]  /*223f0*/  ULDC UR4, c[0x0][0x9dc] ;  /* 0x0002770000047ab9 */ /* 0x000fe20000000800 */
[----:B------:R-:W-:Y:S02]  /*22400*/  IMAD.MOV.U32 R2, RZ, RZ, R13 ;  /* 0x000000ffff027224 */ /* 0x000fe400078e000d */
[----:B------:R-:W-:-:S03]  /*22410*/  IMAD.IADD R17, R6, 0x1, -R15 ;  /* 0x0000000106117824 */ /* 0x000fc600078e0a0f */
[----:B------:R-:W2:Y:S01]  /*22420*/  @P1 LDC R5, c[0x0][0x450] ;  /* 0x00011400ff051b82 */ /* 0x000ea20000000800 */
[----:B-1----:R-:W-:-:S05]  /*22430*/  @P1 IMAD.HI.U32 R4, R13, R4, RZ ;  /* 0x000000040d041227 */ /* 0x002fca00078e00ff */
[----:B--2---:R-:W-:Y:S02]  /*22440*/  @P1 SHF.R.U32.HI R2, RZ, R5, R4 ;  /* 0x00000005ff021219 */ /* 0x004fe40000011604 */
[----:B------:R-:W-:-:S03]  /*22450*/  SHF.R.S32.HI R4, RZ, 0x1f, R8 ;  /* 0x0000001fff047819 */ /* 0x000fc60000011408 */
[----:B------:R-:W-:Y:S01]  /*22460*/  IMAD.IADD R6, R17, 0x1, R2 ;  /* 0x0000000111067824 */ /* 0x000fe200078e0202 */
[----:B------:R-:W-:-:S03]  /*22470*/  LEA.HI R8, R4, R8, RZ, 0x7 ;  /* 0x0000000804087211 */ /* 0x000fc600078f38ff */
[----:B------:R-:W-:Y:S01]  /*22480*/  VIADD R2, R6, -UR4 ;  /* 0x8000000406027c36 */ /* 0x000fe20008000000 */
[----:B------:R-:W-:-:S04]  /*22490*/  SHF.R.S32.HI R8, RZ, 0x7, R8 ;  /* 0x00000007ff087819 */ /* 0x000fc80000011408 */
[----:B------:R-:W-:Y:S01]  /*224a0*/  VIMNMX R8, R12, R8, PT ;  /* 0x000000080c087248 */ /* 0x000fe20003fe0100 */
[----:B------:R-:W-:Y:S06]  /*224b0*/  @!P3 BRA `(.L_x_1779) ;  /* 0x000000000044b947 */ /* 0x000fec0003800000 */
[----:B------:R-:W-:Y:S01]  /*224c0*/  ISETP.GT.AND P0, PT, R6, -0x1, PT ;  /* 0xffffffff0600780c */ /* 0x000fe20003f04270 */
[----:B------:R-:W-:-:S12]  /*224d0*/  BSSY B0, `(.L_x_1780) ;  /* 0x000000d000007945 */ /* 0x000fd80003800000 */
        /* <DEDUP_REMOVED lines=8> */
.L_x_1781:
[----:B------:R-:W-:-:S13]  /*22560*/  ISETP.NE.AND P0, PT, R3, 0x1, PT ;  /* 0x000000010300780c */ /* 0x000fda0003f05270 */
[----:B------:R-:W1:Y:S02]  /*22570*/  @P0 LDC.64 R4, c[0x0][0x9e8] ;  /* 0x00027a00ff040b82 */ /* 0x000e640000000a00 */
[----:B-1----:R-:W-:-:S05]  /*22580*/  @P0 IMAD.HI.U32 R4, R6, R4, RZ ;  /* 0x0000000406040227 */ /* 0x002fca00078e00ff */
[----:B------:R-:W-:-:S07]  /*22590*/  @P0 SHF.R.U32.HI R6, RZ, R5, R4 ;  /* 0x00000005ff060219 */ /* 0x000fce0000011604 */
.L_x_1782:
[----:B------:R-:W-:Y:S05]  /*225a0*/  BSYNC B0 ;  /* 0x0000000000007941 */ /* 0x000fea0003800000 */
.L_x_1780:
[----:B------:R-:W-:-:S05]  /*225b0*/  IMAD R3, R6, R3, RZ ;  /* 0x0000000306037224 */ /* 0x000fca00078e02ff */
[----:B------:R-:W-:-:S07]  /*225c0*/  VIMNMX R2, R2, R3, !PT ;  /* 0x0000000302027248 */ /* 0x000fce0007fe0100 */
.L_x_1779:
[----:B------:R-:W-:Y:S01]  /*225d0*/  SHF.R.S32.HI R5, RZ, 0x1f, R2 ;  /* 0x0000001fff057819 */ /* 0x000fe20000011402 */
[----:B------:R-:W-:Y:S01]  /*225e0*/  BSSY B0, `(.L_x_1783) ;  /* 0x0000028000007945 */ /* 0x000fe20003800000 */
[----:B------:R-:W-:Y:S02]  /*225f0*/  LOP3.LUT R13, R11, 0xff, RZ, 0xc0, !PT ;  /* 0x000000ff0b0d7812 */ /* 0x000fe400078ec0ff */
[----:B------:R-:W-:Y:S01]  /*22600*/  LEA.HI R5, R5, R2, RZ, 0x7 ;  /* 0x0000000205057211 */ /* 0x000fe200078f38ff */
[----:B------:R-:W-:Y:S01]  /*22610*/  IMAD.MOV.U32 R2, RZ, RZ, RZ ;  /* 0x000000ffff027224 */ /* 0x000fe200078e00ff */
[----:B------:R-:W-:Y:S01]  /*22620*/  SHF.R.U32.HI R4, RZ, 0x10, R11 ;  /* 0x00000010ff047819 */ /* 0x000fe2000001160b */
[----:B------:R1:W-:Y:S01]  /*22630*/  STL [R1+0x50], R13 ;  /* 0x0000500d01007387 */ /* 0x0003e20000100800 */
[----:B------:R-:W-:-:S04]  /*22640*/  SHF.R.S32.HI R5, RZ, 0x7, R5 ;  /* 0x00000007ff057819 */ /* 0x000fc80000011405 */
[----:B------:R-:W-:-:S04]  /*22650*/  VIMNMX R5, RZ, R5, !PT ;  /* 0x00000005ff057248 */ /* 0x000fc80007fe0100 */
[----:B------:R-:W-:-:S13]  /*22660*/  ISETP.GT.AND P0, PT, R8, R5, PT ;  /* 0x000000050800720c */ /* 0x000fda0003f04270 */
[----:B-1----:R-:W-:Y:S05]  /*22670*/  @!P0 BRA `(.L_x_1784) ;  /* 0x0000000000788947 */ /* 0x002fea0003800000 */
[----:B------:R-:W-:Y:S01]  /*22680*/  ISETP.NE.AND P0, PT, R4, RZ, PT ;  /* 0x000000ff0400720c */ /* 0x000fe20003f05270 */
[----:B------:R-:W-:-:S03]  /*22690*/  ULDC UR4, c[0x0][0x9f0] ;  /* 0x00027c0000047ab9 */ /* 0x000fc60000000800 */
[----:B------:R-:W-:-:S04]  /*226a0*/  SEL R6, R4, UR4, P0 ;  /* 0x0000000404067c07 */ /* 0x000fc80008000000 */
[----:B------:R-:W-:Y:S02]  /*226b0*/  IABS R7, R6 ;  /* 0x0000000600077213 */ /* 0x000fe40000000000 */
[----:B------:R-:W-:Y:S02]  /*226c0*/  IADD3 R11, R6, -0x1, R8 ;  /* 0xffffffff060b7810 */ /* 0x000fe40007ffe008 */
[----:B------:R-:W1:Y:S03]  /*226d0*/  I2F.RP R2, R7 ;  /* 0x0000000700027306 */ /* 0x000e660000209400 */
[----:B------:R-:W-:-:S05]  /*226e0*/  IMAD.IADD R11, R11, 0x1, -R5 ;  /* 0x000000010b0b7824 */ /* 0x000fca00078e0a05 */
        /* <DEDUP_REMOVED lines=10> */
[----:B------:R-:W-:-:S03]  /*22790*/  IABS R3, R11 ;  /* 0x0000000b00037213 */ /* 0x000fc60000000000 */
        /* <DEDUP_REMOVED lines=12> */
.L_x_1784:
[----:B------:R-:W-:Y:S05]  /*22860*/  BSYNC B0 ;  /* 0x0000000000007941 */ /* 0x000fea0003800000 */
.L_x_1783:
[-C--:B------:R-:W-:Y:S01]  /*22870*/  IMAD R5, R13, R2.reuse, R5 ;  /* 0x000000020d057224 */ /* 0x080fe200078e0205 */
[----:B------:R-:W-:Y:S03]  /*22880*/  BSSY B0, `(.L_x_1785) ;  /* 0x0000122000007945 */ /* 0x000fe60003800000 */
[C---:B------:R-:W-:Y:S01]  /*22890*/  IMAD R3, R5.reuse, 0x80, -R9 ;  /* 0x0000008005037824 */ /* 0x040fe200078e0a09 */
[----:B------:R-:W-:-:S04]  /*228a0*/  VIADDMNMX R2, R5, R2, R8, PT ;  /* 0x0000000205027246 */ /* 0x000fc80003800108 */
[----:B------:R-:W-:Y:S01]  /*228b0*/  VIMNMX R3, RZ, R3, !PT ;  /* 0x00000003ff037248 */ /* 0x000fe20007fe0100 */
[----:B------:R-:W-:-:S05]  /*228c0*/  IMAD R2, R2, 0x80, -R9 ;  /* 0x0000008002027824 */ /* 0x000fca00078e0a09 */
[----:B------:R-:W-:-:S04]  /*228d0*/  VIMNMX R2, R2, R10, PT ;  /* 0x0000000a02027248 */ /* 0x000fc80003fe0100 */
[----:B------:R-:W-:Y:S02]  /*228e0*/  ISETP.GT.AND P0, PT, R2, R3, PT ;  /* 0x000000030200720c */ /* 0x000fe40003f04270 */
[----:B------:R-:W-:-:S05]  /*228f0*/  SHF.R.U32.HI R3, RZ, 0x7, R3 ;  /* 0x00000007ff037819 */ /* 0x000fca0000011603 */
[----:B------:R-:W-:-:S06]  /*22900*/  IMAD.MOV.U32 R9, RZ, RZ, R3 ;  /* 0x000000ffff097224 */ /* 0x000fcc00078e0003 */
[----:B------:R-:W-:-:S05]  /*22910*/  @P0 VIADD R2, R2, 0x7f ;  /* 0x0000007f02020836 */ /* 0x000fca0000000000 */
[----:B------:R-:W-:-:S04]  /*22920*/  @P0 SHF.R.S32.HI R5, RZ, 0x1f, R2 ;  /* 0x0000001fff050819 */ /* 0x000fc80000011402 */
[----:B------:R-:W-:-:S04]  /*22930*/  @P0 LEA.HI R2, R5, R2, RZ, 0x7 ;  /* 0x0000000205020211 */ /* 0x000fc800078f38ff */
[----:B------:R-:W-:Y:S02]  /*22940*/  @P0 SHF.R.S32.HI R9, RZ, 0x7, R2 ;  /* 0x00000007ff090819 */ /* 0x000fe40000011402 */
        /* <DEDUP_REMOVED lines=10> */
.L_x_2029:
[----:B--2---:R-:W-:Y:S02]  /*229f0*/  ISETP.NE.AND P0, PT, R14, RZ, PT ;  /* 0x000000ff0e00720c */ /* 0x004fe40003f05270 */
[----:B------:R-:W-:-:S11]  /*22a00*/  PLOP3.LUT P6, PT, PT, PT, PT, 0x8, 0x0 ;  /* 0x000000000000781c */ /* 0x000fd60003fce170 */
[----:B------:R-:W-:Y:S05]  /*22a10*/  @P0 BRA `(.L_x_1788) ;  /* 0x00000000000c0947 */ /* 0x000fea0003800000 */
[----:B------:R-:W-:-:S03]  /*22a20*/  UMOV UR4, 0xffffffff ;  /* 0xffffffff00047882 */ /* 0x000fc60000000000 */
[----:B------:R-:W-:Y:S05]  /*22a30*/  BRA.DIV UR4, `(.L_x_1789) ;  /* 0x0000008e04307947 */ /* 0x000fea000b800000 */
[----:B------:R-:W-:-:S13]  /*22a40*/  ELECT P6, URZ, PT ;  /* 0x00000000003f782f */ /* 0x000fda00038c0000 */
.L_x_1788:
        /* <DEDUP_REMOVED lines=9> */
.L_x_2032:
[----:B------:R-:W-:Y:S05]  /*22ae0*/  BSYNC B1 ;  /* 0x0000000000017941 */ /* 0x000fea0003800000 */
.L_x_1790:
        /* <DEDUP_REMOVED lines=12> */
.L_x_2033:
[----:B------:R-:W-:Y:S05]  /*22bb0*/  BSYNC B2 ;  /* 0x0000000000027941 */ /* 0x000fea0003800000 */
.L_x_1794:
        /* <DEDUP_REMOVED lines=9> */
.L_x_1797:
[----:B------:R-:W-:Y:S05]  /*22c50*/  BSYNC B2 ;  /* 0x0000000000027941 */ /* 0x000fea0003800000 */
.L_x_1796:
        /* <DEDUP_REMOVED lines=11> */
[----:B------:R-:W-:Y:S02]  /*22d10*/  IMAD.SHL.U32 R12, R5, 0x4000, RZ ;  /* 0x00004000050c7824 */ /* 0x000fe400078e00ff */
[----:B------:R-:W-:Y:S02]  /*22d20*/  VIADD R5, R7, 0x28890 ;  /* 0x0002889007057836 */ /* 0x000fe40000000000 */
[----:B------:R-:W-:-:S07]  /*22d30*/  VIADD R8, R10, 0x18400 ;  /* 0x000184000a087836 */ /* 0x000fce0000000000 */
.L_x_1798:
        /* <DEDUP_REMOVED lines=10> */
[----:B------:R-:W-:Y:S01]  /*22de0*/  IMAD.MOV.U32 R14, RZ, RZ, 0x40 ;  /* 0x00000040ff0e7424 */ /* 0x000fe200078e00ff */
[----:B------:R-:W-:Y:S01]  /*22df0*/  PLOP3.LUT P0, PT, PT, PT, PT, 0x80, 0x0 ;  /* 0x000000000000781c */ /* 0x000fe20003f0f070 */
[----:B------:R-:W-:Y:S01]  /*22e00*/  VIADD R8, R10, 0x1c400 ;  /* 0x0001c4000a087836 */ /* 0x000fe20000000000 */
[----:B------:R-:W-:Y:S01]  /*22e10*/  UMOV UR6, 0x0 ;  /* 0x0000000000067882 */ /* 0x000fe20000000000 */
[----:B------:R-:W-:Y:S01]  /*22e20*/  UMOV UR7, 0x12f00000 ;  /* 0x12f0000000077882 */ /* 0x000fe20000000000 */
[----:B------:R-:W-:-:S15]  /*22e30*/  R2UR UR10, R14 ;  /* 0x000000000e0a72ca */ /* 0x000fde00000e0000 */
.L_x_1799:
        /* <DEDUP_REMOVED lines=10> */
[----:B------:R-:W1:Y:S01]  /*22ee0*/  SYNCS.PHASECHK.TRANS64.TRYWAIT P0, [R7+URZ+0x288c0], R11 ;  /* 0x0288c00b070075a7 */ /* 0x000e62000800017f */
[----:B------:R-:W-:Y:S04]  /*22ef0*/  BSSY B2, `(.L_x_1800) ;  /* 0x0000002000027945 */ /* 0x000fe80003800000 */
[----:B-1----:R-:W-:Y:S05]  /*22f00*/  @!P0 BRA `(.L_x_1801) ;  /* 0x0000008800448947 */ /* 0x002fea0003800000 */
.L_x_2034:
[----:B------:R-:W-:Y:S05]  /*22f10*/  BSYNC B2 ;  /* 0x0000000000027941 */ /* 0x000fea0003800000 */
.L_x_1800:
[----:B------:R-:W-:Y:S01]  /*22f20*/  BSSY B2, `(.L_x_1802) ;  /* 0x000000b000027945 */ /* 0x000fe20003800000 */
[----:B------:R-:W-:Y:S02]  /*22f30*/  IMAD.MOV.U32 R10, RZ, RZ, 0x0 ;  /* 0x00000000ff0a7424 */ /* 0x000fe400078e00ff */
[----:B-12---:R-:W-:Y:S01]  /*22f40*/  IMAD.MOV.U32 R11, RZ, RZ, 0x12f00000 ;  /* 0x12f00000ff0b7424 */ /* 0x006fe200078e00ff */
        /* <DEDUP_REMOVED lines=8> */
.L_x_1803:
[----:B------:R-:W-:Y:S05]  /*22fd0*/  BSYNC B2 ;  /* 0x0000000000027941 */ /* 0x000fea0003800000 */
.L_x_1802:
[----:B------:R-:W-:Y:S01]  /*22fe0*/  R2UR UR10, R13 ;  /* 0x000000000d0a72ca */ /* 0x000fe200000e0000 */
[----:B------:R-:W-:Y:S01]  /*22ff0*/  IMAD R8, R12, 0x2, R18 ;  /* 0x000000020c087824 */ /* 0x000fe200078e0212 */
[----:B------:R-:W-:Y:S01]  /*23000*/  R2UR UR6, R10 ;  /* 0x000000000a0672ca */ /* 0x000fe200000e0000 */
[----:B------:R-:W-:Y:S01]  /*23010*/  UIADD3 UR4, UP0, UR38, 0x670, URZ ;  /* 0x0000067026047890 */ /* 0x000fe2000ff1e03f */
[----:B------:R-:W-:Y:S01]  /*23020*/  R2UR UR7, R11 ;  /* 0x000000000b0772ca */ /* 0x000fe200000e0000 */
[----:B------:R-:W-:Y:S01]  /*23030*/  VIADD R7, R7, 0x288b0 ;  /* 0x000288b007077836 */ /* 0x000fe20000000000 */
[----:B------:R-:W-:Y:S01]  /*23040*/  PLOP3.LUT P0, PT, PT, PT, PT, 0x80, 0x0 ;  /* 0x000000000000781c */ /* 0x000fe20003f0f070 */
[----:B------:R-:W-:Y:S01]  /*23050*/  VIADD R5, R8, 0x400 ;  /* 0x0000040008057836 */ /* 0x000fe20000000000 */
[----:B------:R-:W-:-:S12]  /*23060*/  UIADD3.X UR5, URZ, UR39, URZ, UP0, !UPT ;  /* 0x000000273f057290 */ /* 0x000fd800087fe43f */
.L_x_1804:
        /* <DEDUP_REMOVED lines=10> */
[----:B------:R-:W-:Y:S01]  /*23110*/  R2UR UR10, R14 ;  /* 0x000000000e0a72ca */ /* 0x000fe200000e0000 */
[----:B------:R-:W-:Y:S01]  /*23120*/  VIADD R5, R8, 0x4400 ;  /* 0x0000440008057836 */ /* 0x000fe20000000000 */
[----:B------:R-:W-:Y:S02]  /*23130*/  R2UR UR6, R10 ;  /* 0x000000000a0672ca */ /* 0x000fe400000e0000 */
[----:B------:R-:W-:Y:S02]  /*23140*/  R2UR UR7, R11 ;  /* 0x000000000b0772ca */ /* 0x000fe400000e0000 */
[----:B------:R-:W-:-:S13]  /*23150*/  PLOP3.LUT P0, PT, PT, PT, PT, 0x80, 0x0 ;  /* 0x000000000000781c */ /* 0x000fda0003f0f070 */
.L_x_1805:
        /* <DEDUP_REMOVED lines=10> */
.L_x_1793:
[----:B------:R-:W-:Y:S05]  /*23200*/  BSYNC B1 ;  /* 0x0000000000017941 */ /* 0x000fea0003800000 */
.L_x_1792:
        /* <DEDUP_REMOVED lines=13> */
.L_x_1820:
        /* <DEDUP_REMOVED lines=13> */
.L_x_2035:
[----:B------:R-:W-:Y:S05]  /*233b0*/  BSYNC B2 ;  /* 0x0000000000027941 */ /* 0x000fea0003800000 */
.L_x_1808:
        /* <DEDUP_REMOVED lines=9> */
.L_x_1811:
[----:B------:R-:W-:Y:S05]  /*23450*/  BSYNC B2 ;  /* 0x0000000000027941 */ /* 0x000fea0003800000 */
.L_x_1810:
[----:B------:R-:W2:Y:S01]  /*23460*/  LDL R5, [R1+0x1c] ;  /* 0x00001c0001057983 */ /* 0x000ea20000100800 */
[----:B------:R-:W-:Y:S01]  /*23470*/  IMAD.MOV.U32 R14, RZ, RZ, RZ ;  /* 0x000000ffff0e7224 */ /* 0x000fe200078e00ff */
        /* <DEDUP_REMOVED lines=10> */
.L_x_1812:
        /* <DEDUP_REMOVED lines=10> */
[----:B0-----:R-:W-:Y:S01]  /*235c0*/  IMAD.MOV.U32 R15, RZ, RZ, 0x40 ;  /* 0x00000040ff0f7424 */ /* 0x001fe200078e00ff */
[----:B------:R-:W-:Y:S01]  /*235d0*/  PLOP3.LUT P1, PT, PT, PT, PT, 0x80, 0x0 ;  /* 0x000000000000781c */ /* 0x000fe20003f2f070 */
[----:B------:R-:W-:Y:S01]  /*235e0*/  VIADD R11, R7, 0x1c400 ;  /* 0x0001c400070b7836 */ /* 0x000fe20000000000 */
[----:B------:R-:W-:Y:S01]  /*235f0*/  UMOV UR6, 0x0 ;  /* 0x0000000000067882 */ /* 0x000fe20000000000 */
[----:B------:R-:W-:Y:S01]  /*23600*/  UMOV UR7, 0x12f00000 ;  /* 0x12f0000000077882 */ /* 0x000fe20000000000 */
[----:B------:R-:W-:-:S15]  /*23610*/  R2UR UR10, R15 ;  /* 0x000000000f0a72ca */ /* 0x000fde00000e0000 */
.L_x_1813:
        /* <DEDUP_REMOVED lines=13> */
.L_x_2036:
[----:B------:R-:W-:Y:S05]  /*236f0*/  BSYNC B2 ;  /* 0x0000000000027941 */ /* 0x000fea0003800000 */
.L_x_1814:
        /* <DEDUP_REMOVED lines=11> */
.L_x_1817:
[----:B------:R-:W-:Y:S05]  /*237b0*/  BSYNC B2 ;  /* 0x0000000000027941 */ /* 0x000fea0003800000 */
.L_x_1816:
        /* <DEDUP_REMOVED lines=8> */
.L_x_1818:
        /* <DEDUP_REMOVED lines=15> */
.L_x_1819:
        /* <DEDUP_REMOVED lines=10> */
.L_x_1807:
[----:B------:R-:W-:Y:S05]  /*239d0*/  BSYNC B1 ;  /* 0x0000000000017941 */ /* 0x000fea0003800000 */
.L_x_1806:
        /* <DEDUP_REMOVED lines=12> */
.L_x_1786:
[----:B------:R-:W-:Y:S05]  /*23aa0*/  BSYNC B0 ;  /* 0x0000000000007941 */ /* 0x000fea0003800000 */
.L_x_1785:
[----:B-12---:R-:W2:Y:S01]  /*23ab0*/  LDL R8, [R1+0x30] ;  /* 0x0000300001087983 */ /* 0x006ea20000100800 */
[----:B------:R-:W1:Y:S01]  /*23ac0*/  LDC R0, c[0x0][0x448] ;  /* 0x00011200ff007b82 */ /* 0x000e620000000800 */
[----:B------:R-:W-:Y:S07]  /*23ad0*/  @!P0 WARPSYNC.ALL ;  /* 0x0000000000008948 */ /* 0x000fee0003800000 */
[----:B------:R-:W-:Y:S01]  /*23ae0*/  @!P0 BAR.SYNC.DEFER_BLOCKING 0xc, 0x180 ;  /* 0x0306000000008b1d */ /* 0x000fe20000010000 */
[----:B-1----:R-:W-:-:S13]  /*23af0*/  ISETP.NE.AND P1, PT, R0, 0x1, PT ;  /* 0x000000010000780c */ /* 0x002fda0003f25270 */
[----:B------:R-:W1:Y:S08]  /*23b00*/  @P1 LDC R0, c[0x0][0x44c] ;  /* 0x00011300ff001b82 */ /* 0x000e700000000800 */
[----:B------:R-:W3:Y:S01]  /*23b10*/  @P1 LDC R3, c[0x0][0x450] ;  /* 0x00011400ff031b82 */ /* 0x000ee20000000800 */
[----:B--2---:R-:W-:-:S04]  /*23b20*/  VIADD R2, R8, 0x7f ;  /* 0x0000007f08027836 */ /* 0x004fc80000000000 */
[----:B-1----:R-:W-:-:S05]  /*23b30*/  @P1 IMAD.HI.U32 R0, R2, R0, RZ ;  /* 0x0000000002001227 */ /* 0x002fca00078e00ff */
[----:B---3--:R-:W-:-:S05]  /*23b40*/  @P1 SHF.R.U32.HI R2, RZ, R3, R0 ;  /* 0x00000003ff021219 */ /* 0x008fca0000011600 */
[----:B------:R-:W-:Y:S02]  /*23b50*/  IMAD.IADD R0, R20, 0x1, R2 ;  /* 0x0000000114007824 */ /* 0x000fe400078e0202 */
[----:B------:R-:W1:Y:S02]  /*23b60*/  LDC.64 R2, c[0x0][0x9e0] ;  /* 0x00027800ff027b82 */ /* 0x000e640000000a00 */
[----:B-1----:R-:W-:Y:S01]  /*23b70*/  ISETP.GE.AND P2, PT, R3, 0x1, PT ;  /* 0x000000010300780c */ /* 0x002fe20003f46270 */
[----:B------:R-:W-:-:S12]  /*23b80*/  IMAD.IADD R2, R0, 0x1, R2 ;  /* 0x0000000100027824 */ /* 0x000fd800078e0202 */
[----:B------:R-:W-:Y:S05]  /*23b90*/  @!P2 BRA `(.L_x_1821) ;  /* 0x000000000048a947 */ /* 0x000fea0003800000 */
        /* <DEDUP_REMOVED lines=11> */
.L_x_1823:
[----:B------:R-:W-:-:S13]  /*23c50*/  ISETP.NE.AND P0, PT, R3, 0x1, PT ;  /* 0x000000010300780c */ /* 0x000fda0003f05270 */
[----:B------:R-:W1:Y:S02]  /*23c60*/  @P0 LDC.64 R6, c[0x0][0x9e8] ;  /* 0x00027a00ff060b82 */ /* 0x000e640000000a00 */
[----:B-1----:R-:W-:-:S05]  /*23c70*/  @P0 IMAD.HI.U32 R6, R5, R6, RZ ;  /* 0x0000000605060227 */ /* 0x002fca00078e00ff */
[----:B------:R-:W-:-:S07]  /*23c80*/  @P0 SHF.R.U32.HI R5, RZ, R7, R6 ;  /* 0x00000007ff050219 */ /* 0x000fce0000011606 */
.L_x_1824:
[----:B------:R-:W-:Y:S05]  /*23c90*/  BSYNC B0 ;  /* 0x0000000000007941 */ /* 0x000fea0003800000 */
.L_x_1822:
[----:B------:R-:W-:-:S05]  /*23ca0*/  IMAD R5, R5, R3, R3 ;  /* 0x0000000305057224 */ /* 0x000fca00078e0203 */
[----:B------:R-:W-:-:S07]  /*23cb0*/  VIMNMX R2, R2, R5, PT ;  /* 0x0000000502027248 */ /* 0x000fce0003fe0100 */
.L_x_1821:
[----:B------:R-:W2:Y:S01]  /*23cc0*/  LDL R7, [R1+0x5c] ;  /* 0x00005c0001077983 */ /* 0x000ea20000100800 */
[----:B------:R-:W1:Y:S01]  /*23cd0*/  @P1 LDC R5, c[0x0][0x44c] ;  /* 0x00011300ff051b82 */ /* 0x000e620000000800 */
[----:B------:R-:W-:Y:S01]  /*23ce0*/  IMAD.MOV.U32 R0, RZ, RZ, R8 ;  /* 0x000000ffff007224 */ /* 0x000fe200078e0008 */
[----:B------:R-:W-:-:S06]  /*23cf0*/  ULDC UR4, c[0x0][0x9dc] ;  /* 0x0002770000047ab9 */ /* 0x000fcc0000000800 */
[----:B------:R-:W3:Y:S01]  /*23d00*/  @P1 LDC R6, c[0x0][0x450] ;  /* 0x00011400ff061b82 */ /* 0x000ee20000000800 */
[----:B-1----:R-:W-:-:S05]  /*23d10*/  @P1 IMAD.HI.U32 R5, R8, R5, RZ ;  /* 0x0000000508051227 */ /* 0x002fca00078e00ff */
[----:B---3--:R-:W-:Y:S01]  /*23d20*/  @P1 SHF.R.U32.HI R0, RZ, R6, R5 ;  /* 0x00000006ff001219 */ /* 0x008fe20000011605 */
[----:B------:R-:W-:-:S04]  /*23d30*/  VIADD R5, R2, 0x7f ;  /* 0x0000007f02057836 */ /* 0x000fc80000000000 */
[----:B------:R-:W-:Y:S01]  /*23d40*/  IMAD.IADD R2, R17, 0x1, R0 ;  /* 0x0000000111027824 */ /* 0x000fe200078e0200 */
[----:B------:R-:W-:-:S04]  /*23d50*/  SHF.R.S32.HI R0, RZ, 0x1f, R5 ;  /* 0x0000001fff007819 */ /* 0x000fc80000011405 */
[----:B------:R-:W-:-:S04]  /*23d60*/  LEA.HI R0, R0, R5, RZ, 0x7 ;  /* 0x0000000500007211 */ /* 0x000fc800078f38ff */
[----:B------:R-:W-:Y:S01]  /*23d70*/  SHF.R.S32.HI R8, RZ, 0x7, R0 ;  /* 0x00000007ff087819 */ /* 0x000fe20000011400 */
[----:B------:R-:W-:-:S04]  /*23d80*/  VIADD R0, R2, -UR4 ;  /* 0x8000000402007c36 */ /* 0x000fc80008000000 */
[----:B------:R1:W-:Y:S01]  /*23d90*/  STL [R1+0x60], R8 ;  /* 0x0000600801007387 */ /* 0x0003e20000100800 */
[----:B--2---:R-:W-:Y:S01]  /*23da0*/  VIMNMX R5, R7, R8, PT ;  /* 0x0000000807057248 */ /* 0x004fe20003fe0100 */
[----:B-1----:R-:W-:Y:S06]  /*23db0*/  @!P2 BRA `(.L_x_1825) ;  /* 0x000000000044a947 */ /* 0x002fec0003800000 */
        /* <DEDUP_REMOVED lines=10> */
.L_x_1827:
[----:B------:R-:W-:-:S13]  /*23e60*/  ISETP.NE.AND P0, PT, R3, 0x1, PT ;  /* 0x000000010300780c */ /* 0x000fda0003f05270 */
[----:B------:R-:W1:Y:S02]  /*23e70*/  @P0 LDC.64 R6, c[0x0][0x9e8] ;  /* 0x00027a00ff060b82 */ /* 0x000e640000000a00 */
[----:B-1----:R-:W-:-:S05]  /*23e80*/  @P0 IMAD.HI.U32 R6, R2, R6, RZ ;  /* 0x0000000602060227 */ /* 0x002fca00078e00ff */
[----:B------:R-:W-:-:S07]  /*23e90*/  @P0 SHF.R.U32.HI R2, RZ, R7, R6 ;  /* 0x00000007ff020219 */ /* 0x000fce0000011606 */
.L_x_1828:
[----:B------:R-:W-:Y:S05]  /*23ea0*/  BSYNC B0 ;  /* 0x0000000000007941 */ /* 0x000fea0003800000 */
.L_x_1826:
[----:B------:R-:W-:-:S05]  /*23eb0*/  IMAD R2, R2, R3, RZ ;  /* 0x0000000302027224 */ /* 0x000fca00078e02ff */
[----:B------:R-:W-:-:S07]  /*23ec0*/  VIMNMX R0, R0, R2, !PT ;  /* 0x0000000200007248 */ /* 0x000fce0007fe0100 */
.L_x_1825:
[----:B------:R-:W-:Y:S01]  /*23ed0*/  SHF.R.S32.HI R2, RZ, 0x1f, R0 ;  /* 0x0000001fff027819 */ /* 0x000fe20000011400 */
[----:B------:R-:W-:Y:S01]  /*23ee0*/  BSSY B0, `(.L_x_1829) ;  /* 0x0000026000007945 */ /* 0x000fe20003800000 */
[----:B------:R-:W-:Y:S02]  /*23ef0*/  ISETP.NE.AND P1, PT, R4, RZ, PT ;  /* 0x000000ff0400720c */ /* 0x000fe40003f25270 */
[----:B------:R-:W-:-:S04]  /*23f00*/  LEA.HI R2, R2, R0, RZ, 0x7 ;  /* 0x0000000002027211 */ /* 0x000fc800078f38ff */
[----:B------:R-:W-:-:S04]  /*23f10*/  SHF.R.S32.HI R2, RZ, 0x7, R2 ;  /* 0x00000007ff027819 */ /* 0x000fc80000011402 */
[----:B------:R-:W-:-:S03]  /*23f20*/  VIMNMX R9, RZ, R2, !PT ;  /* 0x00000002ff097248 */ /* 0x000fc60007fe0100 */
[----:B------:R-:W1:Y:S01]  /*23f30*/  @!P1 LDC R4, c[0x0][0x9f0] ;  /* 0x00027c00ff049b82 */ /* 0x000e620000000800 */
[----:B------:R-:W-:Y:S01]  /*23f40*/  ISETP.GT.AND P0, PT, R5, R9, PT ;  /* 0x000000090500720c */ /* 0x000fe20003f04270 */
[----:B------:R2:W-:Y:S04]  /*23f50*/  STL [R1+0x38], R9 ;  /* 0x0000380901007387 */ /* 0x0005e80000100800 */
[----:B------:R2:W-:Y:S08]  /*23f60*/  STL [R1+0x40], RZ ;  /* 0x000040ff01007387 */ /* 0x0005f00000100800 */
[----:B--2---:R-:W-:Y:S05]  /*23f70*/  @!P0 BRA `(.L_x_1830) ;  /* 0x0000000000708947 */ /* 0x004fea0003800000 */
[----:B-1----:R-:W-:-:S04]  /*23f80*/  IABS R0, R4 ;  /* 0x0000000400007213 */ /* 0x002fc80000000000 */
[----:B------:R-:W1:Y:S08]  /*23f90*/  I2F.RP R2, R0 ;  /* 0x0000000000027306 */ /* 0x000e700000209400 */
[----:B-1----:R-:W1:Y:S02]  /*23fa0*/  MUFU.RCP R2, R2 ;  /* 0x0000000200027308 */ /* 0x002e640000001000 */
[----:B-1----:R-:W-:-:S06]  /*23fb0*/  VIADD R2, R2, 0xffffffe ;  /* 0x0ffffffe02027836 */ /* 0x002fcc0000000000 */
[----:B------:R-:W1:Y:S02]  /*23fc0*/  F2I.FTZ.U32.TRUNC.NTZ R3, R2 ;  /* 0x0000000200037305 */ /* 0x000e64000021f000 */
[----:B-1----:R-:W-:-:S04]  /*23fd0*/  IMAD.MOV R2, RZ, RZ, -R3 ;  /* 0x000000ffff027224 */ /* 0x002fc800078e0a03 */
[----:B------:R-:W-:Y:S02]  /*23fe0*/  IMAD R6, R2, R0, RZ ;  /* 0x0000000002067224 */ /* 0x000fe400078e02ff */
[----:B------:R-:W-:-:S04]  /*23ff0*/  IMAD.MOV.U32 R2, RZ, RZ, RZ ;  /* 0x000000ffff027224 */ /* 0x000fc800078e00ff */
[----:B------:R-:W-:Y:S01]  /*24000*/  IMAD.HI.U32 R8, R3, R6, R2 ;  /* 0x0000000603087227 */ /* 0x000fe200078e0002 */
[----:B------:R-:W-:Y:S02]  /*24010*/  IADD3 R6, R4, -0x1, R5 ;  /* 0xffffffff04067810 */ /* 0x000fe40007ffe005 */
[----:B------:R-:W-:-:S03]  /*24020*/  IABS R2, R4 ;  /* 0x0000000400027213 */ /* 0x000fc60000000000 */
[----:B------:R-:W-:Y:S02]  /*24030*/  IMAD.IADD R6, R6, 0x1, -R9 ;  /* 0x0000000106067824 */ /* 0x000fe400078e0a09 */
[----:B------:R-:W-:-:S03]  /*24040*/  IMAD.MOV R2, RZ, RZ, -R2 ;  /* 0x000000ffff027224 */ /* 0x000fc600078e0a02 */
[----:B------:R-:W-:Y:S01]  /*24050*/  IABS R3, R6 ;  /* 0x0000000600037213 */ /* 0x000fe20000000000 */
[----:B------:R-:W-:Y:S01]  /*24060*/  IMAD.MOV.U32 R7, RZ, RZ, R2 ;  /* 0x000000ffff077224 */ /* 0x000fe200078e0002 */
        /* <DEDUP_REMOVED lines=13> */
.L_x_1830:
[----:B------:R-:W-:Y:S05]  /*24140*/  BSYNC B0 ;  /* 0x0000000000007941 */ /* 0x000fea0003800000 */
.L_x_1829:
[----:B------:R-:W3:Y:S04]  /*24150*/  LDL R0, [R1+0x40] ;  /* 0x0000400001007983 */ /* 0x000ee80000100800 */
[----:B--2---:R-:W3:Y:S01]  /*24160*/  LDL R2, [R1+0x50] ;  /* 0x0000500001027983 */ /* 0x004ee20000100800 */
[----:B------:R-:W-:Y:S01]  /*24170*/  BSSY B7, `(.L_x_1831) ;  /* 0x00003cf000077945 */ /* 0x000fe20003800000 */
[----:B---3--:R-:W-:-:S05]  /*24180*/  IMAD R2, R2, R0, R9 ;  /* 0x0000000002027224 */ /* 0x008fca00078e0209 */
[----:B------:R-:W-:Y:S01]  /*24190*/  VIADDMNMX R0, R2, R0, R5, PT ;  /* 0x0000000002007246 */ /* 0x000fe20003800105 */
[----:B------:R2:W-:Y:S03]  /*241a0*/  STL [R1+0x28], R2 ;  /* 0x0000280201007387 */ /* 0x0005e60000100800 */
[----:B------:R-:W-:Y:S01]  /*241b0*/  ISETP.GT.AND P0, PT, R0, R2, PT ;  /* 0x000000020000720c */ /* 0x000fe20003f04270 */
[----:B------:R2:W-:-:S12]  /*241c0*/  STL [R1+0x3c], R0 ;  /* 0x00003c0001007387 */ /* 0x0005d80000100800 */
[----:B--2---:R-:W-:Y:S05]  /*241d0*/  @P0 BRA `(.L_x_1832) ;  /* 0x0000000000480947 */ /* 0x004fea0003800000 */
[----:B------:R-:W2:Y:S02]  /*241e0*/  S2R R0, SR_TID.X ;  /* 0x0000000000007919 */ /* 0x000ea40000002100 */
[----:B--2---:R-:W-:-:S04]  /*241f0*/  LOP3.LUT R0, R0, 0x7f, RZ, 0xc0, !PT ;  /* 0x0000007f00007812 */ /* 0x004fc800078ec0ff */
[----:B------:R-:W-:-:S13]  /*24200*/  ISETP.NE.AND P0, PT, R0, RZ, PT ;  /* 0x000000ff0000720c */ /* 0x000fda0003f05270 */
[----:B------:R-:W-:Y:S05]  /*24210*/  @P0 BRA `(.L_x_1833) ;  /* 0x0000003c00100947 */ /* 0x000fea0003800000 */
[----:B------:R-:W2:Y:S01]  /*24220*/  S2R R3, SR_LANEID ;  /* 0x0000000000037919 */ /* 0x000ea20000000000 */
[----:B------:R-:W-:Y:S02]  /*24230*/  VOTEU.ANY UR4, UPT, PT ;  /* 0x0000000000047886 */ /* 0x000fe400038e0100 */
[----:B------:R-:W2:Y:S08]  /*24240*/  FLO.U32 R0, UR4 ;  /* 0x0000000400007d00 */ /* 0x000eb000080e0000 */
[----:B------:R-:W3:Y:S01]  /*24250*/  POPC R5, UR4 ;  /* 0x0000000400057d09 */ /* 0x000ee20008000000 */
[----:B--2---:R-:W-:-:S02]  /*24260*/  ISETP.EQ.U32.AND P0, PT, R0, R3, PT ;  /* 0x000000030000720c */ /* 0x004fc40003f02070 */
[----:B------:R-:W3:Y:S11]  /*24270*/  LDC.64 R2, c[0x0][0xc60] ;  /* 0x00031800ff027b82 */ /* 0x000ef60000000a00 */
[----:B---3--:R-:W2:Y:S01]  /*24280*/  @P0 ATOMG.E.ADD.STRONG.GPU PT, R3, desc[UR40][R2.64], R5 ;  /* 0x00000005020309a8 */ /* 0x008ea200081ee1e8 */
[----:B-1----:R-:W1:Y:S02]  /*24290*/  S2R R4, SR_LTMASK ;  /* 0x0000000000047919 */ /* 0x002e640000003900 */
[----:B-1----:R-:W-:-:S04]  /*242a0*/  LOP3.LUT R4, R4, UR4, RZ, 0xc0, !PT ;  /* 0x0000000404047c12 */ /* 0x002fc8000f8ec0ff */
[----:B------:R-:W1:Y:S01]  /*242b0*/  POPC R7, R4 ;  /* 0x0000000400077309 */ /* 0x000e620000000000 */
[----:B--2---:R-:W1:Y:S02]  /*242c0*/  SHFL.IDX PT, R0, R3, R0, 0x1f ;  /* 0x00001f0003007589 */ /* 0x004e6400000e0000 */
[----:B-1----:R-:W-:-:S05]  /*242d0*/  IADD3 R0, R0, UR36, R7 ;  /* 0x0000002400007c10 */ /* 0x002fca000fffe007 */
[----:B------:R2:W-:Y:S01]  /*242e0*/  STL [R1], R0 ;  /* 0x0000000001007387 */ /* 0x0005e20000100800 */
[----:B------:R-:W-:Y:S05]  /*242f0*/  BRA `(.L_x_1833) ;  /* 0x0000003800d87947 */ /* 0x000fea0003800000 */
.L_x_1832:
        /* <DEDUP_REMOVED lines=19> */
[----:B01----:R-:W-:Y:S05]  /*24430*/  CALL.ABS.NOINC R2 ;  /* 0x0000000002007343 */ /* 0x003fea0003c00000 */
.L_x_1835:
[----:B------:R-:W-:Y:S05]  /*24440*/  BSYNC B6 ;  /* 0x0000000000067941 */ /* 0x000fea0003800000 */
.L_x_1834:
        /* <DEDUP_REMOVED lines=8> */
[----:B------:R2:W3:Y:S01]  /*244d0*/  LDC.64 R2, c[0x4][R17] ;  /* 0x0100000011027b82 */ /* 0x0004e20000000a00 */
[----:B-1----:R-:W-:Y:S02]  /*244e0*/  IMAD.U32 R4, RZ, RZ, UR6 ;  /* 0x00000006ff047e24 */ /* 0x002fe4000f8e00ff */
[----:B------:R-:W-:Y:S02]  /*244f0*/  IMAD.U32 R5, RZ, RZ, UR7 ;  /* 0x00000007ff057e24 */ /* 0x000fe4000f8e00ff */
[----:B------:R-:W-:Y:S02]  /*24500*/  IMAD.U32 R6, RZ, RZ, UR8 ;  /* 0x00000008ff067e24 */ /* 0x000fe4000f8e00ff */
[----:B------:R-:W-:-:S02]  /*24510*/  IMAD.U32 R7, RZ, RZ, UR9 ;  /* 0x00000009ff077e24 */ /* 0x000fc4000f8e00ff */
[----:B------:R-:W-:Y:S02]  /*24520*/  IMAD.U32 R10, RZ, RZ, UR4 ;  /* 0x00000004ff0a7e24 */ /* 0x000fe4000f8e00ff */
[----:B------:R-:W-:Y:S02]  /*24530*/  IMAD.U32 R11, RZ, RZ, UR5 ;  /* 0x00000005ff0b7e24 */ /* 0x000fe4000f8e00ff */
[----:B------:R-:W-:Y:S02]  /*24540*/  IMAD.MOV.U32 R8, RZ, RZ, 0x70 ;  /* 0x00000070ff087424 */ /* 0x000fe400078e00ff */
[----:B------:R-:W-:Y:S02]  /*24550*/  IMAD.MOV.U32 R12, RZ, RZ, 0x1 ;  /* 0x00000001ff0c7424 */ /* 0x000fe400078e00ff */
[----:B--2---:R-:W-:-:S07]  /*24560*/  IMAD.MOV.U32 R13, RZ, RZ, RZ ;  /* 0x000000ffff0d7224 */ /* 0x004fce00078e00ff */
[----:B------:R-:W-:-:S07]  /*24570*/  LEPC R20, `(.L_x_1838) ;  /* 0x000000001014794e */ /* 0x000fce0000000000 */
[----:B0--3--:R-:W-:Y:S05]  /*24580*/  CALL.ABS.NOINC R2 ;  /* 0x0000000002007343 */ /* 0x009fea0003c00000 */
.L_x_1838:
        /* <DEDUP_REMOVED lines=15> */
.L_x_1837:
[----:B------:R-:W-:Y:S05]  /*24680*/  BSYNC B6 ;  /* 0x0000000000067941 */ /* 0x000fea0003800000 */
.L_x_1836:
[----:B------:R-:W2:Y:S01]  /*24690*/  LDL R0, [R1+0xc] ;  /* 0x00000c0001007983 */ /* 0x000ea20000100800 */
[----:B------:R-:W-:Y:S02]  /*246a0*/  ULDC.64 UR4, c[0x0][0x9f8] ;  /* 0x00027e0000047ab9 */ /* 0x000fe40000000a00 */
[----:B------:R-:W-:Y:S01]  /*246b0*/  ISETP.NE.U32.AND P0, PT, RZ, UR4, PT ;  /* 0x00000004ff007c0c */ /* 0x000fe2000bf05070 */
[----:B------:R-:W3:Y:S03]  /*246c0*/  LDL R17, [R1+0x3c] ;  /* 0x00003c0001117983 */ /* 0x000ee60000100800 */
[----:B------:R-:W-:Y:S01]  /*246d0*/  ISETP.NE.AND.EX P0, PT, RZ, UR5, PT, P0 ;  /* 0x00000005ff007c0c */ /* 0x000fe2000bf05300 */
[----:B------:R-:W-:-:S12]  /*246e0*/  ULDC.64 UR4, c[0x0][0xa08] ;  /* 0x0002820000047ab9 */ /* 0x000fd80000000a00 */
[----:B------:R-:W4:Y:S01]  /*246f0*/  @P0 LDC.64 R2, c[0x0][0x9f8] ;  /* 0x00027e00ff020b82 */ /* 0x000f220000000a00 */
[----:B--2---:R-:W-:Y:S02]  /*24700*/  IMAD.MOV.U32 R7, RZ, RZ, R0 ;  /* 0x000000ffff077224 */ /* 0x004fe400078e0000 */
[----:B----4-:R-:W-:-:S05]  /*24710*/  @P0 IMAD.WIDE R2, R0, 0x4, R2 ;  /* 0x0000000400020825 */ /* 0x010fca00078e0202 */
[----:B------:R2:W4:Y:S01]  /*24720*/  @P0 LDG.E R7, desc[UR40][R2.64] ;  /* 0x0000002802070981 */ /* 0x000522000c1e1900 */
[----:B---3--:R-:W-:Y:S01]  /*24730*/  VIADD R0, R17, 0xffffffff ;  /* 0xffffffff11007836 */ /* 0x008fe20000000000 */
[----:B--2---:R-:W2:Y:S02]  /*24740*/  LDC.64 R2, c[0x0][0x418] ;  /* 0x00010600ff027b82 */ /* 0x004ea40000000a00 */
[----:B--2---:R-:W-:Y:S01]  /*24750*/  LOP3.LUT P0, RZ, R2, UR4, RZ, 0xfc, !PT ;  /* 0x0000000402ff7c12 */ /* 0x004fe2000f80fcff */
[----:B------:R-:W-:-:S03]  /*24760*/  UMOV UR4, 0xffffffff ;  /* 0xffffffff00047882 */ /* 0x000fc60000000000 */
[----:B------:R-:W-:Y:S02]  /*24770*/  LOP3.LUT P0, RZ, R3, UR5, RZ, 0xfc, P0 ;  /* 0x0000000503ff7c12 */ /* 0x000fe4000800fcff */
[----:B----4-:R-:W-:Y:S01]  /*24780*/  SHF.R.S32.HI R8, RZ, 0x1f, R7 ;  /* 0x0000001fff087819 */ /* 0x010fe20000011407 */
        /* <DEDUP_REMOVED lines=8> */
.L_x_2039:
        /* <DEDUP_REMOVED lines=11> */
.L_x_2042:
        /* <DEDUP_REMOVED lines=24> */
.L_x_1842:
[----:B---3--:R-:W3:Y:S01]  /*24a40*/  LDL R2, [R1+0x14] ;  /* 0x0000140001027983 */ /* 0x008ee20000100800 */
[----:B-1----:R-:W-:Y:S01]  /*24a50*/  IMAD R0, R19, 0x8, R18 ;  /* 0x0000000813007824 */ /* 0x002fe200078e0212 */
[----:B---3--:R-:W-:-:S04]  /*24a60*/  SHF.L.U32 R2, R2, 0x1f, RZ ;  /* 0x0000001f02027819 */ /* 0x008fc800000006ff */
[----:B------:R-:W1:Y:S02]  /*24a70*/  SYNCS.PHASECHK.TRANS64.TRYWAIT P0, [R0+URZ+0x28840], R2 ;  /* 0x02884002000075a7 */ /* 0x000e64000800017f */
[----:B-1----:R-:W-:Y:S05]  /*24a80*/  @!P0 BRA `(.L_x_1843) ;  /* 0x0000006c00f48947 */ /* 0x002fea0003800000 */
.L_x_2043:
        /* <DEDUP_REMOVED lines=11> */
.L_x_1844:
        /* <DEDUP_REMOVED lines=29> */
.L_x_1840:
        /* <DEDUP_REMOVED lines=23> */
[----:B--2---:R-:W-:-:S02]  /*24e80*/  IMAD.U32 R7, RZ, RZ, UR7 ;  /* 0x00000007ff077e24 */ /* 0x004fc4000f8e00ff */
[----:B------:R-:W-:Y:S02]  /*24e90*/  IMAD.U32 R10, RZ, RZ, UR8 ;  /* 0x00000008ff0a7e24 */ /* 0x000fe4000f8e00ff */
[----:B------:R-:W-:Y:S02]  /*24ea0*/  IMAD.U32 R11, RZ, RZ, UR9 ;  /* 0x00000009ff0b7e24 */ /* 0x000fe4000f8e00ff */
[----:B------:R-:W-:Y:S02]  /*24eb0*/  IMAD.MOV.U32 R8, RZ, RZ, 0x70 ;  /* 0x00000070ff087424 */ /* 0x000fe400078e00ff */
[----:B------:R-:W-:Y:S02]  /*24ec0*/  IMAD.MOV.U32 R12, RZ, RZ, 0x1 ;  /* 0x00000001ff0c7424 */ /* 0x000fe400078e00ff */
[----:B------:R-:W-:-:S07]  /*24ed0*/  IMAD.MOV.U32 R13, RZ, RZ, RZ ;  /* 0x000000ffff0d7224 */ /* 0x000fce00078e00ff */
[----:B------:R-:W-:-:S07]  /*24ee0*/  LEPC R20, `(.L_x_1846) ;  /* 0x000000001014794e */ /* 0x000fce0000000000 */
[----:B01----:R-:W-:Y:S05]  /*24ef0*/  CALL.ABS.NOINC R2 ;  /* 0x0000000002007343 */ /* 0x003fea0003c00000 */
.L_x_1846:
[----:B------:R-:W-:Y:S05]  /*24f00*/  BSYNC B6 ;  /* 0x0000000000067941 */ /* 0x000fea0003800000 */
.L_x_1845:
[----:B-1----:R-:W3:Y:S01]  /*24f10*/  LDL.LU R0, [R1+0x54] ;  /* 0x0000540001007983 */ /* 0x002ee20000300800 */
[----:B------:R-:W-:Y:S01]  /*24f20*/  ULDC.64 UR6, c[0x0][0xa00] ;  /* 0x0002800000067ab9 */ /* 0x000fe20000000a00 */
[----:B--2---:R-:W1:Y:S01]  /*24f30*/  LDC R7, c[0x0][0x448] ;  /* 0x00011200ff077b82 */ /* 0x004e620000000800 */
[----:B------:R-:W-:Y:S01]  /*24f40*/  ULDC.64 UR4, c[0x0][0x2d8] ;  /* 0x0000b60000047ab9 */ /* 0x000fe20000000a00 */
[----:B------:R-:W3:Y:S04]  /*24f50*/  LDL.LU.64 R2, [R1+0x48] ;  /* 0x0000480001027983 */ /* 0x000ee80000300a00 */
[----:B------:R-:W2:Y:S04]  /*24f60*/  LDL R5, [R1+0xc] ;  /* 0x00000c0001057983 */ /* 0x000ea80000100800 */
[----:B------:R-:W4:Y:S01]  /*24f70*/  LDL R8, [R1+0x30] ;  /* 0x0000300001087983 */ /* 0x000f220000100800 */
[----:B------:R-:W-:-:S04]  /*24f80*/  ISETP.NE.U32.AND P0, PT, RZ, UR6, PT ;  /* 0x00000006ff007c0c */ /* 0x000fc8000bf05070 */
[----:B------:R-:W-:Y:S01]  /*24f90*/  ISETP.NE.AND.EX P0, PT, RZ, UR7, PT, P0 ;  /* 0x00000007ff007c0c */ /* 0x000fe2000bf05300 */
[----:B------:R-:W0:Y:S01]  /*24fa0*/  S2R R9, SR_TID.X ;  /* 0x0000000000097919 */ /* 0x000e220000002100 */
[----:B------:R-:W-:Y:S01]  /*24fb0*/  ULDC.64 UR6, c[0x0][0x280] ;  /* 0x0000a00000067ab9 */ /* 0x000fe20000000a00 */
[----:B0-----:R-:W-:Y:S02]  /*24fc0*/  IMAD.SHL.U32 R9, R9, 0x10, RZ ;  /* 0x0000001009097824 */ /* 0x001fe400078e00ff */
[----:B---3--:R-:W-:Y:S01]  /*24fd0*/  IMAD.MOV.U32 R3, RZ, RZ, R0 ;  /* 0x000000ffff037224 */ /* 0x008fe200078e0000 */
[----:B--2---:R-:W-:-:S04]  /*24fe0*/  SHF.R.S32.HI R0, RZ, 0x1f, R5 ;  /* 0x0000001fff007819 */ /* 0x004fc80000011405 */
[----:B------:R-:W-:Y:S02]  /*24ff0*/  SEL R4, R0, RZ, !P0 ;  /* 0x000000ff00047207 */ /* 0x000fe40004000000 */
[----:B------:R-:W-:Y:S02]  /*25000*/  SEL R0, R5, RZ, !P0 ;  /* 0x000000ff05007207 */ /* 0x000fe40004000000 */
[----:B------:R-:W0:Y:S01]  /*25010*/  S2R R5, SR_TID.X ;  /* 0x0000000000057919 */ /* 0x000e220000002100 */
[----:B-1----:R-:W-:Y:S01]  /*25020*/  ISETP.NE.AND P0, PT, R7, 0x1, PT ;  /* 0x000000010700780c */ /* 0x002fe20003f05270 */
[----:B------:R-:W-:-:S04]  /*25030*/  IMAD.WIDE.U32 R2, R16, UR4, R2 ;  /* 0x0000000410027c25 */ /* 0x000fc8000f8e0002 */
[----:B------:R-:W-:Y:S01]  /*25040*/  IMAD R3, R16, UR5, R3 ;  /* 0x0000000510037c24 */ /* 0x000fe2000f8e0203 */
[----:B------:R-:W-:Y:S02]  /*25050*/  ULDC.64 UR4, c[0x0][0x2e0] ;  /* 0x0000b80000047ab9 */ /* 0x000fe40000000a00 */
[----:B------:R-:W-:-:S05]  /*25060*/  IMAD R4, R4, UR4, RZ ;  /* 0x0000000404047c24 */ /* 0x000fca000f8e02ff */
[----:B------:R-:W1:Y:S01]  /*25070*/  @P0 LDC R6, c[0x0][0x450] ;  /* 0x00011400ff060b82 */ /* 0x000e620000000800 */
[----:B0-----:R-:W-:-:S04]  /*25080*/  LOP3.LUT R5, R5, 0x7f, RZ, 0xc0, !PT ;  /* 0x0000007f05057812 */ /* 0x001fc800078ec0ff */
[----:B------:R-:W-:-:S04]  /*25090*/  SHF.R.U32.HI R5, RZ, 0x3, R5 ;  /* 0x00000003ff057819 */ /* 0x000fc80000011605 */
[----:B------:R-:W-:Y:S02]  /*250a0*/  LOP3.LUT R9, R5, 0x70, R9, 0xf8, !PT ;  /* 0x0000007005097812 */ /* 0x000fe400078ef809 */
[----:B------:R-:W0:Y:S01]  /*250b0*/  @P0 LDC R5, c[0x0][0x44c] ;  /* 0x00011300ff050b82 */ /* 0x000e220000000800 */
[----:B------:R-:W-:-:S04]  /*250c0*/  IMAD.WIDE.U32 R2, R0, UR4, R2 ;  /* 0x0000000400027c25 */ /* 0x000fc8000f8e0002 */
[----:B------:R-:W-:Y:S01]  /*250d0*/  IMAD R0, R0, UR5, R4 ;  /* 0x0000000500007c24 */ /* 0x000fe2000f8e0204 */
[----:B------:R-:W-:Y:S01]  /*250e0*/  ULDC.64 UR4, c[0x0][0x2d0] ;  /* 0x0000b40000047ab9 */ /* 0x000fe20000000a00 */
[----:B----4-:R-:W-:Y:S02]  /*250f0*/  IMAD.IADD R4, R9, 0x1, R8 ;  /* 0x0000000109047824 */ /* 0x010fe400078e0208 */
[----:B------:R-:W2:Y:S01]  /*25100*/  S2R R9, SR_TID.X ;  /* 0x0000000000097919 */ /* 0x000ea20000002100 */
[----:B------:R-:W-:Y:S02]  /*25110*/  IMAD.IADD R3, R3, 0x1, R0 ;  /* 0x0000000103037824 */ /* 0x000fe400078e0200 */
[----:B------:R-:W-:Y:S02]  /*25120*/  IMAD.MOV.U32 R0, RZ, RZ, R4 ;  /* 0x000000ffff007224 */ /* 0x000fe400078e0004 */
[----:B0-----:R-:W-:-:S05]  /*25130*/  @P0 IMAD.HI.U32 R5, R4, R5, RZ ;  /* 0x0000000504050227 */ /* 0x001fca00078e00ff */
[----:B-1----:R-:W-:-:S05]  /*25140*/  @P0 SHF.R.U32.HI R0, RZ, R6, R5 ;  /* 0x00000006ff000219 */ /* 0x002fca0000011605 */
        /* <DEDUP_REMOVED lines=107> */
.L_x_2060:
        /* <DEDUP_REMOVED lines=11> */
.L_x_1849:
[----:B------:R-:W-:Y:S05]  /*258b0*/  BSYNC B0 ;  /* 0x0000000000007941 */ /* 0x000fea0003800000 */
.L_x_1848:
[----:B------:R-:W-:Y:S01]  /*258c0*/  NOP ;  /* 0x0000000000007918 */ /* 0x000fe20000000000 */
[----:B------:R-:W-:Y:S01]  /*258d0*/  PLOP3.LUT P0, PT, PT, PT, PT, 0x80, 0x0 ;  /* 0x000000000000781c */ /* 0x000fe20003f0f070 */
[----:B------:R-:W-:-:S12]  /*258e0*/  VIADD R11, R18, 0x28800 ;  /* 0x00028800120b7836 */ /* 0x000fd80000000000 */
.L_x_1850:
        /* <DEDUP_REMOVED lines=18> */
.L_x_2061:
[----:B------:R-:W-:Y:S05]  /*25a10*/  BSYNC B0 ;  /* 0x0000000000007941 */ /* 0x000fea0003800000 */
.L_x_1851:
[----:B------:R-:W3:Y:S04]  /*25a20*/  LDL R2, [R1+0x3c] ;  /* 0x00003c0001027983 */ /* 0x000ee80000100800 */
[----:B0-----:R-:W4:Y:S01]  /*25a30*/  LDL R4, [R1+0x28] ;  /* 0x0000280001047983 */ /* 0x001f220000100800 */
[----:B------:R-:W-:Y:S01]  /*25a40*/  BSSY B0, `(.L_x_1853) ;  /* 0x00001eb000007945 */ /* 0x000fe20003800000 */
[----:B---3--:R-:W-:-:S05]  /*25a50*/  VIADD R0, R2, 0xfffffffe ;  /* 0xfffffffe02007836 */ /* 0x008fca0000000000 */
[----:B----4-:R-:W-:-:S13]  /*25a60*/  ISETP.GE.AND P0, PT, R0, R4, PT ;  /* 0x000000040000720c */ /* 0x010fda0003f06270 */
[----:B------:R-:W-:Y:S05]  /*25a70*/  @!P0 BRA `(.L_x_1854) ;  /* 0x0000001c009c8947 */ /* 0x000fea0003800000 */
[----:B--2---:R-:W2:Y:S04]  /*25a80*/  LDL.LU R3, [R1+0x50] ;  /* 0x0000500001037983 */ /* 0x004ea80000300800 */
[----:B------:R-:W3:Y:S04]  /*25a90*/  LDL.LU R7, [R1+0x40] ;  /* 0x0000400001077983 */ /* 0x000ee80000300800 */
[----:B------:R-:W4:Y:S04]  /*25aa0*/  LDL.LU R2, [R1+0x60] ;  /* 0x0000600001027983 */ /* 0x000f280000300800 */
[----:B------:R-:W5:Y:S04]  /*25ab0*/  LDL.LU R6, [R1+0x38] ;  /* 0x0000380001067983 */ /* 0x000f680000300800 */
[----:B-1----:R-:W5:Y:S01]  /*25ac0*/  LDL.LU R5, [R1+0x5c] ;  /* 0x00005c0001057983 */ /* 0x002f620000300800 */
[----:B------:R-:W-:Y:S01]  /*25ad0*/  LOP3.LUT R10, RZ, R4, RZ, 0x33, !PT ;  /* 0x00000004ff0a7212 */ /* 0x000fe200078e33ff */
[----:B------:R-:W-:Y:S01]  /*25ae0*/  BSSY B2, `(.L_x_1855) ;  /* 0x00000aa000027945 */ /* 0x000fe20003800000 */
[----:B--2---:R-:W-:-:S04]  /*25af0*/  VIADD R3, R3, 0x1 ;  /* 0x0000000103037836 */ /* 0x004fc80000000000 */
[----:B---3--:R-:W-:Y:S01]  /*25b00*/  IMAD R3, R3, R7, RZ ;  /* 0x0000000703037224 */ /* 0x008fe200078e02ff */
[----:B----4-:R-:W-:-:S04]  /*25b10*/  LOP3.LUT R2, RZ, R2, RZ, 0x33, !PT ;  /* 0x00000002ff027212 */ /* 0x010fc800078e33ff */
        /* <DEDUP_REMOVED lines=44> */
.L_x_1859:
[----:B------:R-:W-:Y:S01]  /*25de0*/  IMAD R3, R7, 0x8, R18 ;  /* 0x0000000807037824 */ /* 0x000fe200078e0212 */
[----:B------:R-:W-:Y:S01]  /*25df0*/  SHF.L.U32 R2, R9, 0x1f, RZ ;  /* 0x0000001f09027819 */ /* 0x000fe200000006ff */
[----:B------:R-:W-:Y:S03]  /*25e00*/  BSSY B3, `(.L_x_1860) ;  /* 0x0000003000037945 */ /* 0x000fe60003800000 */
[----:B------:R-:W1:Y:S02]  /*25e10*/  SYNCS.PHASECHK.TRANS64.TRYWAIT P0, [R3+URZ+0x28840], R2 ;  /* 0x02884002030075a7 */ /* 0x000e64000800017f */
[----:B-1----:R-:W-:Y:S05]  /*25e20*/  @!P0 BRA `(.L_x_1861) ;  /* 0x0000006400f08947 */ /* 0x002fea0003800000 */
.L_x_2062:
[----:B------:R-:W-:Y:S05]  /*25e30*/  BSYNC B3 ;  /* 0x0000000000037941 */ /* 0x000fea0003800000 */
.L_x_1860:
        /* <DEDUP_REMOVED lines=12> */
.L_x_1863:
[----:B------:R-:W-:Y:S05]  /*25f00*/  BSYNC B3 ;  /* 0x0000000000037941 */ /* 0x000fea0003800000 */
.L_x_1862:
        /* <DEDUP_REMOVED lines=12> */
.L_x_1864:
        /* <DEDUP_REMOVED lines=16> */
.L_x_1865:
        /* <DEDUP_REMOVED lines=16> */
.L_x_2063:
[----:B------:R-:W-:Y:S05]  /*261d0*/  BSYNC B3 ;  /* 0x0000000000037941 */ /* 0x000fea0003800000 */
.L_x_1866:
        /* <DEDUP_REMOVED lines=12> */
.L_x_1869:
[----:B------:R-:W-:Y:S05]  /*262a0*/  BSYNC B3 ;  /* 0x0000000000037941 */ /* 0x000fea0003800000 */
.L_x_1868:
        /* <DEDUP_REMOVED lines=13> */
.L_x_1870:
        /* <DEDUP_REMOVED lines=15> */
.L_x_1871:
        /* <DEDUP_REMOVED lines=12> */
.L_x_1858:
[----:B------:R-:W-:Y:S05]  /*26530*/  BSYNC B1 ;  /* 0x0000000000017941 */ /* 0x000fea0003800000 */
.L_x_1857:
[----:B0-----:R-:W2:Y:S01]  /*26540*/  LDL.LU R0, [R1+0x3c] ;  /* 0x00003c0001007983 */ /* 0x001ea20000300800 */
[----:B------:R-:W-:-:S03]  /*26550*/  IMAD.MOV.U32 R19, RZ, RZ, R7 ;  /* 0x000000ffff137224 */ /* 0x000fc600078e0007 */
[----:B------:R0:W-:Y:S02]  /*26560*/  STL [R1+0x14], R9 ;  /* 0x0000140901007387 */ /* 0x0001e40000100800 */
[----:B0-2---:R-:W-:-:S07]  /*26570*/  VIADD R0, R0, 0xfffffffd ;  /* 0xfffffffd00007836 */ /* 0x005fce0000000000 */
.L_x_1856:
[----:B------:R-:W-:Y:S05]  /*26580*/  BSYNC B2 ;  /* 0x0000000000027941 */ /* 0x000fea0003800000 */
.L_x_1855:
[----:B------:R-:W-:-:S05]  /*26590*/  VIADD R10, R10, 0xfffffffe ;  /* 0xfffffffe0a0a7836 */ /* 0x000fca0000000000 */
[----:B------:R-:W-:-:S13]  /*265a0*/  ISETP.NE.AND P0, PT, R10, R6, PT ;  /* 0x000000060a00720c */ /* 0x000fda0003f05270 */
[----:B------:R-:W-:Y:S05]  /*265b0*/  @!P0 BRA `(.L_x_1854) ;  /* 0x0000001000cc8947 */ /* 0x000fea0003800000 */
[----:B------:R-:W-:-:S07]  /*265c0*/  IMAD.MOV.U32 R8, RZ, RZ, R17 ;  /* 0x000000ffff087224 */ /* 0x000fce00078e0011 */
.L_x_1902:
        /* <DEDUP_REMOVED lines=35> */
.L_x_1874:
[----:B------:R-:W-:Y:S01]  /*26800*/  IMAD R3, R4, 0x8, R18 ;  /* 0x0000000804037824 */ /* 0x000fe200078e0212 */
[----:B------:R-:W-:Y:S01]  /*26810*/  SHF.L.U32 R2, R5, 0x1f, RZ ;  /* 0x0000001f05027819 */ /* 0x000fe200000006ff */
[----:B------:R-:W-:Y:S03]  /*26820*/  BSSY B2, `(.L_x_1875) ;  /* 0x0000003000027945 */ /* 0x000fe60003800000 */
[----:B------:R-:W1:Y:S02]  /*26830*/  SYNCS.PHASECHK.TRANS64.TRYWAIT P0, [R3+URZ+0x28840], R2 ;  /* 0x02884002030075a7 */ /* 0x000e64000800017f */
[----:B-1----:R-:W-:Y:S05]  /*26840*/  @!P0 BRA `(.L_x_1876) ;  /* 0x0000005c00908947 */ /* 0x002fea0003800000 */
.L_x_2064:
[----:B------:R-:W-:Y:S05]  /*26850*/  BSYNC B2 ;  /* 0x0000000000027941 */ /* 0x000fea0003800000 */
.L_x_1875:
        /* <DEDUP_REMOVED lines=12> */
.L_x_1878:
[----:B------:R-:W-:Y:S05]  /*26920*/  BSYNC B2 ;  /* 0x0000000000027941 */ /* 0x000fea0003800000 */
.L_x_1877:
        /* <DEDUP_REMOVED lines=12> */
.L_x_1879:
        /* <DEDUP_REMOVED lines=16> */
.L_x_1880:
        /* <DEDUP_REMOVED lines=16> */
.L_x_2065:
[----:B------:R-:W-:Y:S05]  /*26bf0*/  BSYNC B2 ;  /* 0x0000000000027941 */ /* 0x000fea0003800000 */
.L_x_1881:
        /* <DEDUP_REMOVED lines=11> */
.L_x_1884:
[----:B------:R-:W-:Y:S05]  /*26cb0*/  BSYNC B2 ;  /* 0x0000000000027941 */ /* 0x000fea0003800000 */
.L_x_1883:
        /* <DEDUP_REMOVED lines=12> */
.L_x_1885:
        /* <DEDUP_REMOVED lines=15> */
.L_x_1886:
        /* <DEDUP_REMOVED lines=12> */
.L_x_1873:
[----:B------:R-:W-:Y:S05]  /*26f30*/  BSYNC B1 ;  /* 0x0000000000017941 */ /* 0x000fea0003800000 */
.L_x_1872:
        /* <DEDUP_REMOVED lines=35> */
.L_x_1889:
[----:B------:R-:W-:Y:S01]  /*27170*/  IMAD R2, R19, 0x8, R18 ;  /* 0x0000000813027824 */ /* 0x000fe200078e0212 */
[----:B------:R-:W-:Y:S01]  /*27180*/  SHF.L.U32 R3, R10, 0x1f, RZ ;  /* 0x0000001f0a037819 */ /* 0x000fe200000006ff */
[----:B------:R-:W-:Y:S03]  /*27190*/  BSSY B2, `(.L_x_1890) ;  /* 0x0000003000027945 */ /* 0x000fe60003800000 */
[----:B------:R-:W2:Y:S02]  /*271a0*/  SYNCS.PHASECHK.TRANS64.TRYWAIT P0, [R2+URZ+0x28840], R3 ;  /* 0x02884003020075a7 */ /* 0x000ea4000800017f */
[----:B--2---:R-:W-:Y:S05]  /*271b0*/  @!P0 BRA `(.L_x_1891) ;  /* 0x00000054005c8947 */ /* 0x004fea0003800000 */
.L_x_2066:
[----:B------:R-:W-:Y:S05]  /*271c0*/  BSYNC B2 ;  /* 0x0000000000027941 */ /* 0x000fea0003800000 */
.L_x_1890:
        /* <DEDUP_REMOVED lines=12> */
.L_x_1893:
[----:B------:R-:W-:Y:S05]  /*27290*/  BSYNC B2 ;  /* 0x0000000000027941 */ /* 0x000fea0003800000 */
.L_x_1892:
        /* <DEDUP_REMOVED lines=13> */
.L_x_1894:
        /* <DEDUP_REMOVED lines=16> */
.L_x_1895:
        /* <DEDUP_REMOVED lines=15> */
.L_x_2067:
[----:B------:R-:W-:Y:S05]  /*27560*/  BSYNC B2 ;  /* 0x0000000000027941 */ /* 0x000fea0003800000 */
.L_x_1896:
        /* <DEDUP_REMOVED lines=11> */
.L_x_1899:
[----:B------:R-:W-:Y:S05]  /*27620*/  BSYNC B2 ;  /* 0x0000000000027941 */ /* 0x000fea0003800000 */
.L_x_1898:
        /* <DEDUP_REMOVED lines=12> */
.L_x_1900:
        /* <DEDUP_REMOVED lines=15> */
.L_x_1901:
        /* <DEDUP_REMOVED lines=12> */
.L_x_1888:
[----:B------:R-:W-:Y:S05]  /*278a0*/  BSYNC B1 ;  /* 0x0000000000017941 */ /* 0x000fea0003800000 */
.L_x_1887:
[----:B------:R-:W2:Y:S01]  /*278b0*/  LDL R2, [R1+0x28] ;  /* 0x0000280001027983 */ /* 0x000ea20000100800 */
[----:B------:R-:W-:Y:S01]  /*278c0*/  VIADD R0, R0, 0xfffffffe ;  /* 0xfffffffe00007836 */ /* 0x000fe20000000000 */
[----:B--2---:R-:W-:-:S13]  /*278d0*/  ISETP.GT.AND P0, PT, R6, R2, PT ;  /* 0x000000020600720c */ /* 0x004fda0003f04270 */
[----:B------:R-:W-:Y:S05]  /*278e0*/  @P0 BRA `(.L_x_1902) ;  /* 0xffffffec00380947 */ /* 0x000fea000383ffff */
.L_x_1854:
[----:B------:R-:W-:Y:S05]  /*278f0*/  BSYNC B0 ;  /* 0x0000000000007941 */ /* 0x000fea0003800000 */
.L_x_1853:
[----:B--2---:R-:W2:Y:S01]  /*27900*/  S2R R3, SR_TID.X ;  /* 0x0000000000037919 */ /* 0x004ea20000002100 */
[----:B------:R-:W-:Y:S01]  /*27910*/  BSSY B0, `(.L_x_1903) ;  /* 0x0000011000007945 */ /* 0x000fe20003800000 */
[----:B--2---:R-:W-:-:S04]  /*27920*/  LOP3.LUT R3, R3, 0x7f, RZ, 0xc0, !PT ;  /* 0x0000007f03037812 */ /* 0x004fc800078ec0ff */
[----:B------:R-:W-:-:S13]  /*27930*/  ISETP.NE.AND P0, PT, R3, RZ, PT ;  /* 0x000000ff0300720c */ /* 0x000fda0003f05270 */
[----:B------:R-:W-:Y:S05]  /*27940*/  @P0 BRA `(.L_x_1904) ;  /* 0x0000000000340947 */ /* 0x000fea0003800000 */
[----:B------:R-:W2:Y:S01]  /*27950*/  S2R R2, SR_LANEID ;  /* 0x0000000000027919 */ /* 0x000ea20000000000 */
[----:B------:R-:W-:Y:S01]  /*27960*/  VOTEU.ANY UR4, UPT, PT ;  /* 0x0000000000047886 */ /* 0x000fe200038e0100 */
[----:B-1----:R-:W1:Y:S01]  /*27970*/  LDC.64 R4, c[0x0][0xc60] ;  /* 0x00031800ff047b82 */ /* 0x002e620000000a00 */
[----:B------:R-:W2:Y:S02]  /*27980*/  FLO.U32 R0, UR4 ;  /* 0x0000000400007d00 */ /* 0x000ea400080e0000 */
        /* <DEDUP_REMOVED lines=9> */
.L_x_1904:
[----:B------:R-:W-:Y:S05]  /*27a20*/  BSYNC B0 ;  /* 0x0000000000007941 */ /* 0x000fea0003800000 */
.L_x_1903:
[----:B--2---:R-:W2:Y:S01]  /*27a30*/  LDL R0, [R1+0x10] ;  /* 0x0000100001007983 */ /* 0x004ea20000100800 */
        /* <DEDUP_REMOVED lines=10> */
.L_x_2068:
[----:B------:R-:W-:Y:S05]  /*27ae0*/  BSYNC B1 ;  /* 0x0000000000017941 */ /* 0x000fea0003800000 */
.L_x_1907:
        /* <DEDUP_REMOVED lines=9> */
.L_x_1910:
[----:B------:R-:W-:Y:S05]  /*27b80*/  BSYNC B1 ;  /* 0x0000000000017941 */ /* 0x000fea0003800000 */
.L_x_1909:
        /* <DEDUP_REMOVED lines=12> */
.L_x_1911:
        /* <DEDUP_REMOVED lines=15> */
.L_x_1912:
        /* <DEDUP_REMOVED lines=10> */
.L_x_1906:
[----:B------:R-:W-:Y:S05]  /*27de0*/  BSYNC B0 ;  /* 0x0000000000007941 */ /* 0x000fea0003800000 */
.L_x_1905:
[----:B------:R-:W2:Y:S01]  /*27df0*/  LDL.LU R4, [R1+0x14] ;  /* 0x0000140001047983 */ /* 0x000ea20000300800 */
[----:B------:R-:W-:-:S05]  /*27e00*/  VIADD R19, R19, 0x1 ;  /* 0x0000000113137836 */ /* 0x000fca0000000000 */
[----:B------:R-:W-:-:S04]  /*27e10*/  ISETP.NE.AND P0, PT, R19, 0x2, PT ;  /* 0x000000021300780c */ /* 0x000fc80003f05270 */
[----:B------:R-:W-:Y:S02]  /*27e20*/  SEL R0, RZ, 0x1, P0 ;  /* 0x00000001ff007807 */ /* 0x000fe40000000000 */
[----:B------:R-:W-:Y:S02]  /*27e30*/  SEL R19, R19, RZ, P0 ;  /* 0x000000ff13137207 */ /* 0x000fe40000000000 */
[----:B--2---:R-:W-:-:S05]  /*27e40*/  LOP3.LUT R4, R4, R0, RZ, 0x3c, !PT ;  /* 0x0000000004047212 */ /* 0x004fca00078e3cff */
[----:B------:R3:W-:Y:S02]  /*27e50*/  STL [R1+0x14], R4 ;  /* 0x0000140401007387 */ /* 0x0007e40000100800 */
.L_x_1833:
[----:B------:R-:W-:Y:S05]  /*27e60*/  BSYNC B7 ;  /* 0x0000000000077941 */ /* 0x000fea0003800000 */
.L_x_1831:
[----:B--2---:R-:W2:Y:S02]  /*27e70*/  LDL R0, [R1+0x10] ;  /* 0x0000100001007983 */ /* 0x004ea40000100800 */
[----:B--2---:R-:W-:-:S13]  /*27e80*/  LOP3.LUT P0, RZ, R0, 0x2, RZ, 0xc0, !PT ;  /* 0x0000000200ff7812 */ /* 0x004fda000780c0ff */
[----:B------:R-:W-:Y:S05]  /*27e90*/  @!P0 BRA `(.L_x_1913) ;  /* 0x00000000002c8947 */ /* 0x000fea0003800000 */
[----:B------:R-:W-:Y:S05]  /*27ea0*/  WARPSYNC.ALL ;  /* 0x0000000000007948 */ /* 0x000fea0003800000 */
[----:B------:R-:W2:Y:S08]  /*27eb0*/  S2UR UR5, SR_CgaCtaId ;  /* 0x00000000000579c3 */ /* 0x000eb00000008800 */
[----:B------:R-:W-:Y:S06]  /*27ec0*/  BAR.SYNC.DEFER_BLOCKING 0x5, 0x180 ;  /* 0x0146000000007b1d */ /* 0x000fec0000010000 */
[----:B------:R-:W-:-:S02]  /*27ed0*/  UMOV UR4, 0x400 ;  /* 0x0000040000047882 */ /* 0x000fc40000000000 */
[----:B--2---:R-:W-:-:S06]  /*27ee0*/  ULEA UR4, UR5, UR4, 0x18 ;  /* 0x0000000405047291 */ /* 0x004fcc000f8ec03f */
[----:B------:R-:W-:-:S05]  /*27ef0*/  IMAD.U32 R18, RZ, RZ, UR4 ;  /* 0x00000004ff127e24 */ /* 0x000fca000f8e00ff */
[----:B-1-3--:R-:W1:Y:S04]  /*27f00*/  LDS.128 R4, [R18+0x288d0] ;  /* 0x0288d00012047984 */ /* 0x00ae680000000c00 */
[----:B-1----:R1:W-:Y:S04]  /*27f10*/  STL.64 [R1], R4 ;  /* 0x0000000401007387 */ /* 0x0023e80000100a00 */
[----:B------:R1:W-:Y:S01]  /*27f20*/  STL.64 [R1+0x8], R6 ;  /* 0x0000080601007387 */ /* 0x0003e20000100a00 */
[----:B------:R-:W-:Y:S06]  /*27f30*/  BAR.ARV 0x4, 0x180 ;  /* 0x0106000000007b1d */ /* 0x000fec0000002000 */
[----:B------:R-:W-:Y:S05]  /*27f40*/  BRA `(.L_x_1914) ;  /* 0x0000001000347947 */ /* 0x000fea0003800000 */
.L_x_1913:
[----:B------:R-:W2:Y:S01]  /*27f50*/  S2R R16, SR_TID.X ;  /* 0x0000000000107919 */ /* 0x000ea20000002100 */
[----:B------:R-:W-:Y:S01]  /*27f60*/  UMOV UR4, 0xffffffff ;  /* 0xffffffff00047882 */ /* 0x000fe20000000000 */
[----:B--2---:R-:W-:-:S04]  /*27f70*/  LOP3.LUT R16, R16, 0x1f, RZ, 0xc0, !PT ;  /* 0x0000001f10107812 */ /* 0x004fc800078ec0ff */
[----:B------:R-:W-:Y:S01]  /*27f80*/  ISETP.NE.AND P0, PT, R16, 0x1f, PT ;  /* 0x0000001f1000780c */ /* 0x000fe20003f05270 */
[----:B------:R-:W-:-:S12]  /*27f90*/  BRA.DIV UR4, `(.L_x_1915) ;  /* 0x0000004a04207947 */ /* 0x000fd8000b800000 */
[----:B------:R-:W0:Y:S01]  /*27fa0*/  LDL.LU R2, [R1] ;  /* 0x0000000001027983 */ /* 0x000e220000300800 */
[----:B------:R-:W-:-:S03]  /*27fb0*/  ULDC UR4, c[0x0][0xc3c] ;  /* 0x00030f0000047ab9 */ /* 0x000fc60000000800 */
[----:B------:R-:W2:Y:S01]  /*27fc0*/  LDL R3, [R1+0xc] ;  /* 0x00000c0001037983 */ /* 0x000ea20000100800 */
[----:B0-----:R-:W-:Y:S02]  /*27fd0*/  IMAD.MOV.U32 R10, RZ, RZ, R2 ;  /* 0x000000ffff0a7224 */ /* 0x001fe400078e0002 */
[----:B--2---:R-:W-:-:S05]  /*27fe0*/  IMAD.IADD R0, R3, 0x1, R16 ;  /* 0x0000000103007824 */ /* 0x004fca00078e0210 */
[----:B------:R-:W-:-:S13]  /*27ff0*/  ISETP.GE.OR P1, PT, R0, UR4, !P0 ;  /* 0x0000000400007c0c */ /* 0x000fda000c726670 */
[----:B------:R-:W0:Y:S08]  /*28000*/  @!P1 LDC.64 R2, c[0x0][0xc80] ;  /* 0x00032000ff029b82 */ /* 0x000e300000000a00 */
[----:B-1----:R-:W1:Y:S01]  /*28010*/  @!P1 LDC.64 R6, c[0x0][0xc78] ;  /* 0x00031e00ff069b82 */ /* 0x002e620000000a00 */
[----:B0-----:R-:W-:-:S05]  /*28020*/  @!P1 IMAD.WIDE R2, R0, 0x4, R2 ;  /* 0x0000000400029825 */ /* 0x001fca00078e0202 */
[----:B------:R1:W2:Y:S02]  /*28030*/  @!P1 LDG.E R8, desc[UR40][R2.64] ;  /* 0x0000002802089981 */ /* 0x0002a4000c1e1900 */
[----:B-1----:R-:W-:-:S06]  /*28040*/  @!P1 IMAD.WIDE R2, R0, 0x4, R6 ;  /* 0x0000000400029825 */ /* 0x002fcc00078e0206 */
[----:B------:R-:W4:Y:S01]  /*28050*/  @!P1 LDG.E R2, desc[UR40][R2.64] ;  /* 0x0000002802029981 */ /* 0x000f22000c1e1900 */
[----:B---3--:R-:W-:Y:S01]  /*28060*/  IMAD.MOV.U32 R4, RZ, RZ, RZ ;  /* 0x000000ffff047224 */ /* 0x008fe200078e00ff */
[C---:B------:R-:W-:Y:S01]  /*28070*/  ISETP.GE.U32.AND P2, PT, R16.reuse, 0x2, PT ;  /* 0x000000021000780c */ /* 0x040fe20003f46070 */
[----:B------:R-:W-:Y:S01]  /*28080*/  IMAD.MOV.U32 R6, RZ, RZ, RZ ;  /* 0x000000ffff067224 */ /* 0x000fe200078e00ff */
[C---:B------:R-:W-:Y:S01]  /*28090*/  ISETP.GE.U32.AND P3, PT, R16.reuse, 0x4, PT ;  /* 0x000000041000780c */ /* 0x040fe20003f66070 */
[----:B------:R-:W-:Y:S01]  /*280a0*/  SHFL.IDX PT, R5, R10, RZ, 0x1f ;  /* 0x00001fff0a057589 */ /* 0x000fe200000e0000 */
[C---:B------:R-:W-:Y:S02]  /*280b0*/  ISETP.GE.U32.AND P4, PT, R16.reuse, 0x8, PT ;  /* 0x000000081000780c */ /* 0x040fe40003f86070 */
[----:B------:R-:W-:Y:S01]  /*280c0*/  ISETP.GE.U32.AND P5, PT, R16, 0x10, PT ;  /* 0x000000101000780c */ /* 0x000fe20003fa6070 */
[----:B------:R-:W-:Y:S01]  /*280d0*/  SHFL.IDX PT, R0, R10, 0x1, 0x1f ;  /* 0x00201f000a007f89 */ /* 0x000fe200000e0000 */
[----:B--2---:R-:W-:-:S02]  /*280e0*/  @!P1 IMAD.MOV.U32 R4, RZ, RZ, R8 ;  /* 0x000000ffff049224 */ /* 0x004fc400078e0008 */
[----:B------:R-:W-:Y:S02]  /*280f0*/  IMAD.MOV.U32 R8, RZ, RZ, RZ ;  /* 0x000000ffff087224 */ /* 0x000fe400078e00ff */
[----:B----4-:R-:W-:Y:S01]  /*28100*/  @!P1 IMAD.MOV.U32 R6, RZ, RZ, R2 ;  /* 0x000000ffff069224 */ /* 0x010fe200078e0002 */
        /* <DEDUP_REMOVED lines=18> */
.L_x_2078:
[----:B------:R-:W-:Y:S02]  /*28230*/  ULDC UR4, c[0x0][0xc38] ;  /* 0x00030e0000047ab9 */ /* 0x000fe40000000800 */
[----:B------:R-:W-:-:S04]  /*28240*/  IMAD.U32 R2, RZ, RZ, UR4 ;  /* 0x00000004ff027e24 */ /* 0x000fc8000f8e00ff */
[----:B-1----:R-:W-:-:S04]  /*28250*/  IMAD R9, R9, R2, RZ ;  /* 0x0000000209097224 */ /* 0x002fc800078e02ff */
[----:B------:R-:W-:-:S05]  /*28260*/  IMAD.IADD R0, R0, 0x1, R9 ;  /* 0x0000000100007824 */ /* 0x000fca00078e0209 */
[----:B------:R-:W-:-:S13]  /*28270*/  ISETP.GT.AND P6, PT, R0, R5, PT ;  /* 0x000000050000720c */ /* 0x000fda0003fc4270 */
[----:B------:R-:W-:Y:S05]  /*28280*/  @P6 BRA `(.L_x_1916) ;  /* 0x0000000000ac6947 */ /* 0x000fea0003800000 */
.L_x_1919:
[----:B------:R-:W2:Y:S01]  /*28290*/  LDL.LU R3, [R1+0xc] ;  /* 0x00000c0001037983 */ /* 0x000ea20000300800 */
[----:B------:R-:W1:Y:S01]  /*282a0*/  LDC R2, c[0x0][0xc3c] ;  /* 0x00030f00ff027b82 */ /* 0x000e620000000800 */
[----:B--2---:R-:W-:-:S05]  /*282b0*/  VIADD R3, R3, 0x1f ;  /* 0x0000001f03037836 */ /* 0x004fca0000000000 */
[----:B-1----:R-:W-:-:S13]  /*282c0*/  ISETP.GE.AND P6, PT, R3, R2, PT ;  /* 0x000000020300720c */ /* 0x002fda0003fc6270 */
[----:B------:R-:W-:Y:S05]  /*282d0*/  @P6 BRA `(.L_x_1917) ;  /* 0x0000000800e86947 */ /* 0x000fea0003800000 */
[----:B------:R-:W1:Y:S01]  /*282e0*/  S2R R4, SR_TID.X ;  /* 0x0000000000047919 */ /* 0x000e620000002100 */
        /* <DEDUP_REMOVED lines=31> */
.L_x_2086:
[----:B------:R-:W-:Y:S02]  /*284e0*/  ULDC UR4, c[0x0][0xc38] ;  /* 0x00030e0000047ab9 */ /* 0x000fe40000000800 */
[----:B------:R-:W-:-:S04]  /*284f0*/  IMAD.U32 R2, RZ, RZ, UR4 ;  /* 0x00000004ff027e24 */ /* 0x000fc8000f8e00ff */
[----:B-1----:R-:W-:-:S04]  /*28500*/  IMAD R9, R9, R2, RZ ;  /* 0x0000000209097224 */ /* 0x002fc800078e02ff */
[----:B------:R-:W-:-:S05]  /*28510*/  IMAD.IADD R0, R9, 0x1, R0 ;  /* 0x0000000109007824 */ /* 0x000fca00078e0200 */
[----:B------:R-:W-:-:S13]  /*28520*/  ISETP.GT.AND P6, PT, R0, R5, PT ;  /* 0x000000050000720c */ /* 0x000fda0003fc4270 */
[----:B------:R-:W-:Y:S05]  /*28530*/  @!P6 BRA `(.L_x_1919) ;  /* 0xfffffffc0054e947 */ /* 0x000fea000383ffff */
.L_x_1916:
        /* <DEDUP_REMOVED lines=8> */
[----:B-1----:R1:W3:Y:S04]  /*285c0*/  SHFL.IDX PT, R4, R4, R3, 0x1f ;  /* 0x00001f0304047589 */ /* 0x0022e800000e0000 */
[----:B------:R1:W4:Y:S01]  /*285d0*/  SHFL.IDX PT, R6, R6, R3, 0x1f ;  /* 0x00001f0306067589 */ /* 0x00032200000e0000 */
[----:B--2---:R-:W-:-:S05]  /*285e0*/  IMAD.IADD R10, R3, 0x1, R10 ;  /* 0x00000001030a7824 */ /* 0x004fca00078e020a */
[----:B---34-:R1:W-:Y:S02]  /*285f0*/  STL [R1+0xc], R10 ;  /* 0x00000c0a01007387 */ /* 0x0183e40000100800 */
.L_x_2091:
[----:B------:R-:W-:-:S13]  /*28600*/  ISETP.NE.AND P0, PT, R0, RZ, PT ;  /* 0x000000ff0000720c */ /* 0x000fda0003f05270 */
[----:B------:R-:W-:Y:S05]  /*28610*/  @!P0 BRA `(.L_x_1921) ;  /* 0x0000000000148947 */ /* 0x000fea0003800000 */
[----:B------:R-:W-:Y:S01]  /*28620*/  UMOV UR4, 0xffffffff ;  /* 0xffffffff00047882 */ /* 0x000fe20000000000 */
[----:B-1----:R-:W-:Y:S02]  /*28630*/  VIADD R3, R3, 0xffffffff ;  /* 0xffffffff03037836 */ /* 0x002fe40000000000 */
[----:B------:R-:W-:Y:S05]  /*28640*/  BRA.DIV UR4, `(.L_x_1922) ;  /* 0x0000004e04147947 */ /* 0x000fea000b800000 */
[----:B------:R1:W3:Y:S02]  /*28650*/  SHFL.IDX PT, R3, R7, R3, 0x1f ;  /* 0x00001f0307037589 */ /* 0x0002e400000e0000 */
.L_x_2094:
[----:B---3--:R-:W-:-:S07]  /*28660*/  IMAD.MOV.U32 R8, RZ, RZ, R3 ;  /* 0x000000ffff087224 */ /* 0x008fce00078e0003 */
.L_x_1921:
[----:B------:R-:W-:Y:S01]  /*28670*/  ISETP.NE.AND P0, PT, R6, 0x1, PT ;  /* 0x000000010600780c */ /* 0x000fe20003f05270 */
[----:B------:R-:W-:-:S05]  /*28680*/  IMAD R0, R8, R2, R9 ;  /* 0x0000000208007224 */ /* 0x000fca00078e0209 */
[----:B------:R3:W-:Y:S02]  /*28690*/  STL [R1], R0 ;  /* 0x0000000001007387 */ /* 0x0007e40000100800 */
[----:B---3--:R-:W-:-:S05]  /*286a0*/  IMAD.IADD R0, R5, 0x1, -R0 ;  /* 0x0000000105007824 */ /* 0x008fca00078e0a00 */
[----:B------:R-:W-:Y:S05]  /*286b0*/  @!P0 BRA `(.L_x_1923) ;  /* 0x0000000000e48947 */ /* 0x000fea0003800000 */
[----:B------:R-:W-:-:S04]  /*286c0*/  IABS R5, R4 ;  /* 0x0000000400057213 */ /* 0x000fc80000000000 */
[----:B------:R-:W3:Y:S08]  /*286d0*/  I2F.RP R2, R5 ;  /* 0x0000000500027306 */ /* 0x000ef00000209400 */
[----:B---3--:R-:W3:Y:S02]  /*286e0*/  MUFU.RCP R2, R2 ;  /* 0x0000000200027308 */ /* 0x008ee40000001000 */
[----:B---3--:R-:W-:-:S06]  /*286f0*/  VIADD R2, R2, 0xffffffe ;  /* 0x0ffffffe02027836 */ /* 0x008fcc0000000000 */
[----:B-1----:R-:W1:Y:S02]  /*28700*/  F2I.FTZ.U32.TRUNC.NTZ R3, R2 ;  /* 0x0000000200037305 */ /* 0x002e64000021f000 */
[----:B-1----:R-:W-:-:S04]  /*28710*/  IMAD.MOV R2, RZ, RZ, -R3 ;  /* 0x000000ffff027224 */ /* 0x002fc800078e0a03 */
        /* <DEDUP_REMOVED lines=14> */
[----:B------:R-:W1:Y:S07]  /*28800*/  I2F.RP R2, R5 ;  /* 0x0000000500027306 */ /* 0x000e6e0000209400 */
[----:B------:R-:W-:Y:S01]  /*28810*/  @P0 VIADD R8, R8, 0x1 ;  /* 0x0000000108080836 */ /* 0x000fe20000000000 */
[----:B-1----:R-:W1:Y:S02]  /*28820*/  MUFU.RCP R2, R2 ;  /* 0x0000000200027308 */ /* 0x002e640000001000 */
[----:B-1----:R-:W-:-:S06]  /*28830*/  VIADD R2, R2, 0xffffffe ;  /* 0x0ffffffe02027836 */ /* 0x002fcc0000000000 */
[----:B------:R-:W1:Y:S02]  /*28840*/  F2I.FTZ.U32.TRUNC.NTZ R3, R2 ;  /* 0x0000000200037305 */ /* 0x000e64000021f000 */
[----:B-1----:R-:W-:-:S04]  /*28850*/  IMAD.MOV R2, RZ, RZ, -R3 ;  /* 0x000000ffff027224 */ /* 0x002fc800078e0a03 */
[----:B0-----:R-:W-:Y:S02]  /*28860*/  IMAD R7, R2, R5, RZ ;  /* 0x0000000502077224 */ /* 0x001fe400078e02ff */
        /* <DEDUP_REMOVED lines=17> */
[----:B------:R-:W-:-:S04]  /*28980*/  IMAD.MOV R2, RZ, RZ, -R3 ;  /* 0x000000ffff027224 */ /* 0x000fc800078e0a03 */
[----:B------:R-:W-:Y:S01]  /*28990*/  IMAD R0, R4, R2, R0 ;  /* 0x0000000204007224 */ /* 0x000fe200078e0200 */
[----:B------:R-:W-:-:S04]  /*289a0*/  LOP3.LUT R2, R3, R6, RZ, 0x3c, !PT ;  /* 0x0000000603027212 */ /* 0x000fc800078e3cff */
[----:B------:R-:W-:-:S03]  /*289b0*/  ISETP.GE.AND P2, PT, R2, RZ, PT ;  /* 0x000000ff0200720c */ /* 0x000fc60003f46270 */
[----:B------:R-:W-:-:S10]  /*289c0*/  @P0 VIADD R7, R7, 0x1 ;  /* 0x0000000107070836 */ /* 0x000fd40000000000 */
[----:B------:R-:W-:Y:S01]  /*289d0*/  @!P2 IMAD.MOV R7, RZ, RZ, -R7 ;  /* 0x000000ffff07a224 */ /* 0x000fe200078e0a07 */
[----:B------:R-:W-:-:S05]  /*289e0*/  @!P1 LOP3.LUT R7, RZ, R6, RZ, 0x33, !PT ;  /* 0x00000006ff079212 */ /* 0x000fca00078e33ff */
[----:B------:R-:W-:-:S04]  /*289f0*/  IMAD.MOV R2, RZ, RZ, -R7 ;  /* 0x000000ffff027224 */ /* 0x000fc800078e0a07 */
[C---:B------:R-:W-:Y:S02]  /*28a00*/  IMAD R2, R6.reuse, R2, R3 ;  /* 0x0000000206027224 */ /* 0x040fe400078e0203 */
[----:B------:R-:W-:-:S04]  /*28a10*/  IMAD R6, R6, 0x1000000, R7 ;  /* 0x0100000006067824 */ /* 0x000fc800078e0207 */
[----:B------:R-:W-:-:S05]  /*28a20*/  IMAD R2, R2, 0x10000, R6 ;  /* 0x0001000002027824 */ /* 0x000fca00078e0206 */
[----:B------:R1:W-:Y:S01]  /*28a30*/  STL [R1+0x8], R2 ;  /* 0x0000080201007387 */ /* 0x0003e20000100800 */
[----:B------:R-:W-:Y:S05]  /*28a40*/  BRA `(.L_x_1924) ;  /* 0x0000000000fc7947 */ /* 0x000fea0003800000 */
.L_x_1923:
[----:B-1----:R-:W3:Y:S01]  /*28a50*/  LDL R3, [R1+0xc] ;  /* 0x00000c0001037983 */ /* 0x002ee20000100800 */
[----:B0-----:R-:W3:Y:S02]  /*28a60*/  LDC.64 R6, c[0x0][0xc90] ;  /* 0x00032400ff067b82 */ /* 0x001ee40000000a00 */
[----:B---3--:R-:W-:-:S05]  /*28a70*/  IMAD.WIDE R6, R3, 0x4, R6 ;  /* 0x0000000403067825 */ /* 0x008fca00078e0206 */
[----:B------:R-:W3:Y:S02]  /*28a80*/  LDG.E R3, desc[UR40][R6.64] ;  /* 0x0000002806037981 */ /* 0x000ee4000c1e1900 */
[----:B---3--:R-:W-:-:S05]  /*28a90*/  IMAD R5, R4, R3, RZ ;  /* 0x0000000304057224 */ /* 0x008fca00078e02ff */
        /* <DEDUP_REMOVED lines=28> */
[----:B------:R-:W-:-:S04]  /*28c60*/  VIADDMNMX R8, R8, R2, R3, PT ;  /* 0x0000000208087246 */ /* 0x000fc80003800103 */
[----:B------:R-:W-:-:S04]  /*28c70*/  IABS R9, R8 ;  /* 0x0000000800097213 */ /* 0x000fc80000000000 */
[----:B------:R-:W0:Y:S08]  /*28c80*/  I2F.RP R2, R9 ;  /* 0x0000000900027306 */ /* 0x000e300000209400 */
[----:B0-----:R-:W0:Y:S02]  /*28c90*/  MUFU.RCP R2, R2 ;  /* 0x0000000200027308 */ /* 0x001e240000001000 */
[----:B0-----:R-:W-:-:S06]  /*28ca0*/  VIADD R2, R2, 0xffffffe ;  /* 0x0ffffffe02027836 */ /* 0x001fcc0000000000 */
[----:B------:R0:W1:Y:S02]  /*28cb0*/  F2I.FTZ.U32.TRUNC.NTZ R3, R2 ;  /* 0x0000000200037305 */ /* 0x000064000021f000 */
[----:B0-----:R-:W-:Y:S02]  /*28cc0*/  IMAD.MOV.U32 R2, RZ, RZ, RZ ;  /* 0x000000ffff027224 */ /* 0x001fe400078e00ff */
[----:B-1----:R-:W-:-:S04]  /*28cd0*/  IMAD.MOV R0, RZ, RZ, -R3 ;  /* 0x000000ffff007224 */ /* 0x002fc800078e0a03 */
[----:B------:R-:W-:-:S04]  /*28ce0*/  IMAD R0, R0, R9, RZ ;  /* 0x0000000900007224 */ /* 0x000fc800078e02ff */
        /* <DEDUP_REMOVED lines=11> */
[----:B------:R-:W-:Y:S02]  /*28da0*/  LOP3.LUT R0, R6, R8, RZ, 0x3c, !PT ;  /* 0x0000000806007212 */ /* 0x000fe400078e3cff */
[----:B------:R-:W-:Y:S02]  /*28db0*/  IADD3 R6, R7, 0x1000000, R6 ;  /* 0x0100000007067810 */ /* 0x000fe40007ffe006 */
[----:B------:R-:W-:-:S07]  /*28dc0*/  ISETP.GE.AND P2, PT, R0, RZ, PT ;  /* 0x000000ff0000720c */ /* 0x000fce0003f46270 */
[----:B------:R-:W-:-:S04]  /*28dd0*/  @P0 VIADD R2, R2, 0x1 ;  /* 0x0000000102020836 */ /* 0x000fc80000000000 */
[----:B------:R-:W-:-:S04]  /*28de0*/  IMAD.MOV.U32 R0, RZ, RZ, R2 ;  /* 0x000000ffff007224 */ /* 0x000fc800078e0002 */
[----:B------:R-:W-:Y:S01]  /*28df0*/  @!P2 IMAD.MOV R0, RZ, RZ, -R0 ;  /* 0x000000ffff00a224 */ /* 0x000fe200078e0a00 */
[----:B------:R-:W-:Y:S01]  /*28e00*/  @!P1 LOP3.LUT R0, RZ, R8, RZ, 0x33, !PT ;  /* 0x00000008ff009212 */ /* 0x000fe200078e33ff */
[----:B------:R-:W-:-:S04]  /*28e10*/  IMAD.MOV R8, RZ, RZ, -R8 ;  /* 0x000000ffff087224 */ /* 0x000fc800078e0a08 */
[----:B------:R-:W-:-:S05]  /*28e20*/  IMAD R2, R0, R8, R6 ;  /* 0x0000000800027224 */ /* 0x000fca00078e0206 */
[----:B------:R0:W-:Y:S02]  /*28e30*/  STL [R1+0x8], R2 ;  /* 0x0000080201007387 */ /* 0x0001e40000100800 */
.L_x_1924:
[----:B------:R-:W-:-:S05]  /*28e40*/  LOP3.LUT R3, RZ, R0, RZ, 0x33, !PT ;  /* 0x00000000ff037212 */ /* 0x000fca00078e33ff */
[----:B------:R-:W-:-:S05]  /*28e50*/  IMAD.IADD R0, R4, 0x1, R3 ;  /* 0x0000000104007824 */ /* 0x000fca00078e0203 */
[----:B------:R3:W-:Y:S01]  /*28e60*/  STL [R1+0x4], R0 ;  /* 0x0000040001007387 */ /* 0x0007e20000100800 */
[----:B------:R-:W-:Y:S05]  /*28e70*/  BRA `(.L_x_1925) ;  /* 0x0000000000287947 */ /* 0x000fea0003800000 */
.L_x_1917:
[----:B------:R-:W-:Y:S01]  /*28e80*/  UMOV UR4, URZ ;  /* 0x0000003f00047c82 */ /* 0x000fe20008000000 */
[----:B------:R-:W-:Y:S01]  /*28e90*/  ULDC UR6, c[0x0][0xc3c] ;  /* 0x00030f0000067ab9 */ /* 0x000fe20000000800 */
[----:B------:R-:W-:Y:S01]  /*28ea0*/  UMOV UR5, URZ ;  /* 0x0000003f00057c82 */ /* 0x000fe20008000000 */
[----:B------:R-:W-:Y:S01]  /*28eb0*/  IMAD.U32 R3, RZ, RZ, UR4 ;  /* 0x00000004ff037e24 */ /* 0x000fe2000f8e00ff */
[----:B------:R1:W-:Y:S01]  /*28ec0*/  STL [R1], R5 ;  /* 0x0000000501007387 */ /* 0x0003e20000100800 */
[----:B------:R-:W-:Y:S02]  /*28ed0*/  IMAD.U32 R0, RZ, RZ, UR6 ;  /* 0x00000006ff007e24 */ /* 0x000fe4000f8e00ff */
[----:B------:R-:W-:Y:S01]  /*28ee0*/  IMAD.U32 R2, RZ, RZ, UR5 ;  /* 0x00000005ff027e24 */ /* 0x000fe2000f8e00ff */
[----:B------:R1:W-:Y:S04]  /*28ef0*/  STL [R1+0x4], R3 ;  /* 0x0000040301007387 */ /* 0x0003e80000100800 */
[----:B------:R1:W-:Y:S04]  /*28f00*/  STL [R1+0xc], R0 ;  /* 0x00000c0001007387 */ /* 0x0003e80000100800 */
[----:B------:R1:W-:Y:S02]  /*28f10*/  STL [R1+0x8], R2 ;  /* 0x0000080201007387 */ /* 0x0003e40000100800 */
.L_x_1925:
[----:B01----:R-:W4:Y:S04]  /*28f20*/  LDL R2, [R1+0xc] ;  /* 0x00000c0001027983 */ /* 0x003f280000100800 */
[----:B------:R-:W5:Y:S04]  /*28f30*/  LDL R3, [R1+0x8] ;  /* 0x0000080001037983 */ /* 0x000f680000100800 */
[----:B------:R-:W2:Y:S04]  /*28f40*/  LDL R5, [R1+0x4] ;  /* 0x0000040001057983 */ /* 0x000ea80000100800 */
[----:B------:R-:W2:Y:S01]  /*28f50*/  LDL R4, [R1] ;  /* 0x0000000001047983 */ /* 0x000ea20000100800 */
[----:B---3--:R-:W0:Y:S01]  /*28f60*/  S2R R0, SR_TID.X ;  /* 0x0000000000007919 */ /* 0x008e220000002100 */
[----:B------:R-:W-:Y:S05]  /*28f70*/  WARPSYNC.ALL ;  /* 0x0000000000007948 */ /* 0x000fea0003800000 */
[----:B0-----:R-:W-:Y:S01]  /*28f80*/  LOP3.LUT R0, R0, 0x1f, RZ, 0xc0, !PT ;  /* 0x0000001f00007812 */ /* 0x001fe200078ec0ff */
[----:B------:R-:W-:Y:S03]  /*28f90*/  BAR.SYNC.DEFER_BLOCKING 0x4, 0x180 ;  /* 0x0106000000007b1d */ /* 0x000fe60000010000 */
[----:B------:R-:W-:-:S13]  /*28fa0*/  ISETP.NE.AND P0, PT, R0, RZ, PT ;  /* 0x000000ff0000720c */ /* 0x000fda0003f05270 */
[----:B------:R-:W0:Y:S01]  /*28fb0*/  @!P0 S2R R0, SR_CgaCtaId ;  /* 0x0000000000008919 */ /* 0x000e220000008800 */
[----:B----4-:R-:W-:Y:S01]  /*28fc0*/  IMAD.MOV.U32 R7, RZ, RZ, R2 ;  /* 0x000000ffff077224 */ /* 0x010fe200078e0002 */
[----:B------:R-:W-:Y:S01]  /*28fd0*/  @!P0 MOV R2, 0x400 ;  /* 0x0000040000028802 */ /* 0x000fe20000000f00 */
[----:B-----5:R-:W-:-:S03]  /*28fe0*/  IMAD.MOV.U32 R6, RZ, RZ, R3 ;  /* 0x000000ffff067224 */ /* 0x020fc600078e0003 */
[----:B0-----:R-:W-:-:S05]  /*28ff0*/  @!P0 LEA R18, R0, R2, 0x18 ;  /* 0x0000000200128211 */ /* 0x001fca00078ec0ff */
[----:B--2---:R0:W-:Y:S01]  /*29000*/  @!P0 STS.128 [R18+0x288d0], R4 ;  /* 0x0288d00412008388 */ /* 0x0041e20000000c00 */
[----:B------:R-:W-:Y:S06]  /*29010*/  BAR.ARV 0x5, 0x180 ;  /* 0x0146000000007b1d */ /* 0x000fec0000002000 */
.L_x_1914:
[----:B------:R-:W2:Y:S01]  /*29020*/  LDL R0, [R1+0xc] ;  /* 0x00000c0001007983 */ /* 0x000ea20000100800 */
[----:B------:R-:W-:Y:S02]  /*29030*/  ULDC UR4, c[0x0][0xc3c] ;  /* 0x00030f0000047ab9 */ /* 0x000fe40000000800 */
[----:B--2---:R-:W-:-:S13]  /*29040*/  ISETP.GE.AND P0, PT, R0, UR4, PT ;  /* 0x0000000400007c0c */ /* 0x004fda000bf06270 */
[----:B------:R-:W-:Y:S05]  /*29050*/  @!P0 BRA `(.L_x_1926) ;  /* 0xffffff8800fc8947 */ /* 0x000fea000383ffff */
[----:B------:R-:W-:Y:S05]  /*29060*/  BSYNC B8 ;  /* 0x0000000000087941 */ /* 0x000fea0003800000 */
.L_x_1771:
        /* <DEDUP_REMOVED lines=12> */
.L_x_2095:
[----:B------:R-:W-:Y:S05]  /*29130*/  BSYNC B0 ;  /* 0x0000000000007941 */ /* 0x000fea0003800000 */
.L_x_1927:
[----:B------:R-:W-:-:S03]  /*29140*/  UMOV UR4, 0xffffffff ;  /* 0xffffffff00047882 */ /* 0x000fc60000000000 */
[----:B------:R-:W-:Y:S05]  /*29150*/  BRA.DIV UR4, `(.L_x_1929) ;  /* 0x0000004204907947 */ /* 0x000fea000b800000 */
[----:B------:R-:W1:Y:S02]  /*29160*/  S2R R2, SR_TID.X ;  /* 0x0000000000027919 */ /* 0x000e640000002100 */
[----:B-1----:R-:W-:-:S04]  /*29170*/  SHF.R.U32.HI R2, RZ, 0x5, R2 ;  /* 0x00000005ff027819 */ /* 0x002fc80000011602 */
[----:B------:R-:W-:-:S05]  /*29180*/  LOP3.LUT R2, R2, 0x3, RZ, 0xc0, !PT ;  /* 0x0000000302027812 */ /* 0x000fca00078ec0ff */
[----:B------:R1:W2:Y:S02]  /*29190*/  SHFL.IDX PT, R14, R2, RZ, 0x1f ;  /* 0x00001fff020e7589 */ /* 0x0002a400000e0000 */
.L_x_2098:
[----:B--2---:R-:W-:-:S13]  /*291a0*/  ISETP.NE.AND P0, PT, R14, RZ, PT ;  /* 0x000000ff0e00720c */ /* 0x004fda0003f05270 */
[----:B------:R-:W-:Y:S05]  /*291b0*/  @P0 BRA `(.L_x_1486) ;  /* 0x00000000008c0947 */ /* 0x000fea0003800000 */
[----:B------:R-:W-:-:S03]  /*291c0*/  UMOV UR4, 0xffffffff ;  /* 0xffffffff00047882 */ /* 0x000fc60000000000 */
[----:B------:R-:W-:Y:S05]  /*291d0*/  BRA.DIV UR4, `(.L_x_1930) ;  /* 0x0000004204a47947 */ /* 0x000fea000b800000 */
[----:B------:R-:W-:-:S13]  /*291e0*/  ELECT P6, URZ, PT ;  /* 0x00000000003f782f */ /* 0x000fda00038c0000 */
.L_x_2101:
[----:B------:R-:W-:Y:S05]  /*291f0*/  @!P6 BRA `(.L_x_1486) ;  /* 0x00000000007ce947 */ /* 0x000fea0003800000 */
[----:B-1----:R-:W2:Y:S02]  /*29200*/  LDL.LU R2, [R1+0x64] ;  /* 0x0000640001027983 */ /* 0x002ea40000300800 */
[----:B--2---:R-:W-:-:S04]  /*29210*/  LOP3.LUT R2, R2, 0x2, RZ, 0xfc, !PT ;  /* 0x0000000202027812 */ /* 0x004fc800078efcff */
[----:B------:R-:W-:-:S13]  /*29220*/  ISETP.NE.AND P2, PT, R2, 0x3, PT ;  /* 0x000000030200780c */ /* 0x000fda0003f45270 */
[----:B------:R-:W-:Y:S05]  /*29230*/  @!P2 BRA `(.L_x_1931) ;  /* 0x000000000004a947 */ /* 0x000fea0003800000 */
[----:B------:R-:W-:Y:S01]  /*29240*/  BPT.TRAP 0x1 ;  /* 0x000000040000795c */ /* 0x000fe20000300000 */
.L_x_1931:
        /* <DEDUP_REMOVED lines=13> */
.L_x_2102:
[----:B------:R-:W1:Y:S02]  /*29320*/  SYNCS.PHASECHK.TRANS64.TRYWAIT P0, [R7+URZ], R2 ;  /* 0x00000002070075a7 */ /* 0x000e64000800017f */
[----:B-1----:R-:W-:Y:S05]  /*29330*/  @!P0 BRA `(.L_x_1933) ;  /* 0x0000004000808947 */ /* 0x002fea0003800000 */
.L_x_2103:
[----:B------:R-:W-:Y:S05]  /*29340*/  @!P2 BRA `(.L_x_1934) ;  /* 0x000000000004a947 */ /* 0x000fea0003800000 */
[----:B------:R-:W-:Y:S01]  /*29350*/  BPT.TRAP 0x1 ;  /* 0x000000040000795c */ /* 0x000fe20000300000 */
.L_x_1934:
[----:B------:R-:W-:-:S04]  /*29360*/  VIADD R0, R0, 0x28860 ;  /* 0x0002886000007836 */ /* 0x000fc80000000000 */
[----:B------:R-:W-:-:S04]  /*29370*/  IMAD R4, R19, 0x8, R0 ;  /* 0x0000000813047824 */ /* 0x000fc800078e0200 */
[----:B------:R-:W2:Y:S02]  /*29380*/  SYNCS.PHASECHK.TRANS64.TRYWAIT P0, [R4+URZ], R5 ;  /* 0x00000005040075a7 */ /* 0x000ea4000800017f */
[----:B--2---:R-:W-:Y:S05]  /*29390*/  @!P0 BRA `(.L_x_1935) ;  /* 0x00000040007c8947 */ /* 0x004fea0003800000 */
.L_x_2104:
[----:B------:R-:W-:-:S07]  /*293a0*/  IMAD R3, R3, 0x8, R0 ;  /* 0x0000000803037824 */ /* 0x000fce00078e0200 */
.L_x_1936:
[----:B----4-:R4:W0:Y:S02]  /*293b0*/  SYNCS.PHASECHK.TRANS64.TRYWAIT P0, [R3+URZ], R2 ;  /* 0x00000002030075a7 */ /* 0x010824000800017f */
[----:B0-----:R-:W-:Y:S05]  /*293c0*/  @!P0 NANOSLEEP.SYNCS 0x989680 ;  /* 0x009896800000895d */ /* 0x001fea0003900000 */
[----:B------:R-:W0:Y:S02]  /*293d0*/  @!P0 SYNCS.PHASECHK.TRANS64 P0, [R3+URZ], R2 ;  /* 0x00000002030085a7 */ /* 0x000e24000800007f */
[----:B0-----:R-:W-:Y:S05]  /*293e0*/  @!P0 BRA `(.L_x_1936) ;  /* 0xfffffffc00f08947 */ /* 0x001fea000383ffff */
.L_x_1486:
[----:B------:R-:W-:Y:S05]  /*293f0*/  BSYNC B9 ;  /* 0x0000000000097941 */ /* 0x000fea0003800000 */
.L_x_1483:
[----:B------:R-:W-:Y:S05]  /*29400*/  EXIT ;  /* 0x000000000000794d */ /* 0x000fea0003800000 */
.L_x_1518:
[----:B0-----:R0:W1:Y:S02]  /*29410*/  SYNCS.PHASECHK.TRANS64.TRYWAIT P6, [R106+URZ+0x28890], R117 ;  /* 0x028890756a0075a7 */ /* 0x00106400080c017f */
[----:B-1----:R-:W-:Y:S05]  /*29420*/  @!P6 NANOSLEEP.SYNCS 0x989680 ;  /* 0x009896800000e95d */ /* 0x002fea0003900000 */
[----:B------:R-:W1:Y:S02]  /*29430*/  @!P6 SYNCS.PHASECHK.TRANS64 P6, [R106+URZ+0x28890], R117 ;  /* 0x028890756a00e5a7 */ /* 0x000e6400080c007f */
[----:B-1----:R-:W-:Y:S05]  /*29440*/  @!P6 BRA `(.L_x_1518) ;  /* 0xfffffffc00f0e947 */ /* 0x002fea000383ffff */
[----:B------:R-:W-:Y:S05]  /*29450*/  BRA `(.L_x_1937) ;  /* 0xfffffda4007c7947 */ /* 0x000fea000383ffff */
.L_x_1554:
[----:B0-----:R0:W1:Y:S02]  /*29460*/  SYNCS.PHASECHK.TRANS64.TRYWAIT P4, [R106+URZ+0x28890], R117 ;  /* 0x028890756a0075a7 */ /* 0x001064000808017f */
[----:B-1----:R-:W-:Y:S05]  /*29470*/  @!P4 NANOSLEEP.SYNCS 0x989680 ;  /* 0x009896800000c95d */ /* 0x002fea0003900000 */
[----:B------:R-:W1:Y:S02]  /*29480*/  @!P4 SYNCS.PHASECHK.TRANS64 P4, [R106+URZ+0x28890], R117 ;  /* 0x028890756a00c5a7 */ /* 0x000e64000808007f */
[----:B-1----:R-:W-:Y:S05]  /*29490*/  @!P4 BRA `(.L_x_1554) ;  /* 0xfffffffc00f0c947 */ /* 0x002fea000383ffff */
[----:B------:R-:W-:Y:S05]  /*294a0*/  BRA `(.L_x_1938) ;  /* 0xfffffdcc00887947 */ /* 0x000fea000383ffff */
.L_x_1571:
[----:B0-----:R0:W1:Y:S02]  /*294b0*/  SYNCS.PHASECHK.TRANS64.TRYWAIT P3, [R106+URZ+0x28890], R117 ;  /* 0x028890756a0075a7 */ /* 0x001064000806017f */
[----:B-1----:R-:W-:Y:S05]  /*294c0*/  @!P3 NANOSLEEP.SYNCS 0x989680 ;  /* 0x009896800000b95d */ /* 0x002fea0003900000 */
[----:B------:R-:W1:Y:S02]  /*294d0*/  @!P3 SYNCS.PHASECHK.TRANS64 P3, [R106+URZ+0x28890], R117 ;  /* 0x028890756a00b5a7 */ /* 0x000e64000806007f */
[----:B-1----:R-:W-:Y:S05]  /*294e0*/  @!P3 BRA `(.L_x_1571) ;  /* 0xfffffffc00f0b947 */ /* 0x002fea000383ffff */
[----:B------:R-:W-:Y:S05]  /*294f0*/  BRA `(.L_x_1939) ;  /* 0xfffffdf0003c7947 */ /* 0x000fea000383ffff */
.L_x_1581:
[----:B--2---:R2:W3:Y:S02]  /*29500*/  SYNCS.PHASECHK.TRANS64.TRYWAIT P0, [R106+URZ+0x288b0], R117 ;  /* 0x0288b0756a0075a7 */ /* 0x0044e4000800017f */
[----:B---3--:R-:W-:Y:S05]  /*29510*/  @!P0 NANOSLEEP.SYNCS 0x989680 ;  /* 0x009896800000895d */ /* 0x008fea0003900000 */
[----:B------:R-:W3:Y:S02]  /*29520*/  @!P0 SYNCS.PHASECHK.TRANS64 P0, [R106+URZ+0x288b0], R117 ;  /* 0x0288b0756a0085a7 */ /* 0x000ee4000800007f */
[----:B---3--:R-:W-:Y:S05]  /*29530*/  @!P0 BRA `(.L_x_1581) ;  /* 0xfffffffc00f08947 */ /* 0x008fea000383ffff */
[----:B------:R-:W-:Y:S05]  /*29540*/  BRA `(.L_x_1940) ;  /* 0xfffffdf400d87947 */ /* 0x000fea000383ffff */
.L_x_1603:
[----:B------:R-:W0:Y:S01]  /*29550*/  S2R R5, SR_TID.X ;  /* 0x0000000000057919 */ /* 0x000e220000002100 */
[----:B------:R-:W-:Y:S01]  /*29560*/  BSSY B0, `(.L_x_1941) ;  /* 0x000000c000007945 */ /* 0x000fe20003800000 */
[----:B------:R-:W-:Y:S02]  /*29570*/  IMAD.MOV.U32 R12, RZ, RZ, RZ ;  /* 0x000000ffff0c7224 */ /* 0x000fe400078e00ff */
[----:B------:R-:W-:Y:S02]  /*29580*/  IMAD.MOV.U32 R11, RZ, RZ, 0x1f ;  /* 0x0000001fff0b7424 */ /* 0x000fe400078e00ff */
[----:B------:R-:W-:Y:S02]  /*29590*/  IMAD.MOV.U32 R15, RZ, RZ, -0x1 ;  /* 0xffffffffff0f7424 */ /* 0x000fe400078e00ff */
[----:B0-----:R-:W-:-:S05]  /*295a0*/  VIADD R5, R5, 0xffffff80 ;  /* 0xffffff8005057836 */ /* 0x001fca0000000000 */
[----:B------:R-:W-:-:S04]  /*295b0*/  SHF.R.S32.HI R4, RZ, 0x1f, R5 ;  /* 0x0000001fff047819 */ /* 0x000fc80000011405 */
[----:B------:R-:W-:-:S04]  /*295c0*/  LEA.HI R4, R4, R5, RZ, 0x7 ;  /* 0x0000000504047211 */ /* 0x000fc800078f38ff */
[----:B------:R-:W-:-:S05]  /*295d0*/  SHF.R.S32.HI R4, RZ, 0x7, R4 ;  /* 0x00000007ff047819 */ /* 0x000fca0000011404 */
[----:B------:R-:W-:-:S07]  /*295e0*/  IMAD.MOV.U32 R13, RZ, RZ, R4 ;  /* 0x000000ffff0d7224 */ /* 0x000fce00078e0004 */
[----:B-----5:R-:W-:Y:S05]  /*295f0*/  WARPSYNC.COLLECTIVE R15, `(.L_x_1942) ;  /* 0x000000000f087348 */ /* 0x020fea0003c00000 */
[----:B------:R0:W1:Y:S02]  /*29600*/  SHFL.IDX P6, R14, R13, R12, R11 ;  /* 0x0000000c0d0e7389 */ /* 0x00006400000c000b */
[----:B01---5:R-:W-:Y:S01]  /*29610*/  ENDCOLLECTIVE ;  /* 0x000000000000791b */ /* 0x023fe20003800000 */
.L_x_1942:
[----:B------:R-:W-:Y:S05]  /*29620*/  BSYNC B0 ;  /* 0x0000000000007941 */ /* 0x000fea0003800000 */
.L_x_1941:
[----:B------:R-:W-:Y:S01]  /*29630*/  IMAD.MOV.U32 R194, RZ, RZ, R14 ;  /* 0x000000ffffc27224 */ /* 0x000fe200078e000e */
[----:B------:R-:W-:Y:S06]  /*29640*/  BRA `(.L_x_1943) ;  /* 0xfffffe0400987947 */ /* 0x000fec000383ffff */
.L_x_1613:
[----:B------:R-:W-:Y:S01]  /*29650*/  BSSY B1, `(.L_x_1944) ;  /* 0x0000008000017945 */ /* 0x000fe20003800000 */
[----:B------:R-:W-:Y:S02]  /*29660*/  IMAD.MOV.U32 R13, RZ, RZ, R7 ;  /* 0x000000ffff0d7224 */ /* 0x000fe400078e0007 */
[----:B------:R-:W-:Y:S02]  /*29670*/  IMAD.MOV.U32 R12, RZ, RZ, RZ ;  /* 0x000000ffff0c7224 */ /* 0x000fe400078e00ff */
[----:B------:R-:W-:Y:S02]  /*29680*/  IMAD.MOV.U32 R11, RZ, RZ, 0x181f ;  /* 0x0000181fff0b7424 */ /* 0x000fe400078e00ff */
[----:B------:R-:W-:-:S07]  /*29690*/  IMAD.MOV.U32 R15, RZ, RZ, -0x1 ;  /* 0xffffffffff0f7424 */ /* 0x000fce00078e00ff */
[----:B------:R-:W-:Y:S05]  /*296a0*/  WARPSYNC.COLLECTIVE R15, `(.L_x_1945) ;  /* 0x000000000f087348 */ /* 0x000fea0003c00000 */
[----:B------:R0:W1:Y:S02]  /*296b0*/  SHFL.IDX P6, R14, R13, R12, R11 ;  /* 0x0000000c0d0e7389 */ /* 0x00006400000c000b */
[----:B01----:R-:W-:Y:S01]  /*296c0*/  ENDCOLLECTIVE ;  /* 0x000000000000791b */ /* 0x003fe20003800000 */
.L_x_1945:
[----:B------:R-:W-:Y:S05]  /*296d0*/  BSYNC B1 ;  /* 0x0000000000017941 */ /* 0x000fea0003800000 */
.L_x_1944:
        /* <DEDUP_REMOVED lines=8> */
.L_x_1946:
[----:B------:R-:W-:Y:S02]  /*29760*/  IMAD.MOV.U32 R13, RZ, RZ, R10 ;  /* 0x000000ffff0d7224 */ /* 0x000fe400078e000a */
[----:B------:R-:W-:-:S07]  /*29770*/  IMAD.MOV.U32 R4, RZ, RZ, R14 ;  /* 0x000000ffff047224 */ /* 0x000fce00078e000e */
[----:B------:R-:W-:Y:S05]  /*29780*/  WARPSYNC.COLLECTIVE R15, `(.L_x_1947) ;  /* 0x000000000f087348 */ /* 0x000fea0003c00000 */
[----:B------:R0:W1:Y:S02]  /*29790*/  SHFL.IDX P6, R14, R13, R12, R11 ;  /* 0x0000000c0d0e7389 */ /* 0x00006400000c000b */
[----:B01----:R-:W-:Y:S01]  /*297a0*/  ENDCOLLECTIVE ;  /* 0x000000000000791b */ /* 0x003fe20003800000 */
.L_x_1947:
[----:B------:R-:W-:Y:S02]  /*297b0*/  IMAD.MOV.U32 R13, RZ, RZ, R0 ;  /* 0x000000ffff0d7224 */ /* 0x000fe400078e0000 */
[----:B------:R-:W-:-:S07]  /*297c0*/  IMAD.MOV.U32 R5, RZ, RZ, R14 ;  /* 0x000000ffff057224 */ /* 0x000fce00078e000e */
[----:B------:R-:W-:Y:S05]  /*297d0*/  WARPSYNC.COLLECTIVE R15, `(.L_x_1948) ;  /* 0x000000000f087348 */ /* 0x000fea0003c00000 */
[----:B------:R0:W1:Y:S02]  /*297e0*/  SHFL.IDX P6, R14, R13, R12, R11 ;  /* 0x0000000c0d0e7389 */ /* 0x00006400000c000b */
[----:B01----:R-:W-:Y:S01]  /*297f0*/  ENDCOLLECTIVE ;  /* 0x000000000000791b */ /* 0x003fe20003800000 */
.L_x_1948:
[----:B------:R-:W-:Y:S05]  /*29800*/  BRA `(.L_x_1949) ;  /* 0xfffffe0800e87947 */ /* 0x000fea000383ffff */
.L_x_1616:
[----:B------:R-:W-:Y:S01]  /*29810*/  BSSY B1, `(.L_x_1950) ;  /* 0x0000008000017945 */ /* 0x000fe20003800000 */
[----:B------:R-:W-:Y:S02]  /*29820*/  IMAD.MOV.U32 R13, RZ, RZ, R7 ;  /* 0x000000ffff0d7224 */ /* 0x000fe400078e0007 */
[----:B------:R-:W-:Y:S02]  /*29830*/  IMAD.MOV.U32 R12, RZ, RZ, 0x1 ;  /* 0x00000001ff0c7424 */ /* 0x000fe400078e00ff */
[----:B------:R-:W-:Y:S02]  /*29840*/  IMAD.MOV.U32 R11, RZ, RZ, 0x181f ;  /* 0x0000181fff0b7424 */ /* 0x000fe400078e00ff */
[----:B------:R-:W-:-:S07]  /*29850*/  IMAD.MOV.U32 R15, RZ, RZ, -0x1 ;  /* 0xffffffffff0f7424 */ /* 0x000fce00078e00ff */
[----:B0---4-:R-:W-:Y:S05]  /*29860*/  WARPSYNC.COLLECTIVE R15, `(.L_x_1951) ;  /* 0x000000000f087348 */ /* 0x011fea0003c00000 */
[----:B----4-:R1:W2:Y:S02]  /*29870*/  SHFL.IDX P6, R14, R13, R12, R11 ;  /* 0x0000000c0d0e7389 */ /* 0x0102a400000c000b */
[----:B012---:R-:W-:Y:S01]  /*29880*/  ENDCOLLECTIVE ;  /* 0x000000000000791b */ /* 0x007fe20003800000 */
.L_x_1951:
[----:B------:R-:W-:Y:S05]  /*29890*/  BSYNC B1 ;  /* 0x0000000000017941 */ /* 0x000fea0003800000 */
.L_x_1950:
        /* <DEDUP_REMOVED lines=8> */
.L_x_1952:
[----:B------:R-:W-:Y:S02]  /*29920*/  IMAD.MOV.U32 R13, RZ, RZ, R10 ;  /* 0x000000ffff0d7224 */ /* 0x000fe400078e000a */
[----:B------:R-:W-:-:S07]  /*29930*/  IMAD.MOV.U32 R4, RZ, RZ, R14 ;  /* 0x000000ffff047224 */ /* 0x000fce00078e000e */
[----:B------:R-:W-:Y:S05]  /*29940*/  WARPSYNC.COLLECTIVE R15, `(.L_x_1953) ;  /* 0x000000000f087348 */ /* 0x000fea0003c00000 */
[----:B------:R0:W1:Y:S02]  /*29950*/  SHFL.IDX P6, R14, R13, R12, R11 ;  /* 0x0000000c0d0e7389 */ /* 0x00006400000c000b */
[----:B01----:R-:W-:Y:S01]  /*29960*/  ENDCOLLECTIVE ;  /* 0x000000000000791b */ /* 0x003fe20003800000 */
.L_x_1953:
[----:B------:R-:W-:Y:S02]  /*29970*/  IMAD.MOV.U32 R13, RZ, RZ, R0 ;  /* 0x000000ffff0d7224 */ /* 0x000fe400078e0000 */
[----:B------:R-:W-:-:S07]  /*29980*/  IMAD.MOV.U32 R5, RZ, RZ, R14 ;  /* 0x000000ffff057224 */ /* 0x000fce00078e000e */
[----:B------:R-:W-:Y:S05]  /*29990*/  WARPSYNC.COLLECTIVE R15, `(.L_x_1954) ;  /* 0x000000000f087348 */ /* 0x000fea0003c00000 */
[----:B------:R0:W1:Y:S02]  /*299a0*/  SHFL.IDX P6, R14, R13, R12, R11 ;  /* 0x0000000c0d0e7389 */ /* 0x00006400000c000b */
[----:B01----:R-:W-:Y:S01]  /*299b0*/  ENDCOLLECTIVE ;  /* 0x000000000000791b */ /* 0x003fe20003800000 */
.L_x_1954:
[----:B------:R-:W-:Y:S05]  /*299c0*/  BRA `(.L_x_1955) ;  /* 0xfffffe0c00547947 */ /* 0x000fea000383ffff */
.L_x_1619:
[----:B------:R-:W-:Y:S01]  /*299d0*/  BSSY B1, `(.L_x_1956) ;  /* 0x0000008000017945 */ /* 0x000fe20003800000 */
[----:B------:R-:W-:Y:S02]  /*299e0*/  IMAD.MOV.U32 R13, RZ, RZ, R7 ;  /* 0x000000ffff0d7224 */ /* 0x000fe400078e0007 */
[----:B------:R-:W-:Y:S02]  /*299f0*/  IMAD.MOV.U32 R12, RZ, RZ, 0x2 ;  /* 0x00000002ff0c7424 */ /* 0x000fe400078e00ff */
[----:B------:R-:W-:Y:S02]  /*29a00*/  IMAD.MOV.U32 R11, RZ, RZ, 0x181f ;  /* 0x0000181fff0b7424 */ /* 0x000fe400078e00ff */
[----:B------:R-:W-:-:S07]  /*29a10*/  IMAD.MOV.U32 R15, RZ, RZ, -0x1 ;  /* 0xffffffffff0f7424 */ /* 0x000fce00078e00ff */
[----:B-1--4-:R-:W-:Y:S05]  /*29a20*/  WARPSYNC.COLLECTIVE R15, `(.L_x_1957) ;  /* 0x000000000f087348 */ /* 0x012fea0003c00000 */
[----:B----4-:R0:W2:Y:S02]  /*29a30*/  SHFL.IDX P6, R14, R13, R12, R11 ;  /* 0x0000000c0d0e7389 */ /* 0x0100a400000c000b */
[----:B012---:R-:W-:Y:S01]  /*29a40*/  ENDCOLLECTIVE ;  /* 0x000000000000791b */ /* 0x007fe20003800000 */
.L_x_1957:
[----:B------:R-:W-:Y:S05]  /*29a50*/  BSYNC B1 ;  /* 0x0000000000017941 */ /* 0x000fea0003800000 */
.L_x_1956:
        /* <DEDUP_REMOVED lines=8> */
.L_x_1958:
[----:B------:R-:W-:Y:S02]  /*29ae0*/  IMAD.MOV.U32 R13, RZ, RZ, R10 ;  /* 0x000000ffff0d7224 */ /* 0x000fe400078e000a */
[----:B------:R-:W-:-:S07]  /*29af0*/  IMAD.MOV.U32 R4, RZ, RZ, R14 ;  /* 0x000000ffff047224 */ /* 0x000fce00078e000e */
[----:B------:R-:W-:Y:S05]  /*29b00*/  WARPSYNC.COLLECTIVE R15, `(.L_x_1959) ;  /* 0x000000000f087348 */ /* 0x000fea0003c00000 */
[----:B------:R0:W1:Y:S02]  /*29b10*/  SHFL.IDX P6, R14, R13, R12, R11 ;  /* 0x0000000c0d0e7389 */ /* 0x00006400000c000b */
[----:B01----:R-:W-:Y:S01]  /*29b20*/  ENDCOLLECTIVE ;  /* 0x000000000000791b */ /* 0x003fe20003800000 */
.L_x_1959:
[----:B------:R-:W-:Y:S02]  /*29b30*/  IMAD.MOV.U32 R13, RZ, RZ, R0 ;  /* 0x000000ffff0d7224 */ /* 0x000fe400078e0000 */
[----:B------:R-:W-:-:S07]  /*29b40*/  IMAD.MOV.U32 R5, RZ, RZ, R14 ;  /* 0x000000ffff057224 */ /* 0x000fce00078e000e */
[----:B------:R-:W-:Y:S05]  /*29b50*/  WARPSYNC.COLLECTIVE R15, `(.L_x_1960) ;  /* 0x000000000f087348 */ /* 0x000fea0003c00000 */
[----:B------:R0:W1:Y:S02]  /*29b60*/  SHFL.IDX P6, R14, R13, R12, R11 ;  /* 0x0000000c0d0e7389 */ /* 0x00006400000c000b */
[----:B01----:R-:W-:Y:S01]  /*29b70*/  ENDCOLLECTIVE ;  /* 0x000000000000791b */ /* 0x003fe20003800000 */
.L_x_1960:
[----:B------:R-:W-:Y:S05]  /*29b80*/  BRA `(.L_x_1961) ;  /* 0xfffffe0c00b87947 */ /* 0x000fea000383ffff */
.L_x_1622:
[----:B------:R-:W-:Y:S01]  /*29b90*/  BSSY B1, `(.L_x_1962) ;  /* 0x0000008000017945 */ /* 0x000fe20003800000 */
[----:B------:R-:W-:Y:S02]  /*29ba0*/  IMAD.MOV.U32 R13, RZ, RZ, R7 ;  /* 0x000000ffff0d7224 */ /* 0x000fe400078e0007 */
[----:B------:R-:W-:Y:S02]  /*29bb0*/  IMAD.MOV.U32 R12, RZ, RZ, 0x3 ;  /* 0x00000003ff0c7424 */ /* 0x000fe400078e00ff */
[----:B------:R-:W-:Y:S02]  /*29bc0*/  IMAD.MOV.U32 R11, RZ, RZ, 0x181f ;  /* 0x0000181fff0b7424 */ /* 0x000fe400078e00ff */
[----:B------:R-:W-:-:S07]  /*29bd0*/  IMAD.MOV.U32 R15, RZ, RZ, -0x1 ;  /* 0xffffffffff0f7424 */ /* 0x000fce00078e00ff */
[----:B-1--4-:R-:W-:Y:S05]  /*29be0*/  WARPSYNC.COLLECTIVE R15, `(.L_x_1963) ;  /* 0x000000000f087348 */ /* 0x012fea0003c00000 */
[----:B------:R0:W2:Y:S02]  /*29bf0*/  SHFL.IDX P6, R14, R13, R12, R11 ;  /* 0x0000000c0d0e7389 */ /* 0x0000a400000c000b */
[----:B012-4-:R-:W-:Y:S01]  /*29c00*/  ENDCOLLECTIVE ;  /* 0x000000000000791b */ /* 0x017fe20003800000 */
.L_x_1963:
[----:B------:R-:W-:Y:S05]  /*29c10*/  BSYNC B1 ;  /* 0x0000000000017941 */ /* 0x000fea0003800000 */
.L_x_1962:
        /* <DEDUP_REMOVED lines=8> */
.L_x_1964:
[----:B------:R-:W-:Y:S02]  /*29ca0*/  IMAD.MOV.U32 R13, RZ, RZ, R10 ;  /* 0x000000ffff0d7224 */ /* 0x000fe400078e000a */
[----:B------:R-:W-:-:S07]  /*29cb0*/  IMAD.MOV.U32 R4, RZ, RZ, R14 ;  /* 0x000000ffff047224 */ /* 0x000fce00078e000e */
[----:B------:R-:W-:Y:S05]  /*29cc0*/  WARPSYNC.COLLECTIVE R15, `(.L_x_1965) ;  /* 0x000000000f087348 */ /* 0x000fea0003c00000 */
[----:B------:R0:W1:Y:S02]  /*29cd0*/  SHFL.IDX P6, R14, R13, R12, R11 ;  /* 0x0000000c0d0e7389 */ /* 0x00006400000c000b */
[----:B01----:R-:W-:Y:S01]  /*29ce0*/  ENDCOLLECTIVE ;  /* 0x000000000000791b */ /* 0x003fe20003800000 */
.L_x_1965:
[----:B------:R-:W-:Y:S02]  /*29cf0*/  IMAD.MOV.U32 R13, RZ, RZ, R0 ;  /* 0x000000ffff0d7224 */ /* 0x000fe400078e0000 */
[----:B------:R-:W-:-:S07]  /*29d00*/  IMAD.MOV.U32 R5, RZ, RZ, R14 ;  /* 0x000000ffff057224 */ /* 0x000fce00078e000e */
[----:B------:R-:W-:Y:S05]  /*29d10*/  WARPSYNC.COLLECTIVE R15, `(.L_x_1966) ;  /* 0x000000000f087348 */ /* 0x000fea0003c00000 */
[----:B------:R0:W1:Y:S02]  /*29d20*/  SHFL.IDX P6, R14, R13, R12, R11 ;  /* 0x0000000c0d0e7389 */ /* 0x00006400000c000b */
[----:B01----:R-:W-:Y:S01]  /*29d30*/  ENDCOLLECTIVE ;  /* 0x000000000000791b */ /* 0x003fe20003800000 */
.L_x_1966:
[----:B------:R-:W-:Y:S01]  /*29d40*/  IMAD.MOV.U32 R0, RZ, RZ, R14 ;  /* 0x000000ffff007224 */ /* 0x000fe200078e000e */
[----:B------:R-:W-:Y:S06]  /*29d50*/  BRA `(.L_x_1967) ;  /* 0xfffffe1000207947 */ /* 0x000fec000383ffff */
.L_x_1626:
[----:B0-----:R0:W1:Y:S02]  /*29d60*/  SYNCS.PHASECHK.TRANS64.TRYWAIT P0, [R2+URZ+0x28800], R75 ;  /* 0x0288004b020075a7 */ /* 0x001064000800017f */
[----:B-1----:R-:W-:Y:S05]  /*29d70*/  @!P0 NANOSLEEP.SYNCS 0x989680 ;  /* 0x009896800000895d */ /* 0x002fea0003900000 */
[----:B------:R-:W1:Y:S02]  /*29d80*/  @!P0 SYNCS.PHASECHK.TRANS64 P0, [R2+URZ+0x28800], R75 ;  /* 0x0288004b020085a7 */ /* 0x000e64000800007f */
[----:B-1----:R-:W-:Y:S05]  /*29d90*/  @!P0 BRA `(.L_x_1626) ;  /* 0xfffffffc00f08947 */ /* 0x002fea000383ffff */
[----:B------:R-:W-:Y:S05]  /*29da0*/  BRA `(.L_x_1968) ;  /* 0xfffffe1000e07947 */ /* 0x000fea000383ffff */
.L_x_1642:
[----:B------:R-:W0:Y:S01]  /*29db0*/  LDC R55, c[0x0][0x3f4] ;  /* 0x0000fd00ff377b82 */ /* 0x000e220000000800 */
[----:B------:R-:W-:Y:S01]  /*29dc0*/  BSSY B1, `(.L_x_1969) ;  /* 0x0000008000017945 */ /* 0x000fe20003800000 */
[----:B------:R-:W-:Y:S02]  /*29dd0*/  IMAD.MOV.U32 R13, RZ, RZ, R35 ;  /* 0x000000ffff0d7224 */ /* 0x000fe400078e0023 */
[----:B------:R-:W-:Y:S02]  /*29de0*/  IMAD.MOV.U32 R12, RZ, RZ, RZ ;  /* 0x000000ffff0c7224 */ /* 0x000fe400078e00ff */
[----:B------:R-:W-:Y:S02]  /*29df0*/  IMAD.MOV.U32 R11, RZ, RZ, 0x181f ;  /* 0x0000181fff0b7424 */ /* 0x000fe400078e00ff */
[----:B------:R-:W-:-:S07]  /*29e00*/  IMAD.MOV.U32 R15, RZ, RZ, -0x1 ;  /* 0xffffffffff0f7424 */ /* 0x000fce00078e00ff */
[----:B0-----:R-:W-:Y:S05]  /*29e10*/  WARPSYNC.COLLECTIVE R15, `(.L_x_1970) ;  /* 0x000000000f087348 */ /* 0x001fea0003c00000 */
[----:B------:R1:W2:Y:S02]  /*29e20*/  SHFL.IDX P6, R14, R13, R12, R11 ;  /* 0x0000000c0d0e7389 */ /* 0x0002a400000c000b */
[----:B012---:R-:W-:Y:S01]  /*29e30*/  ENDCOLLECTIVE ;  /* 0x000000000000791b */ /* 0x007fe20003800000 */
.L_x_1970:
[----:B------:R-:W-:Y:S05]  /*29e40*/  BSYNC B1 ;  /* 0x0000000000017941 */ /* 0x000fea0003800000 */
.L_x_1969:
[----:B------:R-:W-:Y:S01]  /*29e50*/  IMAD.MOV.U32 R13, RZ, RZ, R32 ;  /* 0x000000ffff0d7224 */ /* 0x000fe200078e0020 */
[----:B------:R-:W-:Y:S01]  /*29e60*/  ISETP.GE.AND P0, PT, R16, R55, PT ;  /* 0x000000371000720c */ /* 0x000fe20003f06270 */
[----:B------:R-:W-:Y:S02]  /*29e70*/  IMAD.MOV.U32 R12, RZ, RZ, RZ ;  /* 0x000000ffff0c7224 */ /* 0x000fe400078e00ff */
[----:B------:R-:W-:Y:S02]  /*29e80*/  IMAD.MOV.U32 R11, RZ, RZ, 0x181f ;  /* 0x0000181fff0b7424 */ /* 0x000fe400078e00ff */
[----:B------:R-:W-:Y:S02]  /*29e90*/  IMAD.MOV.U32 R15, RZ, RZ, -0x1 ;  /* 0xffffffffff0f7424 */ /* 0x000fe400078e00ff */
[----:B------:R-:W-:Y:S02]  /*29ea0*/  IMAD.MOV.U32 R3, RZ, RZ, R14 ;  /* 0x000000ffff037224 */ /* 0x000fe400078e000e */
[----:B------:R-:W-:-:S07]  /*29eb0*/  IMAD R0, R187, R0, RZ ;  /* 0x00000000bb007224 */ /* 0x000fce00078e02ff */
[----:B------:R-:W-:Y:S05]  /*29ec0*/  WARPSYNC.COLLECTIVE R15, `(.L_x_1971) ;  /* 0x000000000f087348 */ /* 0x000fea0003c00000 */
[----:B------:R0:W1:Y:S02]  /*29ed0*/  SHFL.IDX P6, R14, R13, R12, R11 ;  /* 0x0000000c0d0e7389 */ /* 0x00006400000c000b */
[----:B01----:R-:W-:Y:S01]  /*29ee0*/  ENDCOLLECTIVE ;  /* 0x000000000000791b */ /* 0x003fe20003800000 */
.L_x_1971:
[----:B------:R-:W-:Y:S01]  /*29ef0*/  ISETP.GE.OR P1, PT, R57, R0, P0 ;  /* 0x000000003900720c */ /* 0x000fe20000726670 */
[----:B------:R-:W-:-:S12]  /*29f00*/  IMAD.MOV.U32 R13, RZ, RZ, R33 ;  /* 0x000000ffff0d7224 */ /* 0x000fd800078e0021 */
[C---:B------:R-:W-:Y:S01]  /*29f10*/  @!P1 IMAD.SHL.U32 R7, R16.reuse, 0x2, RZ ;  /* 0x0000000210079824 */ /* 0x040fe200078e00ff */
[----:B------:R-:W-:Y:S01]  /*29f20*/  @!P1 SHF.L.U64.HI R6, R16, 0x1, R17 ;  /* 0x0000000110069819 */ /* 0x000fe20000010211 */
[----:B------:R-:W-:-:S07]  /*29f30*/  IMAD.MOV.U32 R4, RZ, RZ, R14 ;  /* 0x000000ffff047224 */ /* 0x000fce00078e000e */
[----:B------:R-:W-:Y:S05]  /*29f40*/  WARPSYNC.COLLECTIVE R15, `(.L_x_1972) ;  /* 0x000000000f087348 */ /* 0x000fea0003c00000 */
[----:B------:R0:W1:Y:S02]  /*29f50*/  SHFL.IDX P6, R14, R13, R12, R11 ;  /* 0x0000000c0d0e7389 */ /* 0x00006400000c000b */
[----:B01----:R-:W-:Y:S01]  /*29f60*/  ENDCOLLECTIVE ;  /* 0x000000000000791b */ /* 0x003fe20003800000 */
.L_x_1972:
[----:B------:R-:W-:-:S05]  /*29f70*/  @!P1 IADD3 R4, P2, R4, R7, RZ ;  /* 0x0000000704049210 */ /* 0x000fca0007f5e0ff */
[----:B------:R-:W-:Y:S02]  /*29f80*/  @!P1 IMAD.X R3, R3, 0x1, R6, P2 ;  /* 0x0000000103039824 */ /* 0x000fe400010e0606 */
[----:B------:R-:W-:Y:S02]  /*29f90*/  @!P1 IMAD.MOV.U32 R8, RZ, RZ, R4 ;  /* 0x000000ffff089224 */ /* 0x000fe400078e0004 */
[----:B------:R-:W-:Y:S02]  /*29fa0*/  @!P1 IMAD.MOV.U32 R9, RZ, RZ, R3 ;  /* 0x000000ffff099224 */ /* 0x000fe400078e0003 */
[----:B------:R-:W-:Y:S02]  /*29fb0*/  IMAD.MOV.U32 R13, RZ, RZ, R34 ;  /* 0x000000ffff0d7224 */ /* 0x000fe400078e0022 */
[----:B------:R-:W-:-:S07]  /*29fc0*/  IMAD.MOV.U32 R5, RZ, RZ, R14 ;  /* 0x000000ffff057224 */ /* 0x000fce00078e000e */
[----:B------:R-:W-:Y:S05]  /*29fd0*/  WARPSYNC.COLLECTIVE R15, `(.L_x_1973) ;  /* 0x000000000f087348 */ /* 0x000fea0003c00000 */
[----:B------:R0:W1:Y:S02]  /*29fe0*/  SHFL.IDX P6, R14, R13, R12, R11 ;  /* 0x0000000c0d0e7389 */ /* 0x00006400000c000b */
[----:B01----:R-:W-:Y:S01]  /*29ff0*/  ENDCOLLECTIVE ;  /* 0x000000000000791b */ /* 0x003fe20003800000 */
.L_x_1973:
[----:B------:R-:W2:Y:S01]  /*2a000*/  @!P1 LD.E.128 R8, desc[UR40][R8.64] ;  /* 0x0000002808089980 */ /* 0x000ea2000c101d00 */
[----:B------:R-:W-:-:S05]  /*2a010*/  @!P1 IADD3 R14, P2, R14, R7, RZ ;  /* 0x000000070e0e9210 */ /* 0x000fca0007f5e0ff */
[----:B------:R-:W-:Y:S02]  /*2a020*/  @!P1 IMAD.X R5, R5, 0x1, R6, P2 ;  /* 0x0000000105059824 */ /* 0x000fe400010e0606 */
[----:B------:R-:W-:-:S06]  /*2a030*/  @!P1 IMAD.MOV.U32 R4, RZ, RZ, R14 ;  /* 0x000000ffff049224 */ /* 0x000fcc00078e000e */
[----:B------:R-:W5:Y:S01]  /*2a040*/  @!P1 LD.E.128 R4, desc[UR40][R4.64] ;  /* 0x0000002804049980 */ /* 0x000f62000c101d00 */
[----:B------:R-:W-:Y:S02]  /*2a050*/  CS2R R46, SRZ ;  /* 0x00000000002e7805 */ /* 0x000fe4000001ff00 */
[----:B------:R-:W-:Y:S01]  /*2a060*/  CS2R R48, SRZ ;  /* 0x0000000000307805 */ /* 0x000fe2000001ff00 */
[----:B------:R-:W-:Y:S01]  /*2a070*/  IMAD.MOV.U32 R13, RZ, RZ, R35 ;  /* 0x000000ffff0d7224 */ /* 0x000fe200078e0023 */
[----:B------:R-:W-:Y:S02]  /*2a080*/  CS2R R44, SRZ ;  /* 0x00000000002c7805 */ /* 0x000fe4000001ff00 */
[----:B------:R-:W-:Y:S02]  /*2a090*/  CS2R R50, SRZ ;  /* 0x0000000000327805 */ /* 0x000fe4000001ff00 */
[----:B------:R-:W-:Y:S01]  /*2a0a0*/  CS2R R24, SRZ ;  /* 0x0000000000187805 */ /* 0x000fe2000001ff00 */
[----:B--2---:R-:W-:-:S02]  /*2a0b0*/  @!P1 IMAD.MOV.U32 R47, RZ, RZ, R9 ;  /* 0x000000ffff2f9224 */ /* 0x004fc400078e0009 */
[----:B------:R-:W-:Y:S02]  /*2a0c0*/  @!P1 IMAD.MOV.U32 R49, RZ, RZ, R11 ;  /* 0x000000ffff319224 */ /* 0x000fe400078e000b */
[----:B------:R-:W-:Y:S02]  /*2a0d0*/  IMAD.MOV.U32 R12, RZ, RZ, R47 ;  /* 0x000000ffff0c7224 */ /* 0x000fe400078e002f */
[----:B------:R-:W-:Y:S02]  /*2a0e0*/  IMAD.MOV.U32 R11, RZ, RZ, 0x181f ;  /* 0x0000181fff0b7424 */ /* 0x000fe400078e00ff */
[----:B------:R-:W-:Y:S01]  /*2a0f0*/  @!P1 IMAD.MOV.U32 R46, RZ, RZ, R8 ;  /* 0x000000ffff2e9224 */ /* 0x000fe200078e0008 */
[----:B------:R-:W-:Y:S01]  /*2a100*/  PRMT R78, R12, 0x7610, R78 ;  /* 0x000076100c4e7816 */ /* 0x000fe2000000004e */
[----:B------:R-:W-:Y:S02]  /*2a110*/  IMAD.MOV.U32 R12, RZ, RZ, 0x1 ;  /* 0x00000001ff0c7424 */ /* 0x000fe400078e00ff */
[----:B------:R-:W-:-:S02]  /*2a120*/  IMAD.MOV.U32 R3, RZ, RZ, R46 ;  /* 0x000000ffff037224 */ /* 0x000fc400078e002e */
[----:B------:R-:W-:-:S07]  /*2a130*/  @!P1 IMAD.MOV.U32 R48, RZ, RZ, R10 ;  /* 0x000000ffff309224 */ /* 0x000fce00078e000a */
[----:B-----5:R-:W-:Y:S05]  /*2a140*/  WARPSYNC.COLLECTIVE R15, `(.L_x_1974) ;  /* 0x000000000f087348 */ /* 0x020fea0003c00000 */
[----:B------:R0:W1:Y:S02]  /*2a150*/  SHFL.IDX P6, R14, R13, R12, R11 ;  /* 0x0000000c0d0e7389 */ /* 0x00006400000c000b */
[----:B01---5:R-:W-:Y:S01]  /*2a160*/  ENDCOLLECTIVE ;  /* 0x000000000000791b */ /* 0x023fe20003800000 */
.L_x_1974:
[----:B------:R-:W-:Y:S01]  /*2a170*/  IMAD.MOV.U32 R20, RZ, RZ, R49 ;  /* 0x000000ffff147224 */ /* 0x000fe200078e0031 */
[----:B------:R-:W-:Y:S01]  /*2a180*/  PRMT R77, R3, 0x7610, R77 ;  /* 0x00007610034d7816 */ /* 0x000fe2000000004d */
[----:B------:R-:W-:-:S03]  /*2a190*/  IMAD.MOV.U32 R10, RZ, RZ, R48 ;  /* 0x000000ffff0a7224 */ /* 0x000fc600078e0030 */
[----:B------:R-:W-:Y:S01]  /*2a1a0*/  PRMT R52, R20, 0x7610, R52 ;  /* 0x0000761014347816 */ /* 0x000fe20000000034 */
[----:B------:R-:W-:Y:S01]  /*2a1b0*/  @!P1 IMAD.MOV.U32 R44, RZ, RZ, R4 ;  /* 0x000000ffff2c9224 */ /* 0x000fe200078e0004 */
[----:B------:R-:W-:Y:S01]  /*2a1c0*/  PRMT R37, R10, 0x7610, R37 ;  /* 0x000076100a257816 */ /* 0x000fe20000000025 */
[----:B------:R-:W-:Y:S02]  /*2a1d0*/  @!P1 IMAD.MOV.U32 R45, RZ, RZ, R5 ;  /* 0x000000ffff2d9224 */ /* 0x000fe400078e0005 */
[----:B------:R-:W-:Y:S02]  /*2a1e0*/  @!P1 IMAD.MOV.U32 R50, RZ, RZ, R6 ;  /* 0x000000ffff329224 */ /* 0x000fe400078e0006 */
[----:B------:R-:W-:Y:S02]  /*2a1f0*/  IMAD.MOV.U32 R13, RZ, RZ, R32 ;  /* 0x000000ffff0d7224 */ /* 0x000fe400078e0020 */
[----:B------:R-:W-:Y:S02]  /*2a200*/  @!P1 IMAD.MOV.U32 R51, RZ, RZ, R7 ;  /* 0x000000ffff339224 */ /* 0x000fe400078e0007 */
[----:B------:R-:W-:-:S02]  /*2a210*/  IMAD.MOV.U32 R4, RZ, RZ, R44 ;  /* 0x000000ffff047224 */ /* 0x000fc400078e002c */
[----:B------:R-:W-:Y:S02]  /*2a220*/  IMAD.MOV.U32 R5, RZ, RZ, R45 ;  /* 0x000000ffff057224 */ /* 0x000fe400078e002d */
[----:B------:R-:W-:Y:S01]  /*2a230*/  IMAD.MOV.U32 R6, RZ, RZ, R50 ;  /* 0x000000ffff067224 */ /* 0x000fe200078e0032 */
[----:B------:R-:W-:Y:S01]  /*2a240*/  PRMT R79, R4, 0x7610, R79 ;  /* 0x00007610044f7816 */ /* 0x000fe2000000004f */
[----:B------:R-:W-:Y:S01]  /*2a250*/  IMAD.MOV.U32 R3, RZ, RZ, R14 ;  /* 0x000000ffff037224 */ /* 0x000fe200078e000e */
[----:B------:R-:W-:-:S07]  /*2a260*/  PRMT R80, R5, 0x7610, R80 ;  /* 0x0000761005507816 */ /* 0x000fce0000000050 */
[----:B------:R-:W-:Y:S05]  /*2a270*/  WARPSYNC.COLLECTIVE R15, `(.L_x_1975) ;  /* 0x000000000f087348 */ /* 0x000fea0003c00000 */
[----:B------:R0:W1:Y:S02]  /*2a280*/  SHFL.IDX P6, R14, R13, R12, R11 ;  /* 0x0000000c0d0e7389 */ /* 0x00006400000c000b */
[----:B01----:R-:W-:Y:S01]  /*2a290*/  ENDCOLLECTIVE ;  /* 0x000000000000791b */ /* 0x003fe20003800000 */
.L_x_1975:
[----:B------:R-:W-:Y:S01]  /*2a2a0*/  IMAD.MOV.U32 R7, RZ, RZ, R51 ;  /* 0x000000ffff077224 */ /* 0x000fe200078e0033 */
[----:B------:R-:W-:-:S04]  /*2a2b0*/  PRMT R81, R6, 0x7610, R81 ;  /* 0x0000761006517816 */ /* 0x000fc80000000051 */
[----:B------:R-:W-:Y:S01]  /*2a2c0*/  PRMT R82, R7, 0x7610, R82 ;  /* 0x0000761007527816 */ /* 0x000fe20000000052 */
[----:B------:R-:W-:Y:S02]  /*2a2d0*/  IMAD.MOV.U32 R13, RZ, RZ, R33 ;  /* 0x000000ffff0d7224 */ /* 0x000fe400078e0021 */
[----:B------:R-:W-:-:S07]  /*2a2e0*/  IMAD.MOV.U32 R8, RZ, RZ, R14 ;  /* 0x000000ffff087224 */ /* 0x000fce00078e000e */
[----:B------:R-:W-:Y:S05]  /*2a2f0*/  WARPSYNC.COLLECTIVE R15, `(.L_x_1976) ;  /* 0x000000000f087348 */ /* 0x000fea0003c00000 */
[----:B------:R0:W1:Y:S02]  /*2a300*/  SHFL.IDX P6, R14, R13, R12, R11 ;  /* 0x0000000c0d0e7389 */ /* 0x00006400000c000b */
[----:B01----:R-:W-:Y:S01]  /*2a310*/  ENDCOLLECTIVE ;  /* 0x000000000000791b */ /* 0x003fe20003800000 */
.L_x_1976:
[----:B------:R-:W-:Y:S02]  /*2a320*/  IMAD.MOV.U32 R13, RZ, RZ, R34 ;  /* 0x000000ffff0d7224 */ /* 0x000fe400078e0022 */
[----:B------:R-:W-:-:S07]  /*2a330*/  IMAD.MOV.U32 R9, RZ, RZ, R14 ;  /* 0x000000ffff097224 */ /* 0x000fce00078e000e */
[----:B------:R-:W-:Y:S05]  /*2a340*/  WARPSYNC.COLLECTIVE R15, `(.L_x_1977) ;  /* 0x000000000f087348 */ /* 0x000fea0003c00000 */
[----:B------:R0:W1:Y:S02]  /*2a350*/  SHFL.IDX P6, R14, R13, R12, R11 ;  /* 0x0000000c0d0e7389 */ /* 0x00006400000c000b */
[----:B01----:R-:W-:Y:S01]  /*2a360*/  ENDCOLLECTIVE ;  /* 0x000000000000791b */ /* 0x003fe20003800000 */
.L_x_1977:
[----:B------:R-:W-:Y:S05]  /*2a370*/  BRA `(.L_x_1978) ;  /* 0xfffffe2c001c7947 */ /* 0x000fea000383ffff */
.L_x_1645:
[----:B------:R-:W-:Y:S01]  /*2a380*/  BSSY B1, `(.L_x_1979) ;  /* 0x0000008000017945 */ /* 0x000fe20003800000 */
[----:B------:R-:W-:Y:S02]  /*2a390*/  IMAD.MOV.U32 R13, RZ, RZ, R35 ;  /* 0x000000ffff0d7224 */ /* 0x000fe400078e0023 */
[----:B------:R-:W-:Y:S02]  /*2a3a0*/  IMAD.MOV.U32 R12, RZ, RZ, 0x2 ;  /* 0x00000002ff0c7424 */ /* 0x000fe400078e00ff */
[----:B------:R-:W-:Y:S02]  /*2a3b0*/  IMAD.MOV.U32 R11, RZ, RZ, 0x181f ;  /* 0x0000181fff0b7424 */ /* 0x000fe400078e00ff */
[----:B0-----:R-:W-:-:S07]  /*2a3c0*/  IMAD.MOV.U32 R15, RZ, RZ, -0x1 ;  /* 0xffffffffff0f7424 */ /* 0x001fce00078e00ff */
[----:B------:R-:W-:Y:S05]  /*2a3d0*/  WARPSYNC.COLLECTIVE R15, `(.L_x_1980) ;  /* 0x000000000f087348 */ /* 0x000fea0003c00000 */
[----:B------:R0:W1:Y:S02]  /*2a3e0*/  SHFL.IDX P6, R14, R13, R12, R11 ;  /* 0x0000000c0d0e7389 */ /* 0x00006400000c000b */
[----:B01----:R-:W-:Y:S01]  /*2a3f0*/  ENDCOLLECTIVE ;  /* 0x000000000000791b */ /* 0x003fe20003800000 */
.L_x_1980:
[----:B------:R-:W-:Y:S05]  /*2a400*/  BSYNC B1 ;  /* 0x0000000000017941 */ /* 0x000fea0003800000 */
.L_x_1979:
[----:B------:R-:W-:Y:S02]  /*2a410*/  IMAD.MOV.U32 R13, RZ, RZ, R32 ;  /* 0x000000ffff0d7224 */ /* 0x000fe400078e0020 */
[----:B------:R-:W-:Y:S02]  /*2a420*/  IMAD.MOV.U32 R12, RZ, RZ, 0x2 ;  /* 0x00000002ff0c7424 */ /* 0x000fe400078e00ff */
[----:B------:R-:W-:Y:S02]  /*2a430*/  IMAD.MOV.U32 R11, RZ, RZ, 0x181f ;  /* 0x0000181fff0b7424 */ /* 0x000fe400078e00ff */
[----:B------:R-:W-:Y:S02]  /*2a440*/  IMAD.MOV.U32 R15, RZ, RZ, -0x1 ;  /* 0xffffffffff0f7424 */ /* 0x000fe400078e00ff */
[----:B------:R-:W-:Y:S02]  /*2a450*/  IMAD.MOV.U32 R3, RZ, RZ, R14 ;  /* 0x000000ffff037224 */ /* 0x000fe400078e000e */
[----:B------:R-:W-:-:S07]  /*2a460*/  VIADD R9, R57, 0x40 ;  /* 0x0000004039097836 */ /* 0x000fce0000000000 */
[----:B------:R-:W-:Y:S05]  /*2a470*/  WARPSYNC.COLLECTIVE R15, `(.L_x_1981) ;  /* 0x000000000f087348 */ /* 0x000fea0003c00000 */
[----:B------:R0:W1:Y:S02]  /*2a480*/  SHFL.IDX P6, R14, R13, R12, R11 ;  /* 0x0000000c0d0e7389 */ /* 0x00006400000c000b */
[----:B01----:R-:W-:Y:S01]  /*2a490*/  ENDCOLLECTIVE ;  /* 0x000000000000791b */ /* 0x003fe20003800000 */
.L_x_1981:
        /* <DEDUP_REMOVED lines=8> */
.L_x_1982:
[----:B------:R-:W-:-:S05]  /*2a520*/  @!P1 IADD3 R8, P2, R8, R21, RZ ;  /* 0x0000001508089210 */ /* 0x000fca0007f5e0ff */
[----:B------:R-:W-:Y:S02]  /*2a530*/  @!P1 IMAD.X R9, R3, 0x1, R29, P2 ;  /* 0x0000000103099824 */ /* 0x000fe400010e061d */
[----:B------:R-:W-:Y:S02]  /*2a540*/  IMAD.MOV.U32 R13, RZ, RZ, R34 ;  /* 0x000000ffff0d7224 */ /* 0x000fe400078e0022 */
[----:B------:R-:W-:-:S07]  /*2a550*/  IMAD.MOV.U32 R20, RZ, RZ, R14 ;  /* 0x000000ffff147224 */ /* 0x000fce00078e000e */
[----:B------:R-:W-:Y:S05]  /*2a560*/  WARPSYNC.COLLECTIVE R15, `(.L_x_1983) ;  /* 0x000000000f087348 */ /* 0x000fea0003c00000 */
[----:B------:R0:W1:Y:S02]  /*2a570*/  SHFL.IDX P6, R14, R13, R12, R11 ;  /* 0x0000000c0d0e7389 */ /* 0x00006400000c000b */
[----:B01----:R-:W-:Y:S01]  /*2a580*/  ENDCOLLECTIVE ;  /* 0x000000000000791b */ /* 0x003fe20003800000 */
.L_x_1983:
[----:B------:R-:W2:Y:S01]  /*2a590*/  @!P1 LD.E.128 R8, desc[UR40][R8.64] ;  /* 0x0000002808089980 */ /* 0x000ea2000c101d00 */
[----:B------:R-:W-:-:S05]  /*2a5a0*/  @!P1 IADD3 R28, P2, R14, R21, RZ ;  /* 0x000000150e1c9210 */ /* 0x000fca0007f5e0ff */
[----:B------:R-:W-:-:S06]  /*2a5b0*/  @!P1 IMAD.X R29, R20, 0x1, R29, P2 ;  /* 0x00000001141d9824 */ /* 0x000fcc00010e061d */
[----:B------:R-:W5:Y:S01]  /*2a5c0*/  @!P1 LD.E.128 R28, desc[UR40][R28.64] ;  /* 0x000000281c1c9980 */ /* 0x000f62000c101d00 */
[----:B------:R-:W-:Y:S02]  /*2a5d0*/  CS2R R20, SRZ ;  /* 0x0000000000147805 */ /* 0x000fe4000001ff00 */
[----:B------:R-:W-:Y:S01]  /*2a5e0*/  CS2R R38, SRZ ;  /* 0x0000000000267805 */ /* 0x000fe2000001ff00 */
[----:B------:R-:W-:Y:S01]  /*2a5f0*/  IMAD.MOV.U32 R13, RZ, RZ, R35 ;  /* 0x000000ffff0d7224 */ /* 0x000fe200078e0023 */
[----:B------:R-:W-:Y:S02]  /*2a600*/  CS2R R40, SRZ ;  /* 0x0000000000287805 */ /* 0x000fe4000001ff00 */
[----:B------:R-:W-:Y:S01]  /*2a610*/  CS2R R42, SRZ ;  /* 0x00000000002a7805 */ /* 0x000fe2000001ff00 */
[----:B--2---:R-:W-:Y:S02]  /*2a620*/  @!P1 IMAD.MOV.U32 R21, RZ, RZ, R9 ;  /* 0x000000ffff159224 */ /* 0x004fe400078e0009 */
[----:B------:R-:W-:-:S02]  /*2a630*/  @!P1 IMAD.MOV.U32 R39, RZ, RZ, R11 ;  /* 0x000000ffff279224 */ /* 0x000fc400078e000b */
[----:B------:R-:W-:Y:S02]  /*2a640*/  IMAD.MOV.U32 R12, RZ, RZ, R21 ;  /* 0x000000ffff0c7224 */ /* 0x000fe400078e0015 */
[----:B------:R-:W-:Y:S02]  /*2a650*/  IMAD.MOV.U32 R11, RZ, RZ, 0x181f ;  /* 0x0000181fff0b7424 */ /* 0x000fe400078e00ff */
[----:B------:R-:W-:Y:S01]  /*2a660*/  @!P1 IMAD.MOV.U32 R20, RZ, RZ, R8 ;  /* 0x000000ffff149224 */ /* 0x000fe200078e0008 */
[----:B------:R-:W-:Y:S01]  /*2a670*/  PRMT R66, R12, 0x7610, R66 ;  /* 0x000076100c427816 */ /* 0x000fe20000000042 */
[----:B------:R-:W-:Y:S02]  /*2a680*/  IMAD.MOV.U32 R12, RZ, RZ, 0x3 ;  /* 0x00000003ff0c7424 */ /* 0x000fe400078e00ff */
[----:B------:R-:W-:Y:S02]  /*2a690*/  IMAD.MOV.U32 R3, RZ, RZ, R20 ;  /* 0x000000ffff037224 */ /* 0x000fe400078e0014 */
[----:B------:R-:W-:-:S07]  /*2a6a0*/  @!P1 IMAD.MOV.U32 R38, RZ, RZ, R10 ;  /* 0x000000ffff269224 */ /* 0x000fce00078e000a */
[----:B-----5:R-:W-:Y:S05]  /*2a6b0*/  WARPSYNC.COLLECTIVE R15, `(.L_x_1984) ;  /* 0x000000000f087348 */ /* 0x020fea0003c00000 */
[----:B------:R0:W1:Y:S02]  /*2a6c0*/  SHFL.IDX P6, R14, R13, R12, R11 ;  /* 0x0000000c0d0e7389 */ /* 0x00006400000c000b */
[----:B01---5:R-:W-:Y:S01]  /*2a6d0*/  ENDCOLLECTIVE ;  /* 0x000000000000791b */ /* 0x023fe20003800000 */
.L_x_1984:
[----:B------:R-:W-:Y:S01]  /*2a6e0*/  IMAD.MOV.U32 R9, RZ, RZ, R39 ;  /* 0x000000ffff097224 */ /* 0x000fe200078e0027 */
[----:B------:R-:W-:Y:S01]  /*2a6f0*/  PRMT R65, R3, 0x7610, R65 ;  /* 0x0000761003417816 */ /* 0x000fe20000000041 */
[----:B------:R-:W-:Y:S02]  /*2a700*/  IMAD.MOV.U32 R8, RZ, RZ, R38 ;  /* 0x000000ffff087224 */ /* 0x000fe400078e0026 */
[----:B------:R-:W-:Y:S01]  /*2a710*/  @!P1 IMAD.MOV.U32 R40, RZ, RZ, R28 ;  /* 0x000000ffff289224 */ /* 0x000fe200078e001c */
[----:B------:R-:W-:Y:S01]  /*2a720*/  PRMT R54, R9, 0x7610, R54 ;  /* 0x0000761009367816 */ /* 0x000fe20000000036 */
[----:B------:R-:W-:Y:S01]  /*2a730*/  @!P1 IMAD.MOV.U32 R41, RZ, RZ, R29 ;  /* 0x000000ffff299224 */ /* 0x000fe200078e001d */
[----:B------:R-:W-:Y:S01]  /*2a740*/  PRMT R53, R8, 0x7610, R53 ;  /* 0x0000761008357816 */ /* 0x000fe20000000035 */
[----:B------:R-:W-:Y:S02]  /*2a750*/  @!P1 IMAD.MOV.U32 R42, RZ, RZ, R30 ;  /* 0x000000ffff2a9224 */ /* 0x000fe400078e001e */
[----:B------:R-:W-:-:S02]  /*2a760*/  @!P1 IMAD.MOV.U32 R43, RZ, RZ, R31 ;  /* 0x000000ffff2b9224 */ /* 0x000fc400078e001f */
[----:B------:R-:W-:Y:S02]  /*2a770*/  IMAD.MOV.U32 R13, RZ, RZ, R32 ;  /* 0x000000ffff0d7224 */ /* 0x000fe400078e0020 */
[----:B------:R-:W-:Y:S02]  /*2a780*/  IMAD.MOV.U32 R8, RZ, RZ, R40 ;  /* 0x000000ffff087224 */ /* 0x000fe400078e0028 */
[----:B------:R-:W-:Y:S02]  /*2a790*/  IMAD.MOV.U32 R9, RZ, RZ, R41 ;  /* 0x000000ffff097224 */ /* 0x000fe400078e0029 */
[----:B------:R-:W-:Y:S01]  /*2a7a0*/  IMAD.MOV.U32 R10, RZ, RZ, R42 ;  /* 0x000000ffff0a7224 */ /* 0x000fe200078e002a */
[----:B------:R-:W-:Y:S02]  /*2a7b0*/  PRMT R72, R8, 0x7610, R72 ;  /* 0x0000761008487816 */ /* 0x000fe40000000048 */
[----:B------:R-:W-:Y:S01]  /*2a7c0*/  PRMT R73, R9, 0x7610, R73 ;  /* 0x0000761009497816 */ /* 0x000fe20000000049 */
[----:B------:R-:W-:Y:S01]  /*2a7d0*/  IMAD.MOV.U32 R3, RZ, RZ, R14 ;  /* 0x000000ffff037224 */ /* 0x000fe200078e000e */
[----:B------:R-:W-:-:S07]  /*2a7e0*/  PRMT R74, R10, 0x7610, R74 ;  /* 0x000076100a4a7816 */ /* 0x000fce000000004a */
[----:B------:R-:W-:Y:S05]  /*2a7f0*/  WARPSYNC.COLLECTIVE R15, `(.L_x_1985) ;  /* 0x000000000f087348 */ /* 0x000fea0003c00000 */
[----:B------:R0:W1:Y:S02]  /*2a800*/  SHFL.IDX P6, R14, R13, R12, R11 ;  /* 0x0000000c0d0e7389 */ /* 0x00006400000c000b */
[----:B01----:R-:W-:Y:S01]  /*2a810*/  ENDCOLLECTIVE ;  /* 0x000000000000791b */ /* 0x003fe20003800000 */
.L_x_1985:
[----:B------:R-:W-:Y:S01]  /*2a820*/  CS2R R8, SRZ ;  /* 0x0000000000087805 */ /* 0x000fe2000001ff00 */
[----:B------:R-:W-:Y:S02]  /*2a830*/  IMAD.MOV.U32 R13, RZ, RZ, R33 ;  /* 0x000000ffff0d7224 */ /* 0x000fe400078e0021 */
[----:B------:R-:W-:-:S07]  /*2a840*/  IMAD.MOV.U32 R32, RZ, RZ, R14 ;  /* 0x000000ffff207224 */ /* 0x000fce00078e000e */
[----:B------:R-:W-:Y:S05]  /*2a850*/  WARPSYNC.COLLECTIVE R15, `(.L_x_1986) ;  /* 0x000000000f087348 */ /* 0x000fea0003c00000 */
[----:B------:R0:W1:Y:S02]  /*2a860*/  SHFL.IDX P6, R14, R13, R12, R11 ;  /* 0x0000000c0d0e7389 */ /* 0x00006400000c000b */
[----:B01----:R-:W-:Y:S01]  /*2a870*/  ENDCOLLECTIVE ;  /* 0x000000000000791b */ /* 0x003fe20003800000 */
.L_x_1986:
[----:B------:R-:W-:Y:S02]  /*2a880*/  IMAD.MOV.U32 R13, RZ, RZ, R34 ;  /* 0x000000ffff0d7224 */ /* 0x000fe400078e0022 */
[----:B------:R-:W-:-:S07]  /*2a890*/  IMAD.MOV.U32 R33, RZ, RZ, R14 ;  /* 0x000000ffff217224 */ /* 0x000fce00078e000e */
[----:B------:R-:W-:Y:S05]  /*2a8a0*/  WARPSYNC.COLLECTIVE R15, `(.L_x_1987) ;  /* 0x000000000f087348 */ /* 0x000fea0003c00000 */
[----:B------:R0:W1:Y:S02]  /*2a8b0*/  SHFL.IDX P6, R14, R13, R12, R11 ;  /* 0x0000000c0d0e7389 */ /* 0x00006400000c000b */
[----:B01----:R-:W-:Y:S01]  /*2a8c0*/  ENDCOLLECTIVE ;  /* 0x000000000000791b */ /* 0x003fe20003800000 */
.L_x_1987:
[----:B------:R-:W-:-:S05]  /*2a8d0*/  IMAD.MOV.U32 R11, RZ, RZ, R43 ;  /* 0x000000ffff0b7224 */ /* 0x000fca00078e002b */
[----:B------:R-:W-:Y:S01]  /*2a8e0*/  PRMT R75, R11, 0x7610, R75 ;  /* 0x000076100b4b7816 */ /* 0x000fe2000000004b */
[----:B------:R-:W-:Y:S01]  /*2a8f0*/  IMAD.MOV.U32 R34, RZ, RZ, R14 ;  /* 0x000000ffff227224 */ /* 0x000fe200078e000e */
[----:B------:R-:W-:Y:S06]  /*2a900*/  BRA `(.L_x_1988) ;  /* 0xfffffe2c000c7947 */ /* 0x000fec000383ffff */
.L_x_1649:
[----:B0-----:R0:W1:Y:S02]  /*2a910*/  SYNCS.PHASECHK.TRANS64.TRYWAIT P4, [R2+URZ+0x28800], R29 ;  /* 0x0288001d020075a7 */ /* 0x001064000808017f */
[----:B-1----:R-:W-:Y:S05]  /*2a920*/  @!P4 NANOSLEEP.SYNCS 0x989680 ;  /* 0x009896800000c95d */ /* 0x002fea0003900000 */
[----:B------:R-:W1:Y:S02]  /*2a930*/  @!P4 SYNCS.PHASECHK.TRANS64 P4, [R2+URZ+0x28800], R29 ;  /* 0x0288001d0200c5a7 */ /* 0x000e64000808007f */
[----:B-1----:R-:W-:Y:S05]  /*2a940*/  @!P4 BRA `(.L_x_1649) ;  /* 0xfffffffc00f0c947 */ /* 0x002fea000383ffff */
[----:B------:R-:W-:Y:S05]  /*2a950*/  BRA `(.L_x_1989) ;  /* 0xfffffe2c00b07947 */ /* 0x000fea000383ffff */
.L_x_1659:
[----:B0-----:R0:W1:Y:S02]  /*2a960*/  SYNCS.PHASECHK.TRANS64.TRYWAIT P2, [R89+URZ+0x28830], R0 ;  /* 0x02883000590075a7 */ /* 0x001064000804017f */
[----:B-1----:R-:W-:Y:S05]  /*2a970*/  @!P2 NANOSLEEP.SYNCS 0x989680 ;  /* 0x009896800000a95d */ /* 0x002fea0003900000 */
[----:B------:R-:W1:Y:S02]  /*2a980*/  @!P2 SYNCS.PHASECHK.TRANS64 P2, [R89+URZ+0x28830], R0 ;  /* 0x028830005900a5a7 */ /* 0x000e64000804007f */
[----:B-1----:R-:W-:Y:S05]  /*2a990*/  @!P2 BRA `(.L_x_1659) ;  /* 0xfffffffc00f0a947 */ /* 0x002fea000383ffff */
[----:B------:R-:W-:Y:S05]  /*2a9a0*/  BRA `(.L_x_1658) ;  /* 0xfffffe4800a87947 */ /* 0x000fea000383ffff */
.L_x_1677:
[----:B-1----:R1:W2:Y:S02]  /*2a9b0*/  SYNCS.PHASECHK.TRANS64.TRYWAIT P5, [R7+URZ+0x28830], R6 ;  /* 0x02883006070075a7 */ /* 0x0022a400080a017f */
[----:B--2---:R-:W-:Y:S05]  /*2a9c0*/  @!P5 NANOSLEEP.SYNCS 0x989680 ;  /* 0x009896800000d95d */ /* 0x004fea0003900000 */
[----:B------:R-:W2:Y:S02]  /*2a9d0*/  @!P5 SYNCS.PHASECHK.TRANS64 P5, [R7+URZ+0x28830], R6 ;  /* 0x028830060700d5a7 */ /* 0x000ea400080a007f */
[----:B--2---:R-:W-:Y:S05]  /*2a9e0*/  @!P5 BRA `(.L_x_1677) ;  /* 0xfffffffc00f0d947 */ /* 0x004fea000383ffff */
[----:B------:R-:W-:Y:S05]  /*2a9f0*/  BRA `(.L_x_1676) ;  /* 0xfffffe8400787947 */ /* 0x000fea000383ffff */
.L_x_1681:
[----:B-1----:R1:W2:Y:S02]  /*2aa00*/  SYNCS.PHASECHK.TRANS64.TRYWAIT P4, [R7+URZ+0x28850], R6 ;  /* 0x02885006070075a7 */ /* 0x0022a4000808017f */
[----:B--2---:R-:W-:Y:S05]  /*2aa10*/  @!P4 NANOSLEEP.SYNCS 0x989680 ;  /* 0x009896800000c95d */ /* 0x004fea0003900000 */
[----:B------:R-:W2:Y:S02]  /*2aa20*/  @!P4 SYNCS.PHASECHK.TRANS64 P4, [R7+URZ+0x28850], R6 ;  /* 0x028850060700c5a7 */ /* 0x000ea4000808007f */
[----:B--2---:R-:W-:Y:S05]  /*2aa30*/  @!P4 BRA `(.L_x_1681) ;  /* 0xfffffffc00f0c947 */ /* 0x004fea000383ffff */
[----:B------:R-:W-:Y:S05]  /*2aa40*/  BRA `(.L_x_1678) ;  /* 0xfffffe8800787947 */ /* 0x000fea000383ffff */
.L_x_1700:
[----:B-1----:R1:W2:Y:S02]  /*2aa50*/  SYNCS.PHASECHK.TRANS64.TRYWAIT P3, [R7+URZ+0x28830], R8 ;  /* 0x02883008070075a7 */ /* 0x0022a4000806017f */
[----:B--2---:R-:W-:Y:S05]  /*2aa60*/  @!P3 NANOSLEEP.SYNCS 0x989680 ;  /* 0x009896800000b95d */ /* 0x004fea0003900000 */
[----:B------:R-:W2:Y:S02]  /*2aa70*/  @!P3 SYNCS.PHASECHK.TRANS64 P3, [R7+URZ+0x28830], R8 ;  /* 0x028830080700b5a7 */ /* 0x000ea4000806007f */
[----:B--2---:R-:W-:Y:S05]  /*2aa80*/  @!P3 BRA `(.L_x_1700) ;  /* 0xfffffffc00f0b947 */ /* 0x004fea000383ffff */
[----:B------:R-:W-:Y:S05]  /*2aa90*/  BRA `(.L_x_1699) ;  /* 0xfffffec000847947 */ /* 0x000fea000383ffff */
.L_x_1704:
[----:B-1----:R1:W2:Y:S02]  /*2aaa0*/  SYNCS.PHASECHK.TRANS64.TRYWAIT P2, [R7+URZ+0x28850], R6 ;  /* 0x02885006070075a7 */ /* 0x0022a4000804017f */
[----:B--2---:R-:W-:Y:S05]  /*2aab0*/  @!P2 NANOSLEEP.SYNCS 0x989680 ;  /* 0x009896800000a95d */ /* 0x004fea0003900000 */
[----:B------:R-:W2:Y:S02]  /*2aac0*/  @!P2 SYNCS.PHASECHK.TRANS64 P2, [R7+URZ+0x28850], R6 ;  /* 0x028850060700a5a7 */ /* 0x000ea4000804007f */
[----:B--2---:R-:W-:Y:S05]  /*2aad0*/  @!P2 BRA `(.L_x_1704) ;  /* 0xfffffffc00f0a947 */ /* 0x004fea000383ffff */
[----:B------:R-:W-:Y:S05]  /*2aae0*/  BRA `(.L_x_1701) ;  /* 0xfffffec400847947 */ /* 0x000fea000383ffff */
.L_x_1711:
[----:B-1----:R1:W2:Y:S02]  /*2aaf0*/  SYNCS.PHASECHK.TRANS64.TRYWAIT P3, [R7+URZ+0x28830], R8 ;  /* 0x02883008070075a7 */ /* 0x0022a4000806017f */
[----:B--2---:R-:W-:Y:S05]  /*2ab00*/  @!P3 NANOSLEEP.SYNCS 0x989680 ;  /* 0x009896800000b95d */ /* 0x004fea0003900000 */
[----:B------:R-:W2:Y:S02]  /*2ab10*/  @!P3 SYNCS.PHASECHK.TRANS64 P3, [R7+URZ+0x28830], R8 ;  /* 0x028830080700b5a7 */ /* 0x000ea4000806007f */
[----:B--2---:R-:W-:Y:S05]  /*2ab20*/  @!P3 BRA `(.L_x_1711) ;  /* 0xfffffffc00f0b947 */ /* 0x004fea000383ffff */
[----:B------:R-:W-:Y:S05]  /*2ab30*/  BRA `(.L_x_1710) ;  /* 0xfffffee800d87947 */ /* 0x000fea000383ffff */
.L_x_1715:
[----:B-1----:R1:W2:Y:S02]  /*2ab40*/  SYNCS.PHASECHK.TRANS64.TRYWAIT P2, [R7+URZ+0x28850], R6 ;  /* 0x02885006070075a7 */ /* 0x0022a4000804017f */
[----:B--2---:R-:W-:Y:S05]  /*2ab50*/  @!P2 NANOSLEEP.SYNCS 0x989680 ;  /* 0x009896800000a95d */ /* 0x004fea0003900000 */
[----:B------:R-:W2:Y:S02]  /*2ab60*/  @!P2 SYNCS.PHASECHK.TRANS64 P2, [R7+URZ+0x28850], R6 ;  /* 0x028850060700a5a7 */ /* 0x000ea4000804007f */
[----:B--2---:R-:W-:Y:S05]  /*2ab70*/  @!P2 BRA `(.L_x_1715) ;  /* 0xfffffffc00f0a947 */ /* 0x004fea000383ffff */
[----:B------:R-:W-:Y:S05]  /*2ab80*/  BRA `(.L_x_1712) ;  /* 0xfffffeec00d87947 */ /* 0x000fea000383ffff */
.L_x_1728:
[----:B-1----:R1:W2:Y:S02]  /*2ab90*/  SYNCS.PHASECHK.TRANS64.TRYWAIT P0, [R9+URZ+0x28850], R4 ;  /* 0x02885004090075a7 */ /* 0x0022a4000800017f */
[----:B--2---:R-:W-:Y:S05]  /*2aba0*/  @!P0 NANOSLEEP.SYNCS 0x989680 ;  /* 0x009896800000895d */ /* 0x004fea0003900000 */
[----:B------:R-:W2:Y:S02]  /*2abb0*/  @!P0 SYNCS.PHASECHK.TRANS64 P0, [R9+URZ+0x28850], R4 ;  /* 0x02885004090085a7 */ /* 0x000ea4000800007f */
[----:B--2---:R-:W-:Y:S05]  /*2abc0*/  @!P0 BRA `(.L_x_1728) ;  /* 0xfffffffc00f08947 */ /* 0x004fea000383ffff */
[----:B------:R-:W-:Y:S05]  /*2abd0*/  BRA `(.L_x_1727) ;  /* 0xffffff24001c7947 */ /* 0x000fea000383ffff */
.L_x_1733:
[----:B------:R-:W-:Y:S02]  /*2abe0*/  IMAD.MOV.U32 R13, RZ, RZ, R8 ;  /* 0x000000ffff0d7224 */ /* 0x000fe400078e0008 */
[----:B------:R-:W-:Y:S02]  /*2abf0*/  IMAD.MOV.U32 R12, RZ, RZ, RZ ;  /* 0x000000ffff0c7224 */ /* 0x000fe400078e00ff */
[----:B------:R-:W-:Y:S02]  /*2ac00*/  IMAD.MOV.U32 R11, RZ, RZ, 0x181f ;  /* 0x0000181fff0b7424 */ /* 0x000fe400078e00ff */
[----:B------:R-:W-:-:S07]  /*2ac10*/  IMAD.MOV.U32 R15, RZ, RZ, -0x1 ;  /* 0xffffffffff0f7424 */ /* 0x000fce00078e00ff */
[----:B-----5:R-:W-:Y:S05]  /*2ac20*/  WARPSYNC.COLLECTIVE R15, `(.L_x_1990) ;  /* 0x000000000f087348 */ /* 0x020fea0003c00000 */
[----:B------:R0:W1:Y:S02]  /*2ac30*/  SHFL.IDX P6, R14, R13, R12, R11 ;  /* 0x0000000c0d0e7389 */ /* 0x00006400000c000b */
[----:B01---5:R-:W-:Y:S01]  /*2ac40*/  ENDCOLLECTIVE ;  /* 0x000000000000791b */ /* 0x023fe20003800000 */
.L_x_1990:
[----:B------:R-:W-:Y:S02]  /*2ac50*/  IMAD.MOV.U32 R13, RZ, RZ, R0 ;  /* 0x000000ffff0d7224 */ /* 0x000fe400078e0000 */
[----:B------:R-:W-:-:S07]  /*2ac60*/  IMAD.MOV.U32 R3, RZ, RZ, R14 ;  /* 0x000000ffff037224 */ /* 0x000fce00078e000e */
[----:B------:R-:W-:Y:S05]  /*2ac70*/  WARPSYNC.COLLECTIVE R15, `(.L_x_1991) ;  /* 0x000000000f087348 */ /* 0x000fea0003c00000 */
[----:B------:R0:W1:Y:S02]  /*2ac80*/  SHFL.IDX P6, R14, R13, R12, R11 ;  /* 0x0000000c0d0e7389 */ /* 0x00006400000c000b */
[----:B01----:R-:W-:Y:S01]  /*2ac90*/  ENDCOLLECTIVE ;  /* 0x000000000000791b */ /* 0x003fe20003800000 */
.L_x_1991:
[----:B------:R-:W-:Y:S05]  /*2aca0*/  BRA `(.L_x_1992) ;  /* 0xffffff3c00e47947 */ /* 0x000fea000383ffff */
.L_x_1736:
[----:B------:R-:W-:Y:S01]  /*2acb0*/  BSSY B1, `(.L_x_1993) ;  /* 0x0000008000017945 */ /* 0x000fe20003800000 */
[----:B---3--:R-:W-:Y:S02]  /*2acc0*/  IMAD.MOV.U32 R13, RZ, RZ, R8 ;  /* 0x000000ffff0d7224 */ /* 0x008fe400078e0008 */
[----:B------:R-:W-:Y:S02]  /*2acd0*/  IMAD.MOV.U32 R12, RZ, RZ, 0x1 ;  /* 0x00000001ff0c7424 */ /* 0x000fe400078e00ff */
[----:B------:R-:W-:Y:S02]  /*2ace0*/  IMAD.MOV.U32 R11, RZ, RZ, 0x181f ;  /* 0x0000181fff0b7424 */ /* 0x000fe400078e00ff */
[----:B------:R-:W-:-:S07]  /*2acf0*/  IMAD.MOV.U32 R15, RZ, RZ, -0x1 ;  /* 0xffffffffff0f7424 */ /* 0x000fce00078e00ff */
[----:B012--5:R-:W-:Y:S05]  /*2ad00*/  WARPSYNC.COLLECTIVE R15, `(.L_x_1994) ;  /* 0x000000000f087348 */ /* 0x027fea0003c00000 */
[----:B--2---:R2:W3:Y:S02]  /*2ad10*/  SHFL.IDX P6, R14, R13, R12, R11 ;  /* 0x0000000c0d0e7389 */ /* 0x0044e400000c000b */
[----:B0123-5:R-:W-:Y:S01]  /*2ad20*/  ENDCOLLECTIVE ;  /* 0x000000000000791b */ /* 0x02ffe20003800000 */
.L_x_1994:
[----:B------:R-:W-:Y:S05]  /*2ad30*/  BSYNC B1 ;  /* 0x0000000000017941 */ /* 0x000fea0003800000 */
.L_x_1993:
        /* <DEDUP_REMOVED lines=8> */
.L_x_1995:
[----:B------:R-:W-:Y:S05]  /*2adc0*/  BRA `(.L_x_1996) ;  /* 0xffffff3c00e07947 */ /* 0x000fea000383ffff */
.L_x_1739:
        /* <DEDUP_REMOVED lines=8> */
.L_x_1998:
[----:B------:R-:W-:Y:S05]  /*2ae50*/  BSYNC B1 ;  /* 0x0000000000017941 */ /* 0x000fea0003800000 */
.L_x_1997:
        /* <DEDUP_REMOVED lines=8> */
.L_x_1999:
[----:B------:R-:W-:Y:S05]  /*2aee0*/  BRA `(.L_x_2000) ;  /* 0xffffff3c00e07947 */ /* 0x000fea000383ffff */
.L_x_1742:
        /* <DEDUP_REMOVED lines=8> */
.L_x_2002:
[----:B------:R-:W-:Y:S05]  /*2af70*/  BSYNC B1 ;  /* 0x0000000000017941 */ /* 0x000fea0003800000 */
.L_x_2001:
        /* <DEDUP_REMOVED lines=8> */
.L_x_2003:
[----:B------:R-:W-:Y:S05]  /*2b000*/  BRA `(.L_x_2004) ;  /* 0xffffff3c00e07947 */ /* 0x000fea000383ffff */
.L_x_1744:
[----:B------:R-:W-:Y:S02]  /*2b010*/  IMAD.MOV.U32 R13, RZ, RZ, R4 ;  /* 0x000000ffff0d7224 */ /* 0x000fe400078e0004 */
[----:B------:R-:W-:Y:S02]  /*2b020*/  IMAD.MOV.U32 R12, RZ, RZ, RZ ;  /* 0x000000ffff0c7224 */ /* 0x000fe400078e00ff */
[----:B------:R-:W-:Y:S02]  /*2b030*/  IMAD.MOV.U32 R11, RZ, RZ, 0x1c1f ;  /* 0x00001c1fff0b7424 */ /* 0x000fe400078e00ff */
[----:B------:R-:W-:-:S07]  /*2b040*/  IMAD.MOV.U32 R15, RZ, RZ, -0x1 ;  /* 0xffffffffff0f7424 */ /* 0x000fce00078e00ff */
[----:B------:R-:W-:Y:S05]  /*2b050*/  WARPSYNC.COLLECTIVE R15, `(.L_x_2005) ;  /* 0x000000000f087348 */ /* 0x000fea0003c00000 */
[----:B------:R0:W1:Y:S02]  /*2b060*/  SHFL.IDX P6, R14, R13, R12, R11 ;  /* 0x0000000c0d0e7389 */ /* 0x00006400000c000b */
[----:B01----:R-:W-:Y:S01]  /*2b070*/  ENDCOLLECTIVE ;  /* 0x000000000000791b */ /* 0x003fe20003800000 */
.L_x_2005:
[----:B------:R-:W-:Y:S02]  /*2b080*/  IMAD.MOV.U32 R13, RZ, RZ, R0 ;  /* 0x000000ffff0d7224 */ /* 0x000fe400078e0000 */
[----:B------:R-:W-:-:S07]  /*2b090*/  IMAD.MOV.U32 R3, RZ, RZ, R14 ;  /* 0x000000ffff037224 */ /* 0x000fce00078e000e */
[----:B------:R-:W-:Y:S05]  /*2b0a0*/  WARPSYNC.COLLECTIVE R15, `(.L_x_2006) ;  /* 0x000000000f087348 */ /* 0x000fea0003c00000 */
[----:B------:R0:W1:Y:S02]  /*2b0b0*/  SHFL.IDX P6, R14, R13, R12, R11 ;  /* 0x0000000c0d0e7389 */ /* 0x00006400000c000b */
[----:B01----:R-:W-:Y:S01]  /*2b0c0*/  ENDCOLLECTIVE ;  /* 0x000000000000791b */ /* 0x003fe20003800000 */
.L_x_2006:
[----:B------:R-:W-:Y:S05]  /*2b0d0*/  BRA `(.L_x_2007) ;  /* 0xffffff40009c7947 */ /* 0x000fea000383ffff */
.L_x_1747:
[----:B------:R-:W-:Y:S01]  /*2b0e0*/  BSSY B1, `(.L_x_2008) ;  /* 0x0000008000017945 */ /* 0x000fe20003800000 */
[----:B0-----:R-:W-:Y:S02]  /*2b0f0*/  IMAD.MOV.U32 R13, RZ, RZ, R4 ;  /* 0x000000ffff0d7224 */ /* 0x001fe400078e0004 */
[----:B------:R-:W-:Y:S02]  /*2b100*/  IMAD.MOV.U32 R12, RZ, RZ, 0x1 ;  /* 0x00000001ff0c7424 */ /* 0x000fe400078e00ff */
[----:B------:R-:W-:Y:S02]  /*2b110*/  IMAD.MOV.U32 R11, RZ, RZ, 0x1c1f ;  /* 0x00001c1fff0b7424 */ /* 0x000fe400078e00ff */
[----:B------:R-:W-:-:S07]  /*2b120*/  IMAD.MOV.U32 R15, RZ, RZ, -0x1 ;  /* 0xffffffffff0f7424 */ /* 0x000fce00078e00ff */
[----:B-12---:R-:W-:Y:S05]  /*2b130*/  WARPSYNC.COLLECTIVE R15, `(.L_x_2009) ;  /* 0x000000000f087348 */ /* 0x006fea0003c00000 */
[----:B--2---:R0:W2:Y:S02]  /*2b140*/  SHFL.IDX P6, R14, R13, R12, R11 ;  /* 0x0000000c0d0e7389 */ /* 0x0040a400000c000b */
[----:B012---:R-:W-:Y:S01]  /*2b150*/  ENDCOLLECTIVE ;  /* 0x000000000000791b */ /* 0x007fe20003800000 */
.L_x_2009:
[----:B------:R-:W-:Y:S05]  /*2b160*/  BSYNC B1 ;  /* 0x0000000000017941 */ /* 0x000fea0003800000 */
.L_x_2008:
        /* <DEDUP_REMOVED lines=8> */
.L_x_2010:
[----:B------:R-:W-:Y:S05]  /*2b1f0*/  BRA `(.L_x_2011) ;  /* 0xffffff4400ac7947 */ /* 0x000fea000383ffff */
.L_x_1751:
[----:B------:R-:W-:Y:S02]  /*2b200*/  IMAD.MOV.U32 R13, RZ, RZ, R4 ;  /* 0x000000ffff0d7224 */ /* 0x000fe400078e0004 */
[----:B------:R-:W-:Y:S02]  /*2b210*/  IMAD.MOV.U32 R12, RZ, RZ, RZ ;  /* 0x000000ffff0c7224 */ /* 0x000fe400078e00ff */
[----:B------:R-:W-:Y:S02]  /*2b220*/  IMAD.MOV.U32 R11, RZ, RZ, 0x181f ;  /* 0x0000181fff0b7424 */ /* 0x000fe400078e00ff */
[----:B------:R-:W-:-:S07]  /*2b230*/  IMAD.MOV.U32 R15, RZ, RZ, -0x1 ;  /* 0xffffffffff0f7424 */ /* 0x000fce00078e00ff */
[----:B01----:R-:W-:Y:S05]  /*2b240*/  WARPSYNC.COLLECTIVE R15, `(.L_x_2012) ;  /* 0x000000000f087348 */ /* 0x003fea0003c00000 */
[----:B------:R2:W3:Y:S02]  /*2b250*/  SHFL.IDX P6, R14, R13, R12, R11 ;  /* 0x0000000c0d0e7389 */ /* 0x0004e400000c000b */
[----:B0123--:R-:W-:Y:S01]  /*2b260*/  ENDCOLLECTIVE ;  /* 0x000000000000791b */ /* 0x00ffe20003800000 */
.L_x_2012:
[----:B------:R-:W-:Y:S02]  /*2b270*/  IMAD.MOV.U32 R13, RZ, RZ, R0 ;  /* 0x000000ffff0d7224 */ /* 0x000fe400078e0000 */
[----:B------:R-:W-:-:S07]  /*2b280*/  IMAD.MOV.U32 R3, RZ, RZ, R14 ;  /* 0x000000ffff037224 */ /* 0x000fce00078e000e */
[----:B------:R-:W-:Y:S05]  /*2b290*/  WARPSYNC.COLLECTIVE R15, `(.L_x_2013) ;  /* 0x000000000f087348 */ /* 0x000fea0003c00000 */
[----:B------:R0:W1:Y:S02]  /*2b2a0*/  SHFL.IDX P6, R14, R13, R12, R11 ;  /* 0x0000000c0d0e7389 */ /* 0x00006400000c000b */
[----:B01----:R-:W-:Y:S01]  /*2b2b0*/  ENDCOLLECTIVE ;  /* 0x000000000000791b */ /* 0x003fe20003800000 */
.L_x_2013:
[----:B------:R-:W-:Y:S05]  /*2b2c0*/  BRA `(.L_x_2014) ;  /* 0xffffff5000bc7947 */ /* 0x000fea000383ffff */
.L_x_1754:
        /* <DEDUP_REMOVED lines=8> */
.L_x_2016:
[----:B------:R-:W-:Y:S05]  /*2b350*/  BSYNC B1 ;  /* 0x0000000000017941 */ /* 0x000fea0003800000 */
.L_x_2015:
        /* <DEDUP_REMOVED lines=8> */
.L_x_2017:
[----:B------:R-:W-:Y:S05]  /*2b3e0*/  BRA `(.L_x_2018) ;  /* 0xffffff5000bc7947 */ /* 0x000fea000383ffff */
.L_x_1757:
        /* <DEDUP_REMOVED lines=8> */
.L_x_2020:
[----:B------:R-:W-:Y:S05]  /*2b470*/  BSYNC B1 ;  /* 0x0000000000017941 */ /* 0x000fea0003800000 */
.L_x_2019:
        /* <DEDUP_REMOVED lines=8> */
.L_x_2021:
[----:B------:R-:W-:Y:S05]  /*2b500*/  BRA `(.L_x_2022) ;  /* 0xffffff5000bc7947 */ /* 0x000fea000383ffff */
.L_x_1760:
        /* <DEDUP_REMOVED lines=8> */
.L_x_2024:
[----:B------:R-:W-:Y:S05]  /*2b590*/  BSYNC B1 ;  /* 0x0000000000017941 */ /* 0x000fea0003800000 */
.L_x_2023:
        /* <DEDUP_REMOVED lines=8> */
.L_x_2025:
[----:B------:R-:W-:Y:S05]  /*2b620*/  BRA `(.L_x_2026) ;  /* 0xffffff5000bc7947 */ /* 0x000fea000383ffff */
.L_x_1787:
[----:B------:R-:W1:Y:S01]  /*2b630*/  S2R R6, SR_TID.X ;  /* 0x0000000000067919 */ /* 0x000e620000002100 */
[----:B------:R-:W-:Y:S01]  /*2b640*/  BSSY B1, `(.L_x_2027) ;  /* 0x000000a000017945 */ /* 0x000fe20003800000 */
[----:B------:R-:W-:Y:S02]  /*2b650*/  IMAD.MOV.U32 R12, RZ, RZ, RZ ;  /* 0x000000ffff0c7224 */ /* 0x000fe400078e00ff */
[----:B------:R-:W-:Y:S02]  /*2b660*/  IMAD.MOV.U32 R11, RZ, RZ, 0x1f ;  /* 0x0000001fff0b7424 */ /* 0x000fe400078e00ff */
[----:B0-----:R-:W-:Y:S01]  /*2b670*/  IMAD.MOV.U32 R15, RZ, RZ, -0x1 ;  /* 0xffffffffff0f7424 */ /* 0x001fe200078e00ff */
[----:B-1----:R-:W-:-:S04]  /*2b680*/  SHF.R.U32.HI R6, RZ, 0x5, R6 ;  /* 0x00000005ff067819 */ /* 0x002fc80000011606 */
[----:B------:R-:W-:-:S05]  /*2b690*/  LOP3.LUT R6, R6, 0x3, RZ, 0xc0, !PT ;  /* 0x0000000306067812 */ /* 0x000fca00078ec0ff */
[----:B------:R-:W-:-:S07]  /*2b6a0*/  IMAD.MOV.U32 R13, RZ, RZ, R6 ;  /* 0x000000ffff0d7224 */ /* 0x000fce00078e0006 */
[----:B------:R-:W-:Y:S05]  /*2b6b0*/  WARPSYNC.COLLECTIVE R15, `(.L_x_2028) ;  /* 0x000000000f087348 */ /* 0x000fea0003c00000 */
[----:B------:R0:W1:Y:S02]  /*2b6c0*/  SHFL.IDX P6, R14, R13, R12, R11 ;  /* 0x0000000c0d0e7389 */ /* 0x00006400000c000b */
[----:B01----:R-:W-:Y:S01]  /*2b6d0*/  ENDCOLLECTIVE ;  /* 0x000000000000791b */ /* 0x003fe20003800000 */
.L_x_2028:
[----:B------:R-:W-:Y:S05]  /*2b6e0*/  BSYNC B1 ;  /* 0x0000000000017941 */ /* 0x000fea0003800000 */
.L_x_2027:
[----:B------:R-:W-:Y:S05]  /*2b6f0*/  BRA `(.L_x_2029) ;  /* 0xffffff7000bc7947 */ /* 0x000fea000383ffff */
.L_x_1789:
[----:B------:R-:W-:Y:S01]  /*2b700*/  BSSY B1, `(.L_x_2030) ;  /* 0x0000006000017945 */ /* 0x000fe20003800000 */
[----:B0-----:R-:W-:-:S07]  /*2b710*/  IMAD.MOV.U32 R15, RZ, RZ, -0x1 ;  /* 0xffffffffff0f7424 */ /* 0x001fce00078e00ff */
[----:B-1----:R-:W-:Y:S05]  /*2b720*/  WARPSYNC.COLLECTIVE R15, `(.L_x_2031) ;  /* 0x000000000f0c7348 */ /* 0x002fea0003c00000 */
[----:B------:R-:W-:Y:S02]  /*2b730*/  ELECT P6, UR62, PT ;  /* 0x00000000003e782f */ /* 0x000fe400038c0000 */
[----:B------:R-:W-:Y:S01]  /*2b740*/  MOV R14, UR62 ;  /* 0x0000003e000e7c02 */ /* 0x000fe20008000f00 */
[----:B-1----:R-:W-:Y:S10]  /*2b750*/  ENDCOLLECTIVE ;  /* 0x000000000000791b */ /* 0x002ff40003800000 */
.L_x_2031:
[----:B------:R-:W-:Y:S05]  /*2b760*/  BSYNC B1 ;  /* 0x0000000000017941 */ /* 0x000fea0003800000 */
.L_x_2030:
[----:B------:R-:W-:Y:S05]  /*2b770*/  BRA `(.L_x_1788) ;  /* 0xffffff7000b47947 */ /* 0x000fea000383ffff */
.L_x_1791:
[----:B-1----:R1:W2:Y:S02]  /*2b780*/  SYNCS.PHASECHK.TRANS64.TRYWAIT P0, [R18+URZ+0x28820], R5 ;  /* 0x02882005120075a7 */ /* 0x0022a4000800017f */
[----:B--2---:R-:W-:Y:S05]  /*2b790*/  @!P0 NANOSLEEP.SYNCS 0x989680 ;  /* 0x009896800000895d */ /* 0x004fea0003900000 */
[----:B------:R-:W2:Y:S02]  /*2b7a0*/  @!P0 SYNCS.PHASECHK.TRANS64 P0, [R18+URZ+0x28820], R5 ;  /* 0x02882005120085a7 */ /* 0x000ea4000800007f */
[----:B--2---:R-:W-:Y:S05]  /*2b7b0*/  @!P0 BRA `(.L_x_1791) ;  /* 0xfffffffc00f08947 */ /* 0x004fea000383ffff */
[----:B------:R-:W-:Y:S05]  /*2b7c0*/  BRA `(.L_x_2032) ;  /* 0xffffff7000c47947 */ /* 0x000fea000383ffff */
.L_x_1795:
[----:B--2---:R2:W3:Y:S02]  /*2b7d0*/  SYNCS.PHASECHK.TRANS64.TRYWAIT P0, [R7+URZ+0x288a0], R11 ;  /* 0x0288a00b070075a7 */ /* 0x0044e4000800017f */
[----:B---3--:R-:W-:Y:S05]  /*2b7e0*/  @!P0 NANOSLEEP.SYNCS 0x989680 ;  /* 0x009896800000895d */ /* 0x008fea0003900000 */
[----:B------:R-:W3:Y:S02]  /*2b7f0*/  @!P0 SYNCS.PHASECHK.TRANS64 P0, [R7+URZ+0x288a0], R11 ;  /* 0x0288a00b070085a7 */ /* 0x000ee4000800007f */
[----:B---3--:R-:W-:Y:S05]  /*2b800*/  @!P0 BRA `(.L_x_1795) ;  /* 0xfffffffc00f08947 */ /* 0x008fea000383ffff */
[----:B------:R-:W-:Y:S05]  /*2b810*/  BRA `(.L_x_2033) ;  /* 0xffffff7000e47947 */ /* 0x000fea000383ffff */
.L_x_1801:
[----:B-1----:R1:W3:Y:S02]  /*2b820*/  SYNCS.PHASECHK.TRANS64.TRYWAIT P0, [R7+URZ+0x288c0], R11 ;  /* 0x0288c00b070075a7 */ /* 0x0022e4000800017f */
[----:B---3--:R-:W-:Y:S05]  /*2b830*/  @!P0 NANOSLEEP.SYNCS 0x989680 ;  /* 0x009896800000895d */ /* 0x008fea0003900000 */
[----:B------:R-:W3:Y:S02]  /*2b840*/  @!P0 SYNCS.PHASECHK.TRANS64 P0, [R7+URZ+0x288c0], R11 ;  /* 0x0288c00b070085a7 */ /* 0x000ee4000800007f */
[----:B---3--:R-:W-:Y:S05]  /*2b850*/  @!P0 BRA `(.L_x_1801) ;  /* 0xfffffffc00f08947 */ /* 0x008fea000383ffff */
[----:B------:R-:W-:Y:S05]  /*2b860*/  BRA `(.L_x_2034) ;  /* 0xffffff7400a87947 */ /* 0x000fea000383ffff */
.L_x_1809:
[----:B-1----:R1:W2:Y:S02]  /*2b870*/  SYNCS.PHASECHK.TRANS64.TRYWAIT P1, [R9+URZ+0x288a0], R8 ;  /* 0x0288a008090075a7 */ /* 0x0022a4000802017f */
[----:B--2---:R-:W-:Y:S05]  /*2b880*/  @!P1 NANOSLEEP.SYNCS 0x989680 ;  /* 0x009896800000995d */ /* 0x004fea0003900000 */
[----:B------:R-:W2:Y:S02]  /*2b890*/  @!P1 SYNCS.PHASECHK.TRANS64 P1, [R9+URZ+0x288a0], R8 ;  /* 0x0288a008090095a7 */ /* 0x000ea4000802007f */
[----:B--2---:R-:W-:Y:S05]  /*2b8a0*/  @!P1 BRA `(.L_x_1809) ;  /* 0xfffffffc00f09947 */ /* 0x004fea000383ffff */
[----:B------:R-:W-:Y:S05]  /*2b8b0*/  BRA `(.L_x_2035) ;  /* 0xffffff7800bc7947 */ /* 0x000fea000383ffff */
.L_x_1815:
[----:B0-----:R0:W2:Y:S02]  /*2b8c0*/  SYNCS.PHASECHK.TRANS64.TRYWAIT P1, [R9+URZ+0x288c0], R8 ;  /* 0x0288c008090075a7 */ /* 0x0010a4000802017f */
[----:B--2---:R-:W-:Y:S05]  /*2b8d0*/  @!P1 NANOSLEEP.SYNCS 0x989680 ;  /* 0x009896800000995d */ /* 0x004fea0003900000 */
[----:B------:R-:W2:Y:S02]  /*2b8e0*/  @!P1 SYNCS.PHASECHK.TRANS64 P1, [R9+URZ+0x288c0], R8 ;  /* 0x0288c008090095a7 */ /* 0x000ea4000802007f */
[----:B--2---:R-:W-:Y:S05]  /*2b8f0*/  @!P1 BRA `(.L_x_1815) ;  /* 0xfffffffc00f09947 */ /* 0x004fea000383ffff */
[----:B------:R-:W-:Y:S05]  /*2b900*/  BRA `(.L_x_2036) ;  /* 0xffffff7c00787947 */ /* 0x000fea000383ffff */
.L_x_1839:
[----:B-1----:R-:W1:Y:S01]  /*2b910*/  S2R R4, SR_TID.X ;  /* 0x0000000000047919 */ /* 0x002e620000002100 */
[----:B------:R-:W-:Y:S01]  /*2b920*/  BSSY B0, `(.L_x_2037) ;  /* 0x000000a000007945 */ /* 0x000fe20003800000 */
[----:B------:R-:W-:Y:S02]  /*2b930*/  IMAD.MOV.U32 R12, RZ, RZ, RZ ;  /* 0x000000ffff0c7224 */ /* 0x000fe400078e00ff */
[----:B------:R-:W-:Y:S02]  /*2b940*/  IMAD.MOV.U32 R11, RZ, RZ, 0x1f ;  /* 0x0000001fff0b7424 */ /* 0x000fe400078e00ff */
[----:B0-----:R-:W-:Y:S01]  /*2b950*/  IMAD.MOV.U32 R15, RZ, RZ, -0x1 ;  /* 0xffffffffff0f7424 */ /* 0x001fe200078e00ff */
[----:B-1----:R-:W-:-:S04]  /*2b960*/  SHF.R.U32.HI R4, RZ, 0x5, R4 ;  /* 0x00000005ff047819 */ /* 0x002fc80000011604 */
[----:B------:R-:W-:-:S05]  /*2b970*/  LOP3.LUT R4, R4, 0x3, RZ, 0xc0, !PT ;  /* 0x0000000304047812 */ /* 0x000fca00078ec0ff */
[----:B------:R-:W-:-:S07]  /*2b980*/  IMAD.MOV.U32 R13, RZ, RZ, R4 ;  /* 0x000000ffff0d7224 */ /* 0x000fce00078e0004 */
[----:B--2---:R-:W-:Y:S05]  /*2b990*/  WARPSYNC.COLLECTIVE R15, `(.L_x_2038) ;  /* 0x000000000f087348 */ /* 0x004fea0003c00000 */
[----:B------:R0:W1:Y:S02]  /*2b9a0*/  SHFL.IDX P6, R14, R13, R12, R11 ;  /* 0x0000000c0d0e7389 */ /* 0x00006400000c000b */
[----:B012---:R-:W-:Y:S01]  /*2b9b0*/  ENDCOLLECTIVE ;  /* 0x000000000000791b */ /* 0x007fe20003800000 */
.L_x_2038:
[----:B------:R-:W-:Y:S05]  /*2b9c0*/  BSYNC B0 ;  /* 0x0000000000007941 */ /* 0x000fea0003800000 */
.L_x_2037:
[----:B------:R-:W-:Y:S05]  /*2b9d0*/  BRA `(.L_x_2039) ;  /* 0xffffff8c008c7947 */ /* 0x000fea000383ffff */
.L_x_1841:
[----:B------:R-:W-:Y:S01]  /*2b9e0*/  BSSY B0, `(.L_x_2040) ;  /* 0x0000006000007945 */ /* 0x000fe20003800000 */
[----:B0-----:R-:W-:-:S07]  /*2b9f0*/  IMAD.MOV.U32 R15, RZ, RZ, -0x1 ;  /* 0xffffffffff0f7424 */ /* 0x001fce00078e00ff */
[----:B-12---:R-:W-:Y:S05]  /*2ba00*/  WARPSYNC.COLLECTIVE R15, `(.L_x_2041) ;  /* 0x000000000f0c7348 */ /* 0x006fea0003c00000 */
[----:B------:R-:W-:Y:S02]  /*2ba10*/  ELECT P6, UR62, PT ;  /* 0x00000000003e782f */ /* 0x000fe400038c0000 */
[----:B------:R-:W-:Y:S01]  /*2ba20*/  MOV R14, UR62 ;  /* 0x0000003e000e7c02 */ /* 0x000fe20008000f00 */
[----:B-12---:R-:W-:Y:S10]  /*2ba30*/  ENDCOLLECTIVE ;  /* 0x000000000000791b */ /* 0x006ff40003800000 */
.L_x_2041:
[----:B------:R-:W-:Y:S05]  /*2ba40*/  BSYNC B0 ;  /* 0x0000000000007941 */ /* 0x000fea0003800000 */
.L_x_2040:
[----:B------:R-:W-:Y:S05]  /*2ba50*/  BRA `(.L_x_2042) ;  /* 0xffffff8c00987947 */ /* 0x000fea000383ffff */
.L_x_1843:
[----:B-1----:R1:W3:Y:S02]  /*2ba60*/  SYNCS.PHASECHK.TRANS64.TRYWAIT P0, [R0+URZ+0x28840], R2 ;  /* 0x02884002000075a7 */ /* 0x0022e4000800017f */
[----:B---3--:R-:W-:Y:S05]  /*2ba70*/  @!P0 NANOSLEEP.SYNCS 0x989680 ;  /* 0x009896800000895d */ /* 0x008fea0003900000 */
[----:B------:R-:W3:Y:S02]  /*2ba80*/  @!P0 SYNCS.PHASECHK.TRANS64 P0, [R0+URZ+0x28840], R2 ;  /* 0x02884002000085a7 */ /* 0x000ee4000800007f */
[----:B---3--:R-:W-:Y:S05]  /*2ba90*/  @!P0 BRA `(.L_x_1843) ;  /* 0xfffffffc00f08947 */ /* 0x008fea000383ffff */
[----:B------:R-:W-:Y:S05]  /*2baa0*/  BRA `(.L_x_2043) ;  /* 0xffffff8c00f87947 */ /* 0x000fea000383ffff */
.L_x_1847:
        /* <DEDUP_REMOVED lines=15> */
.L_x_2044:
[----:B------:R-:W-:Y:S02]  /*2bba0*/  IMAD.MOV.U32 R13, RZ, RZ, R4 ;  /* 0x000000ffff0d7224 */ /* 0x000fe400078e0004 */
[----:B------:R-:W-:-:S07]  /*2bbb0*/  IMAD.MOV.U32 R6, RZ, RZ, R14 ;  /* 0x000000ffff067224 */ /* 0x000fce00078e000e */
[----:B------:R-:W-:Y:S05]  /*2bbc0*/  WARPSYNC.COLLECTIVE R15, `(.L_x_2045) ;  /* 0x000000000f087348 */ /* 0x000fea0003c00000 */
[----:B------:R0:W1:Y:S02]  /*2bbd0*/  SHFL.IDX P6, R14, R13, R12, R11 ;  /* 0x0000000c0d0e7389 */ /* 0x00006400000c000b */
[----:B01----:R-:W-:Y:S01]  /*2bbe0*/  ENDCOLLECTIVE ;  /* 0x000000000000791b */ /* 0x003fe20003800000 */
.L_x_2045:
[----:B------:R-:W-:Y:S02]  /*2bbf0*/  IMAD.MOV.U32 R13, RZ, RZ, R3 ;  /* 0x000000ffff0d7224 */ /* 0x000fe400078e0003 */
[----:B------:R-:W-:Y:S02]  /*2bc00*/  IMAD.MOV.U32 R12, RZ, RZ, 0x1 ;  /* 0x00000001ff0c7424 */ /* 0x000fe400078e00ff */
[----:B------:R-:W-:-:S07]  /*2bc10*/  IMAD.MOV.U32 R7, RZ, RZ, R14 ;  /* 0x000000ffff077224 */ /* 0x000fce00078e000e */
[----:B------:R-:W-:Y:S05]  /*2bc20*/  WARPSYNC.COLLECTIVE R15, `(.L_x_2046) ;  /* 0x000000000f087348 */ /* 0x000fea0003c00000 */
[----:B------:R0:W1:Y:S02]  /*2bc30*/  SHFL.IDX P6, R14, R13, R12, R11 ;  /* 0x0000000c0d0e7389 */ /* 0x00006400000c000b */
[----:B01----:R-:W-:Y:S01]  /*2bc40*/  ENDCOLLECTIVE ;  /* 0x000000000000791b */ /* 0x003fe20003800000 */
.L_x_2046:
        /* <DEDUP_REMOVED lines=10> */
.L_x_2047:
        /* <DEDUP_REMOVED lines=12> */
.L_x_2048:
        /* <DEDUP_REMOVED lines=17> */
.L_x_2049:
[----:B------:R-:W-:Y:S02]  /*2bec0*/  IMAD.MOV.U32 R13, RZ, RZ, R3 ;  /* 0x000000ffff0d7224 */ /* 0x000fe400078e0003 */
[----:B------:R-:W-:Y:S02]  /*2bed0*/  IMAD.MOV.U32 R12, RZ, RZ, 0x3 ;  /* 0x00000003ff0c7424 */ /* 0x000fe400078e00ff */
[----:B------:R-:W-:-:S07]  /*2bee0*/  IMAD.MOV.U32 R5, RZ, RZ, R14 ;  /* 0x000000ffff057224 */ /* 0x000fce00078e000e */
[----:B------:R-:W-:Y:S05]  /*2bef0*/  WARPSYNC.COLLECTIVE R15, `(.L_x_2050) ;  /* 0x000000000f087348 */ /* 0x000fea0003c00000 */
[----:B------:R0:W1:Y:S02]  /*2bf00*/  SHFL.IDX P6, R14, R13, R12, R11 ;  /* 0x0000000c0d0e7389 */ /* 0x00006400000c000b */
[----:B01----:R-:W-:Y:S01]  /*2bf10*/  ENDCOLLECTIVE ;  /* 0x000000000000791b */ /* 0x003fe20003800000 */
.L_x_2050:
        /* <DEDUP_REMOVED lines=16> */
.L_x_2051:
[----:B------:R-:W-:Y:S02]  /*2c020*/  IMAD.MOV.U32 R13, RZ, RZ, R3 ;  /* 0x000000ffff0d7224 */ /* 0x000fe400078e0003 */
[----:B------:R-:W-:Y:S02]  /*2c030*/  IMAD.MOV.U32 R12, RZ, RZ, 0x4 ;  /* 0x00000004ff0c7424 */ /* 0x000fe400078e00ff */
[----:B------:R-:W-:-:S07]  /*2c040*/  IMAD.MOV.U32 R5, RZ, RZ, R14 ;  /* 0x000000ffff057224 */ /* 0x000fce00078e000e */
[----:B------:R-:W-:Y:S05]  /*2c050*/  WARPSYNC.COLLECTIVE R15, `(.L_x_2052) ;  /* 0x000000000f087348 */ /* 0x000fea0003c00000 */
[----:B------:R0:W1:Y:S02]  /*2c060*/  SHFL.IDX P6, R14, R13, R12, R11 ;  /* 0x0000000c0d0e7389 */ /* 0x00006400000c000b */
[----:B01----:R-:W-:Y:S01]  /*2c070*/  ENDCOLLECTIVE ;  /* 0x000000000000791b */ /* 0x003fe20003800000 */
.L_x_2052:
        /* <DEDUP_REMOVED lines=16> */
.L_x_2053:
[----:B------:R-:W-:Y:S02]  /*2c180*/  IMAD.MOV.U32 R13, RZ, RZ, R3 ;  /* 0x000000ffff0d7224 */ /* 0x000fe400078e0003 */
[----:B------:R-:W-:Y:S02]  /*2c190*/  IMAD.MOV.U32 R12, RZ, RZ, 0x5 ;  /* 0x00000005ff0c7424 */ /* 0x000fe400078e00ff */
[----:B------:R-:W-:-:S07]  /*2c1a0*/  IMAD.MOV.U32 R5, RZ, RZ, R14 ;  /* 0x000000ffff057224 */ /* 0x000fce00078e000e */
[----:B------:R-:W-:Y:S05]  /*2c1b0*/  WARPSYNC.COLLECTIVE R15, `(.L_x_2054) ;  /* 0x000000000f087348 */ /* 0x000fea0003c00000 */
[----:B------:R0:W1:Y:S02]  /*2c1c0*/  SHFL.IDX P6, R14, R13, R12, R11 ;  /* 0x0000000c0d0e7389 */ /* 0x00006400000c000b */
[----:B01----:R-:W-:Y:S01]  /*2c1d0*/  ENDCOLLECTIVE ;  /* 0x000000000000791b */ /* 0x003fe20003800000 */
.L_x_2054:
        /* <DEDUP_REMOVED lines=16> */
.L_x_2055:
[----:B------:R-:W-:Y:S02]  /*2c2e0*/  IMAD.MOV.U32 R13, RZ, RZ, R3 ;  /* 0x000000ffff0d7224 */ /* 0x000fe400078e0003 */
[----:B------:R-:W-:Y:S02]  /*2c2f0*/  IMAD.MOV.U32 R12, RZ, RZ, 0x6 ;  /* 0x00000006ff0c7424 */ /* 0x000fe400078e00ff */
[----:B------:R-:W-:-:S07]  /*2c300*/  IMAD.MOV.U32 R5, RZ, RZ, R14 ;  /* 0x000000ffff057224 */ /* 0x000fce00078e000e */
[----:B------:R-:W-:Y:S05]  /*2c310*/  WARPSYNC.COLLECTIVE R15, `(.L_x_2056) ;  /* 0x000000000f087348 */ /* 0x000fea0003c00000 */
[----:B------:R0:W1:Y:S02]  /*2c320*/  SHFL.IDX P6, R14, R13, R12, R11 ;  /* 0x0000000c0d0e7389 */ /* 0x00006400000c000b */
[----:B01----:R-:W-:Y:S01]  /*2c330*/  ENDCOLLECTIVE ;  /* 0x000000000000791b */ /* 0x003fe20003800000 */
.L_x_2056:
        /* <DEDUP_REMOVED lines=14> */
.L_x_2057:
        /* <DEDUP_REMOVED lines=8> */
.L_x_2058:
        /* <DEDUP_REMOVED lines=14> */
.L_x_2059:
[----:B------:R-:W-:Y:S01]  /*2c580*/  IMAD.MOV.U32 R3, RZ, RZ, R14 ;  /* 0x000000ffff037224 */ /* 0x000fe200078e000e */
[----:B------:R-:W-:Y:S06]  /*2c590*/  BRA `(.L_x_2060) ;  /* 0xffffff9000987947 */ /* 0x000fec000383ffff */
.L_x_1852:
[----:B---3--:R3:W4:Y:S02]  /*2c5a0*/  SYNCS.PHASECHK.TRANS64.TRYWAIT P0, [R18+URZ+0x28820], R0 ;  /* 0x02882000120075a7 */ /* 0x008724000800017f */
[----:B----4-:R-:W-:Y:S05]  /*2c5b0*/  @!P0 NANOSLEEP.SYNCS 0x989680 ;  /* 0x009896800000895d */ /* 0x010fea0003900000 */
[----:B------:R-:W4:Y:S02]  /*2c5c0*/  @!P0 SYNCS.PHASECHK.TRANS64 P0, [R18+URZ+0x28820], R0 ;  /* 0x02882000120085a7 */ /* 0x000f24000800007f */
[----:B----4-:R-:W-:Y:S05]  /*2c5d0*/  @!P0 BRA `(.L_x_1852) ;  /* 0xfffffffc00f08947 */ /* 0x010fea000383ffff */
[----:B------:R-:W-:Y:S05]  /*2c5e0*/  BRA `(.L_x_2061) ;  /* 0xffffff9400087947 */ /* 0x000fea000383ffff */
.L_x_1861:
[----:B-1----:R1:W2:Y:S02]  /*2c5f0*/  SYNCS.PHASECHK.TRANS64.TRYWAIT P0, [R3+URZ+0x28840], R2 ;  /* 0x02884002030075a7 */ /* 0x0022a4000800017f */
[----:B--2---:R-:W-:Y:S05]  /*2c600*/  @!P0 NANOSLEEP.SYNCS 0x989680 ;  /* 0x009896800000895d */ /* 0x004fea0003900000 */
[----:B------:R-:W2:Y:S02]  /*2c610*/  @!P0 SYNCS.PHASECHK.TRANS64 P0, [R3+URZ+0x28840], R2 ;  /* 0x02884002030085a7 */ /* 0x000ea4000800007f */
[----:B--2---:R-:W-:Y:S05]  /*2c620*/  @!P0 BRA `(.L_x_1861) ;  /* 0xfffffffc00f08947 */ /* 0x004fea000383ffff */
[----:B------:R-:W-:Y:S05]  /*2c630*/  BRA `(.L_x_2062) ;  /* 0xffffff9400fc7947 */ /* 0x000fea000383ffff */
.L_x_1867:
[----:B0-----:R0:W1:Y:S02]  /*2c640*/  SYNCS.PHASECHK.TRANS64.TRYWAIT P0, [R3+URZ+0x60], R2 ;  /* 0x00006002030075a7 */ /* 0x001064000800017f */
[----:B-1----:R-:W-:Y:S05]  /*2c650*/  @!P0 NANOSLEEP.SYNCS 0x989680 ;  /* 0x009896800000895d */ /* 0x002fea0003900000 */
[----:B------:R-:W1:Y:S02]  /*2c660*/  @!P0 SYNCS.PHASECHK.TRANS64 P0, [R3+URZ+0x60], R2 ;  /* 0x00006002030085a7 */ /* 0x000e64000800007f */
[----:B-1----:R-:W-:Y:S05]  /*2c670*/  @!P0 BRA `(.L_x_1867) ;  /* 0xfffffffc00f08947 */ /* 0x002fea000383ffff */
[----:B------:R-:W-:Y:S05]  /*2c680*/  BRA `(.L_x_2063) ;  /* 0xffffff9800d07947 */ /* 0x000fea000383ffff */
.L_x_1876:
[----:B-1----:R1:W2:Y:S02]  /*2c690*/  SYNCS.PHASECHK.TRANS64.TRYWAIT P0, [R3+URZ+0x28840], R2 ;  /* 0x02884002030075a7 */ /* 0x0022a4000800017f */
[----:B--2---:R-:W-:Y:S05]  /*2c6a0*/  @!P0 NANOSLEEP.SYNCS 0x989680 ;  /* 0x009896800000895d */ /* 0x004fea0003900000 */
[----:B------:R-:W2:Y:S02]  /*2c6b0*/  @!P0 SYNCS.PHASECHK.TRANS64 P0, [R3+URZ+0x28840], R2 ;  /* 0x02884002030085a7 */ /* 0x000ea4000800007f */
[----:B--2---:R-:W-:Y:S05]  /*2c6c0*/  @!P0 BRA `(.L_x_1876) ;  /* 0xfffffffc00f08947 */ /* 0x004fea000383ffff */
[----:B------:R-:W-:Y:S05]  /*2c6d0*/  BRA `(.L_x_2064) ;  /* 0xffffffa0005c7947 */ /* 0x000fea000383ffff */
.L_x_1882:
[----:B0-----:R0:W1:Y:S02]  /*2c6e0*/  SYNCS.PHASECHK.TRANS64.TRYWAIT P0, [R2+URZ+0x60], R3 ;  /* 0x00006003020075a7 */ /* 0x001064000800017f */
[----:B-1----:R-:W-:Y:S05]  /*2c6f0*/  @!P0 NANOSLEEP.SYNCS 0x989680 ;  /* 0x009896800000895d */ /* 0x002fea0003900000 */
[----:B------:R-:W1:Y:S02]  /*2c700*/  @!P0 SYNCS.PHASECHK.TRANS64 P0, [R2+URZ+0x60], R3 ;  /* 0x00006003020085a7 */ /* 0x000e64000800007f */
[----:B-1----:R-:W-:Y:S05]  /*2c710*/  @!P0 BRA `(.L_x_1882) ;  /* 0xfffffffc00f08947 */ /* 0x002fea000383ffff */
[----:B------:R-:W-:Y:S05]  /*2c720*/  BRA `(.L_x_2065) ;  /* 0xffffffa400307947 */ /* 0x000fea000383ffff */
.L_x_1891:
[----:B--2---:R2:W3:Y:S02]  /*2c730*/  SYNCS.PHASECHK.TRANS64.TRYWAIT P0, [R2+URZ+0x28840], R3 ;  /* 0x02884003020075a7 */ /* 0x0044e4000800017f */
[----:B---3--:R-:W-:Y:S05]  /*2c740*/  @!P0 NANOSLEEP.SYNCS 0x989680 ;  /* 0x009896800000895d */ /* 0x008fea0003900000 */
[----:B------:R-:W3:Y:S02]  /*2c750*/  @!P0 SYNCS.PHASECHK.TRANS64 P0, [R2+URZ+0x28840], R3 ;  /* 0x02884003020085a7 */ /* 0x000ee4000800007f */
[----:B---3--:R-:W-:Y:S05]  /*2c760*/  @!P0 BRA `(.L_x_1891) ;  /* 0xfffffffc00f08947 */ /* 0x008fea000383ffff */
[----:B------:R-:W-:Y:S05]  /*2c770*/  BRA `(.L_x_2066) ;  /* 0xffffffa800907947 */ /* 0x000fea000383ffff */
.L_x_1897:
[----:B0-----:R0:W1:Y:S02]  /*2c780*/  SYNCS.PHASECHK.TRANS64.TRYWAIT P0, [R2+URZ+0x60], R5 ;  /* 0x00006005020075a7 */ /* 0x001064000800017f */
[----:B-1----:R-:W-:Y:S05]  /*2c790*/  @!P0 NANOSLEEP.SYNCS 0x989680 ;  /* 0x009896800000895d */ /* 0x002fea0003900000 */
[----:B------:R-:W1:Y:S02]  /*2c7a0*/  @!P0 SYNCS.PHASECHK.TRANS64 P0, [R2+URZ+0x60], R5 ;  /* 0x00006005020085a7 */ /* 0x000e64000800007f */
[----:B-1----:R-:W-:Y:S05]  /*2c7b0*/  @!P0 BRA `(.L_x_1897) ;  /* 0xfffffffc00f08947 */ /* 0x002fea000383ffff */
[----:B------:R-:W-:Y:S05]  /*2c7c0*/  BRA `(.L_x_2067) ;  /* 0xffffffac00647947 */ /* 0x000fea000383ffff */
.L_x_1908:
[----:B--2---:R2:W3:Y:S02]  /*2c7d0*/  SYNCS.PHASECHK.TRANS64.TRYWAIT P0, [R0+URZ+0x28860], R2 ;  /* 0x02886002000075a7 */ /* 0x0044e4000800017f */
[----:B---3--:R-:W-:Y:S05]  /*2c7e0*/  @!P0 NANOSLEEP.SYNCS 0x989680 ;  /* 0x009896800000895d */ /* 0x008fea0003900000 */
[----:B------:R-:W3:Y:S02]  /*2c7f0*/  @!P0 SYNCS.PHASECHK.TRANS64 P0, [R0+URZ+0x28860], R2 ;  /* 0x02886002000085a7 */ /* 0x000ee4000800007f */
[----:B---3--:R-:W-:Y:S05]  /*2c800*/  @!P0 BRA `(.L_x_1908) ;  /* 0xfffffffc00f08947 */ /* 0x008fea000383ffff */
[----:B------:R-:W-:Y:S05]  /*2c810*/  BRA `(.L_x_2068) ;  /* 0xffffffb000b07947 */ /* 0x000fea000383ffff */
.L_x_1915:
[----:B------:R-:W2:Y:S01]  /*2c820*/  LDL R0, [R1] ;  /* 0x0000000001007983 */ /* 0x000ea20000100800 */
[----:B------:R-:W-:Y:S01]  /*2c830*/  BSSY B0, `(.L_x_2069) ;  /* 0x0000008000007945 */ /* 0x000fe20003800000 */
[----:B------:R-:W-:Y:S02]  /*2c840*/  IMAD.MOV.U32 R12, RZ, RZ, RZ ;  /* 0x000000ffff0c7224 */ /* 0x000fe400078e00ff */
[----:B------:R-:W-:Y:S02]  /*2c850*/  IMAD.MOV.U32 R11, RZ, RZ, 0x1f ;  /* 0x0000001fff0b7424 */ /* 0x000fe400078e00ff */
[----:B0-----:R-:W-:Y:S02]  /*2c860*/  IMAD.MOV.U32 R15, RZ, RZ, -0x1 ;  /* 0xffffffffff0f7424 */ /* 0x001fe400078e00ff */
[----:B--2---:R-:W-:-:S07]  /*2c870*/  IMAD.MOV.U32 R13, RZ, RZ, R0 ;  /* 0x000000ffff0d7224 */ /* 0x004fce00078e0000 */
[----:B-1-3--:R-:W-:Y:S05]  /*2c880*/  WARPSYNC.COLLECTIVE R15, `(.L_x_2070) ;  /* 0x000000000f087348 */ /* 0x00afea0003c00000 */
[----:B------:R0:W2:Y:S02]  /*2c890*/  SHFL.IDX P6, R14, R13, R12, R11 ;  /* 0x0000000c0d0e7389 */ /* 0x0000a400000c000b */
[----:B0123--:R-:W-:Y:S01]  /*2c8a0*/  ENDCOLLECTIVE ;  /* 0x000000000000791b */ /* 0x00ffe20003800000 */
.L_x_2070:
[----:B------:R-:W-:Y:S05]  /*2c8b0*/  BSYNC B0 ;  /* 0x0000000000007941 */ /* 0x000fea0003800000 */
.L_x_2069:
        /* <DEDUP_REMOVED lines=9> */
.L_x_2071:
        /* <DEDUP_REMOVED lines=26> */
.L_x_2072:
        /* <DEDUP_REMOVED lines=8> */
.L_x_2073:
        /* <DEDUP_REMOVED lines=8> */
.L_x_2074:
        /* <DEDUP_REMOVED lines=8> */
.L_x_2075:
        /* <DEDUP_REMOVED lines=8> */
.L_x_2076:
        /* <DEDUP_REMOVED lines=9> */
.L_x_2077:
[----:B------:R-:W-:Y:S01]  /*2cd80*/  IMAD.MOV.U32 R9, RZ, RZ, R14 ;  /* 0x000000ffff097224 */ /* 0x000fe200078e000e */
[----:B------:R-:W-:Y:S06]  /*2cd90*/  BRA `(.L_x_2078) ;  /* 0xffffffb400247947 */ /* 0x000fec000383ffff */
.L_x_1918:
        /* <DEDUP_REMOVED lines=8> */
.L_x_2080:
[----:B------:R-:W-:Y:S05]  /*2ce20*/  BSYNC B0 ;  /* 0x0000000000007941 */ /* 0x000fea0003800000 */
.L_x_2079:
        /* <DEDUP_REMOVED lines=10> */
.L_x_2081:
        /* <DEDUP_REMOVED lines=8> */
.L_x_2082:
        /* <DEDUP_REMOVED lines=8> */
.L_x_2083:
        /* <DEDUP_REMOVED lines=8> */
.L_x_2084:
        /* <DEDUP_REMOVED lines=9> */
.L_x_2085:
[----:B------:R-:W-:Y:S01]  /*2d0e0*/  IMAD.MOV.U32 R9, RZ, RZ, R14 ;  /* 0x000000ffff097224 */ /* 0x000fe200078e000e */
[----:B------:R-:W-:Y:S06]  /*2d0f0*/  BRA `(.L_x_2086) ;  /* 0xffffffb000f87947 */ /* 0x000fec000383ffff */
.L_x_1920:
[----:B------:R-:W-:Y:S01]  /*2d100*/  BSSY B0, `(.L_x_2087) ;  /* 0x0000006000007945 */ /* 0x000fe20003800000 */
[----:B------:R-:W-:Y:S01]  /*2d110*/  PLOP3.LUT P6, PT, P6, PT, PT, 0x8, 0x0 ;  /* 0x000000000000781c */ /* 0x000fe200037ce170 */
[----:B------:R-:W-:-:S12]  /*2d120*/  IMAD.MOV.U32 R15, RZ, RZ, -0x1 ;  /* 0xffffffffff0f7424 */ /* 0x000fd800078e00ff */
[----:B0-----:R-:W-:Y:S05]  /*2d130*/  WARPSYNC.COLLECTIVE R15, `(.L_x_2088) ;  /* 0x000000000f087348 */ /* 0x001fea0003c00000 */
[----:B------:R-:W-:Y:S01]  /*2d140*/  VOTE.ANY R14, PT, P6 ;  /* 0x00000000000e7806 */ /* 0x000fe200030e0100 */
[----:B0-----:R-:W-:Y:S06]  /*2d150*/  ENDCOLLECTIVE ;  /* 0x000000000000791b */ /* 0x001fec0003800000 */
.L_x_2088:
[----:B------:R-:W-:Y:S05]  /*2d160*/  BSYNC B0 ;  /* 0x0000000000007941 */ /* 0x000fea0003800000 */
.L_x_2087:
        /* <DEDUP_REMOVED lines=10> */
.L_x_2089:
[----:B------:R-:W-:Y:S02]  /*2d210*/  IMAD.MOV.U32 R13, RZ, RZ, R6 ;  /* 0x000000ffff0d7224 */ /* 0x000fe400078e0006 */
[----:B------:R-:W-:-:S07]  /*2d220*/  IMAD.MOV.U32 R4, RZ, RZ, R14 ;  /* 0x000000ffff047224 */ /* 0x000fce00078e000e */
[----:B------:R-:W-:Y:S05]  /*2d230*/  WARPSYNC.COLLECTIVE R15, `(.L_x_2090) ;  /* 0x000000000f087348 */ /* 0x000fea0003c00000 */
[----:B------:R0:W1:Y:S02]  /*2d240*/  SHFL.IDX P6, R14, R13, R12, R11 ;  /* 0x0000000c0d0e7389 */ /* 0x00006400000c000b */
[----:B01----:R-:W-:Y:S01]  /*2d250*/  ENDCOLLECTIVE ;  /* 0x000000000000791b */ /* 0x003fe20003800000 */
.L_x_2090:
[----:B------:R-:W-:Y:S02]  /*2d260*/  IMAD.MOV.U32 R6, RZ, RZ, R14 ;  /* 0x000000ffff067224 */ /* 0x000fe400078e000e */
[----:B------:R-:W-:-:S05]  /*2d270*/  IMAD.IADD R10, R3, 0x1, R10 ;  /* 0x00000001030a7824 */ /* 0x000fca00078e020a */
[----:B------:R2:W-:Y:S01]  /*2d280*/  STL [R1+0xc], R10 ;  /* 0x00000c0a01007387 */ /* 0x0005e20000100800 */
[----:B------:R-:W-:Y:S05]  /*2d290*/  BRA `(.L_x_2091) ;  /* 0xffffffb000d87947 */ /* 0x000fea000383ffff */
.L_x_1922:
[----:B------:R-:W-:Y:S01]  /*2d2a0*/  BSSY B0, `(.L_x_2092) ;  /* 0x0000008000007945 */ /* 0x000fe20003800000 */
[----:B------:R-:W-:Y:S02]  /*2d2b0*/  IMAD.MOV.U32 R13, RZ, RZ, R7 ;  /* 0x000000ffff0d7224 */ /* 0x000fe400078e0007 */
[----:B------:R-:W-:Y:S02]  /*2d2c0*/  IMAD.MOV.U32 R12, RZ, RZ, R3 ;  /* 0x000000ffff0c7224 */ /* 0x000fe400078e0003 */
[----:B------:R-:W-:Y:S02]  /*2d2d0*/  IMAD.MOV.U32 R11, RZ, RZ, 0x1f ;  /* 0x0000001fff0b7424 */ /* 0x000fe400078e00ff */
[----:B------:R-:W-:-:S07]  /*2d2e0*/  IMAD.MOV.U32 R15, RZ, RZ, -0x1 ;  /* 0xffffffffff0f7424 */ /* 0x000fce00078e00ff */
[----:B0-2---:R-:W-:Y:S05]  /*2d2f0*/  WARPSYNC.COLLECTIVE R15, `(.L_x_2093) ;  /* 0x000000000f087348 */ /* 0x005fea0003c00000 */
[----:B------:R1:W3:Y:S02]  /*2d300*/  SHFL.IDX P6, R14, R13, R12, R11 ;  /* 0x0000000c0d0e7389 */ /* 0x0002e400000c000b */
[----:B0123--:R-:W-:Y:S01]  /*2d310*/  ENDCOLLECTIVE ;  /* 0x000000000000791b */ /* 0x00ffe20003800000 */
.L_x_2093:
[----:B------:R-:W-:Y:S05]  /*2d320*/  BSYNC B0 ;  /* 0x0000000000007941 */ /* 0x000fea0003800000 */
.L_x_2092:
[----:B------:R-:W-:Y:S01]  /*2d330*/  IMAD.MOV.U32 R3, RZ, RZ, R14 ;  /* 0x000000ffff037224 */ /* 0x000fe200078e000e */
[----:B------:R-:W-:Y:S06]  /*2d340*/  BRA `(.L_x_2094) ;  /* 0xffffffb000c47947 */ /* 0x000fec000383ffff */
.L_x_1928:
[----:B0-----:R0:W1:Y:S02]  /*2d350*/  SYNCS.PHASECHK.TRANS64.TRYWAIT P0, [R0+URZ+0x28820], R3 ;  /* 0x02882003000075a7 */ /* 0x001064000800017f */
[----:B-1----:R-:W-:Y:S05]  /*2d360*/  @!P0 NANOSLEEP.SYNCS 0x989680 ;  /* 0x009896800000895d */ /* 0x002fea0003900000 */
[----:B------:R-:W1:Y:S02]  /*2d370*/  @!P0 SYNCS.PHASECHK.TRANS64 P0, [R0+URZ+0x28820], R3 ;  /* 0x02882003000085a7 */ /* 0x000e64000800007f */
[----:B-1----:R-:W-:Y:S05]  /*2d380*/  @!P0 BRA `(.L_x_1928) ;  /* 0xfffffffc00f08947 */ /* 0x002fea000383ffff */
[----:B------:R-:W-:Y:S05]  /*2d390*/  BRA `(.L_x_2095) ;  /* 0xffffffbc00647947 */ /* 0x000fea000383ffff */
.L_x_1929:
        /* <DEDUP_REMOVED lines=11> */
.L_x_2097:
[----:B------:R-:W-:Y:S05]  /*2d450*/  BSYNC B0 ;  /* 0x0000000000007941 */ /* 0x000fea0003800000 */
.L_x_2096:
[----:B------:R-:W-:Y:S05]  /*2d460*/  BRA `(.L_x_2098) ;  /* 0xffffffbc004c7947 */ /* 0x000fea000383ffff */
.L_x_1930:
[----:B------:R-:W-:Y:S01]  /*2d470*/  BSSY B0, `(.L_x_2099) ;  /* 0x0000006000007945 */ /* 0x000fe20003800000 */
[----:B------:R-:W-:-:S07]  /*2d480*/  IMAD.MOV.U32 R15, RZ, RZ, -0x1 ;  /* 0xffffffffff0f7424 */ /* 0x000fce00078e00ff */
[----:B01-3--:R-:W-:Y:S05]  /*2d490*/  WARPSYNC.COLLECTIVE R15, `(.L_x_2100) ;  /* 0x000000000f0c7348 */ /* 0x00bfea0003c00000 */
[----:B------:R-:W-:Y:S02]  /*2d4a0*/  ELECT P6, UR62, PT ;  /* 0x00000000003e782f */ /* 0x000fe400038c0000 */
[----:B------:R-:W-:Y:S01]  /*2d4b0*/  MOV R14, UR62 ;  /* 0x0000003e000e7c02 */ /* 0x000fe20008000f00 */
[----:B01-3--:R-:W-:Y:S10]  /*2d4c0*/  ENDCOLLECTIVE ;  /* 0x000000000000791b */ /* 0x00bff40003800000 */
.L_x_2100:
[----:B------:R-:W-:Y:S05]  /*2d4d0*/  BSYNC B0 ;  /* 0x0000000000007941 */ /* 0x000fea0003800000 */
.L_x_2099:
[----:B------:R-:W-:Y:S05]  /*2d4e0*/  BRA `(.L_x_2101) ;  /* 0xffffffbc00407947 */ /* 0x000fea000383ffff */
.L_x_1932:
[----:B0-----:R0:W1:Y:S02]  /*2d4f0*/  SYNCS.PHASECHK.TRANS64.TRYWAIT P0, [R6+URZ], R5 ;  /* 0x00000005060075a7 */ /* 0x001064000800017f */
[----:B-1----:R-:W-:Y:S05]  /*2d500*/  @!P0 NANOSLEEP.SYNCS 0x989680 ;  /* 0x009896800000895d */ /* 0x002fea0003900000 */
[----:B------:R-:W1:Y:S02]  /*2d510*/  @!P0 SYNCS.PHASECHK.TRANS64 P0, [R6+URZ], R5 ;  /* 0x00000005060085a7 */ /* 0x000e64000800007f */
[----:B-1----:R-:W-:Y:S05]  /*2d520*/  @!P0 BRA `(.L_x_1932) ;  /* 0xfffffffc00f08947 */ /* 0x002fea000383ffff */
[----:B------:R-:W-:Y:S05]  /*2d530*/  BRA `(.L_x_2102) ;  /* 0xffffffbc00787947 */ /* 0x000fea000383ffff */
.L_x_1933:
[----:B-1----:R1:W2:Y:S02]  /*2d540*/  SYNCS.PHASECHK.TRANS64.TRYWAIT P0, [R7+URZ], R2 ;  /* 0x00000002070075a7 */ /* 0x0022a4000800017f */
[----:B--2---:R-:W-:Y:S05]  /*2d550*/  @!P0 NANOSLEEP.SYNCS 0x989680 ;  /* 0x009896800000895d */ /* 0x004fea0003900000 */
[----:B------:R-:W2:Y:S02]  /*2d560*/  @!P0 SYNCS.PHASECHK.TRANS64 P0, [R7+URZ], R2 ;  /* 0x00000002070085a7 */ /* 0x000ea4000800007f */
[----:B--2---:R-:W-:Y:S05]  /*2d570*/  @!P0 BRA `(.L_x_1933) ;  /* 0xfffffffc00f08947 */ /* 0x004fea000383ffff */
[----:B------:R-:W-:Y:S05]  /*2d580*/  BRA `(.L_x_2103) ;  /* 0xffffffbc006c7947 */ /* 0x000fea000383ffff */
.L_x_1935:
[----:B--2---:R2:W4:Y:S02]  /*2d590*/  SYNCS.PHASECHK.TRANS64.TRYWAIT P0, [R4+URZ], R5 ;  /* 0x00000005040075a7 */ /* 0x004524000800017f */
[----:B----4-:R-:W-:Y:S05]  /*2d5a0*/  @!P0 NANOSLEEP.SYNCS 0x989680 ;  /* 0x009896800000895d */ /* 0x010fea0003900000 */
[----:B------:R-:W4:Y:S02]  /*2d5b0*/  @!P0 SYNCS.PHASECHK.TRANS64 P0, [R4+URZ], R5 ;  /* 0x00000005040085a7 */ /* 0x000f24000800007f */
[----:B----4-:R-:W-:Y:S05]  /*2d5c0*/  @!P0 BRA `(.L_x_1935) ;  /* 0xfffffffc00f08947 */ /* 0x010fea000383ffff */
[----:B------:R-:W-:Y:S05]  /*2d5d0*/  BRA `(.L_x_2104) ;  /* 0xffffffbc00707947 */ /* 0x000fea000383ffff */
.L_x_2105:
        /* <DEDUP_REMOVED lines=10> */
.L_x_3096:


//--------------------- .text._ZN7cutlass13device_kernelIN5flash11enable_sm90INS1_16FlashAttnFwdSm90INS1_25CollectiveMainloopFwdSm90ILi2EN4cute5tupleIJNS5_1CILi1EEES8_S8_EEENS6_IJNS7_ILi128EEESA_SA_EEELi128ENS_10bfloat16_tEfNS_4arch4Sm90ELb1ELb0ELb1ELb0ELb0ELb0ELb0ELb1ELb1ELb1ELb1ELb0EEENS1_21CollectiveEpilogueFwdISB_S9_SC_SE_Li256ELb0ELb1ELb1ELb0EEENS1_19SingleTileSchedulerILb0ELb1ELb1ELi128EEEEEEEEEvNT_6ParamsE --------------------------
	.section	.text._ZN7cutlass13device_kernelIN5flash11enable_sm90INS1_16FlashAttnFwdSm90INS1_25CollectiveMainloopFwdSm90ILi2EN4cute5tupleIJNS5_1CILi1EEES8_S8_EEENS6_IJNS7_ILi128EEESA_SA_EEELi128ENS_10bfloat16_tEfNS_4arch4Sm90ELb1ELb0ELb1ELb0ELb0ELb0ELb0ELb1ELb1ELb1ELb1ELb0EEENS1_21CollectiveEpilogueFwdISB_S9_SC_SE_Li256ELb0ELb1ELb1ELb0EEENS1_19SingleTileSchedulerILb0ELb1ELb1ELi128EEEEEEEEEvNT_6ParamsE,"ax",@progbits
	.align	128
.text._ZN7cutlass13device_kernelIN5flash11enable_sm90INS1_16FlashAttnFwdSm90INS1_25CollectiveMainloopFwdSm90ILi2EN4cute5tupleIJNS5_1CILi1EEES8_S8_EEENS6_IJNS7_ILi128EEESA_SA_EEELi128ENS_10bfloat16_tEfNS_4arch4Sm90ELb1ELb0ELb1ELb0ELb0ELb0ELb0ELb1ELb1ELb1ELb1ELb0EEENS1_21CollectiveEpilogueFwdISB_S9_SC_SE_Li256ELb0ELb1ELb1ELb0EEENS1_19SingleTileSchedulerILb0ELb1ELb1ELi128EEEEEEEEEvNT_6ParamsE:
        .type           _ZN7cutlass13device_kernelIN5flash11enable_sm90INS1_16FlashAttnFwdSm90INS1_25CollectiveMainloopFwdSm90ILi2EN4cute5tupleIJNS5_1CILi1EEES8_S8_EEENS6_IJNS7_ILi128EEESA_SA_EEELi128ENS_10bfloat16_tEfNS_4arch4Sm90ELb1ELb0ELb1ELb0ELb0ELb0ELb0ELb1ELb1ELb1ELb1ELb0EEENS1_21CollectiveEpilogueFwdISB_S9_SC_SE_Li256ELb0ELb1ELb1ELb0EEENS1_19SingleTileSchedulerILb0ELb1ELb1ELi128EEEEEEEEEvNT_6ParamsE,@function
        .size           _ZN7cutlass13device_kernelIN5flash11enable_sm90INS1_16FlashAttnFwdSm90INS1_25CollectiveMainloopFwdSm90ILi2EN4cute5tupleIJNS5_1CILi1EEES8_S8_EEENS6_IJNS7_ILi128EEESA_SA_EEELi128ENS_10bfloat16_tEfNS_4arch4Sm90ELb1ELb0ELb1ELb0ELb0ELb0ELb0ELb1ELb1ELb1ELb1ELb0EEENS1_21CollectiveEpilogueFwdISB_S9_SC_SE_Li256ELb0ELb1ELb1ELb0EEENS1_19SingleTileSchedulerILb0ELb1ELb1ELi128EEEEEEEEEvNT_6ParamsE,(.L_x_3097 - _ZN7cutlass13device_kernelIN5flash11enable_sm90INS1_16FlashAttnFwdSm90INS1_25CollectiveMainloopFwdSm90ILi2EN4cute5tupleIJNS5_1CILi1EEES8_S8_EEENS6_IJNS7_ILi128EEESA_SA_EEELi128ENS_10bfloat16_tEfNS_4arch4Sm90ELb1ELb0ELb1ELb0ELb0ELb0ELb0ELb1ELb1ELb1ELb1ELb0EEENS1_21CollectiveEpilogueFwdISB_S9_SC_SE_Li256ELb0ELb1ELb1ELb0EEENS1_19SingleTileSchedulerILb0ELb1ELb1ELi128EEEEEEEEEvNT_6ParamsE)
        .other          _ZN7cutlass13device_kernelIN5flash11enable_sm90INS1_16FlashAttnFwdSm90INS1_25CollectiveMainloopFwdSm90ILi2EN4cute5tupleIJNS5_1CILi1EEES8_S8_EEENS6_IJNS7_ILi128EEESA_SA_EEELi128ENS_10bfloat16_tEfNS_4arch4Sm90ELb1ELb0ELb1ELb0ELb0ELb0ELb0ELb1ELb1ELb1ELb1ELb0EEENS1_21CollectiveEpilogueFwdISB_S9_SC_SE_Li256ELb0ELb1ELb1ELb0EEENS1_19SingleTileSchedulerILb0ELb1ELb1ELi128EEEEEEEEEvNT_6ParamsE,@"STO_CUDA_ENTRY STV_DEFAULT"
_ZN7cutlass13device_kernelIN5flash11enable_sm90INS1_16FlashAttnFwdSm90INS1_25CollectiveMainloopFwdSm90ILi2EN4cute5tupleIJNS5_1CILi1EEES8_S8_EEENS6_IJNS7_ILi128EEESA_SA_EEELi128ENS_10bfloat16_tEfNS_4arch4Sm90ELb1ELb0ELb1ELb0ELb0ELb0ELb0ELb1ELb1ELb1ELb1ELb0EEENS1_21CollectiveEpilogueFwdISB_S9_SC_SE_Li256ELb0ELb1ELb1ELb0EEENS1_19SingleTileSchedulerILb0ELb1ELb1ELi128EEEEEEEEEvNT_6ParamsE:
        /* <DEDUP_REMOVED lines=17> */
.L_x_2107:
[----:B------:R-:W-:Y:S05]  /*0110*/  BSYNC B0 ;  /* 0x0000000000007941 */ /* 0x000fea0003800000 */
.L_x_2106:
        /* <DEDUP_REMOVED lines=40> */
.L_x_2108:
        /* <DEDUP_REMOVED lines=22> */
.L_x_2109:
        /* <DEDUP_REMOVED lines=18> */
.L_x_2110:
        /* <DEDUP_REMOVED lines=22> */
.L_x_2111:
        /* <DEDUP_REMOVED lines=22> */
.L_x_2112:
        /* <DEDUP_REMOVED lines=9> */
.L_x_2115:
        /* <DEDUP_REMOVED lines=24> */
[----:B------:R-:W-:Y:S01]  /*0af0*/  SHF.R.U32.HI R4, RZ, 0x10, R17 ;  /* 0x00000010ff047819 */ /* 0x000fe20000011611 */
[----:B------:R-:W-:Y:S01]  /*0b00*/  IMAD.MOV.U32 R22, RZ, RZ, RZ ;  /* 0x000000ffff167224 */ /* 0x000fe200078e00ff */
[----:B------:R-:W-:-:S04]  /*0b10*/  LOP3.LUT R17, R17, 0xffff, RZ, 0xc0, !PT ;  /* 0x0000ffff11117812 */ /* 0x000fc800078ec0ff */
[----:B------:R-:W2:Y:S08]  /*0b20*/  LDC.64 R10, c[0x0][0x418] ;  /* 0x00010600ff0a7b82 */ /* 0x000eb00000000a00 */
[----:B------:R-:W3:Y:S01]  /*0b30*/  LDC R3, c[0x0][0x288] ;  /* 0x0000a200ff037b82 */ /* 0x000ee20000000800 */
[----:B0-----:R-:W-:-:S07]  /*0b40*/  ISETP.NE.AND P1, PT, R0, 0x1, PT ;  /* 0x000000010000780c */ /* 0x001fce0003f25270 */
[----:B------:R-:W0:Y:S01]  /*0b50*/  LDC R16, c[0x0][0x424] ;  /* 0x00010900ff107b82 */ /* 0x000e220000000800 */
[----:B--2---:R-:W-:-:S07]  /*0b60*/  ISETP.NE.U32.AND P0, PT, R10, RZ, PT ;  /* 0x000000ff0a00720c */ /* 0x004fce0003f05070 */
[----:B------:R-:W2:Y:S01]  /*0b70*/  LDC R9, c[0x0][0x2f0] ;  /* 0x0000bc00ff097b82 */ /* 0x000ea20000000800 */
[----:B-1----:R-:W-:Y:S01]  /*0b80*/  IMAD.SHL.U32 R23, R23, 0x80, RZ ;  /* 0x0000008017177824 */ /* 0x002fe200078e00ff */
[----:B------:R-:W-:-:S04]  /*0b90*/  ISETP.NE.AND.EX P0, PT, R11, RZ, PT, P0 ;  /* 0x000000ff0b00720c */ /* 0x000fc80003f05300 */
[----:B------:R-:W-:Y:S02]  /*0ba0*/  @P1 IADD3 R0, R23, 0x7f, RZ ;  /* 0x0000007f17001810 */ /* 0x000fe40007ffe0ff */
[----:B------:R-:W1:Y:S01]  /*0bb0*/  @P1 LDC R5, c[0x0][0x44c] ;  /* 0x00011300ff051b82 */ /* 0x000e620000000800 */
[----:B---3--:R-:W-:-:S07]  /*0bc0*/  IADD3 R3, -R3, 0x80, RZ ;  /* 0x0000008003037810 */ /* 0x008fce0007ffe1ff */
[----:B------:R-:W3:Y:S01]  /*0bd0*/  @P1 LDC R7, c[0x0][0x450] ;  /* 0x00011400ff071b82 */ /* 0x000ee20000000800 */
[----:B0-----:R-:W-:Y:S02]  /*0be0*/  SEL R16, R16, 0x1, P0 ;  /* 0x0000000110107807 */ /* 0x001fe40000000000 */
[----:B------:R-:W-:-:S03]  /*0bf0*/  ISETP.NE.AND P0, PT, R4, RZ, PT ;  /* 0x000000ff0400720c */ /* 0x000fc60003f05270 */
[----:B--2---:R-:W-:Y:S02]  /*0c00*/  IMAD R3, R16, R9, R3 ;  /* 0x0000000910037224 */ /* 0x004fe400078e0203 */
[----:B-1----:R-:W-:-:S08]  /*0c10*/  @P1 IMAD.HI.U32 R2, R0, R5, RZ ;  /* 0x0000000500021227 */ /* 0x002fd000078e00ff */
[----:B------:R-:W0:Y:S01]  /*0c20*/  @!P0 LDC R4, c[0x0][0x9f0] ;  /* 0x00027c00ff048b82 */ /* 0x000e220000000800 */
[----:B------:R-:W-:Y:S01]  /*0c30*/  VIADD R0, R23, 0x7f ;  /* 0x0000007f17007836 */ /* 0x000fe20000000000 */
[----:B---3--:R-:W-:Y:S01]  /*0c40*/  @P1 SHF.R.U32.HI R0, RZ, R7, R2 ;  /* 0x00000007ff001219 */ /* 0x008fe20000011602 */
[----:B------:R-:W-:-:S04]  /*0c50*/  IMAD R2, R16, R9, 0x7f ;  /* 0x0000007f10027424 */ /* 0x000fc800078e0209 */
[----:B------:R-:W-:Y:S01]  /*0c60*/  IMAD.IADD R0, R3, 0x1, R0 ;  /* 0x0000000103007824 */ /* 0x000fe200078e0200 */
[----:B------:R-:W-:-:S04]  /*0c70*/  SHF.R.S32.HI R3, RZ, 0x1f, R2 ;  /* 0x0000001fff037819 */ /* 0x000fc80000011402 */
[----:B------:R-:W-:Y:S02]  /*0c80*/  SHF.R.S32.HI R5, RZ, 0x1f, R0 ;  /* 0x0000001fff057819 */ /* 0x000fe40000011400 */
[----:B------:R-:W-:Y:S02]  /*0c90*/  LEA.HI R3, R3, R2, RZ, 0x7 ;  /* 0x0000000203037211 */ /* 0x000fe400078f38ff */
[----:B------:R-:W-:Y:S02]  /*0ca0*/  LEA.HI R5, R5, R0, RZ, 0x7 ;  /* 0x0000000005057211 */ /* 0x000fe400078f38ff */
[----:B------:R-:W-:Y:S02]  /*0cb0*/  SHF.R.S32.HI R3, RZ, 0x7, R3 ;  /* 0x00000007ff037819 */ /* 0x000fe40000011403 */
[----:B------:R-:W-:-:S04]  /*0cc0*/  SHF.R.S32.HI R0, RZ, 0x7, R5 ;  /* 0x00000007ff007819 */ /* 0x000fc80000011405 */
[----:B------:R-:W-:-:S04]  /*0cd0*/  VIMNMX R11, R3, R0, PT ;  /* 0x00000000030b7248 */ /* 0x000fc80003fe0100 */
[----:B------:R-:W-:-:S13]  /*0ce0*/  ISETP.GE.AND P1, PT, R11, 0x1, PT ;  /* 0x000000010b00780c */ /* 0x000fda0003f26270 */
[----:B------:R-:W-:Y:S05]  /*0cf0*/  @!P1 BRA `(.L_x_2117) ;  /* 0x00000000006c9947 */ /* 0x000fea0003800000 */
[-C--:B0-----:R-:W-:Y:S02]  /*0d00*/  IABS R7, R4.reuse ;  /* 0x0000000400077213 */ /* 0x081fe40000000000 */
[----:B------:R-:W-:Y:S02]  /*0d10*/  IADD3 R5, R4, -0x1, R11 ;  /* 0xffffffff04057810 */ /* 0x000fe40007ffe00b */
[----:B------:R-:W0:Y:S01]  /*0d20*/  I2F.RP R0, R7 ;  /* 0x0000000700007306 */ /* 0x000e220000209400 */
[----:B------:R-:W-:-:S04]  /*0d30*/  IABS R8, R4 ;  /* 0x0000000400087213 */ /* 0x000fc80000000000 */
[----:B------:R-:W-:-:S03]  /*0d40*/  IADD3 R8, RZ, -R8, RZ ;  /* 0x80000008ff087210 */ /* 0x000fc60007ffe0ff */
[----:B0-----:R-:W0:Y:S02]  /*0d50*/  MUFU.RCP R0, R0 ;  /* 0x0000000000007308 */ /* 0x001e240000001000 */
[----:B0-----:R-:W-:Y:S01]  /*0d60*/  VIADD R2, R0, 0xffffffe ;  /* 0x0ffffffe00027836 */ /* 0x001fe20000000000 */
[----:B------:R-:W-:Y:S02]  /*0d70*/  IABS R0, R5 ;  /* 0x0000000500007213 */ /* 0x000fe40000000000 */
[----:B------:R-:W-:-:S03]  /*0d80*/  LOP3.LUT R5, R5, R4, RZ, 0x3c, !PT ;  /* 0x0000000405057212 */ /* 0x000fc600078e3cff */
[----:B------:R0:W1:Y:S01]  /*0d90*/  F2I.FTZ.U32.TRUNC.NTZ R3, R2 ;  /* 0x0000000200037305 */ /* 0x000062000021f000 */
[----:B------:R-:W-:Y:S01]  /*0da0*/  ISETP.GE.AND P2, PT, R5, RZ, PT ;  /* 0x000000ff0500720c */ /* 0x000fe20003f46270 */
[----:B0-----:R-:W-:Y:S02]  /*0db0*/  IMAD.MOV.U32 R2, RZ, RZ, RZ ;  /* 0x000000ffff027224 */ /* 0x001fe400078e00ff */
[----:B-1----:R-:W-:-:S04]  /*0dc0*/  IMAD.MOV R6, RZ, RZ, -R3 ;  /* 0x000000ffff067224 */ /* 0x002fc800078e0a03 */
[----:B------:R-:W-:-:S04]  /*0dd0*/  IMAD R9, R6, R7, RZ ;  /* 0x0000000706097224 */ /* 0x000fc800078e02ff */
[----:B------:R-:W-:-:S04]  /*0de0*/  IMAD.HI.U32 R3, R3, R9, R2 ;  /* 0x0000000903037227 */ /* 0x000fc800078e0002 */
        /* <DEDUP_REMOVED lines=8> */
[----:B------:R-:W-:-:S05]  /*0e70*/  @P0 VIADD R3, R3, 0x1 ;  /* 0x0000000103030836 */ /* 0x000fca0000000000 */
[----:B------:R-:W-:Y:S02]  /*0e80*/  @!P2 IADD3 R3, -R3, RZ, RZ ;  /* 0x000000ff0303a210 */ /* 0x000fe40007ffe1ff */
[----:B------:R-:W-:-:S05]  /*0e90*/  @!P1 LOP3.LUT R3, RZ, R4, RZ, 0x33, !PT ;  /* 0x00000004ff039212 */ /* 0x000fca00078e33ff */
[----:B------:R-:W-:-:S07]  /*0ea0*/  IMAD.MOV.U32 R22, RZ, RZ, R3 ;  /* 0x000000ffff167224 */ /* 0x000fce00078e0003 */
.L_x_2117:
[-C--:B------:R-:W-:Y:S01]  /*0eb0*/  IMAD R17, R17, R22.reuse, RZ ;  /* 0x0000001611117224 */ /* 0x080fe200078e02ff */
[----:B------:R-:W-:Y:S01]  /*0ec0*/  PLOP3.LUT P0, PT, PT, PT, PT, 0x80, 0x0 ;  /* 0x000000000000781c */ /* 0x000fe20003f0f070 */
[----:B------:R-:W-:Y:S01]  /*0ed0*/  VIADD R152, R12, 0xffffff80 ;  /* 0xffffff800c987836 */ /* 0x000fe20000000000 */
[----:B------:R-:W-:Y:S01]  /*0ee0*/  CS2R R150, SRZ ;  /* 0x0000000000967805 */ /* 0x000fe2000001ff00 */
[----:B------:R-:W-:Y:S01]  /*0ef0*/  IMAD.MOV.U32 R0, RZ, RZ, RZ ;  /* 0x000000ffff007224 */ /* 0x000fe200078e00ff */
[----:B------:R-:W-:Y:S01]  /*0f00*/  VIADDMNMX R22, R17, R22, R11, PT ;  /* 0x0000001611167246 */ /* 0x000fe2000380010b */
[----:B------:R-:W-:Y:S01]  /*0f10*/  IMAD.MOV.U32 R2, RZ, RZ, RZ ;  /* 0x000000ffff027224 */ /* 0x000fe200078e00ff */
[----:B------:R-:W-:Y:S02]  /*0f20*/  CS2R R148, SRZ ;  /* 0x0000000000947805 */ /* 0x000fe4000001ff00 */
[----:B------:R-:W-:Y:S02]  /*0f30*/  CS2R R146, SRZ ;  /* 0x0000000000927805 */ /* 0x000fe4000001ff00 */
[----:B------:R-:W-:-:S02]  /*0f40*/  ISETP.GT.AND P1, PT, R22, R17, PT ;  /* 0x000000111600720c */ /* 0x000fc40003f24270 */
        /* <DEDUP_REMOVED lines=31> */
[----:B------:R-:W1:Y:S01]  /*1140*/  S2UR UR5, SR_CgaCtaId ;  /* 0x00000000000579c3 */ /* 0x000e620000008800 */
[----:B------:R-:W-:Y:S02]  /*1150*/  UMOV UR36, 0x400 ;  /* 0x0000040000247882 */ /* 0x000fe40000000000 */
[----:B------:R-:W-:-:S04]  /*1160*/  LEA.HI R88, R89, R152, RZ, 0x7 ;  /* 0x0000009859587211 */ /* 0x000fc800078f38ff */
[----:B------:R-:W-:-:S05]  /*1170*/  SHF.R.S32.HI R90, RZ, 0x7, R88 ;  /* 0x00000007ff5a7819 */ /* 0x000fca0000011458 */
[----:B------:R-:W2:Y:S01]  /*1180*/  SHFL.IDX PT, R0, R90, RZ, 0x1f ;  /* 0x00001fff5a007589 */ /* 0x000ea200000e0000 */
[----:B-1----:R-:W-:-:S04]  /*1190*/  ULEA UR36, UR5, UR36, 0x18 ;  /* 0x0000002405247291 */ /* 0x002fc8000f8ec03f */
[----:B------:R-:W-:-:S04]  /*11a0*/  UIADD3 UR5, UR36, 0x10400, URZ ;  /* 0x0001040024057890 */ /* 0x000fc8000fffe03f */
[----:B------:R-:W-:Y:S01]  /*11b0*/  ULOP3.LUT UP0, URZ, UR5, 0x3ff, URZ, 0xc0, !UPT ;  /* 0x000003ff053f7892 */ /* 0x000fe2000f80c03f */
[----:B--2---:R-:W-:-:S05]  /*11c0*/  R2UR UR37, R0 ;  /* 0x00000000002572ca */ /* 0x004fca00000e0000 */
        /* <DEDUP_REMOVED lines=11> */
[----:B0-----:R-:W-:Y:S01]  /*1280*/  IMAD.U32 R4, RZ, RZ, UR4 ;  /* 0x00000004ff047e24 */ /* 0x001fe2000f8e00ff */
[----:B------:R0:W1:Y:S01]  /*1290*/  LDC.64 R2, c[0x4][R0] ;  /* 0x0100000000027b82 */ /* 0x0000620000000a00 */
[----:B------:R-:W-:Y:S01]  /*12a0*/  MOV R5, UR5 ;  /* 0x0000000500057c02 */ /* 0x000fe20008000f00 */
[----:B------:R-:W-:Y:S01]  /*12b0*/  ULDC.64 UR4, c[0x4][0xa8] ;  /* 0x01002a0000047ab9 */ /* 0x000fe20000000a00 */
[----:B------:R-:W-:Y:S01]  /*12c0*/  IMAD.U32 R10, RZ, RZ, UR6 ;  /* 0x00000006ff0a7e24 */ /* 0x000fe2000f8e00ff */
[----:B------:R-:W-:Y:S01]  /*12d0*/  MOV R12, 0x1 ;  /* 0x00000001000c7802 */ /* 0x000fe20000000f00 */
[----:B------:R-:W-:Y:S02]  /*12e0*/  IMAD.U32 R6, RZ, RZ, UR4 ;  /* 0x00000004ff067e24 */ /* 0x000fe4000f8e00ff */
[----:B------:R-:W-:-:S02]  /*12f0*/  IMAD.U32 R7, RZ, RZ, UR5 ;  /* 0x00000005ff077e24 */ /* 0x000fc4000f8e00ff */
[----:B------:R-:W-:Y:S02]  /*1300*/  IMAD.U32 R11, RZ, RZ, UR7 ;  /* 0x00000007ff0b7e24 */ /* 0x000fe4000f8e00ff */
[----:B------:R-:W-:Y:S02]  /*1310*/  IMAD.MOV.U32 R8, RZ, RZ, 0x70 ;  /* 0x00000070ff087424 */ /* 0x000fe400078e00ff */
[----:B0-----:R-:W-:-:S07]  /*1320*/  IMAD.MOV.U32 R13, RZ, RZ, RZ ;  /* 0x000000ffff0d7224 */ /* 0x001fce00078e00ff */
[----:B------:R-:W-:-:S07]  /*1330*/  LEPC R20, `(.L_x_2119) ;  /* 0x000000001014794e */ /* 0x000fce0000000000 */
[----:B-1----:R-:W-:Y:S05]  /*1340*/  CALL.ABS.NOINC R2 ;  /* 0x0000000002007343 */ /* 0x002fea0003c00000 */
.L_x_2119:
[----:B------:R-:W2:Y:S01]  /*1350*/  LDL.LU R2, [R1+0x14] ;  /* 0x0000140001027983 */ /* 0x000ea20000300800 */
[----:B------:R-:W-:-:S04]  /*1360*/  SHF.L.U32 R3, RZ, 0x1f, RZ ;  /* 0x0000001fff037819 */ /* 0x000fc800000006ff */
[----:B------:R-:W1:Y:S01]  /*1370*/  SYNCS.PHASECHK.TRANS64.TRYWAIT P1, [UR36+0x28800], R3 ;  /* 0x02880003ff0075a7 */ /* 0x000e620008020164 */
[----:B--2---:R-:W-:-:S04]  /*1380*/  LOP3.LUT R0, R2, 0x1, RZ, 0xfc, !PT ;  /* 0x0000000102007812 */ /* 0x004fc800078efcff */
[----:B------:R-:W-:Y:S01]  /*1390*/  ISETP.NE.AND P0, PT, R0, 0x3, PT ;  /* 0x000000030000780c */ /* 0x000fe20003f05270 */
[----:B-1----:R-:W-:-:S12]  /*13a0*/  @!P1 BRA `(.L_x_2120) ;  /* 0x000000e000f89947 */ /* 0x002fd80003800000 */
.L_x_2234:
[----:B------:R-:W-:Y:S05]  /*13b0*/  @!P0 BRA `(.L_x_2121) ;  /* 0x0000000000048947 */ /* 0x000fea0003800000 */
[----:B------:R-:W-:Y:S01]  /*13c0*/  BPT.TRAP 0x1 ;  /* 0x000000040000795c */ /* 0x000fe20000300000 */
.L_x_2121:
[----:B------:R2:W3:Y:S01]  /*13d0*/  SYNCS.PHASECHK.TRANS64.TRYWAIT P2, [UR36+0x28830], R3 ;  /* 0x02883003ff0075a7 */ /* 0x0004e20008040164 */
[----:B------:R-:W-:Y:S05]  /*13e0*/  @!P0 BRA `(.L_x_2122) ;  /* 0x0000000000048947 */ /* 0x000fea0003800000 */
[----:B------:R-:W-:Y:S01]  /*13f0*/  BPT.TRAP 0x1 ;  /* 0x000000040000795c */ /* 0x000fe20000300000 */
.L_x_2122:
[----:B-1----:R-:W1:Y:S01]  /*1400*/  S2R R0, SR_TID.X ;  /* 0x0000000000007919 */ /* 0x002e620000002100 */
[----:B------:R-:W-:-:S05]  /*1410*/  IMAD.U32 R2, RZ, RZ, UR38 ;  /* 0x00000026ff027e24 */ /* 0x000fca000f8e00ff */
[----:B------:R-:W-:Y:S02]  /*1420*/  LOP3.LUT R2, R2, 0x10000, RZ, 0xfc, !PT ;  /* 0x0001000002027812 */ /* 0x000fe400078efcff */
[----:B-1----:R-:W-:-:S04]  /*1430*/  LOP3.LUT R0, R0, 0x7f, RZ, 0xc0, !PT ;  /* 0x0000007f00007812 */ /* 0x002fc800078ec0ff */
[----:B------:R-:W-:Y:S01]  /*1440*/  ISETP.NE.AND P1, PT, R0, RZ, PT ;  /* 0x000000ff0000720c */ /* 0x000fe20003f25270 */
[----:B---3--:R-:W-:-:S12]  /*1450*/  @P2 BRA `(.L_x_2123) ;  /* 0x0000000000082947 */ /* 0x008fd80003800000 */
[----:B------:R-:W1:Y:S02]  /*1460*/  SYNCS.PHASECHK.TRANS64.TRYWAIT P2, [UR36+0x28830], R3 ;  /* 0x02883003ff0075a7 */ /* 0x000e640008040164 */
[----:B-1----:R-:W-:Y:S05]  /*1470*/  @!P2 BRA `(.L_x_2124) ;  /* 0x000000e000dca947 */ /* 0x002fea0003800000 */
.L_x_2123:
[----:B------:R-:W-:Y:S05]  /*1480*/  WARPSYNC.ALL ;  /* 0x0000000000007948 */ /* 0x000fea0003800000 */
[----:B-12---:R-:W-:Y:S01]  /*1490*/  IMAD.MOV.U32 R3, RZ, RZ, 0x40000040 ;  /* 0x40000040ff037424 */ /* 0x006fe200078e00ff */
[----:B------:R-:W-:Y:S01]  /*14a0*/  UIADD3 UR4, UR36, 0x18400, URZ ;  /* 0x0001840024047890 */ /* 0x000fe2000fffe03f */
[C---:B------:R-:W-:Y:S01]  /*14b0*/  R2UR UR8, R2.reuse ;  /* 0x00000000020872ca */ /* 0x040fe200000e0000 */
[----:B------:R-:W-:Y:S02]  /*14c0*/  WARPGROUP.ARRIVE ;  /* 0x00000000000079c5 */ /* 0x000fe40000000000 */
[----:B------:R-:W-:Y:S01]  /*14d0*/  R2UR UR9, R3 ;  /* 0x00000000030972ca */ /* 0x000fe200000e0000 */
[----:B------:R-:W-:Y:S01]  /*14e0*/  USHF.R.U32.HI UR4, URZ, 0x4, UR4 ;  /* 0x000000043f047899 */ /* 0x000fe20008011604 */
[----:B------:R-:W-:Y:S01]  /*14f0*/  R2UR UR28, R2 ;  /* 0x00000000021c72ca */ /* 0x000fe200000e0000 */
[----:B------:R-:W-:Y:S01]  /*1500*/  UMOV UR11, 0x40000040 ;  /* 0x40000040000b7882 */ /* 0x000fe20000000000 */
[----:B------:R-:W-:Y:S01]  /*1510*/  UMOV UR33, 0x40000040 ;  /* 0x4000004000217882 */ /* 0x000fe20000000000 */
[----:B------:R-:W-:Y:S01]  /*1520*/  ULOP3.LUT UR4, UR4, 0x3fff, URZ, 0xc0, !UPT ;  /* 0x00003fff04047892 */ /* 0x000fe2000f8ec03f */
[----:B------:R-:W1:Y:S01]  /*1530*/  LDC R0, c[0x0][0x448] ;  /* 0x00011200ff007b82 */ /* 0x000e620000000800 */
[----:B------:R-:W-:Y:S01]  /*1540*/  UMOV UR35, 0x40000040 ;  /* 0x4000004000237882 */ /* 0x000fe20000000000 */
[----:B------:R-:W-:Y:S01]  /*1550*/  UMOV UR13, 0x40000040 ;  /* 0x40000040000d7882 */ /* 0x000fe20000000000 */
[----:B------:R-:W-:Y:S01]  /*1560*/  ULOP3.LUT UR6, UR4, 0x10000, URZ, 0xfc, !UPT ;  /* 0x0001000004067892 */ /* 0x000fe2000f8efc3f */
[----:B------:R-:W-:Y:S01]  /*1570*/  LOP3.LUT R5, R88, 0xffffff80, RZ, 0xc0, !PT ;  /* 0xffffff8058057812 */ /* 0x000fe200078ec0ff */
[----:B------:R-:W-:Y:S01]  /*1580*/  UMOV UR15, 0x40000040 ;  /* 0x40000040000f7882 */ /* 0x000fe20000000000 */
[----:B------:R-:W-:Y:S01]  /*1590*/  UMOV UR17, 0x40000040 ;  /* 0x4000004000117882 */ /* 0x000fe20000000000 */
[----:B------:R-:W-:Y:S01]  /*15a0*/  UIADD3 UR34, UR6, 0x2, URZ ;  /* 0x0000000206227890 */ /* 0x000fe2000fffe03f */
[----:B0-----:R-:W-:Y:S01]  /*15b0*/  LEA.HI R4, R90, R90, RZ, 0x1 ;  /* 0x0000005a5a047211 */ /* 0x001fe200078f08ff */
[----:B------:R-:W-:Y:S01]  /*15c0*/  UIADD3 UR32, UR28, 0x2, URZ ;  /* 0x000000021c207890 */ /* 0x000fe2000fffe03f */
[----:B------:R-:W-:Y:S01]  /*15d0*/  IMAD.IADD R7, R152, 0x1, -R5 ;  /* 0x0000000198077824 */ /* 0x000fe200078e0a05 */
[----:B------:R-:W-:Y:S01]  /*15e0*/  UMOV UR10, UR6 ;  /* 0x00000006000a7c82 */ /* 0x000fe20008000000 */
[----:B------:R-:W-:Y:S01]  /*15f0*/  UIADD3 UR12, UR28, 0x6, URZ ;  /* 0x000000061c0c7890 */ /* 0x000fe2000fffe03f */
[----:B------:R-:W-:Y:S01]  /*1600*/  HGMMA.64x128x16.F32.BF16 R24, gdesc[UR8], RZ, !UPT, gsb0 ;  /* 0x01e00000081879f0 */ /* 0x000fe2000c0018ff */
[----:B------:R-:W-:Y:S01]  /*1610*/  UIADD3 UR8, UR28, 0x4, URZ ;  /* 0x000000041c087890 */ /* 0x000fe2000fffe03f */
[----:B------:R-:W-:Y:S01]  /*1620*/  LEA.HI R89, R89, R152, RZ, 0x2 ;  /* 0x0000009859597211 */ /* 0x000fe200078f10ff */
[----:B------:R-:W-:Y:S01]  /*1630*/  UIADD3 UR10, UR6, 0x4, URZ ;  /* 0x00000004060a7890 */ /* 0x000fe2000fffe03f */
[----:B------:R-:W-:Y:S01]  /*1640*/  LOP3.LUT R11, R4, 0x3fffffe, RZ, 0xc0, !PT ;  /* 0x03fffffe040b7812 */ /* 0x000fe200078ec0ff */
[----:B------:R-:W-:Y:S01]  /*1650*/  UMOV UR9, 0x40000040 ;  /* 0x4000004000097882 */ /* 0x000fe20000000000 */
[----:B------:R-:W-:Y:S01]  /*1660*/  UMOV UR11, 0x40000040 ;  /* 0x40000040000b7882 */ /* 0x000fe20000000000 */
[----:B------:R-:W-:Y:S01]  /*1670*/  UIADD3 UR14, UR6, 0x6, URZ ;  /* 0x00000006060e7890 */ /* 0x000fe2000fffe03f */
[----:B------:R-:W-:Y:S01]  /*1680*/  LOP3.LUT R89, R89, 0xfffffffc, RZ, 0xc0, !PT ;  /* 0xfffffffc59597812 */ /* 0x000fe200078ec0ff */
[----:B------:R-:W-:Y:S01]  /*1690*/  UIADD3 UR16, UR28, 0x400, URZ ;  /* 0x000004001c107890 */ /* 0x000fe2000fffe03f */
[----:B------:R-:W-:Y:S01]  /*16a0*/  IMAD.IADD R11, R90, 0x1, -R11 ;  /* 0x000000015a0b7824 */ /* 0x000fe200078e0a0b */
[----:B------:R-:W-:Y:S01]  /*16b0*/  UIADD3 UR18, UR6, 0x400, URZ ;  /* 0x0000040006127890 */ /* 0x000fe2000fffe03f */
[----:B-1----:R-:W-:Y:S01]  /*16c0*/  ISETP.NE.AND P2, PT, R0, 0x1, PT ;  /* 0x000000010000780c */ /* 0x002fe20003f45270 */
[----:B------:R-:W-:Y:S01]  /*16d0*/  UMOV UR19, 0x40000040 ;  /* 0x4000004000137882 */ /* 0x000fe20000000000 */
[----:B------:R-:W-:Y:S01]  /*16e0*/  UIADD3 UR20, UR28, 0x402, URZ ;  /* 0x000004021c147890 */ /* 0x000fe2000fffe03f */
[----:B------:R-:W-:Y:S01]  /*16f0*/  SHF.R.S32.HI R0, RZ, 0x1f, R7 ;  /* 0x0000001fff007819 */ /* 0x000fe20000011407 */
[----:B------:R-:W-:Y:S01]  /*1700*/  UIADD3 UR22, UR6, 0x402, URZ ;  /* 0x0000040206167890 */ /* 0x000fe2000fffe03f */
[----:B------:R-:W-:Y:S01]  /*1710*/  IMAD.IADD R89, R152, 0x1, -R89 ;  /* 0x0000000198597824 */ /* 0x000fe200078e0a59 */
[----:B------:R-:W-:Y:S01]  /*1720*/  UMOV UR21, 0x40000040 ;  /* 0x4000004000157882 */ /* 0x000fe20000000000 */
[----:B------:R-:W-:Y:S01]  /*1730*/  UMOV UR23, 0x40000040 ;  /* 0x4000004000177882 */ /* 0x000fe20000000000 */
[----:B------:R-:W-:Y:S01]  /*1740*/  UIADD3 UR24, UR28, 0x404, URZ ;  /* 0x000004041c187890 */ /* 0x000fe2000fffe03f */
[CC--:B------:R-:W-:Y:S01]  /*1750*/  LEA.HI R4, R0.reuse, R7.reuse, RZ, 0x2 ;  /* 0x0000000700047211 */ /* 0x0c0fe200078f10ff */
[----:B------:R-:W-:Y:S01]  /*1760*/  UIADD3 UR26, UR6, 0x404, URZ ;  /* 0x00000404061a7890 */ /* 0x000fe2000fffe03f */
[----:B------:R-:W-:Y:S01]  /*1770*/  LEA.HI R5, R0, R7, RZ, 0x5 ;  /* 0x0000000700057211 */ /* 0x000fe200078f28ff */
[----:B------:R-:W-:Y:S01]  /*1780*/  UMOV UR25, 0x40000040 ;  /* 0x4000004000197882 */ /* 0x000fe20000000000 */
[----:B------:R-:W-:Y:S01]  /*1790*/  UMOV UR27, 0x40000040 ;  /* 0x40000040001b7882 */ /* 0x000fe20000000000 */
[----:B------:R-:W-:Y:S01]  /*17a0*/  UIADD3 UR28, UR28, 0x406, URZ ;  /* 0x000004061c1c7890 */ /* 0x000fe2000fffe03f */
[--C-:B------:R-:W-:Y:S01]  /*17b0*/  SHF.R.S32.HI R0, RZ, 0x2, R4.reuse ;  /* 0x00000002ff007819 */ /* 0x100fe20000011404 */
[----:B------:R-:W-:Y:S01]  /*17c0*/  UIADD3 UR30, UR6, 0x406, URZ ;  /* 0x00000406061e7890 */ /* 0x000fe2000fffe03f */
[----:B------:R-:W-:Y:S01]  /*17d0*/  SHF.R.S32.HI R9, RZ, 0x1f, R4 ;  /* 0x0000001fff097819 */ /* 0x000fe20000011404 */
[----:B------:R-:W-:Y:S01]  /*17e0*/  UMOV UR29, 0x40000040 ;  /* 0x40000040001d7882 */ /* 0x000fe20000000000 */
[----:B------:R-:W-:Y:S01]  /*17f0*/  UMOV UR31, 0x40000040 ;  /* 0x40000040001f7882 */ /* 0x000fe20000000000 */
[----:B------:R-:W-:Y:S01]  /*1800*/  ULDC UR4, c[0x0][0x9d8] ;  /* 0x0002760000047ab9 */ /* 0x000fe20000000800 */
[----:B------:R-:W-:Y:S01]  /*1810*/  SHF.R.S32.HI R6, RZ, 0x5, R5 ;  /* 0x00000005ff067819 */ /* 0x000fe20000011405 */
[----:B------:R-:W0:Y:S01]  /*1820*/  @P2 LDC R10, c[0x0][0x450] ;  /* 0x00011400ff0a2b82 */ /* 0x000e220000000800 */
[----:B------:R-:W-:Y:S01]  /*1830*/  LEA.HI R9, R9, R0, RZ, 0x3 ;  /* 0x0000000009097211 */ /* 0x000fe200078f18ff */
[----:B------:R-:W-:Y:S01]  /*1840*/  ULDC UR5, c[0x0][0x2f0] ;  /* 0x0000bc0000057ab9 */ /* 0x000fe20000000800 */
[----:B------:R-:W-:Y:S01]  /*1850*/  LEA.HI R5, R89, R89, RZ, 0x1 ;  /* 0x0000005959057211 */ /* 0x000fe200078f08ff */
[----:B------:R-:W-:Y:S01]  /*1860*/  ULDC UR7, c[0x0][0x988] ;  /* 0x0002620000077ab9 */ /* 0x000fe20000000800 */
[----:B------:R-:W-:-:S02]  /*1870*/  LEA R8, R6, R23, 0x4 ;  /* 0x0000001706087211 */ /* 0x000fc400078e20ff */
[----:B------:R-:W-:Y:S02]  /*1880*/  CS2R R150, SRZ ;  /* 0x0000000000967805 */ /* 0x000fe4000001ff00 */
[----:B------:R-:W-:Y:S02]  /*1890*/  LOP3.LUT R9, R9, 0xfffffff8, RZ, 0xc0, !PT ;  /* 0xfffffff809097812 */ /* 0x000fe400078ec0ff */
[----:B------:R-:W-:Y:S02]  /*18a0*/  CS2R R148, SRZ ;  /* 0x0000000000947805 */ /* 0x000fe4000001ff00 */
[----:B------:R-:W-:Y:S02]  /*18b0*/  LOP3.LUT R6, R5, 0x1ffffffe, RZ, 0xc0, !PT ;  /* 0x1ffffffe05067812 */ /* 0x000fe400078ec0ff */
[----:B------:R-:W-:Y:S02]  /*18c0*/  CS2R R146, SRZ ;  /* 0x0000000000927805 */ /* 0x000fe4000001ff00 */
[----:B------:R-:W-:-:S02]  /*18d0*/  IADD3 R8, R8, R0, -R9 ;  /* 0x0000000008087210 */ /* 0x000fc40007ffe809 */
[----:B------:R-:W-:Y:S02]  /*18e0*/  CS2R R144, SRZ ;  /* 0x0000000000907805 */ /* 0x000fe4000001ff00 */
[----:B------:R-:W-:Y:S01]  /*18f0*/  MOV R9, 0xffffff80 ;  /* 0xffffff8000097802 */ /* 0x000fe20000000f00 */
[----:B------:R-:W-:Y:S01]  /*1900*/  IMAD.IADD R6, R89, 0x1, -R6 ;  /* 0x0000000159067824 */ /* 0x000fe200078e0a06 */
[----:B------:R-:W-:Y:S01]  /*1910*/  LOP3.LUT R4, R4, 0x7ffffffc, RZ, 0xc0, !PT ;  /* 0x7ffffffc04047812 */ /* 0x000fe200078ec0ff */
[----:B------:R-:W-:Y:S01]  /*1920*/  IMAD R11, R11, 0x40, R8 ;  /* 0x000000400b0b7824 */ /* 0x000fe200078e0208 */
[----:B------:R-:W-:Y:S01]  /*1930*/  CS2R R142, SRZ ;  /* 0x00000000008e7805 */ /* 0x000fe2000001ff00 */
[----:B------:R-:W-:Y:S01]  /*1940*/  IMAD R9, R22, R9, 0x80 ;  /* 0x0000008016097424 */ /* 0x000fe200078e0209 */
[----:B------:R-:W-:Y:S01]  /*1950*/  CS2R R140, SRZ ;  /* 0x00000000008c7805 */ /* 0x000fe2000001ff00 */
[----:B------:R-:W-:Y:S01]  /*1960*/  IMAD R6, R6, 0x8, R11 ;  /* 0x0000000806067824 */ /* 0x000fe200078e020b */
[----:B------:R-:W-:Y:S01]  /*1970*/  CS2R R138, SRZ ;  /* 0x00000000008a7805 */ /* 0x000fe2000001ff00 */
[----:B------:R-:W-:Y:S01]  /*1980*/  IMAD.IADD R7, R7, 0x1, -R4 ;  /* 0x0000000107077824 */ /* 0x000fe200078e0a04 */
[----:B------:R-:W-:Y:S01]  /*1990*/  CS2R R136, SRZ ;  /* 0x0000000000887805 */ /* 0x000fe2000001ff00 */
[----:B------:R-:W-:Y:S01]  /*19a0*/  IMAD.MOV.U32 R0, RZ, RZ, R6 ;  /* 0x000000ffff007224 */ /* 0x000fe200078e0006 */
[----:B------:R-:W-:Y:S01]  /*19b0*/  CS2R R134, SRZ ;  /* 0x0000000000867805 */ /* 0x000fe2000001ff00 */
[----:B------:R-:W-:Y:S01]  /*19c0*/  VIADD R4, R9, 0x1 ;  /* 0x0000000109047836 */ /* 0x000fe20000000000 */
[----:B------:R-:W-:-:S02]  /*19d0*/  CS2R R132, SRZ ;  /* 0x0000000000847805 */ /* 0x000fc4000001ff00 */
[----:B------:R-:W-:Y:S02]  /*19e0*/  CS2R R130, SRZ ;  /* 0x0000000000827805 */ /* 0x000fe4000001ff00 */
[----:B------:R-:W-:Y:S01]  /*19f0*/  CS2R R128, SRZ ;  /* 0x0000000000807805 */ /* 0x000fe2000001ff00 */
[C---:B------:R-:W-:Y:S01]  /*1a00*/  IMAD R11, R7.reuse, -0x2, R4 ;  /* 0xfffffffe070b7824 */ /* 0x040fe200078e0204 */
[----:B------:R-:W-:Y:S01]  /*1a10*/  CS2R R126, SRZ ;  /* 0x00000000007e7805 */ /* 0x000fe2000001ff00 */
[C---:B------:R-:W-:Y:S01]  /*1a20*/  IMAD R4, R16.reuse, UR5, R9 ;  /* 0x0000000510047c24 */ /* 0x040fe2000f8e0209 */
[----:B------:R-:W-:Y:S01]  /*1a30*/  CS2R R124, SRZ ;  /* 0x00000000007c7805 */ /* 0x000fe2000001ff00 */
[----:B------:R-:W-:Y:S02]  /*1a40*/  IMAD R8, R16, UR5, R11 ;  /* 0x0000000510087c24 */ /* 0x000fe4000f8e020b */
[----:B------:R-:W-:Y:S01]  /*1a50*/  IMAD R4, R7, -0x2, R4 ;  /* 0xfffffffe07047824 */ /* 0x000fe200078e0204 */
[----:B------:R-:W-:-:S02]  /*1a60*/  WARPGROUP.DEPBAR.LE gsb0, 0x0 ;  /* 0x00008000000079c5 */ /* 0x000fc40000010000 */
        /* <DEDUP_REMOVED lines=24> */
[----:B------:R-:W-:Y:S01]  /*1bf0*/  FMUL.FTZ R28, R28, UR4 ;  /* 0x000000041c1c7c20 */ /* 0x000fe20008410000 */
[----:B------:R1:W-:Y:S01]  /*1c00*/  MUFU.TANH R14, R69 ;  /* 0x00000045000e7308 */ /* 0x0003e20000002400 */
        /* <DEDUP_REMOVED lines=8> */
[----:B-1----:R-:W1:Y:S01]  /*1c90*/  @P2 LDC R69, c[0x0][0x44c] ;  /* 0x00011300ff452b82 */ /* 0x002e620000000800 */
        /* <DEDUP_REMOVED lines=13> */
[----:B------:R-:W-:Y:S01]  /*1d70*/  FMUL.FTZ R57, R57, UR4 ;  /* 0x0000000439397c20 */ /* 0x000fe20008410000 */
[----:B------:R-:W4:Y:S01]  /*1d80*/  MUFU.TANH R15, R28 ;  /* 0x0000001c000f7308 */ /* 0x000f220000002400 */
[----:B------:R-:W-:Y:S01]  /*1d90*/  FMUL.FTZ R31, R31, UR4 ;  /* 0x000000041f1f7c20 */ /* 0x000fe20008410000 */
[----:B------:R-:W-:Y:S01]  /*1da0*/  FMUL.FTZ R73, R73, UR4 ;  /* 0x0000000449497c20 */ /* 0x000fe20008410000 */
[----:B------:R-:W-:Y:S01]  /*1db0*/  FMUL.FTZ R61, R61, UR4 ;  /* 0x000000043d3d7c20 */ /* 0x000fe20008410000 */
[----:B------:R-:W-:Y:S01]  /*1dc0*/  FMUL.FTZ R64, R64, UR4 ;  /* 0x0000000440407c20 */ /* 0x000fe20008410000 */
[----:B------:R-:W-:Y:S01]  /*1dd0*/  FMUL.FTZ R65, R65, UR4 ;  /* 0x0000000441417c20 */ /* 0x000fe20008410000 */
[----:B------:R-:W-:Y:S01]  /*1de0*/  FMUL.FTZ R68, R68, UR4 ;  /* 0x0000000444447c20 */ /* 0x000fe20008410000 */
[----:B------:R-:W-:Y:S01]  /*1df0*/  FMUL.FTZ R35, R35, UR4 ;  /* 0x0000000423237c20 */ /* 0x000fe20008410000 */
[----:B------:R-:W5:Y:S01]  /*1e00*/  MUFU.TANH R29, R29 ;  /* 0x0000001d001d7308 */ /* 0x000f620000002400 */
[----:B-1----:R-:W-:-:S04]  /*1e10*/  @P2 IMAD.HI.U32 R5, R6, R69, RZ ;  /* 0x0000004506052227 */ /* 0x002fc800078e00ff */
[----:B------:R-:W-:Y:S01]  /*1e20*/  FMUL.FTZ R72, R72, UR4 ;  /* 0x0000000448487c20 */ /* 0x000fe20008410000 */
[----:B------:R-:W-:Y:S01]  /*1e30*/  FMUL.FTZ R39, R39, UR4 ;  /* 0x0000000427277c20 */ /* 0x000fe20008410000 */
[----:B------:R-:W-:Y:S01]  /*1e40*/  FMUL.FTZ R76, R76, UR4 ;  /* 0x000000044c4c7c20 */ /* 0x000fe20008410000 */
[----:B------:R-:W-:Y:S01]  /*1e50*/  FMUL.FTZ R80, R80, UR4 ;  /* 0x0000000450507c20 */ /* 0x000fe20008410000 */
[----:B0-----:R-:W-:Y:S01]  /*1e60*/  @P2 SHF.R.U32.HI R0, RZ, R10, R5 ;  /* 0x0000000aff002219 */ /* 0x001fe20000011605 */
[----:B------:R-:W-:Y:S01]  /*1e70*/  FMUL.FTZ R47, R47, UR4 ;  /* 0x000000042f2f7c20 */ /* 0x000fe20008410000 */
[----:B------:R-:W0:Y:S01]  /*1e80*/  LDC R5, c[0x0][0x288] ;  /* 0x0000a200ff057b82 */ /* 0x000e220000000800 */
[----:B------:R-:W1:Y:S01]  /*1e90*/  MUFU.TANH R32, R32 ;  /* 0x0000002000207308 */ /* 0x000e620000002400 */
[----:B------:R-:W-:Y:S01]  /*1ea0*/  FMUL.FTZ R84, R84, UR4 ;  /* 0x0000000454547c20 */ /* 0x000fe20008410000 */
[----:B------:R-:W2:Y:S01]  /*1eb0*/  SHFL.IDX PT, R10, R0, RZ, 0x1c1f ;  /* 0x001c1fff000a7589 */ /* 0x000ea200000e0000 */
[----:B------:R-:W-:Y:S01]  /*1ec0*/  FMUL.FTZ R55, R55, UR4 ;  /* 0x0000000437377c20 */ /* 0x000fe20008410000 */
[----:B------:R-:W-:Y:S01]  /*1ed0*/  FMUL.FTZ R51, R51, UR4 ;  /* 0x0000000433337c20 */ /* 0x000fe20008410000 */
[----:B------:R-:W-:Y:S01]  /*1ee0*/  FMUL.FTZ R43, R43, UR4 ;  /* 0x000000042b2b7c20 */ /* 0x000fe20008410000 */
[----:B------:R-:W-:Y:S01]  /*1ef0*/  SHFL.IDX PT, R0, R0, 0x1, 0x1c1f ;  /* 0x003c1f0000007f89 */ /* 0x000fe200000e0000 */
        /* <DEDUP_REMOVED lines=16> */
[----:B0-----:R-:W-:Y:S01]  /*2000*/  IMAD.IADD R9, R8, 0x1, -R5 ;  /* 0x0000000108097824 */ /* 0x001fe200078e0a05 */
[----:B------:R-:W0:Y:S01]  /*2010*/  MUFU.TANH R37, R37 ;  /* 0x0000002500257308 */ /* 0x000e220000002400 */
[----:B------:R-:W-:Y:S01]  /*2020*/  FMUL.FTZ R87, R87, UR4 ;  /* 0x0000000457577c20 */ /* 0x000fe20008410000 */
[----:B------:R-:W-:Y:S01]  /*2030*/  FMUL.FTZ R54, R54, UR4 ;  /* 0x0000000436367c20 */ /* 0x000fe20008410000 */
[----:B------:R-:W-:Y:S01]  /*2040*/  FMUL.FTZ R58, R58, UR4 ;  /* 0x000000043a3a7c20 */ /* 0x000fe20008410000 */
[----:B--2---:R-:W-:Y:S01]  /*2050*/  VIADDMNMX R9, R10, R9, R4, PT ;  /* 0x000000090a097246 */ /* 0x004fe20003800104 */
[----:B------:R-:W-:Y:S01]  /*2060*/  FMUL.FTZ R62, R62, UR4 ;  /* 0x000000043e3e7c20 */ /* 0x000fe20008410000 */
[----:B------:R-:W-:Y:S01]  /*2070*/  FMUL.FTZ R66, R66, UR4 ;  /* 0x0000000442427c20 */ /* 0x000fe20008410000 */
[----:B------:R-:W-:Y:S01]  /*2080*/  FMUL.FTZ R70, R70, UR4 ;  /* 0x0000000446467c20 */ /* 0x000fe20008410000 */
[C---:B------:R-:W-:Y:S01]  /*2090*/  ISETP.GT.AND P3, PT, R9.reuse, RZ, PT ;  /* 0x000000ff0900720c */ /* 0x040fe20003f64270 */
[----:B------:R-:W-:Y:S01]  /*20a0*/  MUFU.TANH R40, R40 ;  /* 0x0000002800287308 */ /* 0x000fe20000002400 */
[C---:B------:R-:W-:Y:S01]  /*20b0*/  ISETP.GT.AND P4, PT, R9.reuse, 0x1, PT ;  /* 0x000000010900780c */ /* 0x040fe20003f84270 */
[----:B------:R-:W-:Y:S01]  /*20c0*/  FMUL.FTZ R74, R74, UR4 ;  /* 0x000000044a4a7c20 */ /* 0x000fe20008410000 */
[----:B------:R-:W-:Y:S01]  /*20d0*/  ISETP.GT.AND P5, PT, R9, 0x8, PT ;  /* 0x000000080900780c */ /* 0x000fe20003fa4270 */
[----:B------:R-:W-:Y:S01]  /*20e0*/  FMUL.FTZ R78, R78, UR4 ;  /* 0x000000044e4e7c20 */ /* 0x000fe20008410000 */
[----:B------:R-:W-:Y:S01]  /*20f0*/  FSEL R11, R24, -INF , P3 ;  /* 0xff800000180b7808 */ /* 0x000fe20001800000 */
[----:B------:R-:W-:Y:S01]  /*2100*/  FMUL.FTZ R82, R82, UR4 ;  /* 0x0000000452527c20 */ /* 0x000fe20008410000 */
[----:B---3--:R-:W-:Y:S01]  /*2110*/  FSEL R10, R25, -INF , P4 ;  /* 0xff800000190a7808 */ /* 0x008fe20002000000 */
[----:B------:R1:W-:Y:S01]  /*2120*/  MUFU.TANH R20, R27 ;  /* 0x0000001b00147308 */ /* 0x0003e20000002400 */
[----:B------:R-:W-:Y:S01]  /*2130*/  ISETP.GT.AND P3, PT, R9, 0x9, PT ;  /* 0x000000090900780c */ /* 0x000fe20003f64270 */
[----:B------:R-:W-:Y:S01]  /*2140*/  FMUL.FTZ R86, R86, UR4 ;  /* 0x0000000456567c20 */ /* 0x000fe20008410000 */
[----:B----4-:R-:W-:Y:S01]  /*2150*/  FSEL R15, R15, -INF , P5 ;  /* 0xff8000000f0f7808 */ /* 0x010fe20002800000 */
[----:B------:R-:W-:Y:S01]  /*2160*/  UMOV UR4, URZ ;  /* 0x0000003f00047c82 */ /* 0x000fe20008000000 */
[----:B------:R-:W-:-:S02]  /*2170*/  FMNMX.FTZ R12, R11, R10, !PT ;  /* 0x0000000a0b0c7209 */ /* 0x000fc40007810000 */
[----:B------:R-:W-:Y:S01]  /*2180*/  ISETP.GT.AND P4, PT, R9, 0x10, PT ;  /* 0x000000100900780c */ /* 0x000fe20003f84270 */
[----:B------:R-:W2:Y:S01]  /*2190*/  MUFU.TANH R41, R41 ;  /* 0x0000002900297308 */ /* 0x000ea20000002400 */
[----:B-----5:R-:W-:Y:S02]  /*21a0*/  FSEL R25, R29, -INF , P3 ;  /* 0xff8000001d197808 */ /* 0x020fe40001800000 */
[----:B------:R-:W-:Y:S02]  /*21b0*/  FMNMX.FTZ R12, R15, R12, !PT ;  /* 0x0000000c0f0c7209 */ /* 0x000fe40007810000 */
[----:B------:R-:W-:Y:S02]  /*21c0*/  ISETP.GT.AND P3, PT, R9, 0x11, PT ;  /* 0x000000110900780c */ /* 0x000fe40003f64270 */
[----:B-1----:R-:W-:Y:S01]  /*21d0*/  FSEL R27, R32, -INF , P4 ;  /* 0xff800000201b7808 */ /* 0x002fe20002000000 */
[----:B------:R-:W-:Y:S01]  /*21e0*/  MUFU.TANH R13, R60 ;  /* 0x0000003c000d7308 */ /* 0x000fe20000002400 */
[----:B------:R-:W-:-:S02]  /*21f0*/  FMNMX.FTZ R12, R25, R12, !PT ;  /* 0x0000000c190c7209 */ /* 0x000fc40007810000 */
[----:B------:R-:W-:Y:S02]  /*2200*/  ISETP.GT.AND P4, PT, R9, 0x18, PT ;  /* 0x000000180900780c */ /* 0x000fe40003f84270 */
[----:B------:R-:W-:Y:S02]  /*2210*/  FSEL R29, R33, -INF , P3 ;  /* 0xff800000211d7808 */ /* 0x000fe40001800000 */
[----:B------:R-:W-:Y:S01]  /*2220*/  FMNMX.FTZ R12, R27, R12, !PT ;  /* 0x0000000c1b0c7209 */ /* 0x000fe20007810000 */
[----:B------:R-:W-:Y:S01]  /*2230*/  MUFU.TANH R44, R44 ;  /* 0x0000002c002c7308 */ /* 0x000fe20000002400 */
[----:B------:R-:W-:Y:S02]  /*2240*/  ISETP.GT.AND P3, PT, R9, 0x19, PT ;  /* 0x000000190900780c */ /* 0x000fe40003f64270 */
[----:B------:R-:W-:-:S05]  /*2250*/  FMNMX.FTZ R12, R29, R12, !PT ;  /* 0x0000000c1d0c7209 */ /* 0x000fca0007810000 */
[----:B------:R1:W-:Y:S08]  /*2260*/  MUFU.TANH R60, R77 ;  /* 0x0000004d003c7308 */ /* 0x0003f00000002400 */
[----:B------:R-:W3:Y:S01]  /*2270*/  MUFU.TANH R45, R45 ;  /* 0x0000002d002d7308 */ /* 0x000ee20000002400 */
[----:B-1----:R-:W-:Y:S02]  /*2280*/  FSEL R77, R36, -INF , P4 ;  /* 0xff800000244d7808 */ /* 0x002fe40002000000 */
[----:B------:R-:W-:-:S02]  /*2290*/  ISETP.GT.AND P4, PT, R9, 0x20, PT ;  /* 0x000000200900780c */ /* 0x000fc40003f84270 */
[----:B------:R-:W-:-:S03]  /*22a0*/  FMNMX.FTZ R12, R77, R12, !PT ;  /* 0x0000000c4d0c7209 */ /* 0x000fc60007810000 */
[----:B------:R0:W-:Y:S08]  /*22b0*/  MUFU.TANH R88, R81 ;  /* 0x0000005100587308 */ /* 0x0001f00000002400 */
[----:B------:R-:W1:Y:S01]  /*22c0*/  MUFU.TANH R48, R48 ;  /* 0x0000003000307308 */ /* 0x000e620000002400 */
[----:B0-----:R-:W-:Y:S02]  /*22d0*/  FSEL R81, R37, -INF , P3 ;  /* 0xff80000025517808 */ /* 0x001fe40001800000 */
[----:B------:R-:W-:-:S02]  /*22e0*/  ISETP.GT.AND P3, PT, R9, 0x21, PT ;  /* 0x000000210900780c */ /* 0x000fc40003f64270 */
[----:B------:R-:W-:Y:S02]  /*22f0*/  FMNMX.FTZ R12, R81, R12, !PT ;  /* 0x0000000c510c7209 */ /* 0x000fe40007810000 */
[----:B--2---:R-:W-:Y:S01]  /*2300*/  FSEL R89, R41, -INF , P3 ;  /* 0xff80000029597808 */ /* 0x004fe20001800000 */
[----:B------:R0:W-:Y:S01]  /*2310*/  MUFU.TANH R90, R85 ;  /* 0x00000055005a7308 */ /* 0x0001e20000002400 */
[----:B------:R-:W-:-:S04]  /*2320*/  ISETP.GT.AND P3, PT, R9, 0x29, PT ;  /* 0x000000290900780c */ /* 0x000fc80003f64270 */
[----:B---3--:R-:W-:Y:S02]  /*2330*/  FSEL R93, R45, -INF , P3 ;  /* 0xff8000002d5d7808 */ /* 0x008fe40001800000 */
[C---:B------:R-:W-:Y:S01]  /*2340*/  ISETP.GT.AND P3, PT, R9.reuse, 0x31, PT ;  /* 0x000000310900780c */ /* 0x040fe20003f64270 */
[----:B------:R-:W2:Y:S01]  /*2350*/  MUFU.TANH R49, R49 ;  /* 0x0000003100317308 */ /* 0x000ea20000002400 */
[----:B0-----:R-:W-:Y:S02]  /*2360*/  FSEL R85, R40, -INF , P4 ;  /* 0xff80000028557808 */ /* 0x001fe40002000000 */
[----:B------:R-:W-:Y:S02]  /*2370*/  ISETP.GT.AND P4, PT, R9, 0x28, PT ;  /* 0x000000280900780c */ /* 0x000fe40003f84270 */
[----:B------:R-:W-:Y:S02]  /*2380*/  FMNMX.FTZ R12, R85, R12, !PT ;  /* 0x0000000c550c7209 */ /* 0x000fe40007810000 */
[----:B------:R-:W-:Y:S01]  /*2390*/  FSEL R91, R44, -INF , P4 ;  /* 0xff8000002c5b7808 */ /* 0x000fe20002000000 */
[----:B------:R-:W-:Y:S01]  /*23a0*/  MUFU.TANH R52, R52 ;  /* 0x0000003400347308 */ /* 0x000fe20000002400 */
[----:B------:R-:W-:-:S02]  /*23b0*/  FMNMX.FTZ R12, R89, R12, !PT ;  /* 0x0000000c590c7209 */ /* 0x000fc40007810000 */
[----:B------:R-:W-:Y:S02]  /*23c0*/  ISETP.GT.AND P4, PT, R9, 0x30, PT ;  /* 0x000000300900780c */ /* 0x000fe40003f84270 */
[----:B------:R-:W-:Y:S02]  /*23d0*/  FMNMX.FTZ R12, R91, R12, !PT ;  /* 0x0000000c5b0c7209 */ /* 0x000fe40007810000 */
[----:B-1----:R-:W-:Y:S01]  /*23e0*/  FSEL R95, R48, -INF , P4 ;  /* 0xff800000305f7808 */ /* 0x002fe20002000000 */
[----:B------:R-:W0:Y:S01]  /*23f0*/  MUFU.TANH R53, R53 ;  /* 0x0000003500357308 */ /* 0x000e220000002400 */
[----:B------:R-:W-:Y:S02]  /*2400*/  FMNMX.FTZ R12, R93, R12, !PT ;  /* 0x0000000c5d0c7209 */ /* 0x000fe40007810000 */
[----:B------:R-:W-:Y:S02]  /*2410*/  ISETP.GT.AND P4, PT, R9, 0x38, PT ;  /* 0x000000380900780c */ /* 0x000fe40003f84270 */
[----:B------:R-:W-:-:S03]  /*2420*/  FMNMX.FTZ R12, R95, R12, !PT ;  /* 0x0000000c5f0c7209 */ /* 0x000fc60007810000 */
[----:B------:R-:W1:Y:S08]  /*2430*/  MUFU.TANH R56, R56 ;  /* 0x0000003800387308 */ /* 0x000e700000002400 */
[----:B------:R-:W3:Y:S08]  /*2440*/  MUFU.TANH R57, R57 ;  /* 0x0000003900397308 */ /* 0x000ef00000002400 */
[----:B------:R2:W-:Y:S08]  /*2450*/  MUFU.TANH R28, R31 ;  /* 0x0000001f001c7308 */ /* 0x0005f00000002400 */
[----:B------:R4:W-:Y:S01]  /*2460*/  MUFU.TANH R21, R73 ;  /* 0x0000004900157308 */ /* 0x0009e20000002400 */
[----:B--2---:R-:W-:-:S02]  /*2470*/  FSEL R31, R49, -INF , P3 ;  /* 0xff800000311f7808 */ /* 0x004fc40001800000 */
[----:B------:R-:W-:Y:S02]  /*2480*/  ISETP.GT.AND P3, PT, R9, 0x39, PT ;  /* 0x000000390900780c */ /* 0x000fe40003f64270 */
[----:B------:R-:W-:Y:S02]  /*2490*/  FMNMX.FTZ R12, R31, R12, !PT ;  /* 0x0000000c1f0c7209 */ /* 0x000fe40007810000 */
[----:B0-----:R-:W-:Y:S01]  /*24a0*/  FSEL R33, R53, -INF , P3 ;  /* 0xff80000035217808 */ /* 0x001fe20001800000 */
[----:B------:R-:W-:Y:S01]  /*24b0*/  MUFU.TANH R61, R61 ;  /* 0x0000003d003d7308 */ /* 0x000fe20000002400 */
[----:B----4-:R-:W-:Y:S02]  /*24c0*/  FSEL R73, R52, -INF , P4 ;  /* 0xff80000034497808 */ /* 0x010fe40002000000 */
[----:B------:R-:W-:Y:S02]  /*24d0*/  ISETP.GT.AND P4, PT, R9, 0x40, PT ;  /* 0x000000400900780c */ /* 0x000fe40003f84270 */
[----:B------:R-:W-:-:S02]  /*24e0*/  FMNMX.FTZ R12, R73, R12, !PT ;  /* 0x0000000c490c7209 */ /* 0x000fc40007810000 */
[----:B------:R-:W-:Y:S01]  /*24f0*/  ISETP.GT.AND P3, PT, R9, 0x41, PT ;  /* 0x000000410900780c */ /* 0x000fe20003f64270 */
[----:B------:R-:W0:Y:S01]  /*2500*/  MUFU.TANH R64, R64 ;  /* 0x0000004000407308 */ /* 0x000e220000002400 */
[----:B-1----:R-:W-:Y:S02]  /*2510*/  FSEL R69, R56, -INF , P4 ;  /* 0xff80000038457808 */ /* 0x002fe40002000000 */
[----:B------:R-:W-:Y:S02]  /*2520*/  FMNMX.FTZ R12, R33, R12, !PT ;  /* 0x0000000c210c7209 */ /* 0x000fe40007810000 */
[----:B------:R-:W-:Y:S02]  /*2530*/  ISETP.GT.AND P4, PT, R9, 0x48, PT ;  /* 0x000000480900780c */ /* 0x000fe40003f84270 */
[----:B---3--:R-:W-:Y:S01]  /*2540*/  FSEL R45, R57, -INF , P3 ;  /* 0xff800000392d7808 */ /* 0x008fe20001800000 */
[----:B------:R-:W-:Y:S01]  /*2550*/  MUFU.TANH R65, R65 ;  /* 0x0000004100417308 */ /* 0x000fe20000002400 */
[----:B------:R-:W-:-:S02]  /*2560*/  FMNMX.FTZ R12, R69, R12, !PT ;  /* 0x0000000c450c7209 */ /* 0x000fc40007810000 */
[----:B------:R-:W-:Y:S02]  /*2570*/  ISETP.GT.AND P3, PT, R9, 0x49, PT ;  /* 0x000000490900780c */ /* 0x000fe40003f64270 */
[----:B------:R-:W-:Y:S02]  /*2580*/  FSEL R13, R13, -INF , P4 ;  /* 0xff8000000d0d7808 */ /* 0x000fe40002000000 */
[----:B------:R-:W-:Y:S01]  /*2590*/  FMNMX.FTZ R12, R45, R12, !PT ;  /* 0x0000000c2d0c7209 */ /* 0x000fe20007810000 */
[----:B------:R-:W1:Y:S01]  /*25a0*/  MUFU.TANH R68, R68 ;  /* 0x0000004400447308 */ /* 0x000e620000002400 */
[----:B------:R-:W-:Y:S02]  /*25b0*/  ISETP.GT.AND P4, PT, R9, 0x50, PT ;  /* 0x000000500900780c */ /* 0x000fe40003f84270 */
[----:B------:R-:W-:Y:S02]  /*25c0*/  FMNMX.FTZ R12, R13, R12, !PT ;  /* 0x0000000c0d0c7209 */ /* 0x000fe40007810000 */
[----:B0-----:R-:W-:-:S02]  /*25d0*/  FSEL R37, R64, -INF , P4 ;  /* 0xff80000040257808 */ /* 0x001fc40002000000 */
[----:B------:R-:W-:Y:S01]  /*25e0*/  ISETP.GT.AND P4, PT, R9, 0x58, PT ;  /* 0x000000580900780c */ /* 0x000fe20003f84270 */
[----:B------:R0:W-:Y:S08]  /*25f0*/  MUFU.TANH R24, R35 ;  /* 0x0000002300187308 */ /* 0x0001f00000002400 */
[----:B------:R-:W2:Y:S01]  /*2600*/  MUFU.TANH R72, R72 ;  /* 0x0000004800487308 */ /* 0x000ea20000002400 */
[----:B0-----:R-:W-:-:S02]  /*2610*/  FSEL R35, R61, -INF , P3 ;  /* 0xff8000003d237808 */ /* 0x001fc40001800000 */
[----:B------:R-:W-:Y:S02]  /*2620*/  ISETP.GT.AND P3, PT, R9, 0x51, PT ;  /* 0x000000510900780c */ /* 0x000fe40003f64270 */
[----:B------:R-:W-:Y:S02]  /*2630*/  FMNMX.FTZ R12, R35, R12, !PT ;  /* 0x0000000c230c7209 */ /* 0x000fe40007810000 */
[----:B-1----:R-:W-:Y:S01]  /*2640*/  FSEL R41, R68, -INF , P4 ;  /* 0xff80000044297808 */ /* 0x002fe20002000000 */
[----:B------:R0:W-:Y:S01]  /*2650*/  MUFU.TANH R32, R39 ;  /* 0x0000002700207308 */ /* 0x0001e20000002400 */
[----:B------:R-:W-:Y:S02]  /*2660*/  FMNMX.FTZ R12, R37, R12, !PT ;  /* 0x0000000c250c7209 */ /* 0x000fe40007810000 */
[----:B------:R-:W-:-:S05]  /*2670*/  ISETP.GT.AND P4, PT, R9, 0x60, PT ;  /* 0x000000600900780c */ /* 0x000fca0003f84270 */
[----:B------:R-:W1:Y:S01]  /*2680*/  MUFU.TANH R76, R76 ;  /* 0x0000004c004c7308 */ /* 0x000e620000002400 */
[----:B0-----:R-:W-:Y:S02]  /*2690*/  FSEL R39, R65, -INF , P3 ;  /* 0xff80000041277808 */ /* 0x001fe40001800000 */
[----:B------:R-:W-:Y:S02]  /*26a0*/  ISETP.GT.AND P3, PT, R9, 0x59, PT ;  /* 0x000000590900780c */ /* 0x000fe40003f64270 */
[----:B------:R-:W-:Y:S02]  /*26b0*/  FMNMX.FTZ R12, R39, R12, !PT ;  /* 0x0000000c270c7209 */ /* 0x000fe40007810000 */
[----:B------:R-:W-:Y:S01]  /*26c0*/  FSEL R65, R14, -INF , P3 ;  /* 0xff8000000e417808 */ /* 0x000fe20001800000 */
[----:B------:R-:W0:Y:S01]  /*26d0*/  MUFU.TANH R80, R80 ;  /* 0x0000005000507308 */ /* 0x000e220000002400 */
[----:B------:R-:W-:Y:S02]  /*26e0*/  FMNMX.FTZ R12, R41, R12, !PT ;  /* 0x0000000c290c7209 */ /* 0x000fe40007810000 */
[----:B------:R-:W-:-:S02]  /*26f0*/  ISETP.GT.AND P3, PT, R9, 0x61, PT ;  /* 0x000000610900780c */ /* 0x000fc40003f64270 */
[----:B--2---:R-:W-:Y:S02]  /*2700*/  FSEL R61, R72, -INF , P4 ;  /* 0xff800000483d7808 */ /* 0x004fe40002000000 */
[----:B------:R-:W-:Y:S01]  /*2710*/  FMNMX.FTZ R12, R65, R12, !PT ;  /* 0x0000000c410c7209 */ /* 0x000fe20007810000 */
[----:B------:R2:W-:Y:S01]  /*2720*/  MUFU.TANH R40, R47 ;  /* 0x0000002f00287308 */ /* 0x0005e20000002400 */
[----:B------:R-:W-:Y:S02]  /*2730*/  ISETP.GT.AND P4, PT, R9, 0x68, PT ;  /* 0x000000680900780c */ /* 0x000fe40003f84270 */
[----:B------:R-:W-:Y:S02]  /*2740*/  FMNMX.FTZ R12, R61, R12, !PT ;  /* 0x0000000c3d0c7209 */ /* 0x000fe40007810000 */
[----:B-1----:R-:W-:Y:S02]  /*2750*/  FSEL R53, R76, -INF , P4 ;  /* 0xff8000004c357808 */ /* 0x002fe40002000000 */
[----:B------:R-:W-:Y:S01]  /*2760*/  ISETP.GT.AND P4, PT, R9, 0x70, PT ;  /* 0x000000700900780c */ /* 0x000fe20003f84270 */
[----:B------:R-:W1:Y:S01]  /*2770*/  MUFU.TANH R84, R84 ;  /* 0x0000005400547308 */ /* 0x000e620000002400 */
[----:B--2---:R-:W-:-:S02]  /*2780*/  FSEL R47, R21, -INF , P3 ;  /* 0xff800000152f7808 */ /* 0x004fc40001800000 */
[----:B------:R-:W-:Y:S02]  /*2790*/  ISETP.GT.AND P3, PT, R9, 0x69, PT ;  /* 0x000000690900780c */ /* 0x000fe40003f64270 */
[----:B------:R-:W-:Y:S02]  /*27a0*/  FMNMX.FTZ R12, R47, R12, !PT ;  /* 0x0000000c2f0c7209 */ /* 0x000fe40007810000 */
[----:B------:R-:W-:Y:S01]  /*27b0*/  FSEL R57, R60, -INF , P3 ;  /* 0xff8000003c397808 */ /* 0x000fe20001800000 */
[----:B------:R2:W-:Y:S01]  /*27c0*/  MUFU.TANH R48, R55 ;  /* 0x0000003700307308 */ /* 0x0005e20000002400 */
[----:B------:R-:W-:Y:S02]  /*27d0*/  FMNMX.FTZ R12, R53, R12, !PT ;  /* 0x0000000c350c7209 */ /* 0x000fe40007810000 */
[----:B------:R-:W-:Y:S02]  /*27e0*/  ISETP.GT.AND P3, PT, R9, 0x71, PT ;  /* 0x000000710900780c */ /* 0x000fe40003f64270 */
[----:B0-----:R-:W-:-:S02]  /*27f0*/  FSEL R49, R80, -INF , P4 ;  /* 0xff80000050317808 */ /* 0x001fc40002000000 */
[----:B------:R-:W-:Y:S01]  /*2800*/  FMNMX.FTZ R12, R57, R12, !PT ;  /* 0x0000000c390c7209 */ /* 0x000fe20007810000 */
[----:B------:R1:W-:Y:S01]  /*2810*/  MUFU.TANH R44, R51 ;  /* 0x00000033002c7308 */ /* 0x0003e20000002400 */
[----:B------:R-:W-:Y:S02]  /*2820*/  ISETP.GT.AND P4, PT, R9, 0x78, PT ;  /* 0x000000780900780c */ /* 0x000fe40003f84270 */
[----:B--2---:R-:W-:Y:S02]  /*2830*/  FSEL R55, R88, -INF , P3 ;  /* 0xff80000058377808 */ /* 0x004fe40001800000 */
[----:B------:R-:W-:Y:S02]  /*2840*/  FMNMX.FTZ R12, R49, R12, !PT ;  /* 0x0000000c310c7209 */ /* 0x000fe40007810000 */
[----:B------:R-:W-:Y:S01]  /*2850*/  ISETP.GT.AND P3, PT, R9, 0x79, PT ;  /* 0x000000790900780c */ /* 0x000fe20003f64270 */
[----:B------:R0:W-:Y:S01]  /*2860*/  MUFU.TANH R36, R43 ;  /* 0x0000002b00247308 */ /* 0x0001e20000002400 */
[----:B-1----:R-:W-:-:S02]  /*2870*/  FSEL R51, R84, -INF , P4 ;  /* 0xff80000054337808 */ /* 0x002fc40002000000 */
[----:B------:R-:W-:-:S04]  /*2880*/  FMNMX.FTZ R12, R55, R12, !PT ;  /* 0x0000000c370c7209 */ /* 0x000fc80007810000 */
[----:B------:R-:W-:Y:S01]  /*2890*/  FMNMX.FTZ R12, R51, R12, !PT ;  /* 0x0000000c330c7209 */ /* 0x000fe20007810000 */
[----:B------:R-:W1:Y:S01]  /*28a0*/  MUFU.TANH R26, R26 ;  /* 0x0000001a001a7308 */ /* 0x000e620000002400 */
[----:B0-----:R-:W-:-:S04]  /*28b0*/  FSEL R43, R90, -INF , P3 ;  /* 0xff8000005a2b7808 */ /* 0x001fc80001800000 */
[----:B------:R-:W-:-:S03]  /*28c0*/  FMNMX.FTZ R12, R43, R12, !PT ;  /* 0x0000000c2b0c7209 */ /* 0x000fc60007810000 */
[----:B------:R-:W0:Y:S02]  /*28d0*/  MUFU.TANH R30, R30 ;  /* 0x0000001e001e7308 */ /* 0x000e240000002400 */
[----:B------:R-:W2:Y:S06]  /*28e0*/  SHFL.BFLY PT, R9, R12, 0x2, 0x1f ;  /* 0x0c401f000c097f89 */ /* 0x000eac00000e0000 */
[----:B------:R-:W3:Y:S08]  /*28f0*/  MUFU.TANH R34, R34 ;  /* 0x0000002200227308 */ /* 0x000ef00000002400 */
[----:B------:R1:W-:Y:S08]  /*2900*/  MUFU.TANH R52, R59 ;  /* 0x0000003b00347308 */ /* 0x0003f00000002400 */
[----:B------:R-:W4:Y:S01]  /*2910*/  MUFU.TANH R38, R38 ;  /* 0x0000002600267308 */ /* 0x000f220000002400 */
[----:B--2---:R-:W-:-:S05]  /*2920*/  FMNMX.FTZ R9, R12, R9, !PT ;  /* 0x000000090c097209 */ /* 0x004fca0007810000 */
[----:B------:R-:W2:Y:S02]  /*2930*/  SHFL.BFLY PT, R12, R9, 0x1, 0x1f ;  /* 0x0c201f00090c7f89 */ /* 0x000ea400000e0000 */
[----:B------:R0:W-:Y:S08]  /*2940*/  MUFU.TANH R56, R63 ;  /* 0x0000003f00387308 */ /* 0x0001f00000002400 */
[----:B------:R5:W-:Y:S08]  /*2950*/  MUFU.TANH R60, R67 ;  /* 0x00000043003c7308 */ /* 0x000bf00000002400 */
[----:B------:R-:W4:Y:S01]  /*2960*/  MUFU.TANH R42, R42 ;  /* 0x0000002a002a7308 */ /* 0x000f220000002400 */
[----:B--2---:R-:W-:Y:S01]  /*2970*/  FMNMX.FTZ R21, R9, R12, !PT ;  /* 0x0000000c09157209 */ /* 0x004fe20007810000 */
[----:B------:R-:W-:-:S06]  /*2980*/  IMAD.U32 R12, RZ, RZ, UR7 ;  /* 0x00000007ff0c7e24 */ /* 0x000fcc000f8e00ff */
[----:B------:R3:W-:Y:S01]  /*2990*/  MUFU.TANH R111, R71 ;  /* 0x00000047006f7308 */ /* 0x0007e20000002400 */
[C---:B------:R-:W-:Y:S01]  /*29a0*/  FSETP.NEU.FTZ.AND P3, PT, R21.reuse, -INF , PT ;  /* 0xff8000001500780b */ /* 0x040fe20003f7d000 */
[----:B------:R-:W-:-:S05]  /*29b0*/  FMUL.FTZ R9, R21, R12 ;  /* 0x0000000c15097220 */ /* 0x000fca0000410000 */
[----:B------:R-:W-:Y:S01]  /*29c0*/  FSEL R14, R9, RZ, P3 ;  /* 0x000000ff090e7208 */ /* 0x000fe20001800000 */
[----:B------:R2:W-:Y:S01]  /*29d0*/  MUFU.TANH R64, R75 ;  /* 0x0000004b00407308 */ /* 0x0005e20000002400 */
[----:B------:R-:W-:-:S03]  /*29e0*/  IADD3 R9, R0, -R5, R8 ;  /* 0x8000000500097210 */ /* 0x000fc60007ffe008 */
[-CC-:B------:R-:W-:Y:S01]  /*29f0*/  FFMA.FTZ R178, R77, R12.reuse, -R14.reuse ;  /* 0x0000000c4db27223 */ /* 0x180fe2000001080e */
[----:B------:R-:W-:Y:S01]  /*2a00*/  VIMNMX R4, R4, R9, PT ;  /* 0x0000000904047248 */ /* 0x000fe20003fe0100 */
[-CC-:B------:R-:W-:Y:S01]  /*2a10*/  FFMA.FTZ R180, R11, R12.reuse, -R14.reuse ;  /* 0x0000000c0bb47223 */ /* 0x180fe2000001080e */
[-CC-:B------:R-:W-:Y:S01]  /*2a20*/  FFMA.FTZ R11, R25, R12.reuse, -R14.reuse ;  /* 0x0000000c190b7223 */ /* 0x180fe2000001080e */
[----:B------:R-:W4:Y:S01]  /*2a30*/  MUFU.TANH R46, R46 ;  /* 0x0000002e002e7308 */ /* 0x000f220000002400 */
[C---:B------:R-:W-:Y:S01]  /*2a40*/  ISETP.GT.AND P3, PT, R4.reuse, RZ, PT ;  /* 0x000000ff0400720c */ /* 0x040fe20003f64270 */
[-CC-:B------:R-:W-:Y:S01]  /*2a50*/  FFMA.FTZ R25, R81, R12.reuse, -R14.reuse ;  /* 0x0000000c51197223 */ /* 0x180fe2000001080e */
[C---:B------:R-:W-:Y:S01]  /*2a60*/  ISETP.GT.AND P4, PT, R4.reuse, 0x1, PT ;  /* 0x000000010400780c */ /* 0x040fe20003f84270 */
[-CC-:B------:R-:W-:Y:S01]  /*2a70*/  FFMA.FTZ R172, R85, R12.reuse, -R14.reuse ;  /* 0x0000000c55ac7223 */ /* 0x180fe2000001080e */
[----:B------:R-:W-:Y:S01]  /*2a80*/  ISETP.GT.AND P5, PT, R4, 0x8, PT ;  /* 0x000000080400780c */ /* 0x000fe20003fa4270 */
[-CC-:B------:R-:W-:Y:S01]  /*2a90*/  FFMA.FTZ R176, R27, R12.reuse, -R14.reuse ;  /* 0x0000000c1bb07223 */ /* 0x180fe2000001080e */
[----:B-1----:R-:W-:Y:S01]  /*2aa0*/  FSEL R59, R26, -INF , P3 ;  /* 0xff8000001a3b7808 */ /* 0x002fe20001800000 */
[----:B------:R4:W-:Y:S01]  /*2ab0*/  MUFU.TANH R117, R79 ;  /* 0x0000004f00757308 */ /* 0x0009e20000002400 */
[----:B------:R-:W-:Y:S01]  /*2ac0*/  FSEL R0, R20, -INF , P4 ;  /* 0xff80000014007808 */ /* 0x000fe20002000000 */
[-CC-:B------:R-:W-:Y:S01]  /*2ad0*/  FFMA.FTZ R27, R89, R12.reuse, -R14.reuse ;  /* 0x0000000c591b7223 */ /* 0x180fe2000001080e */
[----:B------:R-:W-:Y:S01]  /*2ae0*/  ISETP.GT.AND P3, PT, R4, 0x9, PT ;  /* 0x000000090400780c */ /* 0x000fe20003f64270 */
[-CC-:B------:R-:W-:Y:S01]  /*2af0*/  FFMA.FTZ R174, R91, R12.reuse, -R14.reuse ;  /* 0x0000000c5bae7223 */ /* 0x180fe2000001080e */
[----:B0-----:R-:W-:Y:S01]  /*2b00*/  FSEL R63, R30, -INF , P5 ;  /* 0xff8000001e3f7808 */ /* 0x001fe20002800000 */
[--C-:B------:R-:W-:Y:S01]  /*2b10*/  FFMA.FTZ R182, R15, R12, -R14.reuse ;  /* 0x0000000c0fb67223 */ /* 0x100fe2000001080e */
[----:B------:R-:W-:Y:S01]  /*2b20*/  FMNMX.FTZ R8, R59, R0, !PT ;  /* 0x000000003b087209 */ /* 0x000fe20007810000 */
[----:B------:R0:W-:Y:S01]  /*2b30*/  MUFU.TANH R68, R83 ;  /* 0x0000005300447308 */ /* 0x0001e20000002400 */
[----:B------:R-:W-:Y:S01]  /*2b40*/  ISETP.GT.AND P4, PT, R4, 0x10, PT ;  /* 0x000000100400780c */ /* 0x000fe20003f84270 */
[-CC-:B------:R-:W-:Y:S01]  /*2b50*/  FFMA.FTZ R15, R29, R12.reuse, -R14.reuse ;  /* 0x0000000c1d0f7223 */ /* 0x180fe2000001080e */
[----:B-----5:R-:W-:Y:S01]  /*2b60*/  FSEL R67, R28, -INF , P3 ;  /* 0xff8000001c437808 */ /* 0x020fe20001800000 */
[--C-:B------:R-:W-:Y:S01]  /*2b70*/  FFMA.FTZ R29, R93, R12, -R14.reuse ;  /* 0x0000000c5d1d7223 */ /* 0x100fe2000001080e */
[----:B------:R-:W-:Y:S01]  /*2b80*/  FMNMX.FTZ R8, R63, R8, !PT ;  /* 0x000000083f087209 */ /* 0x000fe20007810000 */
[-CC-:B------:R-:W-:Y:S01]  /*2b90*/  FFMA.FTZ R168, R95, R12.reuse, -R14.reuse ;  /* 0x0000000c5fa87223 */ /* 0x180fe2000001080e */
[----:B------:R-:W-:Y:S01]  /*2ba0*/  ISETP.GT.AND P3, PT, R4, 0x11, PT ;  /* 0x000000110400780c */ /* 0x000fe20003f64270 */
[----:B------:R-:W1:Y:S01]  /*2bb0*/  MUFU.TANH R50, R50 ;  /* 0x0000003200327308 */ /* 0x000e620000002400 */
[----:B---3--:R-:W-:Y:S01]  /*2bc0*/  FSEL R71, R34, -INF , P4 ;  /* 0xff80000022477808 */ /* 0x008fe20002000000 */
[--C-:B------:R-:W-:Y:S01]  /*2bd0*/  FFMA.FTZ R170, R73, R12, -R14.reuse ;  /* 0x0000000c49aa7223 */ /* 0x100fe2000001080e */
[----:B------:R-:W-:Y:S01]  /*2be0*/  FMNMX.FTZ R8, R67, R8, !PT ;  /* 0x0000000843087209 */ /* 0x000fe20007810000 */
[-CC-:B------:R-:W-:Y:S01]  /*2bf0*/  FFMA.FTZ R152, R69, R12.reuse, -R14.reuse ;  /* 0x0000000c45987223 */ /* 0x180fe2000001080e */
[----:B------:R-:W-:Y:S01]  /*2c00*/  ISETP.GT.AND P4, PT, R4, 0x18, PT ;  /* 0x000000180400780c */ /* 0x000fe20003f84270 */
[--C-:B------:R-:W-:Y:S01]  /*2c10*/  FFMA.FTZ R154, R13, R12, -R14.reuse ;  /* 0x0000000c0d9a7223 */ /* 0x100fe2000001080e */
[----:B--2---:R-:W-:Y:S01]  /*2c20*/  FSEL R75, R24, -INF , P3 ;  /* 0xff800000184b7808 */ /* 0x004fe20001800000 */
[----:B------:R2:W-:Y:S01]  /*2c30*/  MUFU.TANH R123, R87 ;  /* 0x00000057007b7308 */ /* 0x0005e20000002400 */
[----:B------:R-:W-:Y:S01]  /*2c40*/  FMNMX.FTZ R8, R71, R8, !PT ;  /* 0x0000000847087209 */ /* 0x000fe20007810000 */
[-CC-:B------:R-:W-:Y:S01]  /*2c50*/  FFMA.FTZ R10, R10, R12.reuse, -R14.reuse ;  /* 0x0000000c0a0a7223 */ /* 0x180fe2000001080e */
[----:B------:R-:W-:Y:S01]  /*2c60*/  ISETP.GT.AND P3, PT, R4, 0x19, PT ;  /* 0x000000190400780c */ /* 0x000fe20003f64270 */
[-CC-:B------:R-:W-:Y:S01]  /*2c70*/  FFMA.FTZ R39, R39, R12.reuse, -R14.reuse ;  /* 0x0000000c27277223 */ /* 0x180fe2000001080e */
[----:B----4-:R-:W-:Y:S01]  /*2c80*/  FSEL R79, R38, -INF , P4 ;  /* 0xff800000264f7808 */ /* 0x010fe20002000000 */
[--C-:B------:R-:W-:Y:S01]  /*2c90*/  FFMA.FTZ R47, R47, R12, -R14.reuse ;  /* 0x0000000c2f2f7223 */ /* 0x100fe2000001080e */
[----:B------:R-:W-:Y:S01]  /*2ca0*/  FMNMX.FTZ R8, R75, R8, !PT ;  /* 0x000000084b087209 */ /* 0x000fe20007810000 */
[----:B------:R-:W3:Y:S01]  /*2cb0*/  MUFU.TANH R54, R54 ;  /* 0x0000003600367308 */ /* 0x000ee20000002400 */
[----:B------:R-:W-:Y:S01]  /*2cc0*/  ISETP.GT.AND P4, PT, R4, 0x20, PT ;  /* 0x000000200400780c */ /* 0x000fe20003f84270 */
[-CC-:B------:R-:W-:Y:S01]  /*2cd0*/  FFMA.FTZ R31, R31, R12.reuse, -R14.reuse ;  /* 0x0000000c1f1f7223 */ /* 0x180fe2000001080e */
[----:B0-----:R-:W-:Y:S01]  /*2ce0*/  FSEL R83, R32, -INF , P3 ;  /* 0xff80000020537808 */ /* 0x001fe20001800000 */
[--C-:B------:R-:W-:Y:S01]  /*2cf0*/  FFMA.FTZ R33, R33, R12, -R14.reuse ;  /* 0x0000000c21217223 */ /* 0x100fe2000001080e */
[----:B------:R-:W-:Y:S01]  /*2d00*/  FMNMX.FTZ R8, R79, R8, !PT ;  /* 0x000000084f087209 */ /* 0x000fe20007810000 */
[-CC-:B------:R-:W-:Y:S01]  /*2d10*/  FFMA.FTZ R45, R45, R12.reuse, -R14.reuse ;  /* 0x0000000c2d2d7223 */ /* 0x180fe2000001080e */
[----:B------:R-:W-:Y:S01]  /*2d20*/  ISETP.GT.AND P3, PT, R4, 0x21, PT ;  /* 0x000000210400780c */ /* 0x000fe20003f64270 */
[----:B------:R-:W0:Y:S01]  /*2d30*/  MUFU.TANH R58, R58 ;  /* 0x0000003a003a7308 */ /* 0x000e220000002400 */
[----:B--2---:R-:W-:Y:S01]  /*2d40*/  FSEL R87, R42, -INF , P4 ;  /* 0xff8000002a577808 */ /* 0x004fe20002000000 */
[--C-:B------:R-:W-:Y:S01]  /*2d50*/  FFMA.FTZ R35, R35, R12, -R14.reuse ;  /* 0x0000000c23237223 */ /* 0x100fe2000001080e */
[----:B------:R-:W-:Y:S01]  /*2d60*/  FMNMX.FTZ R8, R83, R8, !PT ;  /* 0x0000000853087209 */ /* 0x000fe20007810000 */
[-CC-:B------:R-:W-:Y:S01]  /*2d70*/  FFMA.FTZ R37, R37, R12.reuse, -R14.reuse ;  /* 0x0000000c25257223 */ /* 0x180fe2000001080e */
[----:B------:R-:W-:Y:S01]  /*2d80*/  ISETP.GT.AND P4, PT, R4, 0x28, PT ;  /* 0x000000280400780c */ /* 0x000fe20003f84270 */
[--C-:B------:R-:W-:Y:S01]  /*2d90*/  FFMA.FTZ R41, R41, R12, -R14.reuse ;  /* 0x0000000c29297223 */ /* 0x100fe2000001080e */
[----:B------:R-:W-:Y:S01]  /*2da0*/  FSEL R77, R36, -INF , P3 ;  /* 0xff800000244d7808 */ /* 0x000fe20001800000 */
[----:B------:R-:W2:Y:S01]  /*2db0*/  MUFU.TANH R62, R62 ;  /* 0x0000003e003e7308 */ /* 0x000ea20000002400 */
[----:B------:R-:W-:Y:S01]  /*2dc0*/  FMNMX.FTZ R8, R87, R8, !PT ;  /* 0x0000000857087209 */ /* 0x000fe20007810000 */
[----:B------:R-:W-:Y:S01]  /*2dd0*/  IMAD.U32 R36, RZ, RZ, UR36 ;  /* 0x00000024ff247e24 */ /* 0x000fe2000f8e00ff */
[----:B------:R-:W-:Y:S01]  /*2de0*/  ISETP.GT.AND P3, PT, R4, 0x29, PT ;  /* 0x000000290400780c */ /* 0x000fe20003f64270 */
[-CC-:B------:R-:W-:Y:S01]  /*2df0*/  FFMA.FTZ R65, R65, R12.reuse, -R14.reuse ;  /* 0x0000000c41417223 */ /* 0x180fe2000001080e */
[----:B------:R-:W-:Y:S01]  /*2e00*/  FSEL R97, R46, -INF , P4 ;  /* 0xff8000002e617808 */ /* 0x000fe20002000000 */
[--C-:B------:R-:W-:Y:S01]  /*2e10*/  FFMA.FTZ R61, R61, R12, -R14.reuse ;  /* 0x0000000c3d3d7223 */ /* 0x100fe2000001080e */
[----:B------:R-:W-:Y:S01]  /*2e20*/  FMNMX.FTZ R8, R77, R8, !PT ;  /* 0x000000084d087209 */ /* 0x000fe20007810000 */
[----:B------:R-:W4:Y:S01]  /*2e30*/  MUFU.TANH R66, R66 ;  /* 0x0000004200427308 */ /* 0x000f220000002400 */
[----:B------:R-:W-:Y:S01]  /*2e40*/  ISETP.GT.AND P4, PT, R4, 0x30, PT ;  /* 0x000000300400780c */ /* 0x000fe20003f84270 */
[-CC-:B------:R-:W-:Y:S01]  /*2e50*/  FFMA.FTZ R53, R53, R12.reuse, -R14.reuse ;  /* 0x0000000c35357223 */ /* 0x180fe2000001080e */
[----:B------:R-:W-:Y:S01]  /*2e60*/  FSEL R81, R40, -INF , P3 ;  /* 0xff80000028517808 */ /* 0x000fe20001800000 */
[--C-:B------:R-:W-:Y:S01]  /*2e70*/  FFMA.FTZ R57, R57, R12, -R14.reuse ;  /* 0x0000000c39397223 */ /* 0x100fe2000001080e */
[----:B------:R-:W-:Y:S01]  /*2e80*/  FMNMX.FTZ R8, R97, R8, !PT ;  /* 0x0000000861087209 */ /* 0x000fe20007810000 */
[----:B------:R-:W5:Y:S01]  /*2e90*/  @P2 LDC R40, c[0x0][0x44c] ;  /* 0x00011300ff282b82 */ /* 0x000f620000000800 */
[----:B------:R-:W-:Y:S01]  /*2ea0*/  ISETP.GT.AND P3, PT, R4, 0x31, PT ;  /* 0x000000310400780c */ /* 0x000fe20003f64270 */
[----:B------:R-:W4:Y:S01]  /*2eb0*/  MUFU.TANH R70, R70 ;  /* 0x0000004600467308 */ /* 0x000f220000002400 */
[----:B-1----:R-:W-:Y:S01]  /*2ec0*/  FSEL R99, R50, -INF , P4 ;  /* 0xff80000032637808 */ /* 0x002fe20002000000 */
[--C-:B------:R-:W-:Y:S01]  /*2ed0*/  FFMA.FTZ R49, R49, R12, -R14.reuse ;  /* 0x0000000c31317223 */ /* 0x100fe2000001080e */
[----:B------:R-:W-:Y:S01]  /*2ee0*/  FMNMX.FTZ R8, R81, R8, !PT ;  /* 0x0000000851087209 */ /* 0x000fe20007810000 */
[-CC-:B------:R-:W-:Y:S01]  /*2ef0*/  FFMA.FTZ R55, R55, R12.reuse, -R14.reuse ;  /* 0x0000000c37377223 */ /* 0x180fe2000001080e */
[----:B------:R-:W-:Y:S01]  /*2f00*/  ISETP.GT.AND P4, PT, R4, 0x38, PT ;  /* 0x000000380400780c */ /* 0x000fe20003f84270 */
[--C-:B------:R-:W-:Y:S01]  /*2f10*/  FFMA.FTZ R51, R51, R12, -R14.reuse ;  /* 0x0000000c33337223 */ /* 0x100fe2000001080e */
[----:B------:R-:W-:Y:S01]  /*2f20*/  FSEL R85, R44, -INF , P3 ;  /* 0xff8000002c557808 */ /* 0x000fe20001800000 */
[----:B------:R-:W1:Y:S01]  /*2f30*/  MUFU.TANH R74, R74 ;  /* 0x0000004a004a7308 */ /* 0x000e620000002400 */
[----:B------:R-:W-:Y:S01]  /*2f40*/  FMNMX.FTZ R8, R99, R8, !PT ;  /* 0x0000000863087209 */ /* 0x000fe20007810000 */
[----:B------:R-:W-:Y:S01]  /*2f50*/  FFMA.FTZ R14, R43, R12, -R14 ;  /* 0x0000000c2b0e7223 */ /* 0x000fe2000001080e */
[----:B------:R-:W-:Y:S01]  /*2f60*/  ISETP.GT.AND P3, PT, R4, 0x39, PT ;  /* 0x000000390400780c */ /* 0x000fe20003f64270 */
[----:B------:R-:W-:Y:S01]  /*2f70*/  IMAD R42, R16, UR5, -R5 ;  /* 0x00000005102a7c24 */ /* 0x000fe2000f8e0a05 */
[----:B---3--:R-:W-:-:S02]  /*2f80*/  FSEL R101, R54, -INF , P4 ;  /* 0xff80000036657808 */ /* 0x008fc40002000000 */
[----:B------:R-:W-:Y:S01]  /*2f90*/  FMNMX.FTZ R8, R85, R8, !PT ;  /* 0x0000000855087209 */ /* 0x000fe20007810000 */
[----:B------:R-:W3:Y:S01]  /*2fa0*/  MUFU.TANH R78, R78 ;  /* 0x0000004e004e7308 */ /* 0x000ee20000002400 */
[----:B------:R-:W-:Y:S02]  /*2fb0*/  ISETP.GT.AND P4, PT, R4, 0x40, PT ;  /* 0x000000400400780c */ /* 0x000fe40003f84270 */
[----:B------:R-:W-:Y:S02]  /*2fc0*/  FSEL R89, R48, -INF , P3 ;  /* 0xff80000030597808 */ /* 0x000fe40001800000 */
[----:B------:R-:W-:Y:S01]  /*2fd0*/  FMNMX.FTZ R8, R101, R8, !PT ;  /* 0x0000000865087209 */ /* 0x000fe20007810000 */
[----:B-----5:R-:W-:Y:S01]  /*2fe0*/  @P2 IMAD.HI.U32 R40, R23, R40, RZ ;  /* 0x0000002817282227 */ /* 0x020fe200078e00ff */
[----:B------:R-:W-:Y:S01]  /*2ff0*/  ISETP.GT.AND P3, PT, R4, 0x41, PT ;  /* 0x000000410400780c */ /* 0x000fe20003f64270 */
[----:B------:R-:W5:Y:S01]  /*3000*/  MUFU.TANH R82, R82 ;  /* 0x0000005200527308 */ /* 0x000f620000002400 */
[----:B0-----:R-:W-:-:S02]  /*3010*/  FSEL R103, R58, -INF , P4 ;  /* 0xff8000003a677808 */ /* 0x001fc40002000000 */
[----:B------:R-:W-:Y:S02]  /*3020*/  FMNMX.FTZ R8, R89, R8, !PT ;  /* 0x0000000859087209 */ /* 0x000fe40007810000 */
[----:B------:R-:W-:Y:S02]  /*3030*/  ISETP.GT.AND P4, PT, R4, 0x48, PT ;  /* 0x000000480400780c */ /* 0x000fe40003f84270 */
[----:B------:R-:W-:Y:S01]  /*3040*/  FSEL R91, R52, -INF , P3 ;  /* 0xff800000345b7808 */ /* 0x000fe20001800000 */
[----:B------:R-:W-:Y:S01]  /*3050*/  MUFU.TANH R86, R86 ;  /* 0x0000005600567308 */ /* 0x000fe20000002400 */
[----:B------:R-:W-:Y:S02]  /*3060*/  FMNMX.FTZ R8, R103, R8, !PT ;  /* 0x0000000867087209 */ /* 0x000fe40007810000 */
[----:B------:R-:W-:Y:S02]  /*3070*/  ISETP.GT.AND P3, PT, R4, 0x49, PT ;  /* 0x000000490400780c */ /* 0x000fe40003f64270 */
[----:B--2---:R-:W-:-:S02]  /*3080*/  FSEL R105, R62, -INF , P4 ;  /* 0xff8000003e697808 */ /* 0x004fc40002000000 */
[----:B------:R-:W-:Y:S01]  /*3090*/  FMNMX.FTZ R8, R91, R8, !PT ;  /* 0x000000085b087209 */ /* 0x000fe20007810000 */
[----:B------:R-:W-:Y:S01]  /*30a0*/  MUFU.EX2 R180, R180 ;  /* 0x000000b400b47308 */ /* 0x000fe20000000800 */
[----:B------:R-:W-:Y:S02]  /*30b0*/  ISETP.GT.AND P4, PT, R4, 0x50, PT ;  /* 0x000000500400780c */ /* 0x000fe40003f84270 */
[----:B------:R-:W-:Y:S02]  /*30c0*/  FSEL R93, R56, -INF , P3 ;  /* 0xff800000385d7808 */ /* 0x000fe40001800000 */
[----:B------:R-:W-:Y:S02]  /*30d0*/  FMNMX.FTZ R8, R105, R8, !PT ;  /* 0x0000000869087209 */ /* 0x000fe40007810000 */
[----:B------:R-:W-:Y:S01]  /*30e0*/  ISETP.GT.AND P3, PT, R4, 0x51, PT ;  /* 0x000000510400780c */ /* 0x000fe20003f64270 */
[----:B------:R-:W0:Y:S01]  /*30f0*/  MUFU.EX2 R9, R10 ;  /* 0x0000000a00097308 */ /* 0x000e220000000800 */
[----:B----4-:R-:W-:-:S02]  /*3100*/  FSEL R107, R66, -INF , P4 ;  /* 0xff800000426b7808 */ /* 0x010fc40002000000 */
[----:B------:R-:W-:Y:S02]  /*3110*/  FMNMX.FTZ R8, R93, R8, !PT ;  /* 0x000000085d087209 */ /* 0x000fe40007810000 */
[----:B------:R-:W-:Y:S02]  /*3120*/  ISETP.GT.AND P4, PT, R4, 0x58, PT ;  /* 0x000000580400780c */ /* 0x000fe40003f84270 */
[----:B------:R-:W-:Y:S01]  /*3130*/  FSEL R95, R60, -INF , P3 ;  /* 0xff8000003c5f7808 */ /* 0x000fe20001800000 */
[----:B------:R-:W2:Y:S01]  /*3140*/  MUFU.EX2 R182, R182 ;  /* 0x000000b600b67308 */ /* 0x000ea20000000800 */
[----:B------:R-:W-:Y:S02]  /*3150*/  FMNMX.FTZ R8, R107, R8, !PT ;  /* 0x000000086b087209 */ /* 0x000fe40007810000 */
[----:B------:R-:W-:Y:S02]  /*3160*/  ISETP.GT.AND P3, PT, R4, 0x59, PT ;  /* 0x000000590400780c */ /* 0x000fe40003f64270 */
[----:B------:R-:W-:-:S02]  /*3170*/  FSEL R109, R70, -INF , P4 ;  /* 0xff800000466d7808 */ /* 0x000fc40002000000 */
[----:B------:R-:W-:Y:S01]  /*3180*/  FMNMX.FTZ R8, R95, R8, !PT ;  /* 0x000000085f087209 */ /* 0x000fe20007810000 */
[----:B------:R-:W4:Y:S01]  /*3190*/  MUFU.EX2 R11, R11 ;  /* 0x0000000b000b7308 */ /* 0x000f220000000800 */
[C---:B------:R-:W-:Y:S02]  /*31a0*/  ISETP.GT.AND P4, PT, R4.reuse, 0x60, PT ;  /* 0x000000600400780c */ /* 0x040fe40003f84270 */
[----:B------:R-:W-:Y:S02]  /*31b0*/  FSEL R111, R111, -INF , P3 ;  /* 0xff8000006f6f7808 */ /* 0x000fe40001800000 */
[----:B------:R-:W-:Y:S02]  /*31c0*/  FMNMX.FTZ R8, R109, R8, !PT ;  /* 0x000000086d087209 */ /* 0x000fe40007810000 */
[----:B------:R-:W-:Y:S01]  /*31d0*/  ISETP.GT.AND P3, PT, R4, 0x61, PT ;  /* 0x000000610400780c */ /* 0x000fe20003f64270 */
[----:B------:R-:W4:Y:S01]  /*31e0*/  MUFU.EX2 R176, R176 ;  /* 0x000000b000b07308 */ /* 0x000f220000000800 */
[----:B-1----:R-:W-:-:S02]  /*31f0*/  FSEL R113, R74, -INF , P4 ;  /* 0xff8000004a717808 */ /* 0x002fc40002000000 */
[----:B------:R-:W-:Y:S02]  /*3200*/  FMNMX.FTZ R8, R111, R8, !PT ;  /* 0x000000086f087209 */ /* 0x000fe40007810000 */
[----:B------:R-:W-:Y:S02]  /*3210*/  ISETP.GT.AND P4, PT, R4, 0x68, PT ;  /* 0x000000680400780c */ /* 0x000fe40003f84270 */
[----:B------:R-:W-:Y:S01]  /*3220*/  FSEL R73, R64, -INF , P3 ;  /* 0xff80000040497808 */ /* 0x000fe20001800000 */
[----:B------:R-:W1:Y:S01]  /*3230*/  MUFU.EX2 R15, R15 ;  /* 0x0000000f000f7308 */ /* 0x000e620000000800 */
[----:B------:R-:W-:Y:S02]  /*3240*/  FMNMX.FTZ R8, R113, R8, !PT ;  /* 0x0000000871087209 */ /* 0x000fe40007810000 */
[----:B------:R-:W-:Y:S02]  /*3250*/  ISETP.GT.AND P3, PT, R4, 0x69, PT ;  /* 0x000000690400780c */ /* 0x000fe40003f64270 */
[----:B---3--:R-:W-:-:S02]  /*3260*/  FSEL R115, R78, -INF , P4 ;  /* 0xff8000004e737808 */ /* 0x008fc40002000000 */
[----:B------:R-:W-:Y:S01]  /*3270*/  FMNMX.FTZ R8, R73, R8, !PT ;  /* 0x0000000849087209 */ /* 0x000fe20007810000 */
[----:B------:R0:W-:Y:S01]  /*3280*/  MUFU.EX2 R156, R39 ;  /* 0x00000027009c7308 */ /* 0x0001e20000000800 */
[C---:B------:R-:W-:Y:S02]  /*3290*/  ISETP.GT.AND P4, PT, R4.reuse, 0x70, PT ;  /* 0x000000700400780c */ /* 0x040fe40003f84270 */
[----:B------:R-:W-:Y:S02]  /*32a0*/  FSEL R117, R117, -INF , P3 ;  /* 0xff80000075757808 */ /* 0x000fe40001800000 */
[----:B------:R-:W-:Y:S02]  /*32b0*/  FMNMX.FTZ R8, R115, R8, !PT ;  /* 0x0000000873087209 */ /* 0x000fe40007810000 */
[----:B------:R-:W-:Y:S01]  /*32c0*/  ISETP.GT.AND P3, PT, R4, 0x71, PT ;  /* 0x000000710400780c */ /* 0x000fe20003f64270 */
[----:B------:R-:W3:Y:S01]  /*32d0*/  MUFU.EX2 R178, R178 ;  /* 0x000000b200b27308 */ /* 0x000ee20000000800 */
[----:B-----5:R-:W-:Y:S01]  /*32e0*/  FSEL R119, R82, -INF , P4 ;  /* 0xff80000052777808 */ /* 0x020fe20002000000 */
[----:B0-----:R-:W-:Y:S01]  /*32f0*/  FADD.FTZ R39, R180, R9 ;  /* 0x00000009b4277221 */ /* 0x001fe20000010000 */
[----:B------:R-:W-:-:S02]  /*3300*/  FMNMX.FTZ R8, R117, R8, !PT ;  /* 0x0000000875087209 */ /* 0x000fc40007810000 */
[----:B------:R-:W-:Y:S02]  /*3310*/  ISETP.GT.AND P4, PT, R4, 0x78, PT ;  /* 0x000000780400780c */ /* 0x000fe40003f84270 */
[----:B------:R-:W-:Y:S01]  /*3320*/  FSEL R69, R68, -INF , P3 ;  /* 0xff80000044457808 */ /* 0x000fe20001800000 */
[----:B------:R-:W-:Y:S01]  /*3330*/  MUFU.EX2 R25, R25 ;  /* 0x0000001900197308 */ /* 0x000fe20000000800 */
[----:B------:R-:W-:Y:S02]  /*3340*/  FMNMX.FTZ R8, R119, R8, !PT ;  /* 0x0000000877087209 */ /* 0x000fe40007810000 */
[----:B------:R-:W-:Y:S02]  /*3350*/  ISETP.GT.AND P3, PT, R4, 0x79, PT ;  /* 0x000000790400780c */ /* 0x000fe40003f64270 */
[----:B------:R-:W-:Y:S02]  /*3360*/  FSEL R121, R86, -INF , P4 ;  /* 0xff80000056797808 */ /* 0x000fe40002000000 */
[----:B------:R-:W-:Y:S01]  /*3370*/  FMNMX.FTZ R8, R69, R8, !PT ;  /* 0x0000000845087209 */ /* 0x000fe20007810000 */
[----:B------:R-:W-:Y:S01]  /*3380*/  MUFU.EX2 R172, R172 ;  /* 0x000000ac00ac7308 */ /* 0x000fe20000000800 */
[----:B------:R-:W-:-:S02]  /*3390*/  FSEL R123, R123, -INF , P3 ;  /* 0xff8000007b7b7808 */ /* 0x000fc40001800000 */
[----:B------:R-:W-:Y:S02]  /*33a0*/  FMNMX.FTZ R8, R121, R8, !PT ;  /* 0x0000000879087209 */ /* 0x000fe40007810000 */
[----:B------:R-:W-:Y:S02]  /*33b0*/  F2FP.BF16.F32.PACK_AB R180, R9, R180 ;  /* 0x000000b409b4723e */ /* 0x000fe400000010ff */
[----:B------:R-:W-:Y:S01]  /*33c0*/  FMNMX.FTZ R8, R123, R8, !PT ;  /* 0x000000087b087209 */ /* 0x000fe20007810000 */
[----:B------:R-:W-:Y:S04]  /*33d0*/  MUFU.EX2 R27, R27 ;  /* 0x0000001b001b7308 */ /* 0x000fe80000000800 */
[----:B------:R-:W0:Y:S04]  /*33e0*/  SHFL.BFLY PT, R13, R8, 0x2, 0x1f ;  /* 0x0c401f00080d7f89 */ /* 0x000e2800000e0000 */
[----:B------:R5:W-:Y:S08]  /*33f0*/  MUFU.EX2 R160, R47 ;  /* 0x0000002f00a07308 */ /* 0x000bf00000000800 */
[----:B------:R-:W-:Y:S01]  /*3400*/  MUFU.EX2 R174, R174 ;  /* 0x000000ae00ae7308 */ /* 0x000fe20000000800 */
[----:B-----5:R-:W5:Y:S07]  /*3410*/  @P2 LDC R47, c[0x0][0x450] ;  /* 0x00011400ff2f2b82 */ /* 0x020f6e0000000800 */
[----:B------:R-:W-:Y:S01]  /*3420*/  MUFU.EX2 R29, R29 ;  /* 0x0000001d001d7308 */ /* 0x000fe20000000800 */
[----:B0-----:R-:W-:-:S07]  /*3430*/  FMNMX.FTZ R4, R8, R13, !PT ;  /* 0x0000000d08047209 */ /* 0x001fce0007810000 */
[----:B------:R-:W-:Y:S01]  /*3440*/  MUFU.EX2 R168, R168 ;  /* 0x000000a800a87308 */ /* 0x000fe20000000800 */
[----:B------:R-:W0:Y:S07]  /*3450*/  SHFL.BFLY PT, R13, R4, 0x1, 0x1f ;  /* 0x0c201f00040d7f89 */ /* 0x000e2e00000e0000 */
[----:B------:R-:W-:Y:S01]  /*3460*/  MUFU.EX2 R31, R31 ;  /* 0x0000001f001f7308 */ /* 0x000fe20000000800 */
[----:B-----5:R-:W-:-:S07]  /*3470*/  @P2 SHF.R.U32.HI R23, RZ, R47, R40 ;  /* 0x0000002fff172219 */ /* 0x020fce0000011628 */
[----:B------:R-:W-:Y:S08]  /*3480*/  MUFU.EX2 R170, R170 ;  /* 0x000000aa00aa7308 */ /* 0x000ff00000000800 */
[----:B------:R-:W-:Y:S01]  /*3490*/  MUFU.EX2 R33, R33 ;  /* 0x0000002100217308 */ /* 0x000fe20000000800 */
[----:B0-----:R-:W-:-:S04]  /*34a0*/  FMNMX.FTZ R13, R4, R13, !PT ;  /* 0x0000000d040d7209 */ /* 0x001fc80007810000 */
[C---:B------:R-:W-:Y:S01]  /*34b0*/  FSETP.NEU.FTZ.AND P3, PT, R13.reuse, -INF , PT ;  /* 0xff8000000d00780b */ /* 0x040fe20003f7d000 */
[----:B------:R-:W-:Y:S02]  /*34c0*/  FMUL.FTZ R4, R13, R12 ;  /* 0x0000000c0d047220 */ /* 0x000fe40000410000 */
[----:B------:R-:W-:Y:S03]  /*34d0*/  MUFU.EX2 R152, R152 ;  /* 0x0000009800987308 */ /* 0x000fe60000000800 */
[----:B------:R-:W-:-:S05]  /*34e0*/  FSEL R4, R4, RZ, P3 ;  /* 0x000000ff04047208 */ /* 0x000fca0001800000 */
[-CC-:B------:R-:W-:Y:S01]  /*34f0*/  FFMA.FTZ R59, R59, R12.reuse, -R4.reuse ;  /* 0x0000000c3b3b7223 */ /* 0x180fe20000010804 */
[-CC-:B------:R-:W-:Y:S01]  /*3500*/  FFMA.FTZ R0, R0, R12.reuse, -R4.reuse ;  /* 0x0000000c00007223 */ /* 0x180fe20000010804 */
[-CC-:B------:R-:W-:Y:S01]  /*3510*/  FFMA.FTZ R63, R63, R12.reuse, -R4.reuse ;  /* 0x0000000c3f3f7223 */ /* 0x180fe20000010804 */
[-CC-:B------:R-:W-:Y:S01]  /*3520*/  FFMA.FTZ R67, R67, R12.reuse, -R4.reuse ;  /* 0x0000000c43437223 */ /* 0x180fe20000010804 */
[-CC-:B------:R-:W-:Y:S01]  /*3530*/  FFMA.FTZ R71, R71, R12.reuse, -R4.reuse ;  /* 0x0000000c47477223 */ /* 0x180fe20000010804 */
[----:B------:R2:W-:Y:S01]  /*3540*/  MUFU.EX2 R8, R0 ;  /* 0x0000000000087308 */ /* 0x0005e20000000800 */
        /* <DEDUP_REMOVED lines=8> */
[----:B--2---:R-:W-:Y:S01]  /*35d0*/  FADD.FTZ R0, R182, R39 ;  /* 0x00000027b6007221 */ /* 0x004fe20000010000 */
[-CC-:B------:R-:W-:Y:S01]  /*35e0*/  FFMA.FTZ R99, R99, R12.reuse, -R4.reuse ;  /* 0x0000000c63637223 */ /* 0x180fe20000010804 */
[-CC-:B------:R-:W-:Y:S01]  /*35f0*/  FFMA.FTZ R85, R85, R12.reuse, -R4.reuse ;  /* 0x0000000c55557223 */ /* 0x180fe20000010804 */
[-C--:B------:R-:W-:Y:S01]  /*3600*/  FFMA.FTZ R101, R101, R12.reuse, -R4 ;  /* 0x0000000c65657223 */ /* 0x080fe20000010804 */
[----:B----4-:R-:W-:Y:S01]  /*3610*/  FADD.FTZ R39, R11, R0 ;  /* 0x000000000b277221 */ /* 0x010fe20000010000 */
[-CC-:B------:R-:W-:Y:S01]  /*3620*/  FFMA.FTZ R89, R89, R12.reuse, -R4.reuse ;  /* 0x0000000c59597223 */ /* 0x180fe20000010804 */
[-CC-:B------:R-:W-:Y:S01]  /*3630*/  FFMA.FTZ R103, R103, R12.reuse, -R4.reuse ;  /* 0x0000000c67677223 */ /* 0x180fe20000010804 */
[----:B------:R-:W2:Y:S01]  /*3640*/  MUFU.EX2 R63, R63 ;  /* 0x0000003f003f7308 */ /* 0x000ea20000000800 */
[----:B------:R-:W-:Y:S01]  /*3650*/  FADD.FTZ R0, R176, R39 ;  /* 0x00000027b0007221 */ /* 0x000fe20000010000 */
[-CC-:B------:R-:W-:Y:S01]  /*3660*/  FFMA.FTZ R91, R91, R12.reuse, -R4.reuse ;  /* 0x0000000c5b5b7223 */ /* 0x180fe20000010804 */
[-CC-:B------:R-:W-:Y:S01]  /*3670*/  FFMA.FTZ R105, R105, R12.reuse, -R4.reuse ;  /* 0x0000000c69697223 */ /* 0x180fe20000010804 */
[-C--:B------:R-:W-:Y:S01]  /*3680*/  FFMA.FTZ R93, R93, R12.reuse, -R4 ;  /* 0x0000000c5d5d7223 */ /* 0x080fe20000010804 */
[----:B-1----:R-:W-:Y:S01]  /*3690*/  FADD.FTZ R39, R15, R0 ;  /* 0x000000000f277221 */ /* 0x002fe20000010000 */
[----:B------:R-:W-:Y:S01]  /*36a0*/  @!P1 IADD3 R0, R36, 0x28840, RZ ;  /* 0x0002884024009810 */ /* 0x000fe20007ffe0ff */
[-C--:B------:R-:W-:Y:S01]  /*36b0*/  FFMA.FTZ R107, R107, R12.reuse, -R4 ;  /* 0x0000000c6b6b7223 */ /* 0x080fe20000010804 */
[----:B------:R-:W1:Y:S01]  /*36c0*/  MUFU.EX2 R10, R67 ;  /* 0x00000043000a7308 */ /* 0x000e620000000800 */
[----:B---3--:R-:W-:Y:S01]  /*36d0*/  FADD.FTZ R38, R178, R39 ;  /* 0x00000027b2267221 */ /* 0x008fe20000010000 */
[----:B0-----:R-:W-:Y:S01]  /*36e0*/  FADD.FTZ R36, R59, R8 ;  /* 0x000000083b247221 */ /* 0x001fe20000010000 */
[----:B------:R-:W-:Y:S01]  /*36f0*/  @!P1 PRMT R0, RZ, 0x654, R0 ;  /* 0x00000654ff009816 */ /* 0x000fe20000000000 */
[-C--:B------:R-:W-:Y:S01]  /*3700*/  FFMA.FTZ R95, R95, R12.reuse, -R4 ;  /* 0x0000000c5f5f7223 */ /* 0x080fe20000010804 */
[----:B------:R-:W-:Y:S01]  /*3710*/  FADD.FTZ R43, R25, R38 ;  /* 0x00000026192b7221 */ /* 0x000fe20000010000 */
[-C--:B------:R-:W-:Y:S01]  /*3720*/  FFMA.FTZ R109, R109, R12.reuse, -R4 ;  /* 0x0000000c6d6d7223 */ /* 0x080fe20000010804 */
[----:B------:R0:W-:Y:S01]  /*3730*/  @!P1 SYNCS.ARRIVE.TRANS64.RED.A1T0 RZ, [R0+URZ], RZ ;  /* 0x000000ff00ff99a7 */ /* 0x0001e2000810043f */
[----:B------:R-:W3:Y:S01]  /*3740*/  MUFU.EX2 R71, R71 ;  /* 0x0000004700477308 */ /* 0x000ee20000000800 */
[----:B--2---:R-:W-:Y:S01]  /*3750*/  FADD.FTZ R39, R63, R36 ;  /* 0x000000243f277221 */ /* 0x004fe20000010000 */
[----:B------:R-:W-:Y:S01]  /*3760*/  FADD.FTZ R38, R172, R43 ;  /* 0x0000002bac267221 */ /* 0x000fe20000010000 */
[-CC-:B------:R-:W-:Y:S01]  /*3770*/  FFMA.FTZ R111, R111, R12.reuse, -R4.reuse ;  /* 0x0000000c6f6f7223 */ /* 0x180fe20000010804 */
[-CC-:B------:R-:W-:Y:S01]  /*3780*/  FFMA.FTZ R113, R113, R12.reuse, -R4.reuse ;  /* 0x0000000c71717223 */ /* 0x180fe20000010804 */
[-C--:B------:R-:W-:Y:S01]  /*3790*/  FFMA.FTZ R73, R73, R12.reuse, -R4 ;  /* 0x0000000c49497223 */ /* 0x080fe20000010804 */
[----:B------:R-:W-:Y:S01]  /*37a0*/  FADD.FTZ R43, R27, R38 ;  /* 0x000000261b2b7221 */ /* 0x000fe20000010000 */
[-CC-:B------:R-:W-:Y:S01]  /*37b0*/  FFMA.FTZ R115, R115, R12.reuse, -R4.reuse ;  /* 0x0000000c73737223 */ /* 0x180fe20000010804 */
[----:B------:R-:W2:Y:S01]  /*37c0*/  MUFU.EX2 R20, R75 ;  /* 0x0000004b00147308 */ /* 0x000ea20000000800 */
[----:B-1----:R-:W-:Y:S01]  /*37d0*/  FADD.FTZ R36, R10, R39 ;  /* 0x000000270a247221 */ /* 0x002fe20000010000 */
[----:B------:R-:W-:Y:S01]  /*37e0*/  FADD.FTZ R38, R174, R43 ;  /* 0x0000002bae267221 */ /* 0x000fe20000010000 */
[-CC-:B------:R-:W-:Y:S01]  /*37f0*/  FFMA.FTZ R117, R117, R12.reuse, -R4.reuse ;  /* 0x0000000c75757223 */ /* 0x180fe20000010804 */
[-CC-:B------:R-:W-:Y:S01]  /*3800*/  FFMA.FTZ R119, R119, R12.reuse, -R4.reuse ;  /* 0x0000000c77777223 */ /* 0x180fe20000010804 */
[-CC-:B------:R-:W-:Y:S01]  /*3810*/  FFMA.FTZ R69, R69, R12.reuse, -R4.reuse ;  /* 0x0000000c45457223 */ /* 0x180fe20000010804 */
[-CC-:B------:R-:W-:Y:S01]  /*3820*/  FFMA.FTZ R121, R121, R12.reuse, -R4.reuse ;  /* 0x0000000c79797223 */ /* 0x180fe20000010804 */
[----:B------:R-:W-:Y:S01]  /*3830*/  FFMA.FTZ R123, R123, R12, -R4 ;  /* 0x0000000c7b7b7223 */ /* 0x000fe20000010804 */
[----:B------:R-:W1:Y:S01]  /*3840*/  MUFU.EX2 R79, R79 ;  /* 0x0000004f004f7308 */ /* 0x000e620000000800 */
[----:B---3--:R-:W-:Y:S01]  /*3850*/  FADD.FTZ R39, R71, R36 ;  /* 0x0000002447277221 */ /* 0x008fe20000010000 */
[----:B------:R-:W-:-:S02]  /*3860*/  F2FP.BF16.F32.PACK_AB R183, R10, R63 ;  /* 0x0000003f0ab7723e */ /* 0x000fc400000010ff */
[----:B------:R-:W-:Y:S01]  /*3870*/  F2FP.BF16.F32.PACK_AB R182, R11, R182 ;  /* 0x000000b60bb6723e */ /* 0x000fe200000010ff */
[----:B------:R-:W-:Y:S01]  /*3880*/  VIADD R11, R22, 0xfffffffe ;  /* 0xfffffffe160b7836 */ /* 0x000fe20000000000 */
[----:B------:R-:W-:Y:S02]  /*3890*/  F2FP.BF16.F32.PACK_AB R181, R8, R59 ;  /* 0x0000003b08b5723e */ /* 0x000fe400000010ff */
[----:B------:R-:W3:Y:S01]  /*38a0*/  MUFU.EX2 R24, R83 ;  /* 0x0000005300187308 */ /* 0x000ee20000000800 */
[----:B--2---:R-:W-:Y:S01]  /*38b0*/  FADD.FTZ R36, R20, R39 ;  /* 0x0000002714247221 */ /* 0x004fe20000010000 */
[----:B------:R-:W-:Y:S01]  /*38c0*/  FADD.FTZ R39, R29, R38 ;  /* 0x000000261d277221 */ /* 0x000fe20000010000 */
[----:B------:R-:W-:Y:S02]  /*38d0*/  F2FP.BF16.F32.PACK_AB R176, R15, R176 ;  /* 0x000000b00fb0723e */ /* 0x000fe400000010ff */
[----:B------:R-:W-:Y:S01]  /*38e0*/  F2FP.BF16.F32.PACK_AB R178, R25, R178 ;  /* 0x000000b219b2723e */ /* 0x000fe200000010ff */
[----:B------:R-:W-:Y:S01]  /*38f0*/  FADD.FTZ R40, R168, R39 ;  /* 0x00000027a8287221 */ /* 0x000fe20000010000 */
[----:B------:R-:W-:Y:S01]  /*3900*/  IMAD.IADD R39, R42, 0x1, R23 ;  /* 0x000000012a277824 */ /* 0x000fe200078e0217 */
[----:B------:R-:W2:Y:S01]  /*3910*/  MUFU.EX2 R87, R87 ;  /* 0x0000005700577308 */ /* 0x000ea20000000800 */
[----:B-1----:R-:W-:Y:S01]  /*3920*/  FADD.FTZ R5, R79, R36 ;  /* 0x000000244f057221 */ /* 0x002fe20000010000 */
[----:B------:R-:W-:Y:S01]  /*3930*/  FADD.FTZ R23, R31, R40 ;  /* 0x000000281f177221 */ /* 0x000fe20000010000 */
[----:B------:R-:W-:-:S02]  /*3940*/  F2FP.BF16.F32.PACK_AB R172, R27, R172 ;  /* 0x000000ac1bac723e */ /* 0x000fc400000010ff */
[----:B------:R-:W-:Y:S01]  /*3950*/  SHF.R.S32.HI R44, RZ, 0x1f, R39 ;  /* 0x0000001fff2c7819 */ /* 0x000fe20000011427 */
[----:B------:R-:W-:Y:S01]  /*3960*/  FADD.FTZ R40, R170, R23 ;  /* 0x00000017aa287221 */ /* 0x000fe20000010000 */
[----:B------:R-:W-:Y:S01]  /*3970*/  F2FP.BF16.F32.PACK_AB R174, R29, R174 ;  /* 0x000000ae1dae723e */ /* 0x000fe200000010ff */
[----:B------:R-:W1:Y:S01]  /*3980*/  MUFU.EX2 R26, R77 ;  /* 0x0000004d001a7308 */ /* 0x000e620000000800 */
[----:B---3--:R-:W-:Y:S01]  /*3990*/  FADD.FTZ R38, R24, R5 ;  /* 0x0000000518267221 */ /* 0x008fe20000010000 */
[----:B------:R-:W-:Y:S01]  /*39a0*/  FADD.FTZ R23, R33, R40 ;  /* 0x0000002821177221 */ /* 0x000fe20000010000 */
[----:B------:R-:W-:Y:S02]  /*39b0*/  LEA.HI R39, R44, R39, RZ, 0x7 ;  /* 0x000000272c277211 */ /* 0x000fe400078f38ff */
[----:B------:R-:W-:Y:S01]  /*39c0*/  F2FP.BF16.F32.PACK_AB R168, R31, R168 ;  /* 0x000000a81fa8723e */ /* 0x000fe200000010ff */
[----:B------:R-:W-:Y:S01]  /*39d0*/  FADD.FTZ R42, R152, R23 ;  /* 0x00000017982a7221 */ /* 0x000fe20000010000 */
[----:B------:R-:W-:Y:S01]  /*39e0*/  F2FP.BF16.F32.PACK_AB R170, R33, R170 ;  /* 0x000000aa21aa723e */ /* 0x000fe200000010ff */
[----:B------:R-:W3:Y:S01]  /*39f0*/  MUFU.EX2 R97, R97 ;  /* 0x0000006100617308 */ /* 0x000ee20000000800 */
[----:B--2---:R-:W-:Y:S01]  /*3a00*/  FADD.FTZ R5, R87, R38 ;  /* 0x0000002657057221 */ /* 0x004fe20000010000 */
[----:B------:R-:W-:-:S02]  /*3a10*/  F2FP.BF16.F32.PACK_AB R177, R20, R71 ;  /* 0x0000004714b1723e */ /* 0x000fc400000010ff */
[----:B------:R-:W-:-:S04]  /*3a20*/  F2FP.BF16.F32.PACK_AB R179, R24, R79 ;  /* 0x0000004f18b3723e */ /* 0x000fc800000010ff */
[----:B------:R-:W2:Y:S01]  /*3a30*/  MUFU.EX2 R28, R81 ;  /* 0x00000051001c7308 */ /* 0x000ea20000000800 */
[C---:B-1----:R-:W-:Y:S01]  /*3a40*/  FADD.FTZ R38, R26.reuse, R5 ;  /* 0x000000051a267221 */ /* 0x042fe20000010000 */
[----:B------:R-:W-:-:S06]  /*3a50*/  F2FP.BF16.F32.PACK_AB R173, R26, R87 ;  /* 0x000000571aad723e */ /* 0x000fcc00000010ff */
[----:B------:R-:W1:Y:S01]  /*3a60*/  MUFU.EX2 R45, R45 ;  /* 0x0000002d002d7308 */ /* 0x000e620000000800 */
[----:B---3--:R-:W-:-:S07]  /*3a70*/  FADD.FTZ R5, R97, R38 ;  /* 0x0000002661057221 */ /* 0x008fce0000010000 */
[----:B------:R-:W3:Y:S01]  /*3a80*/  MUFU.EX2 R99, R99 ;  /* 0x0000006300637308 */ /* 0x000ee20000000800 */
[C---:B--2---:R-:W-:Y:S01]  /*3a90*/  FADD.FTZ R40, R28.reuse, R5 ;  /* 0x000000051c287221 */ /* 0x044fe20000010000 */
[----:B------:R-:W-:Y:S02]  /*3aa0*/  F2FP.BF16.F32.PACK_AB R175, R28, R97 ;  /* 0x000000611caf723e */ /* 0x000fe400000010ff */
[----:B------:R-:W-:-:S04]  /*3ab0*/  CS2R R96, SRZ ;  /* 0x0000000000607805 */ /* 0x000fc8000001ff00 */
[----:B------:R-:W2:Y:S01]  /*3ac0*/  MUFU.EX2 R154, R154 ;  /* 0x0000009a009a7308 */ /* 0x000ea20000000800 */
[C---:B-1----:R-:W-:Y:S01]  /*3ad0*/  FADD.FTZ R23, R45.reuse, R42 ;  /* 0x0000002a2d177221 */ /* 0x042fe20000010000 */
[----:B------:R-:W-:-:S06]  /*3ae0*/  F2FP.BF16.F32.PACK_AB R152, R45, R152 ;  /* 0x000000982d98723e */ /* 0x000fcc00000010ff */
[----:B------:R-:W1:Y:S01]  /*3af0*/  MUFU.EX2 R30, R85 ;  /* 0x00000055001e7308 */ /* 0x000e620000000800 */
[----:B---3--:R-:W-:-:S07]  /*3b00*/  FADD.FTZ R5, R99, R40 ;  /* 0x0000002863057221 */ /* 0x008fce0000010000 */
[----:B------:R-:W3:Y:S01]  /*3b10*/  MUFU.EX2 R35, R35 ;  /* 0x0000002300237308 */ /* 0x000ee20000000800 */
[----:B--2---:R-:W-:-:S07]  /*3b20*/  FADD.FTZ R42, R154, R23 ;  /* 0x000000179a2a7221 */ /* 0x004fce0000010000 */
[----:B------:R-:W2:Y:S01]  /*3b30*/  MUFU.EX2 R101, R101 ;  /* 0x0000006500657308 */ /* 0x000ea20000000800 */
[C---:B-1----:R-:W-:Y:S01]  /*3b40*/  FADD.FTZ R40, R30.reuse, R5 ;  /* 0x000000051e287221 */ /* 0x042fe20000010000 */
[----:B------:R-:W-:Y:S02]  /*3b50*/  F2FP.BF16.F32.PACK_AB R169, R30, R99 ;  /* 0x000000631ea9723e */ /* 0x000fe400000010ff */
[----:B------:R-:W-:-:S04]  /*3b60*/  CS2R R98, SRZ ;  /* 0x0000000000627805 */ /* 0x000fc8000001ff00 */
[----:B------:R-:W1:Y:S01]  /*3b70*/  MUFU.EX2 R37, R37 ;  /* 0x0000002500257308 */ /* 0x000e620000000800 */
[C---:B---3--:R-:W-:Y:S01]  /*3b80*/  FADD.FTZ R42, R35.reuse, R42 ;  /* 0x0000002a232a7221 */ /* 0x048fe20000010000 */
[----:B------:R-:W-:-:S06]  /*3b90*/  F2FP.BF16.F32.PACK_AB R154, R35, R154 ;  /* 0x0000009a239a723e */ /* 0x000fcc00000010ff */
[----:B------:R3:W4:Y:S01]  /*3ba0*/  MUFU.EX2 R32, R89 ;  /* 0x0000005900207308 */ /* 0x0007220000000800 */
[----:B--2---:R-:W-:-:S07]  /*3bb0*/  FADD.FTZ R5, R101, R40 ;  /* 0x0000002865057221 */ /* 0x004fce0000010000 */
[----:B------:R-:W2:Y:S01]  /*3bc0*/  MUFU.EX2 R103, R103 ;  /* 0x0000006700677308 */ /* 0x000ea20000000800 */
[----:B-1----:R-:W-:Y:S01]  /*3bd0*/  FADD.FTZ R23, R37, R42 ;  /* 0x0000002a25177221 */ /* 0x002fe20000010000 */
[----:B---3--:R-:W-:-:S03]  /*3be0*/  CS2R R88, SRZ ;  /* 0x0000000000587805 */ /* 0x008fc6000001ff00 */
[C---:B------:R-:W-:Y:S01]  /*3bf0*/  FADD.FTZ R42, R156.reuse, R23 ;  /* 0x000000179c2a7221 */ /* 0x040fe20000010000 */
[----:B------:R-:W-:Y:S02]  /*3c00*/  F2FP.BF16.F32.PACK_AB R156, R156, R37 ;  /* 0x000000259c9c723e */ /* 0x000fe400000010ff */
[----:B------:R-:W1:Y:S01]  /*3c10*/  MUFU.EX2 R41, R41 ;  /* 0x0000002900297308 */ /* 0x000e620000000800 */
[C---:B----4-:R-:W-:Y:S01]  /*3c20*/  FADD.FTZ R40, R32.reuse, R5 ;  /* 0x0000000520287221 */ /* 0x050fe20000010000 */
[----:B------:R-:W-:Y:S02]  /*3c30*/  F2FP.BF16.F32.PACK_AB R171, R32, R101 ;  /* 0x0000006520ab723e */ /* 0x000fe400000010ff */
[----:B------:R-:W-:-:S04]  /*3c40*/  CS2R R100, SRZ ;  /* 0x0000000000647805 */ /* 0x000fc8000001ff00 */
[----:B------:R3:W4:Y:S01]  /*3c50*/  MUFU.EX2 R34, R91 ;  /* 0x0000005b00227308 */ /* 0x0007220000000800 */
[----:B--2---:R-:W-:-:S07]  /*3c60*/  FADD.FTZ R5, R103, R40 ;  /* 0x0000002867057221 */ /* 0x004fce0000010000 */
[----:B------:R-:W2:Y:S01]  /*3c70*/  MUFU.EX2 R158, R65 ;  /* 0x00000041009e7308 */ /* 0x000ea20000000800 */
[----:B-1----:R-:W-:Y:S01]  /*3c80*/  FADD.FTZ R9, R41, R42 ;  /* 0x0000002a29097221 */ /* 0x002fe20000010000 */
[----:B---3--:R-:W-:-:S06]  /*3c90*/  CS2R R90, SRZ ;  /* 0x00000000005a7805 */ /* 0x008fcc000001ff00 */
[----:B------:R-:W1:Y:S01]  /*3ca0*/  MUFU.EX2 R105, R105 ;  /* 0x0000006900697308 */ /* 0x000e620000000800 */
[C---:B----4-:R-:W-:Y:S01]  /*3cb0*/  FADD.FTZ R40, R34.reuse, R5 ;  /* 0x0000000522287221 */ /* 0x050fe20000010000 */
[----:B------:R-:W-:Y:S02]  /*3cc0*/  F2FP.BF16.F32.PACK_AB R153, R34, R103 ;  /* 0x000000672299723e */ /* 0x000fe400000010ff */
[----:B------:R-:W-:-:S04]  /*3cd0*/  CS2R R102, SRZ ;  /* 0x0000000000667805 */ /* 0x000fc8000001ff00 */
[----:B------:R-:W3:Y:S01]  /*3ce0*/  MUFU.EX2 R61, R61 ;  /* 0x0000003d003d7308 */ /* 0x000ee20000000800 */
[C---:B--2---:R-:W-:Y:S01]  /*3cf0*/  FADD.FTZ R42, R158.reuse, R9 ;  /* 0x000000099e2a7221 */ /* 0x044fe20000010000 */
[----:B------:R-:W-:-:S06]  /*3d00*/  F2FP.BF16.F32.PACK_AB R158, R158, R41 ;  /* 0x000000299e9e723e */ /* 0x000fcc00000010ff */
[----:B0-----:R0:W2:Y:S01]  /*3d10*/  MUFU.EX2 R0, R93 ;  /* 0x0000005d00007308 */ /* 0x0010a20000000800 */
[----:B-1----:R-:W-:-:S07]  /*3d20*/  FADD.FTZ R5, R105, R40 ;  /* 0x0000002869057221 */ /* 0x002fce0000010000 */
[----:B------:R-:W1:Y:S01]  /*3d30*/  MUFU.EX2 R107, R107 ;  /* 0x0000006b006b7308 */ /* 0x000e620000000800 */
[----:B---3--:R-:W-:Y:S01]  /*3d40*/  FADD.FTZ R9, R61, R42 ;  /* 0x0000002a3d097221 */ /* 0x008fe20000010000 */
[----:B0-----:R-:W-:-:S03]  /*3d50*/  CS2R R92, SRZ ;  /* 0x00000000005c7805 */ /* 0x001fc6000001ff00 */
[C---:B------:R-:W-:Y:S01]  /*3d60*/  FADD.FTZ R44, R160.reuse, R9 ;  /* 0x00000009a02c7221 */ /* 0x040fe20000010000 */
[----:B------:R-:W-:Y:S02]  /*3d70*/  F2FP.BF16.F32.PACK_AB R160, R160, R61 ;  /* 0x0000003da0a0723e */ /* 0x000fe400000010ff */
[----:B------:R-:W0:Y:S01]  /*3d80*/  MUFU.EX2 R53, R53 ;  /* 0x0000003500357308 */ /* 0x000e220000000800 */
[C---:B--2---:R-:W-:Y:S01]  /*3d90*/  FADD.FTZ R42, R0.reuse, R5 ;  /* 0x00000005002a7221 */ /* 0x044fe20000010000 */
[----:B------:R-:W-:Y:S01]  /*3da0*/  F2FP.BF16.F32.PACK_AB R155, R0, R105 ;  /* 0x00000069009b723e */ /* 0x000fe200000010ff */
[----:B------:R-:W-:Y:S01]  /*3db0*/  IMAD.MOV.U32 R0, RZ, RZ, RZ ;  /* 0x000000ffff007224 */ /* 0x000fe200078e00ff */
[----:B------:R-:W-:-:S04]  /*3dc0*/  CS2R R104, SRZ ;  /* 0x0000000000687805 */ /* 0x000fc8000001ff00 */
[----:B------:R2:W3:Y:S01]  /*3dd0*/  MUFU.EX2 R36, R95 ;  /* 0x0000005f00247308 */ /* 0x0004e20000000800 */
[----:B-1----:R-:W-:-:S07]  /*3de0*/  FADD.FTZ R5, R107, R42 ;  /* 0x0000002a6b057221 */ /* 0x002fce0000010000 */
[----:B------:R-:W1:Y:S01]  /*3df0*/  MUFU.EX2 R162, R57 ;  /* 0x0000003900a27308 */ /* 0x000e620000000800 */
[----:B0-----:R-:W-:Y:S01]  /*3e00*/  FADD.FTZ R9, R53, R44 ;  /* 0x0000002c35097221 */ /* 0x001fe20000010000 */
[----:B--2---:R-:W-:-:S06]  /*3e10*/  CS2R R94, SRZ ;  /* 0x00000000005e7805 */ /* 0x004fcc000001ff00 */
[----:B------:R-:W0:Y:S01]  /*3e20*/  MUFU.EX2 R109, R109 ;  /* 0x0000006d006d7308 */ /* 0x000e220000000800 */
[C---:B---3--:R-:W-:Y:S01]  /*3e30*/  FADD.FTZ R42, R36.reuse, R5 ;  /* 0x00000005242a7221 */ /* 0x048fe20000010000 */
[----:B------:R-:W-:Y:S02]  /*3e40*/  F2FP.BF16.F32.PACK_AB R157, R36, R107 ;  /* 0x0000006b249d723e */ /* 0x000fe400000010ff */
[----:B------:R-:W-:-:S04]  /*3e50*/  CS2R R106, SRZ ;  /* 0x00000000006a7805 */ /* 0x000fc8000001ff00 */
[----:B------:R-:W2:Y:S01]  /*3e60*/  MUFU.EX2 R49, R49 ;  /* 0x0000003100317308 */ /* 0x000ea20000000800 */
[C---:B-1----:R-:W-:Y:S01]  /*3e70*/  FADD.FTZ R44, R162.reuse, R9 ;  /* 0x00000009a22c7221 */ /* 0x042fe20000010000 */
[----:B------:R-:W-:-:S06]  /*3e80*/  F2FP.BF16.F32.PACK_AB R162, R162, R53 ;  /* 0x00000035a2a2723e */ /* 0x000fcc00000010ff */
[----:B------:R1:W3:Y:S01]  /*3e90*/  MUFU.EX2 R38, R111 ;  /* 0x0000006f00267308 */ /* 0x0002e20000000800 */
[----:B0-----:R-:W-:-:S07]  /*3ea0*/  FADD.FTZ R5, R109, R42 ;  /* 0x0000002a6d057221 */ /* 0x001fce0000010000 */
[----:B------:R-:W0:Y:S01]  /*3eb0*/  MUFU.EX2 R164, R55 ;  /* 0x0000003700a47308 */ /* 0x000e220000000800 */
[----:B--2---:R-:W-:Y:S01]  /*3ec0*/  FADD.FTZ R9, R49, R44 ;  /* 0x0000002c31097221 */ /* 0x004fe20000010000 */
[----:B-1----:R-:W-:-:S06]  /*3ed0*/  CS2R R110, SRZ ;  /* 0x00000000006e7805 */ /* 0x002fcc000001ff00 */
[----:B------:R-:W1:Y:S01]  /*3ee0*/  MUFU.EX2 R113, R113 ;  /* 0x0000007100717308 */ /* 0x000e620000000800 */
[C---:B---3--:R-:W-:Y:S01]  /*3ef0*/  FADD.FTZ R44, R38.reuse, R5 ;  /* 0x00000005262c7221 */ /* 0x048fe20000010000 */
[----:B------:R-:W-:Y:S02]  /*3f00*/  F2FP.BF16.F32.PACK_AB R159, R38, R109 ;  /* 0x0000006d269f723e */ /* 0x000fe400000010ff */
[----:B------:R-:W-:-:S04]  /*3f10*/  CS2R R108, SRZ ;  /* 0x00000000006c7805 */ /* 0x000fc8000001ff00 */
        /* <DEDUP_REMOVED lines=9> */
[----:B------:R-:W-:Y:S02]  /*3fb0*/  F2FP.BF16.F32.PACK_AB R161, R4, R113 ;  /* 0x0000007104a1723e */ /* 0x000fe400000010ff */
[----:B------:R-:W-:-:S04]  /*3fc0*/  CS2R R112, SRZ ;  /* 0x0000000000707805 */ /* 0x000fc8000001ff00 */
[----:B------:R0:W3:Y:S01]  /*3fd0*/  MUFU.EX2 R40, R117 ;  /* 0x0000007500287308 */ /* 0x0000e20000000800 */
[C---:B-1----:R-:W-:Y:S01]  /*3fe0*/  FADD.FTZ R5, R14.reuse, R9 ;  /* 0x000000090e057221 */ /* 0x042fe20000010000 */
[----:B------:R-:W-:-:S06]  /*3ff0*/  F2FP.BF16.F32.PACK_AB R166, R14, R51 ;  /* 0x000000330ea6723e */ /* 0x000fcc00000010ff */
[----:B------:R-:W1:Y:S01]  /*4000*/  MUFU.EX2 R119, R119 ;  /* 0x0000007700777308 */ /* 0x000e620000000800 */
[----:B--2---:R-:W-:Y:S01]  /*4010*/  FADD.FTZ R9, R115, R44 ;  /* 0x0000002c73097221 */ /* 0x004fe20000010000 */
[----:B0-----:R-:W-:-:S06]  /*4020*/  CS2R R116, SRZ ;  /* 0x0000000000747805 */ /* 0x001fcc000001ff00 */
[----:B------:R-:W0:Y:S01]  /*4030*/  MUFU.EX2 R42, R69 ;  /* 0x00000045002a7308 */ /* 0x000e220000000800 */
[C---:B---3--:R-:W-:Y:S01]  /*4040*/  FADD.FTZ R10, R40.reuse, R9 ;  /* 0x00000009280a7221 */ /* 0x048fe20000010000 */
[----:B------:R-:W-:Y:S02]  /*4050*/  F2FP.BF16.F32.PACK_AB R163, R40, R115 ;  /* 0x0000007328a3723e */ /* 0x000fe400000010ff */
[----:B------:R-:W-:-:S04]  /*4060*/  CS2R R114, SRZ ;  /* 0x0000000000727805 */ /* 0x000fc8000001ff00 */
[----:B------:R-:W2:Y:S01]  /*4070*/  MUFU.EX2 R121, R121 ;  /* 0x0000007900797308 */ /* 0x000ea20000000800 */
[----:B-1----:R-:W-:-:S07]  /*4080*/  FADD.FTZ R9, R119, R10 ;  /* 0x0000000a77097221 */ /* 0x002fce0000010000 */
[----:B------:R1:W3:Y:S01]  /*4090*/  MUFU.EX2 R8, R123 ;  /* 0x0000007b00087308 */ /* 0x0002e20000000800 */
[C---:B0-----:R-:W-:Y:S01]  /*40a0*/  FADD.FTZ R10, R42.reuse, R9 ;  /* 0x000000092a0a7221 */ /* 0x041fe20000010000 */
[----:B------:R-:W-:Y:S02]  /*40b0*/  F2FP.BF16.F32.PACK_AB R165, R42, R119 ;  /* 0x000000772aa5723e */ /* 0x000fe400000010ff */
[----:B------:R-:W-:Y:S01]  /*40c0*/  CS2R R118, SRZ ;  /* 0x0000000000767805 */ /* 0x000fe2000001ff00 */
[----:B--2---:R-:W-:Y:S01]  /*40d0*/  FADD.FTZ R9, R121, R10 ;  /* 0x0000000a79097221 */ /* 0x004fe20000010000 */
[----:B------:R-:W-:Y:S02]  /*40e0*/  SHF.R.S32.HI R10, RZ, 0x7, R39 ;  /* 0x00000007ff0a7819 */ /* 0x000fe40000011427 */
[----:B-1----:R-:W-:Y:S02]  /*40f0*/  CS2R R122, SRZ ;  /* 0x00000000007a7805 */ /* 0x002fe4000001ff00 */
[----:B------:R-:W-:-:S02]  /*4100*/  VIMNMX R10, R17, R10, !PT ;  /* 0x0000000a110a7248 */ /* 0x000fc40007fe0100 */
[C---:B---3--:R-:W-:Y:S01]  /*4110*/  F2FP.BF16.F32.PACK_AB R167, R8.reuse, R121 ;  /* 0x0000007908a7723e */ /* 0x048fe200000010ff */
[----:B------:R-:W-:Y:S01]  /*4120*/  FADD.FTZ R4, R8, R9 ;  /* 0x0000000908047221 */ /* 0x000fe20000010000 */
[----:B------:R-:W-:Y:S02]  /*4130*/  ISETP.GE.AND P3, PT, R11, R10, PT ;  /* 0x0000000a0b00720c */ /* 0x000fe40003f66270 */
[----:B------:R-:W-:-:S11]  /*4140*/  CS2R R120, SRZ ;  /* 0x0000000000787805 */ /* 0x000fd6000001ff00 */
[----:B------:R-:W-:Y:S05]  /*4150*/  @!P3 BRA `(.L_x_2125) ;  /* 0x00000030004cb947 */ /* 0x000fea0003800000 */
[----:B------:R-:W-:Y:S01]  /*4160*/  IMAD.MOV.U32 R9, RZ, RZ, R13 ;  /* 0x000000ffff097224 */ /* 0x000fe200078e000d */
[----:B------:R-:W-:Y:S01]  /*4170*/  MOV R14, RZ ;  /* 0x000000ff000e7202 */ /* 0x000fe20000000f00 */
[----:B------:R-:W-:Y:S01]  /*4180*/  IMAD.MOV.U32 R8, RZ, RZ, R21 ;  /* 0x000000ffff087224 */ /* 0x000fe200078e0015 */
[----:B------:R-:W-:Y:S01]  /*4190*/  UMOV UR5, URZ ;  /* 0x0000003f00057c82 */ /* 0x000fe20008000000 */
[----:B------:R-:W-:Y:S01]  /*41a0*/  IMAD.MOV.U32 R151, RZ, RZ, RZ ;  /* 0x000000ffff977224 */ /* 0x000fe200078e00ff */
[----:B------:R-:W-:Y:S01]  /*41b0*/  ULDC UR39, c[0x0][0x288] ;  /* 0x0000a20000277ab9 */ /* 0x000fe20000000800 */
[----:B------:R-:W-:Y:S01]  /*41c0*/  ULDC UR40, c[0x0][0x2f0] ;  /* 0x0000bc0000287ab9 */ /* 0x000fe20000000800 */
[----:B------:R-:W-:-:S05]  /*41d0*/  ULDC UR38, c[0x0][0x9d8] ;  /* 0x0002760000267ab9 */ /* 0x000fca0000000800 */
.L_x_2134:
        /* <DEDUP_REMOVED lines=9> */
.L_x_2127:
[----:B------:R-:W-:Y:S01]  /*4270*/  ULEA UR7, UR4, UR36, 0x3 ;  /* 0x0000002404077291 */ /* 0x000fe2000f8e183f */
[----:B------:R-:W-:-:S08]  /*4280*/  SHF.L.U32 R12, R0, 0x1f, RZ ;  /* 0x0000001f000c7819 */ /* 0x000fd000000006ff */
[----:B------:R0:W1:Y:S01]  /*4290*/  SYNCS.PHASECHK.TRANS64.TRYWAIT P3, [UR7+0x28830], R12 ;  /* 0x0288300cff0075a7 */ /* 0x0000620008060147 */
[----:B------:R-:W-:Y:S05]  /*42a0*/  @!P0 BRA `(.L_x_2128) ;  /* 0x0000000000048947 */ /* 0x000fea0003800000 */
[----:B------:R-:W-:Y:S01]  /*42b0*/  BPT.TRAP 0x1 ;  /* 0x000000040000795c */ /* 0x000fe20000300000 */
.L_x_2128:
[----:B-1----:R-:W-:Y:S05]  /*42c0*/  @P3 BRA `(.L_x_2126) ;  /* 0x0000000000083947 */ /* 0x002fea0003800000 */
[----:B------:R-:W1:Y:S02]  /*42d0*/  SYNCS.PHASECHK.TRANS64.TRYWAIT P3, [UR7+0x28830], R12 ;  /* 0x0288300cff0075a7 */ /* 0x000e640008060147 */
[----:B-1----:R-:W-:Y:S05]  /*42e0*/  @!P3 BRA `(.L_x_2129) ;  /* 0x000000b40058b947 */ /* 0x002fea0003800000 */
.L_x_2126:
        /* <DEDUP_REMOVED lines=47> */
.L_x_2131:
[----:B------:R-:W-:Y:S01]  /*45e0*/  ULEA UR7, UR5, UR36, 0x3 ;  /* 0x0000002405077291 */ /* 0x000fe2000f8e183f */
[----:B------:R-:W-:-:S08]  /*45f0*/  SHF.L.U32 R12, R14, 0x1f, RZ ;  /* 0x0000001f0e0c7819 */ /* 0x000fd000000006ff */
[----:B------:R0:W1:Y:S01]  /*4600*/  SYNCS.PHASECHK.TRANS64.TRYWAIT P3, [UR7+0x28850], R12 ;  /* 0x0288500cff0075a7 */ /* 0x0000620008060147 */
[----:B------:R-:W-:Y:S05]  /*4610*/  @!P0 BRA `(.L_x_2132) ;  /* 0x0000000000048947 */ /* 0x000fea0003800000 */
[----:B------:R-:W-:Y:S01]  /*4620*/  BPT.TRAP 0x1 ;  /* 0x000000040000795c */ /* 0x000fe20000300000 */
.L_x_2132:
[----:B-1----:R-:W-:Y:S05]  /*4630*/  @P3 BRA `(.L_x_2130) ;  /* 0x0000000000083947 */ /* 0x002fea0003800000 */
[----:B------:R-:W1:Y:S02]  /*4640*/  SYNCS.PHASECHK.TRANS64.TRYWAIT P3, [UR7+0x28850], R12 ;  /* 0x0288500cff0075a7 */ /* 0x000e640008060147 */
[----:B-1----:R-:W-:Y:S05]  /*4650*/  @!P3 BRA `(.L_x_2133) ;  /* 0x000000b00094b947 */ /* 0x002fea0003800000 */
.L_x_2130:
[----:B------:R-:W-:Y:S01]  /*4660*/  UIADD3 UR7, UR36, 0x400, URZ ;  /* 0x0000040024077890 */ /* 0x000fe2000fffe03f */
[----:B------:R-:W-:Y:S01]  /*4670*/  WARPGROUP.ARRIVE ;  /* 0x00000000000079c5 */ /* 0x000fe20000000000 */
[----:B------:R-:W-:Y:S01]  /*4680*/  UMOV UR11, 0x40000040 ;  /* 0x40000040000b7882 */ /* 0x000fe20000000000 */
[----:B------:R-:W-:Y:S01]  /*4690*/  UMOV UR15, 0x40000040 ;  /* 0x40000040000f7882 */ /* 0x000fe20000000000 */
[----:B------:R-:W-:Y:S01]  /*46a0*/  USHF.R.U32.HI UR7, URZ, 0x4, UR7 ;  /* 0x000000043f077899 */ /* 0x000fe20008011607 */
[----:B-1----:R-:W1:Y:S01]  /*46b0*/  @P2 LDC R13, c[0x0][0x44c] ;  /* 0x00011300ff0d2b82 */ /* 0x002e620000000800 */
[----:B------:R-:W-:Y:S01]  /*46c0*/  FMUL.FTZ R43, R43, UR38 ;  /* 0x000000262b2b7c20 */ /* 0x000fe20008410000 */
[----:B------:R-:W-:Y:S01]  /*46d0*/  FMUL.FTZ R34, R34, UR38 ;  /* 0x0000002622227c20 */ /* 0x000fe20008410000 */
[----:B------:R-:W-:Y:S01]  /*46e0*/  ULOP3.LUT UR7, UR7, 0x3fff, URZ, 0xc0, !UPT ;  /* 0x00003fff07077892 */ /* 0x000fe2000f8ec03f */
[----:B------:R-:W-:Y:S01]  /*46f0*/  FMUL.FTZ R190, R26, UR38 ;  /* 0x000000261abe7c20 */ /* 0x000fe20008410000 */
[----:B------:R-:W-:Y:S01]  /*4700*/  FMUL.FTZ R188, R27, UR38 ;  /* 0x000000261bbc7c20 */ /* 0x000fe20008410000 */
[----:B------:R-:W-:Y:S01]  /*4710*/  FMUL.FTZ R30, R30, UR38 ;  /* 0x000000261e1e7c20 */ /* 0x000fe20008410000 */
[----:B------:R-:W-:Y:S01]  /*4720*/  ULOP3.LUT UR7, UR7, 0x4000000, URZ, 0xfc, !UPT ;  /* 0x0400000007077892 */ /* 0x000fe2000f8efc3f */
[----:B0-----:R-:W0:Y:S01]  /*4730*/  @P2 LDC R12, c[0x0][0x450] ;  /* 0x00011400ff0c2b82 */ /* 0x001e220000000800 */
[----:B------:R-:W-:Y:S01]  /*4740*/  FMUL.FTZ R184, R31, UR38 ;  /* 0x000000261fb87c20 */ /* 0x000fe20008410000 */
[----:B------:R-:W2:Y:S01]  /*4750*/  MUFU.TANH R190, R190 ;  /* 0x000000be00be7308 */ /* 0x000ea20000002400 */
[----:B------:R-:W-:Y:S01]  /*4760*/  ULEA UR10, UR5, UR7, 0xb ;  /* 0x00000007050a7291 */ /* 0x000fe2000f8e583f */
[----:B------:R-:W-:Y:S01]  /*4770*/  FMUL.FTZ R35, R35, UR38 ;  /* 0x0000002623237c20 */ /* 0x000fe20008410000 */
[----:B------:R-:W-:Y:S01]  /*4780*/  FMUL.FTZ R38, R38, UR38 ;  /* 0x0000002626267c20 */ /* 0x000fe20008410000 */
[----:B------:R-:W-:Y:S01]  /*4790*/  FMUL.FTZ R39, R39, UR38 ;  /* 0x0000002627277c20 */ /* 0x000fe20008410000 */
[----:B------:R-:W-:Y:S01]  /*47a0*/  UIADD3 UR14, UR10, 0x80, URZ ;  /* 0x000000800a0e7890 */ /* 0x000fe2000fffe03f */
[----:B------:R-:W-:Y:S01]  /*47b0*/  FMUL.FTZ R42, R42, UR38 ;  /* 0x000000262a2a7c20 */ /* 0x000fe20008410000 */
[----:B------:R-:W-:Y:S01]  /*47c0*/  FMUL.FTZ R46, R46, UR38 ;  /* 0x000000262e2e7c20 */ /* 0x000fe20008410000 */
[----:B------:R-:W3:Y:S01]  /*47d0*/  MUFU.TANH R188, R188 ;  /* 0x000000bc00bc7308 */ /* 0x000ee20000002400 */
[----:B------:R-:W-:Y:S01]  /*47e0*/  FMUL.FTZ R47, R47, UR38 ;  /* 0x000000262f2f7c20 */ /* 0x000fe20008410000 */
[----:B------:R-:W-:Y:S01]  /*47f0*/  HGMMA.64x128x16.F32.BF16 R88, R180, gdesc[UR8].tnspB, R88, gsb0 ;  /* 0x41e00008b4587df0 */ /* 0x000fe20008001858 */
[----:B------:R-:W-:Y:S01]  /*4800*/  FMUL.FTZ R50, R50, UR38 ;  /* 0x0000002632327c20 */ /* 0x000fe20008410000 */
[----:B------:R-:W-:Y:S01]  /*4810*/  FMUL.FTZ R51, R51, UR38 ;  /* 0x0000002633337c20 */ /* 0x000fe20008410000 */
[----:B------:R-:W-:Y:S01]  /*4820*/  FMUL.FTZ R54, R54, UR38 ;  /* 0x0000002636367c20 */ /* 0x000fe20008410000 */
[----:B-1----:R-:W-:-:S04]  /*4830*/  @P2 IMAD.HI.U32 R13, R6, R13, RZ ;  /* 0x0000000d060d2227 */ /* 0x002fc800078e00ff */
        /* <DEDUP_REMOVED lines=19> */
[----:B-1----:R-:W-:Y:S01]  /*4970*/  FMUL.FTZ R30, R44, UR38 ;  /* 0x000000262c1e7c20 */ /* 0x002fe20008410000 */
        /* <DEDUP_REMOVED lines=33> */
[----:B------:R1:W-:Y:S08]  /*4b90*/  MUFU.TANH R52, R67 ;  /* 0x0000004300347308 */ /* 0x0003f00000002400 */
[----:B------:R2:W-:Y:S01]  /*4ba0*/  MUFU.TANH R48, R71 ;  /* 0x0000004700307308 */ /* 0x0005e20000002400 */
[----:B-1----:R-:W-:Y:S01]  /*4bb0*/  FMUL.FTZ R67, R68, UR38 ;  /* 0x0000002644437c20 */ /* 0x002fe20008410000 */
[----:B------:R-:W-:-:S06]  /*4bc0*/  FMUL.FTZ R68, R76, UR38 ;  /* 0x000000264c447c20 */ /* 0x000fcc0008410000 */
[----:B------:R-:W-:Y:S01]  /*4bd0*/  MUFU.TANH R44, R75 ;  /* 0x0000004b002c7308 */ /* 0x000fe20000002400 */
[----:B--2---:R-:W-:Y:S01]  /*4be0*/  FMUL.FTZ R71, R65, UR38 ;  /* 0x0000002641477c20 */ /* 0x004fe20008410000 */
[----:B------:R-:W-:Y:S01]  /*4bf0*/  FMUL.FTZ R65, R73, UR38 ;  /* 0x0000002649417c20 */ /* 0x000fe20008410000 */
[----:B------:R-:W-:Y:S02]  /*4c00*/  WARPGROUP.DEPBAR.LE gsb0, 0x0 ;  /* 0x00008000000079c5 */ /* 0x000fe40000010000 */
[----:B------:R-:W-:-:S03]  /*4c10*/  WARPGROUP.ARRIVE ;  /* 0x00000000000079c5 */ /* 0x000fc60000000000 */
[----:B------:R-:W1:Y:S03]  /*4c20*/  MUFU.TANH R182, R34 ;  /* 0x0000002200b67308 */ /* 0x000e660000002400 */
[----:B------:R-:W-:Y:S01]  /*4c30*/  HGMMA.64x128x16.F32.BF16 R88, R176, gdesc[UR12].tnspB, R88, gsb0 ;  /* 0x41e0000cb0587df0 */ /* 0x000fe20008001858 */
[----:B------:R-:W-:Y:S01]  /*4c40*/  UIADD3 UR14, UR10, 0x100, URZ ;  /* 0x000001000a0e7890 */ /* 0x000fe2000fffe03f */
[----:B------:R-:W-:-:S03]  /*4c50*/  UMOV UR15, 0x40000040 ;  /* 0x40000040000f7882 */ /* 0x000fc60000000000 */
[----:B------:R2:W1:Y:S08]  /*4c60*/  MUFU.TANH R180, R35 ;  /* 0x0000002300b47308 */ /* 0x0004700000002400 */
[----:B------:R-:W-:Y:S01]  /*4c70*/  MUFU.TANH R40, R79 ;  /* 0x0000004f00287308 */ /* 0x000fe20000002400 */
[----:B--2---:R-:W-:-:S07]  /*4c80*/  FMUL.FTZ R35, R53, UR38 ;  /* 0x0000002635237c20 */ /* 0x004fce0008410000 */
        /* <DEDUP_REMOVED lines=18> */
[----:B------:R2:W1:Y:S01]  /*4db0*/  MUFU.TANH R176, R39 ;  /* 0x0000002700b07308 */ /* 0x0004620000002400 */
[----:B------:R-:W-:Y:S01]  /*4dc0*/  HGMMA.64x128x16.F32.BF16 R88, R172, gdesc[UR12].tnspB, R88, gsb0 ;  /* 0x41e0000cac587df0 */ /* 0x000fe20008001858 */
[----:B------:R-:W-:Y:S01]  /*4dd0*/  UIADD3 UR14, UR10, 0x180, URZ ;  /* 0x000001800a0e7890 */ /* 0x000fe2000fffe03f */
[----:B------:R-:W-:-:S05]  /*4de0*/  UMOV UR15, 0x40000040 ;  /* 0x40000040000f7882 */ /* 0x000fca0000000000 */
[----:B------:R-:W-:Y:S01]  /*4df0*/  MUFU.TANH R35, R35 ;  /* 0x0000002300237308 */ /* 0x000fe20000002400 */
[----:B--2---:R-:W-:-:S07]  /*4e00*/  FMUL.FTZ R39, R56, UR38 ;  /* 0x0000002638277c20 */ /* 0x004fce0008410000 */
[----:B------:R2:W-:Y:S08]  /*4e10*/  MUFU.TANH R56, R63 ;  /* 0x0000003f00387308 */ /* 0x0005f00000002400 */
[----:B------:R-:W-:Y:S01]  /*4e20*/  MUFU.TANH R39, R39 ;  /* 0x0000002700277308 */ /* 0x000fe20000002400 */
[----:B--2---:R-:W-:Y:S01]  /*4e30*/  FMUL.FTZ R63, R72, UR38 ;  /* 0x00000026483f7c20 */ /* 0x004fe20008410000 */
[----:B------:R-:W-:-:S06]  /*4e40*/  FMUL.FTZ R72, R80, UR38 ;  /* 0x0000002650487c20 */ /* 0x000fcc0008410000 */
        /* <DEDUP_REMOVED lines=18> */
[----:B------:R-:W-:Y:S01]  /*4f70*/  UMOV UR15, 0x40000040 ;  /* 0x40000040000f7882 */ /* 0x000fe20000000000 */
[----:B--2---:R-:W-:Y:S01]  /*4f80*/  IMAD.MOV.U32 R43, RZ, RZ, R6 ;  /* 0x000000ffff2b7224 */ /* 0x004fe200078e0006 */
[----:B0-----:R-:W-:Y:S01]  /*4f90*/  @P2 SHF.R.U32.HI R43, RZ, R12, R13 ;  /* 0x0000000cff2b2219 */ /* 0x001fe2000001160d */
[----:B------:R-:W-:-:S04]  /*4fa0*/  IMAD.MOV.U32 R12, RZ, RZ, -0x80 ;  /* 0xffffff80ff0c7424 */ /* 0x000fc800078e00ff */
[----:B------:R-:W0:Y:S01]  /*4fb0*/  SHFL.IDX PT, R34, R43, 0x1, 0x1c1f ;  /* 0x003c1f002b227f89 */ /* 0x000e2200000e0000 */
[----:B------:R-:W-:-:S03]  /*4fc0*/  IMAD R12, R11, R12, 0x1 ;  /* 0x000000010b0c7424 */ /* 0x000fc600078e020c */
[----:B------:R-:W2:Y:S01]  /*4fd0*/  SHFL.IDX PT, R76, R43, RZ, 0x1c1f ;  /* 0x001c1fff2b4c7589 */ /* 0x000ea200000e0000 */
[----:B------:R-:W-:-:S04]  /*4fe0*/  IMAD R23, R7, -0x2, R12 ;  /* 0xfffffffe07177824 */ /* 0x000fc800078e020c */
[----:B------:R-:W-:-:S05]  /*4ff0*/  IMAD R23, R16, UR40, R23 ;  /* 0x0000002810177c24 */ /* 0x000fca000f8e0217 */
[----:B0-----:R-:W-:Y:S02]  /*5000*/  IADD3 R12, R34, -UR39, R23 ;  /* 0x80000027220c7c10 */ /* 0x001fe4000fffe017 */
[----:B------:R-:W0:Y:S02]  /*5010*/  MUFU.TANH R34, R66 ;  /* 0x0000004200227308 */ /* 0x000e240000002400 */
[C---:B------:R-:W-:Y:S02]  /*5020*/  ISETP.GT.AND P3, PT, R12.reuse, RZ, PT ;  /* 0x000000ff0c00720c */ /* 0x040fe40003f64270 */
[----:B------:R-:W-:Y:S02]  /*5030*/  ISETP.GT.AND P4, PT, R12, 0x1, PT ;  /* 0x000000010c00780c */ /* 0x000fe40003f84270 */
[----:B------:R-:W-:Y:S02]  /*5040*/  FSEL R190, R190, -INF , P3 ;  /* 0xff800000bebe7808 */ /* 0x000fe40001800000 */
[----:B------:R-:W-:-:S02]  /*5050*/  ISETP.GT.AND P3, PT, R12, 0x8, PT ;  /* 0x000000080c00780c */ /* 0x000fc40003f64270 */
[----:B---3--:R-:W-:Y:S02]  /*5060*/  FSEL R188, R188, -INF , P4 ;  /* 0xff800000bcbc7808 */ /* 0x008fe40002000000 */
[----:B------:R-:W-:Y:S02]  /*5070*/  FMNMX.FTZ R13, R190, R9, !PT ;  /* 0x00000009be0d7209 */ /* 0x000fe40007810000 */
[----:B------:R-:W-:Y:S02]  /*5080*/  ISETP.GT.AND P4, PT, R12, 0x9, PT ;  /* 0x000000090c00780c */ /* 0x000fe40003f84270 */
[----:B----4-:R-:W-:Y:S02]  /*5090*/  FSEL R186, R186, -INF , P3 ;  /* 0xff800000baba7808 */ /* 0x010fe40001800000 */
[----:B------:R-:W-:Y:S02]  /*50a0*/  FMNMX.FTZ R13, R188, R13, !PT ;  /* 0x0000000dbc0d7209 */ /* 0x000fe40007810000 */
[----:B------:R-:W-:-:S02]  /*50b0*/  ISETP.GT.AND P3, PT, R12, 0x10, PT ;  /* 0x000000100c00780c */ /* 0x000fc40003f64270 */
[----:B-----5:R-:W-:Y:S02]  /*50c0*/  FSEL R184, R184, -INF , P4 ;  /* 0xff800000b8b87808 */ /* 0x020fe40002000000 */
[----:B------:R-:W-:Y:S02]  /*50d0*/  FMNMX.FTZ R13, R186, R13, !PT ;  /* 0x0000000dba0d7209 */ /* 0x000fe40007810000 */
[----:B------:R-:W-:Y:S02]  /*50e0*/  ISETP.GT.AND P4, PT, R12, 0x11, PT ;  /* 0x000000110c00780c */ /* 0x000fe40003f84270 */
[----:B-1----:R-:W-:Y:S02]  /*50f0*/  FSEL R182, R182, -INF , P3 ;  /* 0xff800000b6b67808 */ /* 0x002fe40001800000 */
[----:B------:R-:W-:Y:S02]  /*5100*/  FMNMX.FTZ R13, R184, R13, !PT ;  /* 0x0000000db80d7209 */ /* 0x000fe40007810000 */
[----:B------:R-:W-:-:S02]  /*5110*/  ISETP.GT.AND P3, PT, R12, 0x18, PT ;  /* 0x000000180c00780c */ /* 0x000fc40003f64270 */
[----:B------:R-:W-:Y:S02]  /*5120*/  FSEL R180, R180, -INF , P4 ;  /* 0xff800000b4b47808 */ /* 0x000fe40002000000 */
[----:B------:R-:W-:Y:S02]  /*5130*/  FMNMX.FTZ R13, R182, R13, !PT ;  /* 0x0000000db60d7209 */ /* 0x000fe40007810000 */
[----:B------:R-:W-:Y:S02]  /*5140*/  ISETP.GT.AND P4, PT, R12, 0x19, PT ;  /* 0x000000190c00780c */ /* 0x000fe40003f84270 */
[----:B------:R-:W-:Y:S02]  /*5150*/  FSEL R178, R38, -INF , P3 ;  /* 0xff80000026b27808 */ /* 0x000fe40001800000 */
[----:B------:R-:W-:Y:S01]  /*5160*/  FMNMX.FTZ R13, R180, R13, !PT ;  /* 0x0000000db40d7209 */ /* 0x000fe20007810000 */
[----:B------:R-:W-:Y:S01]  /*5170*/  MUFU.TANH R38, R86 ;  /* 0x0000005600267308 */ /* 0x000fe20000002400 */
[----:B------:R-:W-:-:S02]  /*5180*/  ISETP.GT.AND P3, PT, R12, 0x20, PT ;  /* 0x000000200c00780c */ /* 0x000fc40003f64270 */
[----:B------:R-:W-:Y:S02]  /*5190*/  FSEL R176, R176, -INF , P4 ;  /* 0xff800000b0b07808 */ /* 0x000fe40002000000 */
[----:B------:R-:W-:Y:S02]  /*51a0*/  FMNMX.FTZ R13, R178, R13, !PT ;  /* 0x0000000db20d7209 */ /* 0x000fe40007810000 */
[----:B------:R-:W-:Y:S02]  /*51b0*/  ISETP.GT.AND P4, PT, R12, 0x21, PT ;  /* 0x000000210c00780c */ /* 0x000fe40003f84270 */
[----:B------:R-:W-:Y:S02]  /*51c0*/  FSEL R174, R42, -INF , P3 ;  /* 0xff8000002aae7808 */ /* 0x000fe40001800000 */
[----:B------:R-:W-:Y:S01]  /*51d0*/  FMNMX.FTZ R13, R176, R13, !PT ;  /* 0x0000000db00d7209 */ /* 0x000fe20007810000 */
[----:B------:R1:W-:Y:S01]  /*51e0*/  MUFU.TANH R42, R78 ;  /* 0x0000004e002a7308 */ /* 0x0003e20000002400 */
[----:B------:R-:W-:-:S02]  /*51f0*/  ISETP.GT.AND P3, PT, R12, 0x28, PT ;  /* 0x000000280c00780c */ /* 0x000fc40003f64270 */
[----:B------:R-:W-:Y:S02]  /*5200*/  FSEL R172, R172, -INF , P4 ;  /* 0xff800000acac7808 */ /* 0x000fe40002000000 */
[----:B------:R-:W-:Y:S02]  /*5210*/  FMNMX.FTZ R13, R174, R13, !PT ;  /* 0x0000000dae0d7209 */ /* 0x000fe40007810000 */
[----:B------:R-:W-:Y:S02]  /*5220*/  ISETP.GT.AND P4, PT, R12, 0x29, PT ;  /* 0x000000290c00780c */ /* 0x000fe40003f84270 */
[----:B------:R-:W-:Y:S01]  /*5230*/  FMNMX.FTZ R13, R172, R13, !PT ;  /* 0x0000000dac0d7209 */ /* 0x000fe20007810000 */
[----:B-1----:R-:W-:Y:S01]  /*5240*/  FMUL.FTZ R78, R64, UR38 ;  /* 0x00000026404e7c20 */ /* 0x002fe20008410000 */
[----:B--2---:R-:W-:Y:S01]  /*5250*/  IADD3 R76, R76, -UR39, R23 ;  /* 0x800000274c4c7c10 */ /* 0x004fe2000fffe017 */
[----:B------:R-:W-:-:S03]  /*5260*/  FMUL.FTZ R64, R81, UR38 ;  /* 0x0000002651407c20 */ /* 0x000fc60008410000 */
[----:B------:R-:W-:Y:S01]  /*5270*/  ISETP.GT.AND P5, PT, R76, 0x1, PT ;  /* 0x000000014c00780c */ /* 0x000fe20003fa4270 */
[----:B------:R-:W-:Y:S03]  /*5280*/  MUFU.TANH R78, R78 ;  /* 0x0000004e004e7308 */ /* 0x000fe60000002400 */
[----:B------:R-:W-:Y:S02]  /*5290*/  FSEL R43, R20, -INF , P5 ;  /* 0xff800000142b7808 */ /* 0x000fe40002800000 */
[----:B------:R-:W-:-:S03]  /*52a0*/  ISETP.GT.AND P5, PT, R76, 0x9, PT ;  /* 0x000000094c00780c */ /* 0x000fc60003fa4270 */
[----:B------:R-:W-:Y:S01]  /*52b0*/  MUFU.TANH R64, R64 ;  /* 0x0000004000407308 */ /* 0x000fe20000002400 */
[----:B------:R-:W-:Y:S02]  /*52c0*/  FSEL R49, R22, -INF , P5 ;  /* 0xff80000016317808 */ /* 0x000fe40002800000 */
[----:B------:R-:W-:Y:S01]  /*52d0*/  ISETP.GT.AND P5, PT, R76, 0x11, PT ;  /* 0x000000114c00780c */ /* 0x000fe20003fa4270 */
[----:B------:R-:W-:Y:S02]  /*52e0*/  WARPGROUP.DEPBAR.LE gsb0, 0x0 ;  /* 0x00008000000079c5 */ /* 0x000fe40000010000 */
[----:B------:R-:W-:Y:S01]  /*52f0*/  WARPGROUP.ARRIVE ;  /* 0x00000000000079c5 */ /* 0x000fe20000000000 */
[----:B------:R-:W-:Y:S02]  /*5300*/  FSEL R170, R46, -INF , P3 ;  /* 0xff8000002eaa7808 */ /* 0x000fe40001800000 */
[----:B------:R-:W-:Y:S02]  /*5310*/  ISETP.GT.AND P3, PT, R12, 0x30, PT ;  /* 0x000000300c00780c */ /* 0x000fe40003f64270 */
[----:B------:R-:W-:Y:S01]  /*5320*/  FSEL R168, R47, -INF , P4 ;  /* 0xff8000002fa87808 */ /* 0x000fe20002000000 */
[----:B------:R-:W-:Y:S01]  /*5330*/  HGMMA.64x128x16.F32.BF16 R88, R152, gdesc[UR12].tnspB, R88, gsb0 ;  /* 0x41e0000c98587df0 */ /* 0x000fe20008001858 */
[----:B------:R-:W-:Y:S01]  /*5340*/  FMNMX.FTZ R15, R170, R13, !PT ;  /* 0x0000000daa0f7209 */ /* 0x000fe20007810000 */
[----:B------:R-:W-:Y:S01]  /*5350*/  FMUL.FTZ R13, R74, UR38 ;  /* 0x000000264a0d7c20 */ /* 0x000fe20008410000 */
[----:B------:R-:W-:Y:S01]  /*5360*/  ISETP.GT.AND P4, PT, R12, 0x31, PT ;  /* 0x000000310c00780c */ /* 0x000fe20003f84270 */
[----:B------:R-:W-:Y:S01]  /*5370*/  UIADD3 UR14, UR10, 0x280, URZ ;  /* 0x000002800a0e7890 */ /* 0x000fe2000fffe03f */
[----:B------:R-:W-:Y:S01]  /*5380*/  FMNMX.FTZ R15, R168, R15, !PT ;  /* 0x0000000fa80f7209 */ /* 0x000fe20007810000 */
[----:B------:R-:W-:-:S02]  /*5390*/  UMOV UR15, 0x40000040 ;  /* 0x40000040000f7882 */ /* 0x000fc40000000000 */
[----:B------:R-:W1:Y:S01]  /*53a0*/  MUFU.TANH R13, R13 ;  /* 0x0000000d000d7308 */ /* 0x000e620000002400 */
[----:B------:R-:W-:Y:S02]  /*53b0*/  WARPGROUP.DEPBAR.LE gsb0, 0x0 ;  /* 0x00008000000079c5 */ /* 0x000fe40000010000 */
[----:B------:R-:W-:Y:S01]  /*53c0*/  FSEL R154, R50, -INF , P3 ;  /* 0xff800000329a7808 */ /* 0x000fe20001800000 */
[----:B------:R-:W-:Y:S01]  /*53d0*/  WARPGROUP.ARRIVE ;  /* 0x00000000000079c5 */ /* 0x000fe20000000000 */
[----:B------:R-:W-:Y:S02]  /*53e0*/  ISETP.GT.AND P3, PT, R12, 0x38, PT ;  /* 0x000000380c00780c */ /* 0x000fe40003f64270 */
[----:B------:R-:W-:Y:S02]  /*53f0*/  FSEL R152, R51, -INF , P4 ;  /* 0xff80000033987808 */ /* 0x000fe40002000000 */
[----:B------:R-:W-:Y:S01]  /*5400*/  FMNMX.FTZ R15, R154, R15, !PT ;  /* 0x0000000f9a0f7209 */ /* 0x000fe20007810000 */
[----:B------:R-:W-:Y:S01]  /*5410*/  HGMMA.64x128x16.F32.BF16 R88, R156, gdesc[UR12].tnspB, R88, gsb0 ;  /* 0x41e0000c9c587df0 */ /* 0x000fe20008001858 */
[----:B------:R-:W-:Y:S01]  /*5420*/  ISETP.GT.AND P4, PT, R12, 0x39, PT ;  /* 0x000000390c00780c */ /* 0x000fe20003f84270 */
[----:B------:R-:W-:Y:S01]  /*5430*/  UIADD3 UR14, UR10, 0x300, URZ ;  /* 0x000003000a0e7890 */ /* 0x000fe2000fffe03f */
[----:B------:R-:W-:Y:S01]  /*5440*/  FSEL R74, R54, -INF , P3 ;  /* 0xff800000364a7808 */ /* 0x000fe20001800000 */
[----:B------:R-:W-:Y:S01]  /*5450*/  UMOV UR15, 0x40000040 ;  /* 0x40000040000f7882 */ /* 0x000fe20000000000 */
[----:B------:R-:W-:Y:S01]  /*5460*/  FMNMX.FTZ R15, R152, R15, !PT ;  /* 0x0000000f980f7209 */ /* 0x000fe20007810000 */
[----:B------:R-:W-:Y:S01]  /*5470*/  UIADD3 UR10, UR10, 0x380, URZ ;  /* 0x000003800a0a7890 */ /* 0x000fe2000fffe03f */
[----:B------:R-:W-:-:S02]  /*5480*/  ISETP.GT.AND P3, PT, R12, 0x40, PT ;  /* 0x000000400c00780c */ /* 0x000fc40003f64270 */
[----:B------:R-:W-:Y:S02]  /*5490*/  FSEL R70, R55, -INF , P4 ;  /* 0xff80000037467808 */ /* 0x000fe40002000000 */
[----:B------:R-:W-:Y:S02]  /*54a0*/  FMNMX.FTZ R15, R74, R15, !PT ;  /* 0x0000000f4a0f7209 */ /* 0x000fe40007810000 */
[----:B------:R-:W-:Y:S02]  /*54b0*/  ISETP.GT.AND P4, PT, R12, 0x41, PT ;  /* 0x000000410c00780c */ /* 0x000fe40003f84270 */
[----:B------:R-:W-:Y:S02]  /*54c0*/  FSEL R66, R58, -INF , P3 ;  /* 0xff8000003a427808 */ /* 0x000fe40001800000 */
[----:B------:R-:W-:Y:S02]  /*54d0*/  FMNMX.FTZ R15, R70, R15, !PT ;  /* 0x0000000f460f7209 */ /* 0x000fe40007810000 */
        /* <DEDUP_REMOVED lines=10> */
[----:B0-----:R-:W-:Y:S02]  /*5580*/  FSEL R54, R34, -INF , P3 ;  /* 0xff80000022367808 */ /* 0x001fe40001800000 */
[----:B------:R-:W-:Y:S01]  /*5590*/  FMNMX.FTZ R15, R56, R15, !PT ;  /* 0x0000000f380f7209 */ /* 0x000fe20007810000 */
[----:B------:R-:W0:Y:S01]  /*55a0*/  MUFU.TANH R34, R82 ;  /* 0x0000005200227308 */ /* 0x000e220000002400 */
[----:B------:R-:W-:-:S02]  /*55b0*/  ISETP.GT.AND P3, PT, R12, 0x58, PT ;  /* 0x000000580c00780c */ /* 0x000fc40003f64270 */
[----:B------:R-:W-:Y:S02]  /*55c0*/  FSEL R52, R52, -INF , P4 ;  /* 0xff80000034347808 */ /* 0x000fe40002000000 */
[----:B------:R-:W-:Y:S02]  /*55d0*/  FMNMX.FTZ R15, R54, R15, !PT ;  /* 0x0000000f360f7209 */ /* 0x000fe40007810000 */
[----:B------:R-:W-:Y:S02]  /*55e0*/  ISETP.GT.AND P4, PT, R12, 0x59, PT ;  /* 0x000000590c00780c */ /* 0x000fe40003f84270 */
[----:B------:R-:W-:Y:S02]  /*55f0*/  FSEL R50, R36, -INF , P3 ;  /* 0xff80000024327808 */ /* 0x000fe40001800000 */
[----:B------:R-:W-:Y:S01]  /*5600*/  FMNMX.FTZ R15, R52, R15, !PT ;  /* 0x0000000f340f7209 */ /* 0x000fe20007810000 */
[----:B------:R-:W2:Y:S01]  /*5610*/  MUFU.TANH R36, R83 ;  /* 0x0000005300247308 */ /* 0x000ea20000002400 */
[----:B------:R-:W-:-:S02]  /*5620*/  ISETP.GT.AND P3, PT, R12, 0x60, PT ;  /* 0x000000600c00780c */ /* 0x000fc40003f64270 */
[----:B------:R-:W-:Y:S02]  /*5630*/  FSEL R48, R48, -INF , P4 ;  /* 0xff80000030307808 */ /* 0x000fe40002000000 */
        /* <DEDUP_REMOVED lines=15> */
[----:B------:R-:W-:Y:S02]  /*5730*/  FMNMX.FTZ R15, R40, R15, !PT ;  /* 0x0000000f280f7209 */ /* 0x000fe40007810000 */
[----:B------:R-:W-:-:S02]  /*5740*/  ISETP.GT.AND P3, PT, R12, 0x78, PT ;  /* 0x000000780c00780c */ /* 0x000fc40003f64270 */
[----:B--2---:R-:W-:Y:S02]  /*5750*/  FSEL R36, R36, -INF , P4 ;  /* 0xff80000024247808 */ /* 0x004fe40002000000 */
[----:B------:R-:W-:Y:S02]  /*5760*/  FMNMX.FTZ R15, R34, R15, !PT ;  /* 0x0000000f220f7209 */ /* 0x000fe40007810000 */
[----:B------:R-:W-:Y:S02]  /*5770*/  ISETP.GT.AND P4, PT, R12, 0x79, PT ;  /* 0x000000790c00780c */ /* 0x000fe40003f84270 */
[----:B------:R-:W-:Y:S02]  /*5780*/  FSEL R38, R38, -INF , P3 ;  /* 0xff80000026267808 */ /* 0x000fe40001800000 */
[----:B------:R-:W-:Y:S02]  /*5790*/  FMNMX.FTZ R13, R36, R15, !PT ;  /* 0x0000000f240d7209 */ /* 0x000fe40007810000 */
[----:B------:R-:W-:-:S02]  /*57a0*/  FSEL R15, R87, -INF , P4 ;  /* 0xff800000570f7808 */ /* 0x000fc40002000000 */
[----:B------:R-:W-:Y:S02]  /*57b0*/  FMNMX.FTZ R12, R38, R13, !PT ;  /* 0x0000000d260c7209 */ /* 0x000fe40007810000 */
[----:B------:R-:W-:Y:S02]  /*57c0*/  ISETP.GT.AND P4, PT, R76, RZ, PT ;  /* 0x000000ff4c00720c */ /* 0x000fe40003f84270 */
[----:B------:R-:W-:Y:S02]  /*57d0*/  FMNMX.FTZ R12, R15, R12, !PT ;  /* 0x0000000c0f0c7209 */ /* 0x000fe40007810000 */
[----:B------:R-:W-:Y:S02]  /*57e0*/  FSEL R51, R24, -INF , P5 ;  /* 0xff80000018337808 */ /* 0x000fe40002800000 */
[----:B------:R-:W-:Y:S01]  /*57f0*/  ISETP.GT.AND P5, PT, R76, 0x19, PT ;  /* 0x000000194c00780c */ /* 0x000fe20003fa4270 */
[----:B------:R-:W0:Y:S03]  /*5800*/  SHFL.BFLY PT, R13, R12, 0x2, 0x1f ;  /* 0x0c401f000c0d7f89 */ /* 0x000e2600000e0000 */
[----:B------:R-:W-:-:S02]  /*5810*/  FSEL R53, R26, -INF , P5 ;  /* 0xff8000001a357808 */ /* 0x000fc40002800000 */
[----:B------:R-:W-:-:S04]  /*5820*/  ISETP.GT.AND P5, PT, R76, 0x21, PT ;  /* 0x000000214c00780c */ /* 0x000fc80003fa4270 */
[----:B------:R-:W-:Y:S02]  /*5830*/  FSEL R55, R28, -INF , P5 ;  /* 0xff8000001c377808 */ /* 0x000fe40002800000 */
[----:B------:R-:W-:-:S04]  /*5840*/  ISETP.GT.AND P5, PT, R76, 0x29, PT ;  /* 0x000000294c00780c */ /* 0x000fc80003fa4270 */
[----:B------:R-:W-:Y:S02]  /*5850*/  FSEL R31, R31, -INF , P5 ;  /* 0xff8000001f1f7808 */ /* 0x000fe40002800000 */
[----:B------:R-:W-:-:S04]  /*5860*/  ISETP.GT.AND P5, PT, R76, 0x31, PT ;  /* 0x000000314c00780c */ /* 0x000fc80003fa4270 */
[----:B------:R-:W-:Y:S02]  /*5870*/  FSEL R75, R32, -INF , P5 ;  /* 0xff800000204b7808 */ /* 0x000fe40002800000 */
[----:B------:R-:W-:Y:S02]  /*5880*/  ISETP.GT.AND P5, PT, R76, 0x39, PT ;  /* 0x000000394c00780c */ /* 0x000fe40003fa4270 */
[----:B0-----:R-:W-:Y:S02]  /*5890*/  FMNMX.FTZ R13, R12, R13, !PT ;  /* 0x0000000d0c0d7209 */ /* 0x001fe40007810000 */
[----:B------:R-:W0:Y:S01]  /*58a0*/  LDC R12, c[0x0][0x988] ;  /* 0x00026200ff0c7b82 */ /* 0x000e220000000800 */
[----:B------:R-:W-:Y:S02]  /*58b0*/  WARPGROUP.DEPBAR.LE gsb0, 0x0 ;  /* 0x00008000000079c5 */ /* 0x000fe40000010000 */
[----:B------:R-:W1:Y:S01]  /*58c0*/  SHFL.BFLY PT, R82, R13, 0x1, 0x1f ;  /* 0x0c201f000d527f89 */ /* 0x000e6200000e0000 */
[----:B------:R-:W-:Y:S01]  /*58d0*/  WARPGROUP.ARRIVE ;  /* 0x00000000000079c5 */ /* 0x000fe20000000000 */
[----:B------:R-:W-:-:S02]  /*58e0*/  FSEL R77, R35, -INF , P5 ;  /* 0xff800000234d7808 */ /* 0x000fc40002800000 */
[----:B------:R-:W-:-:S03]  /*58f0*/  ISETP.GT.AND P5, PT, R76, 0x41, PT ;  /* 0x000000414c00780c */ /* 0x000fc60003fa4270 */
[----:B------:R-:W-:Y:S01]  /*5900*/  HGMMA.64x128x16.F32.BF16 R88, R160, gdesc[UR12].tnspB, R88, gsb0 ;  /* 0x41e0000ca0587df0 */ /* 0x000fe20008001858 */
[----:B------:R-:W-:Y:S02]  /*5910*/  FSEL R41, R41, -INF , P5 ;  /* 0xff80000029297808 */ /* 0x000fe40002800000 */
[----:B------:R-:W-:Y:S02]  /*5920*/  ISETP.GT.AND P5, PT, R76, 0x49, PT ;  /* 0x000000494c00780c */ /* 0x000fe40003fa4270 */
[----:B-1----:R-:W-:-:S04]  /*5930*/  FMNMX.FTZ R13, R13, R82, !PT ;  /* 0x000000520d0d7209 */ /* 0x002fc80007810000 */
[C---:B------:R-:W-:Y:S01]  /*5940*/  FSETP.NEU.FTZ.AND P3, PT, R13.reuse, -INF , PT ;  /* 0xff8000000d00780b */ /* 0x040fe20003f7d000 */
[----:B0-----:R-:W-:-:S05]  /*5950*/  FMUL.FTZ R45, R13, R12 ;  /* 0x0000000c0d2d7220 */ /* 0x001fca0000410000 */
[----:B------:R-:W-:Y:S02]  /*5960*/  FSEL R23, R45, RZ, P3 ;  /* 0x000000ff2d177208 */ /* 0x000fe40001800000 */
[----:B------:R-:W-:Y:S02]  /*5970*/  FSEL R45, R14, -INF , P4 ;  /* 0xff8000000e2d7808 */ /* 0x000fe40002000000 */
[----:B------:R-:W-:Y:S01]  /*5980*/  ISETP.GT.AND P4, PT, R76, 0x8, PT ;  /* 0x000000084c00780c */ /* 0x000fe20003f84270 */
[--C-:B------:R-:W-:Y:S01]  /*5990*/  FFMA.FTZ R159, R50, R12, -R23.reuse ;  /* 0x0000000c329f7223 */ /* 0x100fe20000010817 */
[----:B------:R-:W-:Y:S01]  /*59a0*/  FMNMX.FTZ R20, R45, R8, !PT ;  /* 0x000000082d147209 */ /* 0x000fe20007810000 */
[-CC-:B------:R-:W-:Y:S01]  /*59b0*/  FFMA.FTZ R85, R40, R12.reuse, -R23.reuse ;  /* 0x0000000c28557223 */ /* 0x180fe20000010817 */
[----:B------:R-:W-:Y:S01]  /*59c0*/  FSEL R47, R21, -INF , P4 ;  /* 0xff800000152f7808 */ /* 0x000fe20002000000 */
[--C-:B------:R-:W-:Y:S01]  /*59d0*/  FFMA.FTZ R185, R36, R12, -R23.reuse ;  /* 0x0000000c24b97223 */ /* 0x100fe20000010817 */
[----:B------:R-:W-:Y:S01]  /*59e0*/  FMNMX.FTZ R20, R43, R20, !PT ;  /* 0x000000142b147209 */ /* 0x000fe20007810000 */
[-CC-:B------:R-:W-:Y:S01]  /*59f0*/  FFMA.FTZ R152, R152, R12.reuse, -R23.reuse ;  /* 0x0000000c98987223 */ /* 0x180fe20000010817 */
        /* <DEDUP_REMOVED lines=11> */
[----:B------:R-:W-:Y:S01]  /*5ab0*/  MUFU.EX2 R181, R181 ;  /* 0x000000b500b57308 */ /* 0x000fe20000000800 */
        /* <DEDUP_REMOVED lines=54> */
[----:B------:R-:W-:Y:S01]  /*5e20*/  FSEL R33, R60, -INF , P5 ;  /* 0xff8000003c217808 */ /* 0x000fe20002800000 */
[----:B------:R-:W-:Y:S01]  /*5e30*/  MUFU.EX2 R179, R179 ;  /* 0x000000b300b37308 */ /* 0x000fe20000000800 */
[----:B------:R-:W-:Y:S01]  /*5e40*/  FMNMX.FTZ R28, R57, R28, !PT ;  /* 0x0000001c391c7209 */ /* 0x000fe20007810000 */
[-CC-:B------:R-:W-:Y:S01]  /*5e50*/  FFMA.FTZ R34, R34, R12.reuse, -R23.reuse ;  /* 0x0000000c22227223 */ /* 0x180fe20000010817 */
[----:B------:R-:W-:Y:S01]  /*5e60*/  ISETP.GT.AND P5, PT, R76, 0x51, PT ;  /* 0x000000514c00780c */ /* 0x000fe20003fa4270 */
[----:B------:R-:W-:Y:S01]  /*5e70*/  FFMA.FTZ R15, R15, R12, -R23 ;  /* 0x0000000c0f0f7223 */ /* 0x000fe20000010817 */
[----:B------:R-:W-:-:S02]  /*5e80*/  FSEL R35, R78, -INF , P4 ;  /* 0xff8000004e237808 */ /* 0x000fc40002000000 */
[----:B------:R-:W-:Y:S01]  /*5e90*/  FMNMX.FTZ R28, R33, R28, !PT ;  /* 0x0000001c211c7209 */ /* 0x000fe20007810000 */
[----:B------:R-:W-:Y:S01]  /*5ea0*/  MUFU.EX2 R26, R172 ;  /* 0x000000ac001a7308 */ /* 0x000fe20000000800 */
[C---:B------:R-:W-:Y:S02]  /*5eb0*/  ISETP.GT.AND P4, PT, R76.reuse, 0x58, PT ;  /* 0x000000584c00780c */ /* 0x040fe40003f84270 */
[----:B------:R-:W-:Y:S02]  /*5ec0*/  FSEL R71, R71, -INF , P5 ;  /* 0xff80000047477808 */ /* 0x000fe40002800000 */
[----:B------:R-:W-:Y:S02]  /*5ed0*/  FMNMX.FTZ R30, R35, R28, !PT ;  /* 0x0000001c231e7209 */ /* 0x000fe40007810000 */
[----:B------:R-:W-:Y:S01]  /*5ee0*/  ISETP.GT.AND P5, PT, R76, 0x59, PT ;  /* 0x000000594c00780c */ /* 0x000fe20003fa4270 */
[----:B------:R-:W-:Y:S01]  /*5ef0*/  MUFU.EX2 R173, R173 ;  /* 0x000000ad00ad7308 */ /* 0x000fe20000000800 */
[----:B------:R-:W-:-:S02]  /*5f00*/  FSEL R67, R67, -INF , P4 ;  /* 0xff80000043437808 */ /* 0x000fc40002000000 */
[----:B------:R-:W-:Y:S02]  /*5f10*/  FMNMX.FTZ R30, R71, R30, !PT ;  /* 0x0000001e471e7209 */ /* 0x000fe40007810000 */
[C---:B------:R-:W-:Y:S02]  /*5f20*/  ISETP.GT.AND P4, PT, R76.reuse, 0x60, PT ;  /* 0x000000604c00780c */ /* 0x040fe40003f84270 */
[----:B------:R-:W-:Y:S01]  /*5f30*/  FSEL R61, R61, -INF , P5 ;  /* 0xff8000003d3d7808 */ /* 0x000fe20002800000 */
[----:B------:R-:W-:Y:S01]  /*5f40*/  MUFU.EX2 R175, R175 ;  /* 0x000000af00af7308 */ /* 0x000fe20000000800 */
[----:B------:R-:W-:Y:S02]  /*5f50*/  FMNMX.FTZ R30, R67, R30, !PT ;  /* 0x0000001e431e7209 */ /* 0x000fe40007810000 */
[----:B------:R-:W-:Y:S02]  /*5f60*/  ISETP.GT.AND P5, PT, R76, 0x61, PT ;  /* 0x000000614c00780c */ /* 0x000fe40003fa4270 */
[----:B------:R-:W-:-:S02]  /*5f70*/  FSEL R63, R63, -INF , P4 ;  /* 0xff8000003f3f7808 */ /* 0x000fc40002000000 */
[----:B------:R-:W-:Y:S01]  /*5f80*/  FMNMX.FTZ R30, R61, R30, !PT ;  /* 0x0000001e3d1e7209 */ /* 0x000fe20007810000 */
[----:B------:R-:W-:Y:S01]  /*5f90*/  MUFU.EX2 R28, R168 ;  /* 0x000000a8001c7308 */ /* 0x000fe20000000800 */
[C---:B------:R-:W-:Y:S02]  /*5fa0*/  ISETP.GT.AND P4, PT, R76.reuse, 0x68, PT ;  /* 0x000000684c00780c */ /* 0x040fe40003f84270 */
[----:B------:R-:W-:Y:S01]  /*5fb0*/  FSEL R65, R65, -INF , P5 ;  /* 0xff80000041417808 */ /* 0x000fe20002800000 */
[----:B------:R-:W-:Y:S02]  /*5fc0*/  WARPGROUP.DEPBAR.LE gsb0, 0x0 ;  /* 0x00008000000079c5 */ /* 0x000fe40000010000 */
[----:B------:R-:W-:Y:S01]  /*5fd0*/  FMNMX.FTZ R32, R63, R30, !PT ;  /* 0x0000001e3f207209 */ /* 0x000fe20007810000 */
[----:B------:R-:W-:Y:S01]  /*5fe0*/  WARPGROUP.ARRIVE ;  /* 0x00000000000079c5 */ /* 0x000fe20000000000 */
[----:B------:R-:W-:Y:S01]  /*5ff0*/  ISETP.GT.AND P5, PT, R76, 0x69, PT ;  /* 0x000000694c00780c */ /* 0x000fe20003fa4270 */
[----:B------:R0:W-:Y:S01]  /*6000*/  MUFU.EX2 R30, R152 ;  /* 0x00000098001e7308 */ /* 0x0001e20000000800 */
[----:B------:R-:W-:-:S02]  /*6010*/  FSEL R79, R68, -INF , P4 ;  /* 0xff800000444f7808 */ /* 0x000fc40002000000 */
[----:B------:R-:W-:Y:S01]  /*6020*/  FMNMX.FTZ R32, R65, R32, !PT ;  /* 0x0000002041207209 */ /* 0x000fe20007810000 */
[----:B------:R-:W-:Y:S01]  /*6030*/  HGMMA.64x128x16.F32.BF16 R88, R164, gdesc[UR8].tnspB, R88, gsb0 ;  /* 0x41e00008a4587df0 */ /* 0x000fe20008001858 */
        /* <DEDUP_REMOVED lines=8> */
[----:B------:R-:W-:Y:S02]  /*60c0*/  ISETP.GT.AND P4, PT, R76, 0x78, PT ;  /* 0x000000784c00780c */ /* 0x000fe40003f84270 */
[----:B------:R-:W-:Y:S02]  /*60d0*/  FSEL R87, R64, -INF , P5 ;  /* 0xff80000040577808 */ /* 0x000fe40002800000 */
[----:B------:R-:W-:Y:S02]  /*60e0*/  FMNMX.FTZ R60, R83, R32, !PT ;  /* 0x00000020533c7209 */ /* 0x000fe40007810000 */
[----:B------:R-:W-:Y:S01]  /*60f0*/  ISETP.GT.AND P5, PT, R76, 0x79, PT ;  /* 0x000000794c00780c */ /* 0x000fe20003fa4270 */
[----:B------:R-:W-:Y:S01]  /*6100*/  MUFU.EX2 R32, R70 ;  /* 0x0000004600207308 */ /* 0x000fe20000000800 */
[----:B------:R-:W-:-:S02]  /*6110*/  FSEL R187, R187, -INF , P4 ;  /* 0xff800000bbbb7808 */ /* 0x000fc40002000000 */
[----:B------:R-:W-:Y:S02]  /*6120*/  FMNMX.FTZ R60, R87, R60, !PT ;  /* 0x0000003c573c7209 */ /* 0x000fe40007810000 */
[----:B------:R-:W-:Y:S02]  /*6130*/  FSEL R189, R189, -INF , P5 ;  /* 0xff800000bdbd7808 */ /* 0x000fe40002800000 */
[----:B------:R-:W-:Y:S01]  /*6140*/  FMNMX.FTZ R60, R187, R60, !PT ;  /* 0x0000003cbb3c7209 */ /* 0x000fe20007810000 */
[----:B------:R-:W-:Y:S01]  /*6150*/  MUFU.EX2 R153, R153 ;  /* 0x0000009900997308 */ /* 0x000fe20000000800 */
[----:B------:R-:W-:Y:S02]  /*6160*/  FSEL R38, R13, RZ, P3 ;  /* 0x000000ff0d267208 */ /* 0x000fe40001800000 */
[----:B------:R-:W-:Y:S02]  /*6170*/  FMNMX.FTZ R60, R189, R60, !PT ;  /* 0x0000003cbd3c7209 */ /* 0x000fe40007810000 */
[C---:B------:R-:W-:Y:S01]  /*6180*/  ISETP.GT.AND P3, PT, R11.reuse, R10, PT ;  /* 0x0000000a0b00720c */ /* 0x040fe20003f64270 */
[----:B------:R-:W-:-:S02]  /*6190*/  VIADD R11, R11, 0xffffffff ;  /* 0xffffffff0b0b7836 */ /* 0x000fc40000000000 */
[----:B------:R-:W1:Y:S01]  /*61a0*/  SHFL.BFLY PT, R21, R60, 0x2, 0x1f ;  /* 0x0c401f003c157f89 */ /* 0x000e6200000e0000 */
[----:B------:R-:W-:Y:S08]  /*61b0*/  MUFU.EX2 R58, R58 ;  /* 0x0000003a003a7308 */ /* 0x000ff00000000800 */
[----:B------:R-:W-:Y:S08]  /*61c0*/  MUFU.EX2 R155, R155 ;  /* 0x0000009b009b7308 */ /* 0x000ff00000000800 */
[----:B------:R-:W-:Y:S01]  /*61d0*/  MUFU.EX2 R56, R56 ;  /* 0x0000003800387308 */ /* 0x000fe20000000800 */
[----:B-1----:R-:W-:-:S07]  /*61e0*/  FMNMX.FTZ R50, R60, R21, !PT ;  /* 0x000000153c327209 */ /* 0x002fce0007810000 */
[----:B------:R-:W-:Y:S01]  /*61f0*/  MUFU.EX2 R157, R157 ;  /* 0x0000009d009d7308 */ /* 0x000fe20000000800 */
[----:B------:R-:W1:Y:S07]  /*6200*/  SHFL.BFLY PT, R21, R50, 0x1, 0x1f ;  /* 0x0c201f0032157f89 */ /* 0x000e6e00000e0000 */
[----:B------:R-:W-:Y:S08]  /*6210*/  MUFU.EX2 R52, R52 ;  /* 0x0000003400347308 */ /* 0x000ff00000000800 */
[----:B------:R-:W-:Y:S08]  /*6220*/  MUFU.EX2 R159, R159 ;  /* 0x0000009f009f7308 */ /* 0x000ff00000000800 */
[----:B------:R-:W-:Y:S01]  /*6230*/  MUFU.EX2 R48, R48 ;  /* 0x0000003000307308 */ /* 0x000fe20000000800 */
[----:B-1----:R-:W-:Y:S01]  /*6240*/  FMNMX.FTZ R21, R50, R21, !PT ;  /* 0x0000001532157209 */ /* 0x002fe20007810000 */
[----:B------:R-:W-:Y:S01]  /*6250*/  IMAD.U32 R50, RZ, RZ, UR5 ;  /* 0x00000005ff327e24 */ /* 0x000fe2000f8e00ff */
[----:B------:R-:W-:-:S02]  /*6260*/  UMOV UR5, UR4 ;  /* 0x0000000400057c82 */ /* 0x000fc40008000000 */
[C---:B------:R-:W-:Y:S01]  /*6270*/  FSETP.NEU.FTZ.AND P4, PT, R21.reuse, -INF , PT ;  /* 0xff8000001500780b */ /* 0x040fe20003f9d000 */
[----:B------:R-:W-:Y:S02]  /*6280*/  FMUL.FTZ R40, R21, R12 ;  /* 0x0000000c15287220 */ /* 0x000fe40000410000 */
[----:B------:R-:W-:Y:S01]  /*6290*/  MUFU.EX2 R46, R46 ;  /* 0x0000002e002e7308 */ /* 0x000fe20000000800 */
[----:B------:R-:W-:Y:S02]  /*62a0*/  @!P1 LEA R50, R50, UR36, 0x3 ;  /* 0x0000002432329c11 */ /* 0x000fe4000f8e18ff */
[----:B------:R-:W-:-:S05]  /*62b0*/  FSEL R40, R40, RZ, P4 ;  /* 0x000000ff28287208 */ /* 0x000fca0002000000 */
[----:B------:R-:W-:Y:S01]  /*62c0*/  MUFU.EX2 R81, R81 ;  /* 0x0000005100517308 */ /* 0x000fe20000000800 */
[-CC-:B0-----:R-:W-:Y:S01]  /*62d0*/  FFMA.FTZ R152, R39, R12.reuse, -R40.reuse ;  /* 0x0000000c27987223 */ /* 0x181fe20000010828 */
[----:B------:R-:W-:Y:S01]  /*62e0*/  FADD.FTZ R39, -R38, R9 ;  /* 0x0000000926277221 */ /* 0x000fe20000010100 */
[----:B------:R-:W-:Y:S01]  /*62f0*/  FSEL R9, R21, RZ, P4 ;  /* 0x000000ff15097208 */ /* 0x000fe20002000000 */
[-CC-:B------:R-:W-:Y:S01]  /*6300*/  FFMA.FTZ R180, R45, R12.reuse, -R40.reuse ;  /* 0x0000000c2db47223 */ /* 0x180fe20000010828 */
[-CC-:B------:R-:W-:Y:S01]  /*6310*/  FFMA.FTZ R43, R43, R12.reuse, -R40.reuse ;  /* 0x0000000c2b2b7223 */ /* 0x180fe20000010828 */
[-C--:B------:R-:W-:Y:S01]  /*6320*/  FMUL.FTZ R44, R39, R12.reuse ;  /* 0x0000000c272c7220 */ /* 0x080fe20000410000 */
[-C--:B------:R-:W-:Y:S01]  /*6330*/  FFMA.FTZ R182, R47, R12.reuse, -R40 ;  /* 0x0000000c2fb67223 */ /* 0x080fe20000010828 */
[----:B------:R-:W-:Y:S01]  /*6340*/  FADD.FTZ R9, -R9, R8 ;  /* 0x0000000809097221 */ /* 0x000fe20000010100 */
[----:B------:R-:W-:Y:S01]  /*6350*/  IMAD.U32 R39, RZ, RZ, UR4 ;  /* 0x00000004ff277e24 */ /* 0x000fe2000f8e00ff */
[----:B------:R-:W-:Y:S01]  /*6360*/  MUFU.EX2 R180, R180 ;  /* 0x000000b400b47308 */ /* 0x000fe20000000800 */
[-CC-:B------:R-:W-:Y:S01]  /*6370*/  FFMA.FTZ R45, R49, R12.reuse, -R40.reuse ;  /* 0x0000000c312d7223 */ /* 0x180fe20000010828 */
[-C--:B------:R-:W-:Y:S01]  /*6380*/  FMUL.FTZ R9, R9, R12.reuse ;  /* 0x0000000c09097220 */ /* 0x080fe20000410000 */
[-CC-:B------:R-:W-:Y:S01]  /*6390*/  FFMA.FTZ R176, R25, R12.reuse, -R40.reuse ;  /* 0x0000000c19b07223 */ /* 0x180fe20000010828 */
[----:B------:R-:W-:Y:S01]  /*63a0*/  @!P1 LEA R39, R39, UR36, 0x3 ;  /* 0x0000002427279c11 */ /* 0x000fe2000f8e18ff */
[-CC-:B------:R-:W-:Y:S01]  /*63b0*/  FFMA.FTZ R25, R51, R12.reuse, -R40.reuse ;  /* 0x0000000c33197223 */ /* 0x180fe20000010828 */
[----:B------:R-:W-:Y:S01]  /*63c0*/  IADD3 R38, -R19, 0xb, RZ ;  /* 0x0000000b13267810 */ /* 0x000fe20007ffe1ff */
[-CC-:B------:R-:W-:Y:S01]  /*63d0*/  FFMA.FTZ R49, R41, R12.reuse, -R40.reuse ;  /* 0x0000000c29317223 */ /* 0x180fe20000010828 */
[----:B------:R-:W0:Y:S01]  /*63e0*/  MUFU.EX2 R9, R9 ;  /* 0x0000000900097308 */ /* 0x000e220000000800 */
[----:B------:R-:W-:Y:S01]  /*63f0*/  @!P1 IADD3 R39, R39, 0x28840, RZ ;  /* 0x0002884027279810 */ /* 0x000fe20007ffe0ff */
[-CC-:B------:R-:W-:Y:S01]  /*6400*/  FFMA.FTZ R178, R27, R12.reuse, -R40.reuse ;  /* 0x0000000c1bb27223 */ /* 0x180fe20000010828 */
[-CC-:B------:R-:W-:Y:S01]  /*6410*/  FFMA.FTZ R27, R53, R12.reuse, -R40.reuse ;  /* 0x0000000c351b7223 */ /* 0x180fe20000010828 */
[-CC-:B------:R-:W-:Y:S01]  /*6420*/  FFMA.FTZ R172, R29, R12.reuse, -R40.reuse ;  /* 0x0000000c1dac7223 */ /* 0x180fe20000010828 */
[----:B------:R-:W-:Y:S01]  /*6430*/  @!P1 PRMT R41, RZ, 0x654, R39 ;  /* 0x00000654ff299816 */ /* 0x000fe20000000027 */
[-CC-:B------:R-:W-:Y:S01]  /*6440*/  FFMA.FTZ R29, R55, R12.reuse, -R40.reuse ;  /* 0x0000000c371d7223 */ /* 0x180fe20000010828 */
[-CC-:B------:R-:W-:Y:S01]  /*6450*/  FFMA.FTZ R174, R59, R12.reuse, -R40.reuse ;  /* 0x0000000c3bae7223 */ /* 0x180fe20000010828 */
[----:B------:R0:W1:Y:S01]  /*6460*/  MUFU.EX2 R8, R44 ;  /* 0x0000002c00087308 */ /* 0x0000620000000800 */
[-CC-:B------:R-:W-:Y:S01]  /*6470*/  FFMA.FTZ R31, R31, R12.reuse, -R40.reuse ;  /* 0x0000000c1f1f7223 */ /* 0x180fe20000010828 */
[-CC-:B------:R-:W-:Y:S01]  /*6480*/  FFMA.FTZ R168, R73, R12.reuse, -R40.reuse ;  /* 0x0000000c49a87223 */ /* 0x180fe20000010828 */
[-CC-:B------:R-:W-:Y:S01]  /*6490*/  FFMA.FTZ R47, R75, R12.reuse, -R40.reuse ;  /* 0x0000000c4b2f7223 */ /* 0x180fe20000010828 */
[-CC-:B------:R-:W-:Y:S01]  /*64a0*/  FFMA.FTZ R170, R37, R12.reuse, -R40.reuse ;  /* 0x0000000c25aa7223 */ /* 0x180fe20000010828 */
[-CC-:B------:R-:W-:Y:S01]  /*64b0*/  FFMA.FTZ R37, R77, R12.reuse, -R40.reuse ;  /* 0x0000000c4d257223 */ /* 0x180fe20000010828 */
[-CC-:B------:R-:W-:Y:S01]  /*64c0*/  FFMA.FTZ R154, R57, R12.reuse, -R40.reuse ;  /* 0x0000000c399a7223 */ /* 0x180fe20000010828 */
[-C--:B------:R-:W-:Y:S01]  /*64d0*/  FFMA.FTZ R35, R35, R12.reuse, -R40 ;  /* 0x0000000c23237223 */ /* 0x080fe20000010828 */
[----:B------:R-:W2:Y:S01]  /*64e0*/  MUFU.EX2 R43, R43 ;  /* 0x0000002b002b7308 */ /* 0x000ea20000000800 */
[----:B0-----:R-:W-:Y:S01]  /*64f0*/  FFMA.FTZ R44, R9, R5, R180 ;  /* 0x00000005092c7223 */ /* 0x001fe200000100b4 */
[-CC-:B------:R-:W-:Y:S01]  /*6500*/  FFMA.FTZ R5, R33, R12.reuse, -R40.reuse ;  /* 0x0000000c21057223 */ /* 0x180fe20000010828 */
[-CC-:B------:R-:W-:Y:S01]  /*6510*/  FFMA.FTZ R71, R71, R12.reuse, -R40.reuse ;  /* 0x0000000c47477223 */ /* 0x180fe20000010828 */
[----:B------:R-:W-:Y:S01]  /*6520*/  FFMA.FTZ R67, R67, R12, -R40 ;  /* 0x0000000c43437223 */ /* 0x000fe20000010828 */
[----:B------:R-:W-:-:S02]  /*6530*/  WARPGROUP.DEPBAR.LE gsb0, 0x0 ;  /* 0x00008000000079c5 */ /* 0x000fc40000010000 */
[----:B------:R0:W-:Y:S06]  /*6540*/  BAR.ARV R38, 0x100 ;  /* 0x000400260000751d */ /* 0x0001ec0000002000 */
[----:B------:R-:W0:Y:S01]  /*6550*/  MUFU.EX2 R182, R182 ;  /* 0x000000b600b67308 */ /* 0x000e220000000800 */
[----:B-1----:R-:W-:Y:S01]  /*6560*/  FFMA.FTZ R33, R8, R4, R181 ;  /* 0x0000000408217223 */ /* 0x002fe200000100b5 */
[----:B------:R2:W-:Y:S01]  /*6570*/  @!P1 SYNCS.ARRIVE.TRANS64.RED.A1T0 RZ, [R41+URZ], RZ ;  /* 0x000000ff29ff99a7 */ /* 0x0005e2000810043f */
[C---:B------:R-:W-:Y:S01]  /*6580*/  F2FP.BF16.F32.PACK_AB R181, R14.reuse, R181 ;  /* 0x000000b50eb5723e */ /* 0x040fe200000010ff */
[-CC-:B------:R-:W-:Y:S01]  /*6590*/  FFMA.FTZ R61, R61, R12.reuse, -R40.reuse ;  /* 0x0000000c3d3d7223 */ /* 0x180fe20000010828 */
[----:B------:R-:W-:Y:S01]  /*65a0*/  FADD.FTZ R4, R14, R33 ;  /* 0x000000210e047221 */ /* 0x000fe20000010000 */
[-CC-:B------:R-:W-:Y:S01]  /*65b0*/  FFMA.FTZ R63, R63, R12.reuse, -R40.reuse ;  /* 0x0000000c3f3f7223 */ /* 0x180fe20000010828 */
[-C--:B------:R-:W-:Y:S01]  /*65c0*/  FFMA.FTZ R65, R65, R12.reuse, -R40 ;  /* 0x0000000c41417223 */ /* 0x080fe20000010828 */
[----:B------:R-:W1:Y:S01]  /*65d0*/  MUFU.EX2 R45, R45 ;  /* 0x0000002d002d7308 */ /* 0x000e620000000800 */
[----:B------:R-:W-:Y:S01]  /*65e0*/  FADD.FTZ R33, R183, R4 ;  /* 0x00000004b7217221 */ /* 0x000fe20000010000 */
[----:B--2---:R-:W-:Y:S01]  /*65f0*/  FADD.FTZ R41, R43, R44 ;  /* 0x0000002c2b297221 */ /* 0x004fe20000010000 */
[-CC-:B------:R-:W-:Y:S01]  /*6600*/  FFMA.FTZ R79, R79, R12.reuse, -R40.reuse ;  /* 0x0000000c4f4f7223 */ /* 0x180fe20000010828 */
[-CC-:B------:R-:W-:Y:S01]  /*6610*/  FFMA.FTZ R69, R69, R12.reuse, -R40.reuse ;  /* 0x0000000c45457223 */ /* 0x180fe20000010828 */
[----:B------:R-:W-:Y:S01]  /*6620*/  FADD.FTZ R4, R20, R33 ;  /* 0x0000002114047221 */ /* 0x000fe20000010000 */
[-CC-:B------:R-:W-:Y:S01]  /*6630*/  FFMA.FTZ R83, R83, R12.reuse, -R40.reuse ;  /* 0x0000000c53537223 */ /* 0x180fe20000010828 */
[-C--:B------:R-:W-:Y:S01]  /*6640*/  FFMA.FTZ R87, R87, R12.reuse, -R40 ;  /* 0x0000000c57577223 */ /* 0x080fe20000010828 */
[----:B------:R-:W2:Y:S01]  /*6650*/  MUFU.EX2 R176, R176 ;  /* 0x000000b000b07308 */ /* 0x000ea20000000800 */
[----:B0-----:R-:W-:Y:S01]  /*6660*/  FADD.FTZ R38, R182, R41 ;  /* 0x00000029b6267221 */ /* 0x001fe20000010000 */
[----:B------:R-:W-:Y:S01]  /*6670*/  FADD.FTZ R33, R177, R4 ;  /* 0x00000004b1217221 */ /* 0x000fe20000010000 */
[-CC-:B------:R-:W-:Y:S01]  /*6680*/  FFMA.FTZ R187, R187, R12.reuse, -R40.reuse ;  /* 0x0000000cbbbb7223 */ /* 0x180fe20000010828 */
[----:B------:R-:W-:Y:S01]  /*6690*/  FFMA.FTZ R40, R189, R12, -R40 ;  /* 0x0000000cbd287223 */ /* 0x000fe20000010828 */
[----:B------:R-:W-:-:S02]  /*66a0*/  @!P1 VIADD R44, R50, 0x28860 ;  /* 0x00028860322c9836 */ /* 0x000fc40000000000 */
[----:B------:R-:W-:Y:S01]  /*66b0*/  FADD.FTZ R4, R22, R33 ;  /* 0x0000002116047221 */ /* 0x000fe20000010000 */
[-C--:B------:R-:W-:Y:S01]  /*66c0*/  FMUL.FTZ R88, R88, R9.reuse ;  /* 0x0000000958587220 */ /* 0x080fe20000410000 */
[----:B------:R-:W0:Y:S01]  /*66d0*/  MUFU.EX2 R25, R25 ;  /* 0x0000001900197308 */ /* 0x000e220000000800 */
[----:B-1----:R-:W-:Y:S01]  /*66e0*/  FADD.FTZ R41, R45, R38 ;  /* 0x000000262d297221 */ /* 0x002fe20000010000 */
[----:B------:R-:W-:Y:S01]  /*66f0*/  @!P1 PRMT R44, RZ, 0x654, R44 ;  /* 0x00000654ff2c9816 */ /* 0x000fe2000000002c */
[-C--:B------:R-:W-:Y:S01]  /*6700*/  FMUL.FTZ R89, R89, R9.reuse ;  /* 0x0000000959597220 */ /* 0x080fe20000410000 */
[-C--:B------:R-:W-:Y:S01]  /*6710*/  FMUL.FTZ R92, R92, R9.reuse ;  /* 0x000000095c5c7220 */ /* 0x080fe20000410000 */
[-C--:B------:R-:W-:Y:S01]  /*6720*/  FMUL.FTZ R93, R93, R9.reuse ;  /* 0x000000095d5d7220 */ /* 0x080fe20000410000 */
[----:B------:R1:W-:Y:S01]  /*6730*/  @!P1 SYNCS.ARRIVE.TRANS64.RED.A1T0 RZ, [R44+URZ], RZ ;  /* 0x000000ff2cff99a7 */ /* 0x0003e2000810043f */
[-C--:B------:R-:W-:Y:S01]  /*6740*/  FMUL.FTZ R96, R96, R9.reuse ;  /* 0x0000000960607220 */ /* 0x080fe20000410000 */
[----:B------:R-:W3:Y:S01]  /*6750*/  MUFU.EX2 R178, R178 ;  /* 0x000000b200b27308 */ /* 0x000ee20000000800 */
        /* <DEDUP_REMOVED lines=8> */
[C---:B0-----:R-:W-:Y:S01]  /*67e0*/  FADD.FTZ R23, R25.reuse, R38 ;  /* 0x0000002619177221 */ /* 0x041fe20000010000 */
[----:B------:R-:W-:Y:S01]  /*67f0*/  F2FP.BF16.F32.PACK_AB R176, R25, R176 ;  /* 0x000000b019b0723e */ /* 0x000fe200000010ff */
[-C--:B------:R-:W-:Y:S01]  /*6800*/  FMUL.FTZ R109, R109, R9.reuse ;  /* 0x000000096d6d7220 */ /* 0x080fe20000410000 */
[-C--:B------:R-:W-:Y:S01]  /*6810*/  FMUL.FTZ R112, R112, R9.reuse ;  /* 0x0000000970707220 */ /* 0x080fe20000410000 */
[-C--:B------:R-:W-:Y:S01]  /*6820*/  FMUL.FTZ R113, R113, R9.reuse ;  /* 0x0000000971717220 */ /* 0x080fe20000410000 */
[-C--:B------:R-:W-:Y:S01]  /*6830*/  FMUL.FTZ R116, R116, R9.reuse ;  /* 0x0000000974747220 */ /* 0x080fe20000410000 */
[-C--:B------:R-:W-:Y:S01]  /*6840*/  FMUL.FTZ R117, R117, R9.reuse ;  /* 0x0000000975757220 */ /* 0x080fe20000410000 */
[----:B------:R-:W0:Y:S01]  /*6850*/  MUFU.EX2 R172, R172 ;  /* 0x000000ac00ac7308 */ /* 0x000e220000000800 */
[----:B---3--:R-:W-:Y:S01]  /*6860*/  FADD.FTZ R38, R178, R23 ;  /* 0x00000017b2267221 */ /* 0x008fe20000010000 */
[----:B------:R-:W-:Y:S01]  /*6870*/  FADD.FTZ R23, R179, R4 ;  /* 0x00000004b3177221 */ /* 0x000fe20000010000 */
[-C--:B------:R-:W-:Y:S01]  /*6880*/  FMUL.FTZ R120, R120, R9.reuse ;  /* 0x0000000978787220 */ /* 0x080fe20000410000 */
[-C--:B------:R-:W-:Y:S01]  /*6890*/  FMUL.FTZ R121, R121, R9.reuse ;  /* 0x0000000979797220 */ /* 0x080fe20000410000 */
[-C--:B------:R-:W-:Y:S01]  /*68a0*/  FMUL.FTZ R124, R124, R9.reuse ;  /* 0x000000097c7c7220 */ /* 0x080fe20000410000 */
[----:B------:R-:W-:Y:S01]  /*68b0*/  FADD.FTZ R4, R24, R23 ;  /* 0x0000001718047221 */ /* 0x000fe20000010000 */
[-C--:B------:R-:W-:Y:S01]  /*68c0*/  FMUL.FTZ R125, R125, R9.reuse ;  /* 0x000000097d7d7220 */ /* 0x080fe20000410000 */
[----:B------:R-:W3:Y:S01]  /*68d0*/  MUFU.EX2 R29, R29 ;  /* 0x0000001d001d7308 */ /* 0x000ee20000000800 */
[----:B--2---:R-:W-:Y:S01]  /*68e0*/  FADD.FTZ R33, R27, R38 ;  /* 0x000000261b217221 */ /* 0x004fe20000010000 */
[----:B------:R-:W-:Y:S01]  /*68f0*/  FADD.FTZ R23, R173, R4 ;  /* 0x00000004ad177221 */ /* 0x000fe20000010000 */
[-C--:B------:R-:W-:Y:S01]  /*6900*/  FMUL.FTZ R128, R128, R9.reuse ;  /* 0x0000000980807220 */ /* 0x080fe20000410000 */
[-C--:B------:R-:W-:Y:S01]  /*6910*/  FMUL.FTZ R129, R129, R9.reuse ;  /* 0x0000000981817220 */ /* 0x080fe20000410000 */
[-C--:B------:R-:W-:Y:S01]  /*6920*/  FMUL.FTZ R132, R132, R9.reuse ;  /* 0x0000000984847220 */ /* 0x080fe20000410000 */
[----:B------:R-:W-:Y:S01]  /*6930*/  FADD.FTZ R4, R26, R23 ;  /* 0x000000171a047221 */ /* 0x000fe20000010000 */
[-C--:B------:R-:W-:Y:S01]  /*6940*/  FMUL.FTZ R133, R133, R9.reuse ;  /* 0x0000000985857220 */ /* 0x080fe20000410000 */
[----:B------:R-:W2:Y:S01]  /*6950*/  MUFU.EX2 R174, R174 ;  /* 0x000000ae00ae7308 */ /* 0x000ea20000000800 */
[----:B0-----:R-:W-:Y:S01]  /*6960*/  FADD.FTZ R38, R172, R33 ;  /* 0x00000021ac267221 */ /* 0x001fe20000010000 */
[----:B------:R-:W-:Y:S01]  /*6970*/  FADD.FTZ R23, R175, R4 ;  /* 0x00000004af177221 */ /* 0x000fe20000010000 */
[-C--:B------:R-:W-:Y:S01]  /*6980*/  FMUL.FTZ R136, R136, R9.reuse ;  /* 0x0000000988887220 */ /* 0x080fe20000410000 */
[-C--:B------:R-:W-:Y:S01]  /*6990*/  FMUL.FTZ R137, R137, R9.reuse ;  /* 0x0000000989897220 */ /* 0x080fe20000410000 */
[-C--:B------:R-:W-:Y:S01]  /*69a0*/  FMUL.FTZ R140, R140, R9.reuse ;  /* 0x000000098c8c7220 */ /* 0x080fe20000410000 */
[----:B------:R-:W-:Y:S01]  /*69b0*/  FADD.FTZ R4, R28, R23 ;  /* 0x000000171c047221 */ /* 0x000fe20000010000 */
        /* <DEDUP_REMOVED lines=8> */
[----:B------:R-:W-:Y:S01]  /*6a40*/  FMUL.FTZ R149, R149, R9 ;  /* 0x0000000995957220 */ /* 0x000fe20000410000 */
        /* <DEDUP_REMOVED lines=46> */
[-C--:B------:R-:W-:Y:S01]  /*6d30*/  FMUL.FTZ R135, R135, R8.reuse ;  /* 0x0000000887877220 */ /* 0x080fe20000410000 */
        /* <DEDUP_REMOVED lines=11> */
[----:B------:R-:W-:Y:S01]  /*6df0*/  FMUL.FTZ R151, R151, R8 ;  /* 0x0000000897977220 */ /* 0x000fe20000410000 */
[----:B------:R-:W-:Y:S01]  /*6e00*/  F2FP.BF16.F32.PACK_AB R183, R20, R183 ;  /* 0x000000b714b7723e */ /* 0x000fe200000010ff */
[----:B------:R-:W-:Y:S01]  /*6e10*/  IMAD.MOV.U32 R9, RZ, RZ, R13 ;  /* 0x000000ffff097224 */ /* 0x000fe200078e000d */
[----:B------:R-:W-:-:S02]  /*6e20*/  F2FP.BF16.F32.PACK_AB R177, R22, R177 ;  /* 0x000000b116b1723e */ /* 0x000fc400000010ff */
[----:B------:R-:W-:Y:S01]  /*6e30*/  F2FP.BF16.F32.PACK_AB R180, R43, R180 ;  /* 0x000000b42bb4723e */ /* 0x000fe200000010ff */
[----:B------:R-:W0:Y:S01]  /*6e40*/  MUFU.EX2 R35, R35 ;  /* 0x0000002300237308 */ /* 0x000e220000000800 */
[----:B---3--:R-:W-:Y:S01]  /*6e50*/  FADD.FTZ R14, R154, R25 ;  /* 0x000000199a0e7221 */ /* 0x008fe20000010000 */
[----:B------:R-:W-:Y:S02]  /*6e60*/  F2FP.BF16.F32.PACK_AB R182, R45, R182 ;  /* 0x000000b62db6723e */ /* 0x000fe400000010ff */
[----:B------:R-:W-:Y:S02]  /*6e70*/  F2FP.BF16.F32.PACK_AB R178, R27, R178 ;  /* 0x000000b21bb2723e */ /* 0x000fe400000010ff */
[----:B------:R-:W-:Y:S02]  /*6e80*/  F2FP.BF16.F32.PACK_AB R179, R24, R179 ;  /* 0x000000b318b3723e */ /* 0x000fe400000010ff */
[----:B------:R-:W3:Y:S01]  /*6e90*/  MUFU.EX2 R71, R71 ;  /* 0x0000004700477308 */ /* 0x000ee20000000800 */
[C---:B--2---:R-:W-:Y:S01]  /*6ea0*/  FADD.FTZ R14, R5.reuse, R14 ;  /* 0x0000000e050e7221 */ /* 0x044fe20000010000 */
[----:B------:R-:W-:Y:S01]  /*6eb0*/  F2FP.BF16.F32.PACK_AB R154, R5, R154 ;  /* 0x0000009a059a723e */ /* 0x000fe200000010ff */
[----:B------:R-:W-:Y:S01]  /*6ec0*/  FADD.FTZ R5, R81, R4 ;  /* 0x0000000451057221 */ /* 0x000fe20000010000 */
[----:B------:R-:W-:-:S02]  /*6ed0*/  F2FP.BF16.F32.PACK_AB R172, R29, R172 ;  /* 0x000000ac1dac723e */ /* 0x000fc400000010ff */
[----:B------:R-:W-:Y:S02]  /*6ee0*/  F2FP.BF16.F32.PACK_AB R173, R26, R173 ;  /* 0x000000ad1aad723e */ /* 0x000fe400000010ff */
[----:B------:R-:W2:Y:S01]  /*6ef0*/  MUFU.EX2 R67, R67 ;  /* 0x0000004300437308 */ /* 0x000ea20000000800 */
[----:B0-----:R-:W-:Y:S01]  /*6f00*/  FADD.FTZ R14, R35, R14 ;  /* 0x0000000e230e7221 */ /* 0x001fe20000010000 */
[----:B------:R-:W-:Y:S02]  /*6f10*/  F2FP.BF16.F32.PACK_AB R174, R31, R174 ;  /* 0x000000ae1fae723e */ /* 0x000fe400000010ff */
[----:B------:R-:W-:Y:S02]  /*6f20*/  F2FP.BF16.F32.PACK_AB R175, R28, R175 ;  /* 0x000000af1caf723e */ /* 0x000fe400000010ff */
[----:B------:R-:W-:Y:S02]  /*6f30*/  F2FP.BF16.F32.PACK_AB R168, R47, R168 ;  /* 0x000000a82fa8723e */ /* 0x000fe400000010ff */
[----:B------:R-:W0:Y:S01]  /*6f40*/  MUFU.EX2 R61, R61 ;  /* 0x0000003d003d7308 */ /* 0x000e220000000800 */
[----:B---3--:R-:W-:Y:S01]  /*6f50*/  FADD.FTZ R14, R71, R14 ;  /* 0x0000000e470e7221 */ /* 0x008fe20000010000 */
[----:B------:R-:W-:-:S02]  /*6f60*/  F2FP.BF16.F32.PACK_AB R169, R30, R169 ;  /* 0x000000a91ea9723e */ /* 0x000fc400000010ff */
[----:B------:R-:W-:Y:S02]  /*6f70*/  F2FP.BF16.F32.PACK_AB R170, R37, R170 ;  /* 0x000000aa25aa723e */ /* 0x000fe400000010ff */
[----:B------:R-:W-:Y:S02]  /*6f80*/  F2FP.BF16.F32.PACK_AB R171, R32, R171 ;  /* 0x000000ab20ab723e */ /* 0x000fe400000010ff */
[----:B------:R-:W3:Y:S01]  /*6f90*/  MUFU.EX2 R63, R63 ;  /* 0x0000003f003f7308 */ /* 0x000ee20000000800 */
[----:B--2---:R-:W-:Y:S01]  /*6fa0*/  FADD.FTZ R14, R67, R14 ;  /* 0x0000000e430e7221 */ /* 0x004fe20000010000 */
[----:B------:R-:W-:Y:S02]  /*6fb0*/  F2FP.BF16.F32.PACK_AB R152, R39, R152 ;  /* 0x000000982798723e */ /* 0x000fe400000010ff */
[----:B------:R-:W-:Y:S02]  /*6fc0*/  F2FP.BF16.F32.PACK_AB R153, R58, R153 ;  /* 0x000000993a99723e */ /* 0x000fe400000010ff */
[----:B------:R-:W-:-:S02]  /*6fd0*/  F2FP.BF16.F32.PACK_AB R155, R56, R155 ;  /* 0x0000009b389b723e */ /* 0x000fc400000010ff */
        /* <DEDUP_REMOVED lines=9> */
[----:B------:R-:W-:Y:S02]  /*7070*/  MOV R8, R21 ;  /* 0x0000001500087202 */ /* 0x000fe40000000f00 */
[----:B------:R-:W3:Y:S01]  /*7080*/  MUFU.EX2 R42, R42 ;  /* 0x0000002a002a7308 */ /* 0x000ee20000000800 */
[C---:B--2---:R-:W-:Y:S01]  /*7090*/  FADD.FTZ R14, R65.reuse, R14 ;  /* 0x0000000e410e7221 */ /* 0x044fe20000010000 */
[----:B------:R-:W-:-:S06]  /*70a0*/  F2FP.BF16.F32.PACK_AB R160, R65, R63 ;  /* 0x0000003f41a0723e */ /* 0x000fcc00000010ff */
[----:B------:R-:W2:Y:S01]  /*70b0*/  MUFU.EX2 R69, R69 ;  /* 0x0000004500457308 */ /* 0x000ea20000000800 */
[----:B0-----:R-:W-:-:S07]  /*70c0*/  FADD.FTZ R14, R79, R14 ;  /* 0x0000000e4f0e7221 */ /* 0x001fce0000010000 */
[----:B------:R-:W0:Y:S01]  /*70d0*/  MUFU.EX2 R85, R85 ;  /* 0x0000005500557308 */ /* 0x000e220000000800 */
[----:B---3--:R-:W-:-:S07]  /*70e0*/  FADD.FTZ R4, R42, R5 ;  /* 0x000000052a047221 */ /* 0x008fce0000010000 */
[----:B------:R-:W3:Y:S01]  /*70f0*/  MUFU.EX2 R83, R83 ;  /* 0x0000005300537308 */ /* 0x000ee20000000800 */
[C---:B--2---:R-:W-:Y:S01]  /*7100*/  FADD.FTZ R14, R69.reuse, R14 ;  /* 0x0000000e450e7221 */ /* 0x044fe20000010000 */
[----:B------:R-:W-:-:S06]  /*7110*/  F2FP.BF16.F32.PACK_AB R162, R69, R79 ;  /* 0x0000004f45a2723e */ /* 0x000fcc00000010ff */
[----:B------:R-:W2:Y:S01]  /*7120*/  MUFU.EX2 R34, R34 ;  /* 0x0000002200227308 */ /* 0x000ea20000000800 */
[C---:B0-----:R-:W-:Y:S01]  /*7130*/  FADD.FTZ R5, R85.reuse, R4 ;  /* 0x0000000455057221 */ /* 0x041fe20000010000 */
[----:B------:R-:W-:-:S06]  /*7140*/  F2FP.BF16.F32.PACK_AB R163, R85, R42 ;  /* 0x0000002a55a3723e */ /* 0x000fcc00000010ff */
[----:B------:R-:W0:Y:S01]  /*7150*/  MUFU.EX2 R87, R87 ;  /* 0x0000005700577308 */ /* 0x000e220000000800 */
[----:B---3--:R-:W-:-:S07]  /*7160*/  FADD.FTZ R14, R83, R14 ;  /* 0x0000000e530e7221 */ /* 0x008fce0000010000 */
[----:B------:R-:W3:Y:S01]  /*7170*/  MUFU.EX2 R185, R185 ;  /* 0x000000b900b97308 */ /* 0x000ee20000000800 */
[----:B--2---:R-:W-:-:S07]  /*7180*/  FADD.FTZ R4, R34, R5 ;  /* 0x0000000522047221 */ /* 0x004fce0000010000 */
[----:B------:R-:W2:Y:S01]  /*7190*/  MUFU.EX2 R187, R187 ;  /* 0x000000bb00bb7308 */ /* 0x000ea20000000800 */
[C---:B0-----:R-:W-:Y:S01]  /*71a0*/  FADD.FTZ R14, R87.reuse, R14 ;  /* 0x0000000e570e7221 */ /* 0x041fe20000010000 */
[----:B------:R-:W-:-:S06]  /*71b0*/  F2FP.BF16.F32.PACK_AB R164, R87, R83 ;  /* 0x0000005357a4723e */ /* 0x000fcc00000010ff */
[----:B------:R-:W0:Y:S01]  /*71c0*/  MUFU.EX2 R36, R36 ;  /* 0x0000002400247308 */ /* 0x000e220000000800 */
[C---:B---3--:R-:W-:Y:S01]  /*71d0*/  FADD.FTZ R5, R185.reuse, R4 ;  /* 0x00000004b9057221 */ /* 0x048fe20000010000 */
[----:B------:R-:W-:-:S06]  /*71e0*/  F2FP.BF16.F32.PACK_AB R165, R185, R34 ;  /* 0x00000022b9a5723e */ /* 0x000fcc00000010ff */
[----:B------:R-:W3:Y:S01]  /*71f0*/  MUFU.EX2 R40, R40 ;  /* 0x0000002800287308 */ /* 0x000ee20000000800 */
[----:B--2---:R-:W-:-:S07]  /*7200*/  FADD.FTZ R14, R187, R14 ;  /* 0x0000000ebb0e7221 */ /* 0x004fce0000010000 */
[----:B------:R-:W2:Y:S01]  /*7210*/  MUFU.EX2 R15, R15 ;  /* 0x0000000f000f7308 */ /* 0x000ea20000000800 */
[----:B0-----:R-:W-:Y:S01]  /*7220*/  FADD.FTZ R4, R36, R5 ;  /* 0x0000000524047221 */ /* 0x001fe20000010000 */
[C---:B---3--:R-:W-:Y:S01]  /*7230*/  FADD.FTZ R5, R40.reuse, R14 ;  /* 0x0000000e28057221 */ /* 0x048fe20000010000 */
[----:B------:R-:W-:Y:S01]  /*7240*/  F2FP.BF16.F32.PACK_AB R166, R40, R187 ;  /* 0x000000bb28a6723e */ /* 0x000fe200000010ff */
[----:B------:R-:W-:Y:S02]  /*7250*/  IMAD.MOV.U32 R14, RZ, RZ, R0 ;  /* 0x000000ffff0e7224 */ /* 0x000fe400078e0000 */
[C---:B--2---:R-:W-:Y:S01]  /*7260*/  FADD.FTZ R4, R15.reuse, R4 ;  /* 0x000000040f047221 */ /* 0x044fe20000010000 */
[----:B------:R-:W-:Y:S01]  /*7270*/  F2FP.BF16.F32.PACK_AB R167, R15, R36 ;  /* 0x000000240fa7723e */ /* 0x000fe200000010ff */
[----:B-1----:R-:W-:Y:S06]  /*7280*/  @P3 BRA `(.L_x_2134) ;  /* 0xffffffcc00d43947 */ /* 0x002fec000383ffff */
.L_x_2125:
        /* <DEDUP_REMOVED lines=8> */
[----:B------:R-:W-:-:S07]  /*7310*/  IMAD.MOV.U32 R9, RZ, RZ, R0 ;  /* 0x000000ffff097224 */ /* 0x000fce00078e0000 */
.L_x_2144:
        /* <DEDUP_REMOVED lines=9> */
.L_x_2137:
[----:B------:R-:W-:Y:S01]  /*73b0*/  ULEA UR10, UR4, UR36, 0x3 ;  /* 0x00000024040a7291 */ /* 0x000fe2000f8e183f */
[----:B------:R-:W-:-:S08]  /*73c0*/  SHF.L.U32 R10, R0, 0x1f, RZ ;  /* 0x0000001f000a7819 */ /* 0x000fd000000006ff */
[----:B------:R0:W1:Y:S01]  /*73d0*/  SYNCS.PHASECHK.TRANS64.TRYWAIT P2, [UR10+0x28830], R10 ;  /* 0x0288300aff0075a7 */ /* 0x000062000804014a */
[----:B------:R-:W-:Y:S05]  /*73e0*/  @!P0 BRA `(.L_x_2138) ;  /* 0x0000000000048947 */ /* 0x000fea0003800000 */
[----:B------:R-:W-:Y:S01]  /*73f0*/  BPT.TRAP 0x1 ;  /* 0x000000040000795c */ /* 0x000fe20000300000 */
.L_x_2138:
[----:B-1----:R-:W-:Y:S05]  /*7400*/  @P2 BRA `(.L_x_2136) ;  /* 0x0000000000082947 */ /* 0x002fea0003800000 */
[----:B------:R-:W1:Y:S02]  /*7410*/  SYNCS.PHASECHK.TRANS64.TRYWAIT P2, [UR10+0x28830], R10 ;  /* 0x0288300aff0075a7 */ /* 0x000e64000804014a */
[----:B-1----:R-:W-:Y:S05]  /*7420*/  @!P2 BRA `(.L_x_2139) ;  /* 0x000000840038a947 */ /* 0x002fea0003800000 */
.L_x_2136:
        /* <DEDUP_REMOVED lines=46> */
.L_x_2141:
[----:B------:R-:W-:Y:S01]  /*7710*/  ULEA UR10, UR5, UR36, 0x3 ;  /* 0x00000024050a7291 */ /* 0x000fe2000f8e183f */
[----:B------:R-:W-:-:S08]  /*7720*/  SHF.L.U32 R9, R9, 0x1f, RZ ;  /* 0x0000001f09097819 */ /* 0x000fd000000006ff */
[----:B------:R2:W3:Y:S01]  /*7730*/  SYNCS.PHASECHK.TRANS64.TRYWAIT P2, [UR10+0x28850], R9 ;  /* 0x02885009ff0075a7 */ /* 0x0004e2000804014a */
[----:B------:R-:W-:Y:S05]  /*7740*/  @!P0 BRA `(.L_x_2142) ;  /* 0x0000000000048947 */ /* 0x000fea0003800000 */
[----:B------:R-:W-:Y:S01]  /*7750*/  BPT.TRAP 0x1 ;  /* 0x000000040000795c */ /* 0x000fe20000300000 */
.L_x_2142:
[----:B---3--:R-:W-:Y:S05]  /*7760*/  @P2 BRA `(.L_x_2140) ;  /* 0x0000000000082947 */ /* 0x008fea0003800000 */
[----:B------:R-:W3:Y:S02]  /*7770*/  SYNCS.PHASECHK.TRANS64.TRYWAIT P2, [UR10+0x28850], R9 ;  /* 0x02885009ff0075a7 */ /* 0x000ee4000804014a */
[----:B---3--:R-:W-:Y:S05]  /*7780*/  @!P2 BRA `(.L_x_2143) ;  /* 0x000000800078a947 */ /* 0x008fea0003800000 */
.L_x_2140:
[----:B------:R-:W-:Y:S01]  /*7790*/  UIADD3 UR10, UR36, 0x400, URZ ;  /* 0x00000400240a7890 */ /* 0x000fe2000fffe03f */
[----:B------:R-:W-:Y:S01]  /*77a0*/  WARPGROUP.ARRIVE ;  /* 0x00000000000079c5 */ /* 0x000fe20000000000 */
[----:B------:R-:W-:Y:S01]  /*77b0*/  UMOV UR11, 0x40000040 ;  /* 0x40000040000b7882 */ /* 0x000fe20000000000 */
[----:B------:R-:W-:Y:S01]  /*77c0*/  UMOV UR15, 0x40000040 ;  /* 0x40000040000f7882 */ /* 0x000fe20000000000 */
[----:B------:R-:W-:Y:S01]  /*77d0*/  USHF.R.U32.HI UR10, URZ, 0x4, UR10 ;  /* 0x000000043f0a7899 */ /* 0x000fe2000801160a */
[----:B0-2---:R-:W-:Y:S01]  /*77e0*/  FMUL.FTZ R9, R24, UR7 ;  /* 0x0000000718097c20 */ /* 0x005fe20008410000 */
[----:B-1----:R-:W-:Y:S01]  /*77f0*/  FMUL.FTZ R13, R25, UR7 ;  /* 0x00000007190d7c20 */ /* 0x002fe20008410000 */
[----:B------:R-:W-:Y:S01]  /*7800*/  FMUL.FTZ R185, R32, UR7 ;  /* 0x0000000720b97c20 */ /* 0x000fe20008410000 */
[----:B------:R-:W-:Y:S01]  /*7810*/  ULOP3.LUT UR10, UR10, 0x3fff, URZ, 0xc0, !UPT ;  /* 0x00003fff0a0a7892 */ /* 0x000fe2000f8ec03f */
[----:B------:R-:W-:Y:S01]  /*7820*/  FMUL.FTZ R187, R33, UR7 ;  /* 0x0000000721bb7c20 */ /* 0x000fe20008410000 */
[----:B------:R-:W-:Y:S01]  /*7830*/  FMUL.FTZ R189, R36, UR7 ;  /* 0x0000000724bd7c20 */ /* 0x000fe20008410000 */
[----:B------:R-:W0:Y:S01]  /*7840*/  MUFU.TANH R9, R9 ;  /* 0x0000000900097308 */ /* 0x000e220000002400 */
[----:B------:R-:W-:Y:S01]  /*7850*/  ULOP3.LUT UR10, UR10, 0x4000000, URZ, 0xfc, !UPT ;  /* 0x040000000a0a7892 */ /* 0x000fe2000f8efc3f */
[----:B------:R-:W-:Y:S01]  /*7860*/  FMUL.FTZ R191, R37, UR7 ;  /* 0x0000000725bf7c20 */ /* 0x000fe20008410000 */
[----:B------:R-:W-:Y:S01]  /*7870*/  FMUL.FTZ R193, R40, UR7 ;  /* 0x0000000728c17c20 */ /* 0x000fe20008410000 */
[----:B------:R-:W-:Y:S01]  /*7880*/  FMUL.FTZ R195, R41, UR7 ;  /* 0x0000000729c37c20 */ /* 0x000fe20008410000 */
[----:B------:R-:W-:Y:S01]  /*7890*/  ULEA UR10, UR5, UR10, 0xb ;  /* 0x0000000a050a7291 */ /* 0x000fe2000f8e583f */
[----:B------:R-:W-:Y:S01]  /*78a0*/  FMUL.FTZ R197, R48, UR7 ;  /* 0x0000000730c57c20 */ /* 0x000fe20008410000 */
[----:B------:R-:W-:Y:S01]  /*78b0*/  FMUL.FTZ R199, R49, UR7 ;  /* 0x0000000731c77c20 */ /* 0x000fe20008410000 */
[----:B------:R-:W1:Y:S01]  /*78c0*/  MUFU.TANH R13, R13 ;  /* 0x0000000d000d7308 */ /* 0x000e620000002400 */
        /* <DEDUP_REMOVED lines=51> */
[----:B------:R-:W0:Y:S01]  /*7c00*/  LDC R12, c[0x0][0x988] ;  /* 0x00026200ff0c7b82 */ /* 0x000e220000000800 */
[----:B------:R-:W-:Y:S01]  /*7c10*/  FMUL.FTZ R223, R86, UR7 ;  /* 0x0000000756df7c20 */ /* 0x000fe20008410000 */
[----:B------:R-:W-:Y:S01]  /*7c20*/  FMUL.FTZ R87, R87, UR7 ;  /* 0x0000000757577c20 */ /* 0x000fe20008410000 */
[----:B------:R-:W-:Y:S01]  /*7c30*/  UMOV UR11, 0x40000040 ;  /* 0x40000040000b7882 */ /* 0x000fe20000000000 */
[----:B------:R-:W-:Y:S01]  /*7c40*/  MUFU.TANH R197, R197 ;  /* 0x000000c500c57308 */ /* 0x000fe20000002400 */
[C---:B------:R-:W-:Y:S01]  /*7c50*/  ISETP.GT.AND P2, PT, R11.reuse, R17, PT ;  /* 0x000000110b00720c */ /* 0x040fe20003f44270 */
[----:B------:R-:W-:-:S06]  /*7c60*/  VIADD R11, R11, 0xffffffff ;  /* 0xffffffff0b0b7836 */ /* 0x000fcc0000000000 */
[----:B------:R-:W-:Y:S08]  /*7c70*/  MUFU.TANH R199, R199 ;  /* 0x000000c700c77308 */ /* 0x000ff00000002400 */
[----:B------:R-:W-:Y:S08]  /*7c80*/  MUFU.TANH R201, R201 ;  /* 0x000000c900c97308 */ /* 0x000ff00000002400 */
[----:B------:R-:W-:Y:S08]  /*7c90*/  MUFU.TANH R203, R203 ;  /* 0x000000cb00cb7308 */ /* 0x000ff00000002400 */
[----:B------:R-:W-:Y:S08]  /*7ca0*/  MUFU.TANH R205, R205 ;  /* 0x000000cd00cd7308 */ /* 0x000ff00000002400 */
[----:B------:R-:W1:Y:S08]  /*7cb0*/  MUFU.TANH R15, R15 ;  /* 0x0000000f000f7308 */ /* 0x000e700000002400 */
[----:B------:R-:W-:Y:S08]  /*7cc0*/  MUFU.TANH R207, R207 ;  /* 0x000000cf00cf7308 */ /* 0x000ff00000002400 */
[----:B------:R-:W2:Y:S01]  /*7cd0*/  MUFU.TANH R23, R23 ;  /* 0x0000001700177308 */ /* 0x000ea20000002400 */
[----:B-1----:R-:W-:-:S07]  /*7ce0*/  FMNMX.FTZ R14, R15, R6, !PT ;  /* 0x000000060f0e7209 */ /* 0x002fce0007810000 */
[----:B------:R-:W-:Y:S08]  /*7cf0*/  MUFU.TANH R59, R59 ;  /* 0x0000003b003b7308 */ /* 0x000ff00000002400 */
[----:B------:R-:W1:Y:S01]  /*7d00*/  MUFU.TANH R25, R25 ;  /* 0x0000001900197308 */ /* 0x000e620000002400 */
[----:B--2---:R-:W-:-:S07]  /*7d10*/  FMNMX.FTZ R14, R23, R14, !PT ;  /* 0x0000000e170e7209 */ /* 0x004fce0007810000 */
[----:B------:R-:W-:Y:S08]  /*7d20*/  MUFU.TANH R61, R61 ;  /* 0x0000003d003d7308 */ /* 0x000ff00000002400 */
[----:B------:R-:W2:Y:S01]  /*7d30*/  MUFU.TANH R27, R27 ;  /* 0x0000001b001b7308 */ /* 0x000ea20000002400 */
[----:B-1----:R-:W-:Y:S01]  /*7d40*/  FMNMX.FTZ R14, R25, R14, !PT ;  /* 0x0000000e190e7209 */ /* 0x002fe20007810000 */
[----:B------:R-:W-:-:S02]  /*7d50*/  WARPGROUP.DEPBAR.LE gsb0, 0x0 ;  /* 0x00008000000079c5 */ /* 0x000fc40000010000 */
[----:B------:R-:W-:Y:S01]  /*7d60*/  WARPGROUP.ARRIVE ;  /* 0x00000000000079c5 */ /* 0x000fe20000000000 */
[----:B------:R-:W-:Y:S01]  /*7d70*/  FMUL.FTZ R181, R28, UR7 ;  /* 0x000000071cb57c20 */ /* 0x000fe20008410000 */
[----:B------:R-:W-:Y:S01]  /*7d80*/  FMUL.FTZ R183, R29, UR7 ;  /* 0x000000071db77c20 */ /* 0x000fe20008410000 */
[----:B------:R-:W-:Y:S01]  /*7d90*/  FMUL.FTZ R29, R34, UR7 ;  /* 0x00000007221d7c20 */ /* 0x000fe20008410000 */
[----:B------:R-:W-:Y:S02]  /*7da0*/  MUFU.TANH R31, R31 ;  /* 0x0000001f001f7308 */ /* 0x000fe40000002400 */
[----:B------:R-:W-:Y:S01]  /*7db0*/  HGMMA.64x128x16.F32.BF16 R88, R176, gdesc[UR12].tnspB, R88, gsb0 ;  /* 0x41e0000cb0587df0 */ /* 0x000fe20008001858 */
[----:B------:R-:W-:Y:S01]  /*7dc0*/  UIADD3 UR14, UR10, 0x100, URZ ;  /* 0x000001000a0e7890 */ /* 0x000fe2000fffe03f */
[----:B------:R-:W-:Y:S01]  /*7dd0*/  UMOV UR15, 0x40000040 ;  /* 0x40000040000f7882 */ /* 0x000fe20000000000 */
[----:B--2---:R-:W-:-:S03]  /*7de0*/  FMNMX.FTZ R14, R27, R14, !PT ;  /* 0x0000000e1b0e7209 */ /* 0x004fc60007810000 */
[----:B------:R-:W1:Y:S08]  /*7df0*/  MUFU.TANH R181, R181 ;  /* 0x000000b500b57308 */ /* 0x000e700000002400 */
[----:B------:R-:W2:Y:S08]  /*7e00*/  MUFU.TANH R183, R183 ;  /* 0x000000b700b77308 */ /* 0x000eb00000002400 */
[----:B------:R-:W3:Y:S01]  /*7e10*/  MUFU.TANH R29, R29 ;  /* 0x0000001d001d7308 */ /* 0x000ee20000002400 */
[----:B-1----:R-:W-:-:S07]  /*7e20*/  FMNMX.FTZ R10, R181, R10, !PT ;  /* 0x0000000ab50a7209 */ /* 0x002fce0007810000 */
[----:B------:R-:W-:Y:S01]  /*7e30*/  MUFU.TANH R209, R209 ;  /* 0x000000d100d17308 */ /* 0x000fe20000002400 */
[----:B--2---:R-:W-:-:S04]  /*7e40*/  FMNMX.FTZ R10, R183, R10, !PT ;  /* 0x0000000ab70a7209 */ /* 0x004fc80007810000 */
[----:B------:R-:W-:-:S03]  /*7e50*/  FMNMX.FTZ R10, R185, R10, !PT ;  /* 0x0000000ab90a7209 */ /* 0x000fc60007810000 */
[----:B------:R-:W1:Y:S01]  /*7e60*/  MUFU.TANH R33, R33 ;  /* 0x0000002100217308 */ /* 0x000e620000002400 */
[----:B------:R-:W-:Y:S02]  /*7e70*/  FMNMX.FTZ R10, R187, R10, !PT ;  /* 0x0000000abb0a7209 */ /* 0x000fe40007810000 */
[----:B---3--:R-:W-:Y:S02]  /*7e80*/  FMNMX.FTZ R14, R29, R14, !PT ;  /* 0x0000000e1d0e7209 */ /* 0x008fe40007810000 */
[----:B------:R-:W-:Y:S02]  /*7e90*/  FMNMX.FTZ R10, R189, R10, !PT ;  /* 0x0000000abd0a7209 */ /* 0x000fe40007810000 */
[----:B------:R-:W-:Y:S01]  /*7ea0*/  FMNMX.FTZ R14, R31, R14, !PT ;  /* 0x0000000e1f0e7209 */ /* 0x000fe20007810000 */
[----:B------:R-:W-:Y:S01]  /*7eb0*/  MUFU.TANH R211, R211 ;  /* 0x000000d300d37308 */ /* 0x000fe20000002400 */
[----:B------:R-:W-:-:S04]  /*7ec0*/  FMNMX.FTZ R10, R191, R10, !PT ;  /* 0x0000000abf0a7209 */ /* 0x000fc80007810000 */
[----:B------:R-:W-:-:S03]  /*7ed0*/  FMNMX.FTZ R10, R193, R10, !PT ;  /* 0x0000000ac10a7209 */ /* 0x000fc60007810000 */
[----:B------:R-:W2:Y:S01]  /*7ee0*/  MUFU.TANH R35, R35 ;  /* 0x0000002300237308 */ /* 0x000ea20000002400 */
[----:B------:R-:W-:Y:S02]  /*7ef0*/  FMNMX.FTZ R10, R195, R10, !PT ;  /* 0x0000000ac30a7209 */ /* 0x000fe40007810000 */
[----:B-1----:R-:W-:-:S05]  /*7f00*/  FMNMX.FTZ R14, R33, R14, !PT ;  /* 0x0000000e210e7209 */ /* 0x002fca0007810000 */
[----:B------:R-:W-:Y:S08]  /*7f10*/  MUFU.TANH R213, R213 ;  /* 0x000000d500d57308 */ /* 0x000ff00000002400 */
[----:B------:R-:W1:Y:S01]  /*7f20*/  MUFU.TANH R37, R37 ;  /* 0x0000002500257308 */ /* 0x000e620000002400 */
[----:B--2---:R-:W-:-:S07]  /*7f30*/  FMNMX.FTZ R14, R35, R14, !PT ;  /* 0x0000000e230e7209 */ /* 0x004fce0007810000 */
        /* <DEDUP_REMOVED lines=8> */
[----:B-1----:R-:W-:-:S07]  /*7fc0*/  FMNMX.FTZ R14, R41, R14, !PT ;  /* 0x0000000e290e7209 */ /* 0x002fce0007810000 */
[----:B------:R-:W-:Y:S08]  /*7fd0*/  MUFU.TANH R219, R219 ;  /* 0x000000db00db7308 */ /* 0x000ff00000002400 */
[----:B------:R-:W-:Y:S01]  /*7fe0*/  MUFU.TANH R81, R81 ;  /* 0x0000005100517308 */ /* 0x000fe20000002400 */
[----:B--2---:R-:W-:Y:S01]  /*7ff0*/  FMNMX.FTZ R14, R43, R14, !PT ;  /* 0x0000000e2b0e7209 */ /* 0x004fe20007810000 */
        /* <DEDUP_REMOVED lines=8> */
[----:B------:R-:W-:-:S04]  /*8080*/  UMOV UR15, 0x40000040 ;  /* 0x40000040000f7882 */ /* 0x000fc80000000000 */
        /* <DEDUP_REMOVED lines=17> */
[----:B-1----:R-:W-:Y:S02]  /*81a0*/  FMNMX.FTZ R14, R51, R14, !PT ;  /* 0x0000000e330e7209 */ /* 0x002fe40007810000 */
[----:B------:R-:W-:-:S03]  /*81b0*/  FMNMX.FTZ R10, R59, R10, !PT ;  /* 0x0000000a3b0a7209 */ /* 0x000fc60007810000 */
[----:B------:R-:W1:Y:S01]  /*81c0*/  MUFU.TANH R53, R53 ;  /* 0x0000003500357308 */ /* 0x000e620000002400 */
[----:B------:R-:W-:-:S07]  /*81d0*/  FMNMX.FTZ R10, R61, R10, !PT ;  /* 0x0000000a3d0a7209 */ /* 0x000fce0007810000 */
[----:B------:R-:W3:Y:S01]  /*81e0*/  MUFU.TANH R55, R55 ;  /* 0x0000003700377308 */ /* 0x000ee20000002400 */
[----:B--2---:R-:W-:-:S07]  /*81f0*/  FMNMX.FTZ R14, R49, R14, !PT ;  /* 0x0000000e310e7209 */ /* 0x004fce0007810000 */
[----:B------:R-:W2:Y:S01]  /*8200*/  MUFU.TANH R57, R57 ;  /* 0x0000003900397308 */ /* 0x000ea20000002400 */
[----:B-1----:R-:W-:-:S07]  /*8210*/  FMNMX.FTZ R14, R53, R14, !PT ;  /* 0x0000000e350e7209 */ /* 0x002fce0007810000 */
[----:B------:R-:W1:Y:S01]  /*8220*/  MUFU.TANH R63, R63 ;  /* 0x0000003f003f7308 */ /* 0x000e620000002400 */
[----:B---3--:R-:W-:-:S07]  /*8230*/  FMNMX.FTZ R14, R55, R14, !PT ;  /* 0x0000000e370e7209 */ /* 0x008fce0007810000 */
[----:B------:R-:W-:Y:S01]  /*8240*/  MUFU.TANH R67, R67 ;  /* 0x0000004300437308 */ /* 0x000fe20000002400 */
[----:B--2---:R-:W-:-:S07]  /*8250*/  FMNMX.FTZ R14, R57, R14, !PT ;  /* 0x0000000e390e7209 */ /* 0x004fce0007810000 */
[----:B------:R-:W-:Y:S01]  /*8260*/  MUFU.TANH R69, R69 ;  /* 0x0000004500457308 */ /* 0x000fe20000002400 */
[----:B-1----:R-:W-:-:S07]  /*8270*/  FMNMX.FTZ R14, R63, R14, !PT ;  /* 0x0000000e3f0e7209 */ /* 0x002fce0007810000 */
        /* <DEDUP_REMOVED lines=13> */
[----:B------:R-:W1:Y:S08]  /*8350*/  MUFU.TANH R173, R173 ;  /* 0x000000ad00ad7308 */ /* 0x000e700000002400 */
[----:B------:R-:W2:Y:S08]  /*8360*/  MUFU.TANH R175, R175 ;  /* 0x000000af00af7308 */ /* 0x000eb00000002400 */
[----:B------:R-:W3:Y:S01]  /*8370*/  MUFU.TANH R65, R65 ;  /* 0x0000004100417308 */ /* 0x000ee20000002400 */
[----:B-1----:R-:W-:-:S07]  /*8380*/  FMNMX.FTZ R10, R173, R10, !PT ;  /* 0x0000000aad0a7209 */ /* 0x002fce0007810000 */
[----:B------:R-:W-:Y:S01]  /*8390*/  MUFU.TANH R223, R223 ;  /* 0x000000df00df7308 */ /* 0x000fe20000002400 */
[----:B--2---:R-:W-:-:S04]  /*83a0*/  FMNMX.FTZ R10, R175, R10, !PT ;  /* 0x0000000aaf0a7209 */ /* 0x004fc80007810000 */
[----:B------:R-:W-:-:S03]  /*83b0*/  FMNMX.FTZ R10, R209, R10, !PT ;  /* 0x0000000ad10a7209 */ /* 0x000fc60007810000 */
[----:B------:R-:W-:Y:S01]  /*83c0*/  MUFU.TANH R87, R87 ;  /* 0x0000005700577308 */ /* 0x000fe20000002400 */
[----:B------:R-:W-:Y:S02]  /*83d0*/  FMNMX.FTZ R10, R211, R10, !PT ;  /* 0x0000000ad30a7209 */ /* 0x000fe40007810000 */
[----:B---3--:R-:W-:Y:S02]  /*83e0*/  FMNMX.FTZ R14, R65, R14, !PT ;  /* 0x0000000e410e7209 */ /* 0x008fe40007810000 */
[----:B------:R-:W-:Y:S02]  /*83f0*/  FMNMX.FTZ R10, R213, R10, !PT ;  /* 0x0000000ad50a7209 */ /* 0x000fe40007810000 */
[----:B------:R-:W-:Y:S02]  /*8400*/  FMNMX.FTZ R14, R67, R14, !PT ;  /* 0x0000000e430e7209 */ /* 0x000fe40007810000 */
[----:B------:R-:W-:Y:S02]  /*8410*/  FMNMX.FTZ R10, R73, R10, !PT ;  /* 0x0000000a490a7209 */ /* 0x000fe40007810000 */
[----:B------:R-:W-:-:S02]  /*8420*/  FMNMX.FTZ R14, R69, R14, !PT ;  /* 0x0000000e450e7209 */ /* 0x000fc40007810000 */
[----:B------:R-:W-:Y:S02]  /*8430*/  FMNMX.FTZ R10, R215, R10, !PT ;  /* 0x0000000ad70a7209 */ /* 0x000fe40007810000 */
[----:B------:R-:W-:Y:S02]  /*8440*/  FMNMX.FTZ R14, R71, R14, !PT ;  /* 0x0000000e470e7209 */ /* 0x000fe40007810000 */
[----:B------:R-:W-:Y:S02]  /*8450*/  FMNMX.FTZ R10, R217, R10, !PT ;  /* 0x0000000ad90a7209 */ /* 0x000fe40007810000 */
[----:B------:R-:W-:Y:S02]  /*8460*/  FMNMX.FTZ R14, R77, R14, !PT ;  /* 0x0000000e4d0e7209 */ /* 0x000fe40007810000 */
[----:B------:R-:W-:Y:S02]  /*8470*/  FMNMX.FTZ R10, R219, R10, !PT ;  /* 0x0000000adb0a7209 */ /* 0x000fe40007810000 */
[----:B------:R-:W-:-:S02]  /*8480*/  FMNMX.FTZ R14, R75, R14, !PT ;  /* 0x0000000e4b0e7209 */ /* 0x000fc40007810000 */
[----:B------:R-:W-:-:S04]  /*8490*/  FMNMX.FTZ R10, R81, R10, !PT ;  /* 0x0000000a510a7209 */ /* 0x000fc80007810000 */
[----:B------:R-:W-:-:S04]  /*84a0*/  FMNMX.FTZ R10, R221, R10, !PT ;  /* 0x0000000add0a7209 */ /* 0x000fc80007810000 */
[----:B------:R-:W-:-:S05]  /*84b0*/  FMNMX.FTZ R10, R85, R10, !PT ;  /* 0x0000000a550a7209 */ /* 0x000fca0007810000 */
[----:B------:R-:W1:Y:S02]  /*84c0*/  SHFL.BFLY PT, R21, R10, 0x2, 0x1f ;  /* 0x0c401f000a157f89 */ /* 0x000e6400000e0000 */
[----:B-1----:R-:W-:-:S05]  /*84d0*/  FMNMX.FTZ R21, R10, R21, !PT ;  /* 0x000000150a157209 */ /* 0x002fca0007810000 */
[----:B------:R-:W1:Y:S02]  /*84e0*/  SHFL.BFLY PT, R10, R21, 0x1, 0x1f ;  /* 0x0c201f00150a7f89 */ /* 0x000e6400000e0000 */
[----:B-1----:R-:W-:-:S05]  /*84f0*/  FMNMX.FTZ R21, R21, R10, !PT ;  /* 0x0000000a15157209 */ /* 0x002fca0007810000 */
[C---:B0-----:R-:W-:Y:S01]  /*8500*/  FMUL.FTZ R10, R21.reuse, R12 ;  /* 0x0000000c150a7220 */ /* 0x041fe20000410000 */
[----:B------:R-:W-:-:S03]  /*8510*/  FADD.FTZ R225, -R21, R8 ;  /* 0x0000000815e17221 */ /* 0x000fc60000010100 */
[-CC-:B------:R-:W-:Y:S01]  /*8520*/  FFMA.FTZ R180, R13, R12.reuse, -R10.reuse ;  /* 0x0000000c0db47223 */ /* 0x180fe2000001080a */
[-CC-:B------:R-:W-:Y:S01]  /*8530*/  FFMA.FTZ R182, R181, R12.reuse, -R10.reuse ;  /* 0x0000000cb5b67223 */ /* 0x180fe2000001080a */
[-C--:B------:R-:W-:Y:S01]  /*8540*/  FMUL.FTZ R8, R225, R12.reuse ;  /* 0x0000000ce1087220 */ /* 0x080fe20000410000 */
[-CC-:B------:R-:W-:Y:S01]  /*8550*/  FFMA.FTZ R9, R9, R12.reuse, -R10.reuse ;  /* 0x0000000c09097223 */ /* 0x180fe2000001080a */
[----:B------:R-:W-:Y:S02]  /*8560*/  WARPGROUP.DEPBAR.LE gsb0, 0x0 ;  /* 0x00008000000079c5 */ /* 0x000fe40000010000 */
[----:B------:R-:W-:Y:S01]  /*8570*/  WARPGROUP.ARRIVE ;  /* 0x00000000000079c5 */ /* 0x000fe20000000000 */
[----:B------:R-:W-:Y:S01]  /*8580*/  FMUL.FTZ R169, R78, UR7 ;  /* 0x000000074ea97c20 */ /* 0x000fe20008410000 */
[----:B------:R-:W-:Y:S01]  /*8590*/  FMUL.FTZ R171, R82, UR7 ;  /* 0x0000000752ab7c20 */ /* 0x000fe20008410000 */
[----:B------:R-:W-:Y:S01]  /*85a0*/  MUFU.EX2 R8, R8 ;  /* 0x0000000800087308 */ /* 0x000fe20000000800 */
[-CC-:B------:R-:W-:Y:S01]  /*85b0*/  FFMA.FTZ R168, R197, R12.reuse, -R10.reuse ;  /* 0x0000000cc5a87223 */ /* 0x180fe2000001080a */
[-CC-:B------:R-:W-:Y:S01]  /*85c0*/  FFMA.FTZ R176, R185, R12.reuse, -R10.reuse ;  /* 0x0000000cb9b07223 */ /* 0x180fe2000001080a */
[----:B------:R-:W-:Y:S01]  /*85d0*/  HGMMA.64x128x16.F32.BF16 R88, R152, gdesc[UR12].tnspB, R88, gsb0 ;  /* 0x41e0000c98587df0 */ /* 0x000fe20008001858 */
[----:B------:R-:W-:Y:S01]  /*85e0*/  UIADD3 UR14, UR10, 0x280, URZ ;  /* 0x000002800a0e7890 */ /* 0x000fe2000fffe03f */
[-CC-:B------:R-:W-:Y:S01]  /*85f0*/  FFMA.FTZ R174, R177, R12.reuse, -R10.reuse ;  /* 0x0000000cb1ae7223 */ /* 0x180fe2000001080a */
[----:B------:R-:W-:Y:S01]  /*8600*/  UMOV UR15, 0x40000040 ;  /* 0x40000040000f7882 */ /* 0x000fe20000000000 */
[-CC-:B------:R-:W-:Y:S01]  /*8610*/  FFMA.FTZ R178, R189, R12.reuse, -R10.reuse ;  /* 0x0000000cbdb27223 */ /* 0x180fe2000001080a */
[----:B------:R-:W0:Y:S01]  /*8620*/  MUFU.TANH R169, R169 ;  /* 0x000000a900a97308 */ /* 0x000e220000002400 */
[-CC-:B------:R-:W-:Y:S01]  /*8630*/  FFMA.FTZ R189, R179, R12.reuse, -R10.reuse ;  /* 0x0000000cb3bd7223 */ /* 0x180fe2000001080a */
[-CC-:B------:R-:W-:Y:S01]  /*8640*/  FFMA.FTZ R185, R191, R12.reuse, -R10.reuse ;  /* 0x0000000cbfb97223 */ /* 0x180fe2000001080a */
[-CC-:B------:R-:W-:Y:S01]  /*8650*/  FFMA.FTZ R172, R193, R12.reuse, -R10.reuse ;  /* 0x0000000cc1ac7223 */ /* 0x180fe2000001080a */
[-CC-:B------:R-:W-:Y:S01]  /*8660*/  FFMA.FTZ R191, R199, R12.reuse, -R10.reuse ;  /* 0x0000000cc7bf7223 */ /* 0x180fe2000001080a */
[-CC-:B------:R-:W-:Y:S01]  /*8670*/  FFMA.FTZ R170, R201, R12.reuse, -R10.reuse ;  /* 0x0000000cc9aa7223 */ /* 0x180fe2000001080a */
[-CC-:B------:R-:W-:Y:S01]  /*8680*/  FFMA.FTZ R193, R211, R12.reuse, -R10.reuse ;  /* 0x0000000cd3c17223 */ /* 0x180fe2000001080a */
[-CC-:B------:R-:W-:Y:S01]  /*8690*/  FFMA.FTZ R73, R73, R12.reuse, -R10.reuse ;  /* 0x0000000c49497223 */ /* 0x180fe2000001080a */
[----:B------:R-:W1:Y:S01]  /*86a0*/  MUFU.TANH R171, R171 ;  /* 0x000000ab00ab7308 */ /* 0x000e620000002400 */
[-CC-:B------:R-:W-:Y:S01]  /*86b0*/  FFMA.FTZ R20, R219, R12.reuse, -R10.reuse ;  /* 0x0000000cdb147223 */ /* 0x180fe2000001080a */
[-CC-:B------:R-:W-:Y:S01]  /*86c0*/  FFMA.FTZ R81, R81, R12.reuse, -R10.reuse ;  /* 0x0000000c51517223 */ /* 0x180fe2000001080a */
[-CC-:B------:R-:W-:Y:S01]  /*86d0*/  FFMA.FTZ R221, R221, R12.reuse, -R10.reuse ;  /* 0x0000000cdddd7223 */ /* 0x180fe2000001080a */
[----:B------:R-:W-:-:S04]  /*86e0*/  FFMA.FTZ R85, R85, R12, -R10 ;  /* 0x0000000c55557223 */ /* 0x000fc8000001080a */
[----:B------:R-:W2:Y:S01]  /*86f0*/  MUFU.EX2 R9, R9 ;  /* 0x0000000900097308 */ /* 0x000ea20000000800 */
[----:B0-----:R-:W-:-:S04]  /*8700*/  FMNMX.FTZ R14, R169, R14, !PT ;  /* 0x0000000ea90e7209 */ /* 0x001fc80007810000 */
[----:B------:R-:W-:-:S03]  /*8710*/  FMNMX.FTZ R14, R79, R14, !PT ;  /* 0x0000000e4f0e7209 */ /* 0x000fc60007810000 */
[----:B------:R-:W0:Y:S01]  /*8720*/  MUFU.EX2 R180, R180 ;  /* 0x000000b400b47308 */ /* 0x000e220000000800 */
[----:B-1----:R-:W-:-:S04]  /*8730*/  FMNMX.FTZ R14, R171, R14, !PT ;  /* 0x0000000eab0e7209 */ /* 0x002fc80007810000 */
[----:B------:R-:W-:-:S03]  /*8740*/  FMNMX.FTZ R14, R83, R14, !PT ;  /* 0x0000000e530e7209 */ /* 0x000fc60007810000 */
[----:B------:R-:W1:Y:S01]  /*8750*/  MUFU.EX2 R182, R182 ;  /* 0x000000b600b67308 */ /* 0x000e620000000800 */
[----:B------:R-:W-:Y:S01]  /*8760*/  FMNMX.FTZ R14, R223, R14, !PT ;  /* 0x0000000edf0e7209 */ /* 0x000fe20007810000 */
[----:B--2---:R-:W-:-:S03]  /*8770*/  FFMA.FTZ R5, R8, R5, R9 ;  /* 0x0000000508057223 */ /* 0x004fc60000010009 */
[----:B------:R-:W-:Y:S01]  /*8780*/  FMNMX.FTZ R13, R87, R14, !PT ;  /* 0x0000000e570d7209 */ /* 0x000fe20007810000 */
[----:B------:R-:W-:Y:S02]  /*8790*/  FFMA.FTZ R14, R213, R12, -R10 ;  /* 0x0000000cd50e7223 */ /* 0x000fe4000001080a */
[----:B------:R-:W-:Y:S01]  /*87a0*/  MUFU.EX2 R176, R176 ;  /* 0x000000b000b07308 */ /* 0x000fe20000000800 */
[C---:B0-----:R-:W-:Y:S01]  /*87b0*/  FADD.FTZ R5, R180.reuse, R5 ;  /* 0x00000005b4057221 */ /* 0x041fe20000010000 */
[----:B------:R-:W0:Y:S01]  /*87c0*/  SHFL.BFLY PT, R16, R13, 0x2, 0x1f ;  /* 0x0c401f000d107f89 */ /* 0x000e2200000e0000 */
[----:B------:R-:W-:-:S05]  /*87d0*/  F2FP.BF16.F32.PACK_AB R180, R180, R9 ;  /* 0x00000009b4b4723e */ /* 0x000fca00000010ff */
[----:B------:R-:W-:Y:S01]  /*87e0*/  MUFU.EX2 R178, R178 ;  /* 0x000000b200b27308 */ /* 0x000fe20000000800 */
[----:B-1----:R-:W-:-:S07]  /*87f0*/  FADD.FTZ R40, R182, R5 ;  /* 0x00000005b6287221 */ /* 0x002fce0000010000 */
        /* <DEDUP_REMOVED lines=9> */
[----:B------:R-:W-:Y:S01]  /*8890*/  MUFU.EX2 R191, R191 ;  /* 0x000000bf00bf7308 */ /* 0x000fe20000000800 */
[----:B------:R-:W-:-:S04]  /*88a0*/  FMUL.FTZ R38, R13, R12 ;  /* 0x0000000c0d267220 */ /* 0x000fc80000410000 */
[-CC-:B------:R-:W-:Y:S01]  /*88b0*/  FFMA.FTZ R181, R23, R12.reuse, -R38.reuse ;  /* 0x0000000c17b57223 */ /* 0x180fe20000010826 */
[-CC-:B------:R-:W-:Y:S01]  /*88c0*/  FFMA.FTZ R26, R15, R12.reuse, -R38.reuse ;  /* 0x0000000c0f1a7223 */ /* 0x180fe20000010826 */
[----:B------:R-:W-:Y:S02]  /*88d0*/  IMAD.U32 R23, RZ, RZ, UR4 ;  /* 0x00000004ff177e24 */ /* 0x000fe4000f8e00ff */
[-CC-:B------:R-:W-:Y:S01]  /*88e0*/  FFMA.FTZ R34, R27, R12.reuse, -R38.reuse ;  /* 0x0000000c1b227223 */ /* 0x180fe20000010826 */
[-CC-:B------:R-:W-:Y:S01]  /*88f0*/  FFMA.FTZ R177, R29, R12.reuse, -R38.reuse ;  /* 0x0000000c1db17223 */ /* 0x180fe20000010826 */
[-CC-:B------:R-:W-:Y:S01]  /*8900*/  FFMA.FTZ R32, R31, R12.reuse, -R38.reuse ;  /* 0x0000000c1f207223 */ /* 0x180fe20000010826 */
[----:B------:R-:W-:Y:S01]  /*8910*/  MUFU.EX2 R181, R181 ;  /* 0x000000b500b57308 */ /* 0x000fe20000000800 */
[----:B------:R-:W-:Y:S01]  /*8920*/  @!P1 LEA R23, R23, UR36, 0x3 ;  /* 0x0000002417179c11 */ /* 0x000fe2000f8e18ff */
[-CC-:B------:R-:W-:Y:S01]  /*8930*/  FFMA.FTZ R179, R33, R12.reuse, -R38.reuse ;  /* 0x0000000c21b37223 */ /* 0x180fe20000010826 */
[-CC-:B------:R-:W-:Y:S01]  /*8940*/  FFMA.FTZ R36, R35, R12.reuse, -R38.reuse ;  /* 0x0000000c23247223 */ /* 0x180fe20000010826 */
[-CC-:B------:R-:W-:Y:S01]  /*8950*/  FFMA.FTZ R28, R39, R12.reuse, -R38.reuse ;  /* 0x0000000c271c7223 */ /* 0x180fe20000010826 */
[----:B------:R-:W-:Y:S01]  /*8960*/  @!P1 IADD3 R27, R23, 0x28840, RZ ;  /* 0x00028840171b9810 */ /* 0x000fe20007ffe0ff */
[-CC-:B------:R-:W-:Y:S01]  /*8970*/  FFMA.FTZ R24, R43, R12.reuse, -R38.reuse ;  /* 0x0000000c2b187223 */ /* 0x180fe20000010826 */
[-CC-:B------:R-:W-:Y:S01]  /*8980*/  FFMA.FTZ R15, R49, R12.reuse, -R38.reuse ;  /* 0x0000000c310f7223 */ /* 0x180fe20000010826 */
[----:B------:R-:W-:Y:S01]  /*8990*/  MUFU.EX2 R26, R26 ;  /* 0x0000001a001a7308 */ /* 0x000fe20000000800 */
[----:B------:R-:W-:Y:S01]  /*89a0*/  @!P1 PRMT R27, RZ, 0x654, R27 ;  /* 0x00000654ff1b9816 */ /* 0x000fe2000000001b */
        /* <DEDUP_REMOVED lines=15> */
[----:B------:R-:W-:Y:S01]  /*8aa0*/  FFMA.FTZ R223, R223, R12, -R38 ;  /* 0x0000000cdfdf7223 */ /* 0x000fe20000010826 */
[----:B------:R-:W-:-:S02]  /*8ab0*/  WARPGROUP.DEPBAR.LE gsb0, 0x0 ;  /* 0x00008000000079c5 */ /* 0x000fc40000010000 */
[----:B------:R-:W-:Y:S01]  /*8ac0*/  WARPGROUP.ARRIVE ;  /* 0x00000000000079c5 */ /* 0x000fe20000000000 */
[-C--:B------:R-:W-:Y:S01]  /*8ad0*/  FFMA.FTZ R153, R183, R12.reuse, -R10 ;  /* 0x0000000cb7997223 */ /* 0x080fe2000001080a */
[-C--:B------:R-:W-:Y:S01]  /*8ae0*/  FFMA.FTZ R183, R25, R12.reuse, -R38 ;  /* 0x0000000c19b77223 */ /* 0x080fe20000010826 */
[-CC-:B------:R-:W-:Y:S01]  /*8af0*/  FFMA.FTZ R155, R187, R12.reuse, -R10.reuse ;  /* 0x0000000cbb9b7223 */ /* 0x180fe2000001080a */
[----:B------:R-:W-:Y:S01]  /*8b00*/  MUFU.EX2 R32, R32 ;  /* 0x0000002000207308 */ /* 0x000fe20000000800 */
[-CC-:B------:R-:W-:Y:S01]  /*8b10*/  FFMA.FTZ R187, R195, R12.reuse, -R10.reuse ;  /* 0x0000000cc3bb7223 */ /* 0x180fe2000001080a */
[----:B------:R-:W-:Y:S01]  /*8b20*/  HGMMA.64x128x16.F32.BF16 R88, R156, gdesc[UR12].tnspB, R88, gsb0 ;  /* 0x41e0000c9c587df0 */ /* 0x000fe20008001858 */
[----:B------:R-:W-:Y:S01]  /*8b30*/  UIADD3 UR14, UR10, 0x300, URZ ;  /* 0x000003000a0e7890 */ /* 0x000fe2000fffe03f */
[-CC-:B------:R-:W-:Y:S01]  /*8b40*/  FFMA.FTZ R154, R59, R12.reuse, -R10.reuse ;  /* 0x0000000c3b9a7223 */ /* 0x180fe2000001080a */
[----:B------:R-:W-:Y:S01]  /*8b50*/  UMOV UR15, 0x40000040 ;  /* 0x40000040000f7882 */ /* 0x000fe20000000000 */
[----:B------:R-:W-:Y:S01]  /*8b60*/  UIADD3 UR10, UR10, 0x380, URZ ;  /* 0x000003800a0a7890 */ /* 0x000fe2000fffe03f */
[-CC-:B------:R-:W-:Y:S01]  /*8b70*/  FFMA.FTZ R59, R61, R12.reuse, -R10.reuse ;  /* 0x0000000c3d3b7223 */ /* 0x180fe2000001080a */
[----:B------:R-:W-:Y:S01]  /*8b80*/  MUFU.EX2 R183, R183 ;  /* 0x000000b700b77308 */ /* 0x000fe20000000800 */
[-C--:B------:R-:W-:Y:S01]  /*8b90*/  FFMA.FTZ R61, R175, R12.reuse, -R10 ;  /* 0x0000000caf3d7223 */ /* 0x080fe2000001080a */
[-C--:B------:R-:W-:Y:S01]  /*8ba0*/  FFMA.FTZ R175, R41, R12.reuse, -R38 ;  /* 0x0000000c29af7223 */ /* 0x080fe20000010826 */
[-CC-:B------:R-:W-:Y:S01]  /*8bb0*/  FFMA.FTZ R152, R205, R12.reuse, -R10.reuse ;  /* 0x0000000ccd987223 */ /* 0x180fe2000001080a */
[-C--:B------:R-:W-:Y:S01]  /*8bc0*/  FFMA.FTZ R195, R217, R12.reuse, -R10 ;  /* 0x0000000cd9c37223 */ /* 0x080fe2000001080a */
[----:B------:R-:W-:-:S03]  /*8bd0*/  FFMA.FTZ R25, R47, R12, -R38 ;  /* 0x0000000c2f197223 */ /* 0x000fc60000010826 */
        /* <DEDUP_REMOVED lines=19> */
[-C--:B------:R-:W-:Y:S01]  /*8d10*/  FFMA.FTZ R156, R173, R12.reuse, -R10 ;  /* 0x0000000cad9c7223 */ /* 0x080fe2000001080a */
[-C--:B------:R-:W-:Y:S01]  /*8d20*/  FFMA.FTZ R173, R37, R12.reuse, -R38 ;  /* 0x0000000c25ad7223 */ /* 0x080fe20000010826 */
[-CC-:B------:R-:W-:Y:S01]  /*8d30*/  FFMA.FTZ R157, R203, R12.reuse, -R10.reuse ;  /* 0x0000000ccb9d7223 */ /* 0x180fe2000001080a */
[-CC-:B------:R-:W-:Y:S01]  /*8d40*/  FFMA.FTZ R159, R207, R12.reuse, -R10.reuse ;  /* 0x0000000ccf9f7223 */ /* 0x180fe2000001080a */
[-C--:B------:R-:W-:Y:S01]  /*8d50*/  FFMA.FTZ R158, R209, R12.reuse, -R10 ;  /* 0x0000000cd19e7223 */ /* 0x080fe2000001080a */
[----:B------:R-:W-:Y:S01]  /*8d60*/  HGMMA.64x128x16.F32.BF16 R88, R160, gdesc[UR12].tnspB, R88, gsb0 ;  /* 0x41e0000ca0587df0 */ /* 0x000fe20008001858 */
[----:B------:R-:W-:Y:S01]  /*8d70*/  FFMA.FTZ R10, R45, R12, -R38 ;  /* 0x0000000c2d0a7223 */ /* 0x000fe20000010826 */
        /* <DEDUP_REMOVED lines=17> */
[----:B------:R-:W1:Y:S01]  /*8e90*/  MUFU.EX2 R75, R75 ;  /* 0x0000004b004b7308 */ /* 0x000e620000000800 */
[----:B------:R-:W-:-:S02]  /*8ea0*/  WARPGROUP.DEPBAR.LE gsb0, 0x0 ;  /* 0x00008000000079c5 */ /* 0x000fc40000010000 */
[----:B------:R-:W-:Y:S01]  /*8eb0*/  WARPGROUP.ARRIVE ;  /* 0x00000000000079c5 */ /* 0x000fe20000000000 */
[----:B------:R-:W-:Y:S01]  /*8ec0*/  FADD.FTZ R161, -R13, R6 ;  /* 0x000000060da17221 */ /* 0x000fe20000010100 */
[----:B------:R-:W-:-:S03]  /*8ed0*/  FFMA.FTZ R6, R51, R12, -R38 ;  /* 0x0000000c33067223 */ /* 0x000fc60000010826 */
[----:B------:R-:W-:Y:S01]  /*8ee0*/  MUFU.EX2 R16, R16 ;  /* 0x0000001000107308 */ /* 0x000fe20000000800 */
[----:B0-----:R-:W-:Y:S01]  /*8ef0*/  F2FP.BF16.F32.PACK_AB R160, R73, R14 ;  /* 0x0000000e49a0723e */ /* 0x001fe200000010ff */
[----:B------:R-:W-:Y:S01]  /*8f00*/  FMUL.FTZ R161, R161, R12 ;  /* 0x0000000ca1a17220 */ /* 0x000fe20000410000 */
[----:B------:R-:W-:Y:S05]  /*8f10*/  HGMMA.64x128x16.F32.BF16 R88, R164, gdesc[UR8].tnspB, R88, gsb0 ;  /* 0x41e00008a4587df0 */ /* 0x000fea0008001858 */
[----:B------:R1:W0:Y:S08]  /*8f20*/  MUFU.EX2 R197, R161 ;  /* 0x000000a100c57308 */ /* 0x0002300000000800 */
[----:B------:R-:W-:Y:S01]  /*8f30*/  MUFU.EX2 R6, R6 ;  /* 0x0000000600067308 */ /* 0x000fe20000000800 */
[----:B-1----:R-:W-:-:S07]  /*8f40*/  F2FP.BF16.F32.PACK_AB R161, R75, R50 ;  /* 0x000000324ba1723e */ /* 0x002fce00000010ff */
[----:B------:R-:W1:Y:S01]  /*8f50*/  MUFU.EX2 R195, R195 ;  /* 0x000000c300c37308 */ /* 0x000e620000000800 */
[----:B0-----:R-:W-:-:S04]  /*8f60*/  FFMA.FTZ R4, R197, R4, R26 ;  /* 0x00000004c5047223 */ /* 0x001fc8000001001a */
[C---:B------:R-:W-:Y:S01]  /*8f70*/  FADD.FTZ R4, R181.reuse, R4 ;  /* 0x00000004b5047221 */ /* 0x040fe20000010000 */
[----:B------:R-:W-:Y:S02]  /*8f80*/  F2FP.BF16.F32.PACK_AB R181, R181, R26 ;  /* 0x0000001ab5b5723e */ /* 0x000fe400000010ff */
[----:B------:R-:W-:Y:S01]  /*8f90*/  MUFU.EX2 R79, R79 ;  /* 0x0000004f004f7308 */ /* 0x000fe20000000800 */
[----:B------:R-:W-:Y:S01]  /*8fa0*/  FADD.FTZ R5, R183, R4 ;  /* 0x00000004b7057221 */ /* 0x000fe20000010000 */
[----:B------:R-:W-:-:S03]  /*8fb0*/  F2FP.BF16.F32.PACK_AB R183, R34, R183 ;  /* 0x000000b722b7723e */ /* 0x000fc600000010ff */
[----:B------:R-:W-:-:S03]  /*8fc0*/  FADD.FTZ R4, R34, R5 ;  /* 0x0000000522047221 */ /* 0x000fc60000010000 */
[----:B------:R-:W-:Y:S01]  /*8fd0*/  MUFU.EX2 R20, R20 ;  /* 0x0000001400147308 */ /* 0x000fe20000000800 */
[----:B------:R-:W-:Y:S01]  /*8fe0*/  FADD.FTZ R5, R177, R4 ;  /* 0x00000004b1057221 */ /* 0x000fe20000010000 */
[C---:B------:R-:W-:Y:S02]  /*8ff0*/  F2FP.BF16.F32.PACK_AB R177, R32.reuse, R177 ;  /* 0x000000b120b1723e */ /* 0x040fe400000010ff */
[----:B-1----:R-:W-:Y:S01]  /*9000*/  F2FP.BF16.F32.PACK_AB R162, R195, R16 ;  /* 0x00000010c3a2723e */ /* 0x002fe200000010ff */
[----:B------:R-:W-:-:S03]  /*9010*/  FADD.FTZ R4, R32, R5 ;  /* 0x0000000520047221 */ /* 0x000fc60000010000 */
[----:B------:R-:W-:Y:S01]  /*9020*/  MUFU.EX2 R81, R81 ;  /* 0x0000005100517308 */ /* 0x000fe20000000800 */
[----:B------:R-:W-:Y:S01]  /*9030*/  FADD.FTZ R5, R179, R4 ;  /* 0x00000004b3057221 */ /* 0x000fe20000010000 */
[----:B------:R-:W-:-:S03]  /*9040*/  F2FP.BF16.F32.PACK_AB R179, R36, R179 ;  /* 0x000000b324b3723e */ /* 0x000fc600000010ff */
[----:B------:R-:W-:-:S03]  /*9050*/  FADD.FTZ R4, R36, R5 ;  /* 0x0000000524047221 */ /* 0x000fc60000010000 */
[----:B------:R-:W-:Y:S01]  /*9060*/  MUFU.EX2 R83, R83 ;  /* 0x0000005300537308 */ /* 0x000fe20000000800 */
[----:B------:R-:W-:Y:S01]  /*9070*/  FADD.FTZ R5, R173, R4 ;  /* 0x00000004ad057221 */ /* 0x000fe20000010000 */
[-CC-:B------:R-:W-:Y:S01]  /*9080*/  FFMA.FTZ R4, R171, R12.reuse, -R38.reuse ;  /* 0x0000000cab047223 */ /* 0x180fe20000010826 */
[----:B------:R-:W-:Y:S01]  /*9090*/  FFMA.FTZ R38, R87, R12, -R38 ;  /* 0x0000000c57267223 */ /* 0x000fe20000010826 */
[----:B------:R-:W-:Y:S02]  /*90a0*/  F2FP.BF16.F32.PACK_AB R171, R15, R6 ;  /* 0x000000060fab723e */ /* 0x000fe400000010ff */
[----:B------:R-:W-:Y:S02]  /*90b0*/  F2FP.BF16.F32.PACK_AB R173, R28, R173 ;  /* 0x000000ad1cad723e */ /* 0x000fe400000010ff */
[----:B------:R-:W-:Y:S08]  /*90c0*/  MUFU.EX2 R22, R221 ;  /* 0x000000dd00167308 */ /* 0x000ff00000000800 */
[----:B------:R-:W-:Y:S01]  /*90d0*/  MUFU.EX2 R85, R85 ;  /* 0x0000005500557308 */ /* 0x000fe20000000800 */
[----:B------:R-:W-:-:S02]  /*90e0*/  WARPGROUP.DEPBAR.LE gsb0, 0x0 ;  /* 0x00008000000079c5 */ /* 0x000fc40000010000 */
[----:B------:R0:W-:Y:S06]  /*90f0*/  BAR.ARV R19, 0x100 ;  /* 0x000400130000751d */ /* 0x0001ec0000002000 */
        /* <DEDUP_REMOVED lines=8> */
[----:B-1----:R-:W-:Y:S01]  /*9180*/  IMAD.U32 R27, RZ, RZ, UR5 ;  /* 0x00000005ff1b7e24 */ /* 0x002fe2000f8e00ff */
[----:B------:R-:W-:Y:S01]  /*9190*/  UMOV UR5, UR4 ;  /* 0x0000000400057c82 */ /* 0x000fe20008000000 */
[-C--:B------:R-:W-:Y:S01]  /*91a0*/  FMUL.FTZ R100, R100, R8.reuse ;  /* 0x0000000864647220 */ /* 0x080fe20000410000 */
[-C--:B------:R-:W-:Y:S01]  /*91b0*/  FMUL.FTZ R101, R101, R8.reuse ;  /* 0x0000000865657220 */ /* 0x080fe20000410000 */
[-C--:B------:R-:W-:Y:S01]  /*91c0*/  FMUL.FTZ R104, R104, R8.reuse ;  /* 0x0000000868687220 */ /* 0x080fe20000410000 */
[----:B------:R-:W-:Y:S01]  /*91d0*/  @!P1 LEA R27, R27, UR36, 0x3 ;  /* 0x000000241b1b9c11 */ /* 0x000fe2000f8e18ff */
[-C--:B------:R-:W-:Y:S01]  /*91e0*/  FMUL.FTZ R105, R105, R8.reuse ;  /* 0x0000000869697220 */ /* 0x080fe20000410000 */
[-C--:B------:R-:W-:Y:S01]  /*91f0*/  FMUL.FTZ R108, R108, R8.reuse ;  /* 0x000000086c6c7220 */ /* 0x080fe20000410000 */
[-C--:B------:R-:W-:Y:S01]  /*9200*/  FMUL.FTZ R109, R109, R8.reuse ;  /* 0x000000086d6d7220 */ /* 0x080fe20000410000 */
[----:B------:R-:W-:Y:S01]  /*9210*/  FMUL.FTZ R112, R112, R8 ;  /* 0x0000000870707220 */ /* 0x000fe20000410000 */
[----:B------:R-:W-:-:S02]  /*9220*/  @!P1 VIADD R27, R27, 0x28860 ;  /* 0x000288601b1b9836 */ /* 0x000fc40000000000 */
[-C--:B------:R-:W-:Y:S01]  /*9230*/  FMUL.FTZ R113, R113, R8.reuse ;  /* 0x0000000871717220 */ /* 0x080fe20000410000 */
[-C--:B------:R-:W-:Y:S01]  /*9240*/  FMUL.FTZ R116, R116, R8.reuse ;  /* 0x0000000874747220 */ /* 0x080fe20000410000 */
[-C--:B------:R-:W-:Y:S01]  /*9250*/  FMUL.FTZ R117, R117, R8.reuse ;  /* 0x0000000875757220 */ /* 0x080fe20000410000 */
[-C--:B------:R-:W-:Y:S01]  /*9260*/  FMUL.FTZ R120, R120, R8.reuse ;  /* 0x0000000878787220 */ /* 0x080fe20000410000 */
[----:B------:R-:W-:Y:S01]  /*9270*/  @!P1 PRMT R29, RZ, 0x654, R27 ;  /* 0x00000654ff1d9816 */ /* 0x000fe2000000001b */
[----:B------:R-:W-:Y:S01]  /*9280*/  FADD.FTZ R27, R153, R40 ;  /* 0x00000028991b7221 */ /* 0x000fe20000010000 */
[-C--:B------:R-:W-:Y:S01]  /*9290*/  FMUL.FTZ R121, R121, R8.reuse ;  /* 0x0000000879797220 */ /* 0x080fe20000410000 */
[----:B------:R-:W-:Y:S01]  /*92a0*/  FMUL.FTZ R124, R124, R8 ;  /* 0x000000087c7c7220 */ /* 0x000fe20000410000 */
[----:B------:R0:W-:Y:S01]  /*92b0*/  @!P1 SYNCS.ARRIVE.TRANS64.RED.A1T0 RZ, [R29+URZ], RZ ;  /* 0x000000ff1dff99a7 */ /* 0x0001e2000810043f */
[----:B------:R-:W-:Y:S01]  /*92c0*/  FADD.FTZ R40, R176, R27 ;  /* 0x0000001bb0287221 */ /* 0x000fe20000010000 */
[----:B------:R-:W-:Y:S01]  /*92d0*/  F2FP.BF16.F32.PACK_AB R176, R155, R176 ;  /* 0x000000b09bb0723e */ /* 0x000fe200000010ff */
        /* <DEDUP_REMOVED lines=16> */
[----:B------:R-:W-:Y:S01]  /*93e0*/  FMUL.FTZ R149, R149, R8 ;  /* 0x0000000895957220 */ /* 0x000fe20000410000 */
[----:B------:R-:W-:Y:S01]  /*93f0*/  F2FP.BF16.F32.PACK_AB R178, R185, R178 ;  /* 0x000000b2b9b2723e */ /* 0x000fe200000010ff */
[C---:B------:R-:W-:Y:S01]  /*9400*/  FADD.FTZ R27, R187.reuse, R40 ;  /* 0x00000028bb1b7221 */ /* 0x040fe20000010000 */
[----:B------:R-:W-:Y:S01]  /*9410*/  FADD.FTZ R40, R28, R5 ;  /* 0x000000051c287221 */ /* 0x000fe20000010000 */
[----:B------:R-:W-:Y:S01]  /*9420*/  F2FP.BF16.F32.PACK_AB R172, R187, R172 ;  /* 0x000000acbbac723e */ /* 0x000fe200000010ff */
[----:B------:R-:W-:Y:S01]  /*9430*/  FMUL.FTZ R90, R90, R197 ;  /* 0x000000c55a5a7220 */ /* 0x000fe20000410000 */
[----:B------:R-:W-:Y:S01]  /*9440*/  FADD.FTZ R42, R174, R27 ;  /* 0x0000001bae2a7221 */ /* 0x000fe20000010000 */
[----:B------:R-:W-:Y:S01]  /*9450*/  FADD.FTZ R5, R175, R40 ;  /* 0x00000028af057221 */ /* 0x000fe20000010000 */
[C---:B------:R-:W-:Y:S01]  /*9460*/  F2FP.BF16.F32.PACK_AB R175, R24.reuse, R175 ;  /* 0x000000af18af723e */ /* 0x040fe200000010ff */
[-C--:B------:R-:W-:Y:S01]  /*9470*/  FMUL.FTZ R91, R91, R197.reuse ;  /* 0x000000c55b5b7220 */ /* 0x080fe20000410000 */
[C---:B------:R-:W-:Y:S01]  /*9480*/  FADD.FTZ R27, R189.reuse, R42 ;  /* 0x0000002abd1b7221 */ /* 0x040fe20000010000 */
        /* <DEDUP_REMOVED lines=25> */
[----:B------:R1:W2:Y:S01]  /*9620*/  MUFU.EX2 R32, R169 ;  /* 0x000000a900207308 */ /* 0x0002a20000000800 */
[----:B------:R-:W-:Y:S01]  /*9630*/  F2FP.BF16.F32.PACK_AB R157, R67, R46 ;  /* 0x0000002e439d723e */ /* 0x000fe200000010ff */
[----:B------:R-:W-:Y:S01]  /*9640*/  FADD.FTZ R26, R154, R9 ;  /* 0x000000099a1a7221 */ /* 0x000fe20000010000 */
[----:B------:R-:W-:Y:S01]  /*9650*/  FADD.FTZ R5, R44, R5 ;  /* 0x000000052c057221 */ /* 0x000fe20000010000 */
[C---:B------:R-:W-:Y:S01]  /*9660*/  F2FP.BF16.F32.PACK_AB R154, R59.reuse, R154 ;  /* 0x0000009a3b9a723e */ /* 0x040fe200000010ff */
[-C--:B------:R-:W-:Y:S01]  /*9670*/  FMUL.FTZ R106, R106, R197.reuse ;  /* 0x000000c56a6a7220 */ /* 0x080fe20000410000 */
[----:B------:R-:W-:Y:S01]  /*9680*/  FADD.FTZ R9, R59, R26 ;  /* 0x0000001a3b097221 */ /* 0x000fe20000010000 */
[----:B------:R-:W-:Y:S01]  /*9690*/  FADD.FTZ R5, R63, R5 ;  /* 0x000000053f057221 */ /* 0x000fe20000010000 */
[----:B------:R-:W-:Y:S01]  /*96a0*/  F2FP.BF16.F32.PACK_AB R159, R71, R48 ;  /* 0x00000030479f723e */ /* 0x000fe200000010ff */
[-C--:B------:R-:W-:Y:S01]  /*96b0*/  FMUL.FTZ R107, R107, R197.reuse ;  /* 0x000000c56b6b7220 */ /* 0x080fe20000410000 */
[----:B------:R-:W-:Y:S01]  /*96c0*/  FADD.FTZ R24, R156, R9 ;  /* 0x000000099c187221 */ /* 0x000fe20000010000 */
[----:B------:R-:W-:Y:S01]  /*96d0*/  FADD.FTZ R5, R46, R5 ;  /* 0x000000052e057221 */ /* 0x000fe20000010000 */
[----:B-1----:R-:W-:Y:S01]  /*96e0*/  F2FP.BF16.F32.PACK_AB R169, R25, R10 ;  /* 0x0000000a19a9723e */ /* 0x002fe200000010ff */
[-C--:B------:R-:W-:Y:S01]  /*96f0*/  FMUL.FTZ R110, R110, R197.reuse ;  /* 0x000000c56e6e7220 */ /* 0x080fe20000410000 */
[----:B------:R-:W-:Y:S01]  /*9700*/  FADD.FTZ R9, R61, R24 ;  /* 0x000000183d097221 */ /* 0x000fe20000010000 */
[----:B------:R-:W-:Y:S01]  /*9710*/  FADD.FTZ R5, R67, R5 ;  /* 0x0000000543057221 */ /* 0x000fe20000010000 */
[----:B------:R1:W3:Y:S01]  /*9720*/  MUFU.EX2 R24, R4 ;  /* 0x0000000400187308 */ /* 0x0002e20000000800 */
[----:B------:R-:W-:Y:S01]  /*9730*/  F2FP.BF16.F32.PACK_AB R156, R61, R156 ;  /* 0x0000009c3d9c723e */ /* 0x000fe200000010ff */
[----:B------:R-:W-:Y:S01]  /*9740*/  FADD.FTZ R10, R158, R9 ;  /* 0x000000099e0a7221 */ /* 0x000fe20000010000 */
[----:B------:R-:W-:Y:S01]  /*9750*/  FADD.FTZ R5, R48, R5 ;  /* 0x0000000530057221 */ /* 0x000fe20000010000 */
[----:B------:R-:W-:Y:S01]  /*9760*/  F2FP.BF16.F32.PACK_AB R158, R193, R158 ;  /* 0x0000009ec19e723e */ /* 0x000fe200000010ff */
[-C--:B------:R-:W-:Y:S01]  /*9770*/  FMUL.FTZ R111, R111, R197.reuse ;  /* 0x000000c56f6f7220 */ /* 0x080fe20000410000 */
[----:B------:R-:W-:Y:S01]  /*9780*/  FADD.FTZ R9, R193, R10 ;  /* 0x0000000ac1097221 */ /* 0x000fe20000010000 */
[----:B------:R-:W-:Y:S01]  /*9790*/  FADD.FTZ R5, R71, R5 ;  /* 0x0000000547057221 */ /* 0x000fe20000010000 */
[----:B------:R-:W4:Y:S01]  /*97a0*/  MUFU.EX2 R10, R223 ;  /* 0x000000df000a7308 */ /* 0x000f220000000800 */
[----:B--2---:R-:W-:Y:S01]  /*97b0*/  F2FP.BF16.F32.PACK_AB R163, R79, R32 ;  /* 0x000000204fa3723e */ /* 0x004fe200000010ff */
[----:B-1----:R-:W-:Y:S01]  /*97c0*/  FADD.FTZ R4, R14, R9 ;  /* 0x000000090e047221 */ /* 0x002fe20000010000 */
        /* <DEDUP_REMOVED lines=9> */
[----:B---3--:R-:W-:Y:S01]  /*9860*/  F2FP.BF16.F32.PACK_AB R165, R83, R24 ;  /* 0x0000001853a5723e */ /* 0x008fe200000010ff */
        /* <DEDUP_REMOVED lines=14> */
[----:B----4-:R-:W-:Y:S01]  /*9950*/  FADD.FTZ R6, R10, R5 ;  /* 0x000000050a067221 */ /* 0x010fe20000010000 */
[-C--:B------:R-:W-:Y:S01]  /*9960*/  FMUL.FTZ R131, R131, R197.reuse ;  /* 0x000000c583837220 */ /* 0x080fe20000410000 */
[-C--:B------:R-:W-:Y:S01]  /*9970*/  FMUL.FTZ R134, R134, R197.reuse ;  /* 0x000000c586867220 */ /* 0x080fe20000410000 */
[----:B------:R-:W-:Y:S01]  /*9980*/  FADD.FTZ R5, R85, R4 ;  /* 0x0000000455057221 */ /* 0x000fe20000010000 */
[C---:B------:R-:W-:Y:S01]  /*9990*/  FADD.FTZ R4, R167.reuse, R6 ;  /* 0x00000006a7047221 */ /* 0x040fe20000010000 */
        /* <DEDUP_REMOVED lines=10> */
[----:B------:R-:W-:Y:S01]  /*9a40*/  IMAD.MOV.U32 R9, RZ, RZ, R0 ;  /* 0x000000ffff097224 */ /* 0x000fe200078e0000 */
[----:B------:R-:W-:Y:S01]  /*9a50*/  MOV R8, R21 ;  /* 0x0000001500087202 */ /* 0x000fe20000000f00 */
[----:B------:R-:W-:Y:S01]  /*9a60*/  IMAD.MOV.U32 R6, RZ, RZ, R13 ;  /* 0x000000ffff067224 */ /* 0x000fe200078e000d */
[----:B0-----:R-:W-:Y:S06]  /*9a70*/  @P2 BRA `(.L_x_2144) ;  /* 0xffffffd800282947 */ /* 0x001fec000383ffff */
.L_x_2135:
[----:B------:R-:W-:Y:S06]  /*9a80*/  BAR.ARV 0x8, 0x180 ;  /* 0x0206000000007b1d */ /* 0x000fec0000002000 */
[----:B------:R-:W-:Y:S05]  /*9a90*/  @!P0 BRA `(.L_x_2145) ;  /* 0x0000000000048947 */ /* 0x000fea0003800000 */
[----:B------:R-:W-:Y:S01]  /*9aa0*/  BPT.TRAP 0x1 ;  /* 0x000000040000795c */ /* 0x000fe20000300000 */
.L_x_2145:
[----:B------:R-:W-:Y:S01]  /*9ab0*/  ULEA UR5, UR4, UR36, 0x3 ;  /* 0x0000002404057291 */ /* 0x000fe2000f8e183f */
[----:B------:R-:W-:-:S08]  /*9ac0*/  SHF.L.U32 R0, R0, 0x1f, RZ ;  /* 0x0000001f00007819 */ /* 0x000fd000000006ff */
[----:B------:R0:W1:Y:S01]  /*9ad0*/  SYNCS.PHASECHK.TRANS64.TRYWAIT P2, [UR5+0x28850], R0 ;  /* 0x02885000ff0075a7 */ /* 0x0000620008040145 */
[----:B------:R-:W-:Y:S05]  /*9ae0*/  @!P0 BRA `(.L_x_2146) ;  /* 0x0000000000048947 */ /* 0x000fea0003800000 */
[----:B------:R-:W-:Y:S01]  /*9af0*/  BPT.TRAP 0x1 ;  /* 0x000000040000795c */ /* 0x000fe20000300000 */
.L_x_2146:
[----:B-1----:R-:W-:Y:S05]  /*9b00*/  @P2 BRA `(.L_x_2147) ;  /* 0x0000000000082947 */ /* 0x002fea0003800000 */
[----:B------:R-:W1:Y:S02]  /*9b10*/  SYNCS.PHASECHK.TRANS64.TRYWAIT P0, [UR5+0x28850], R0 ;  /* 0x02885000ff0075a7 */ /* 0x000e640008000145 */
[----:B-1----:R-:W-:Y:S05]  /*9b20*/  @!P0 BRA `(.L_x_2148) ;  /* 0x0000005c00a88947 */ /* 0x002fea0003800000 */
.L_x_2147:
[----:B------:R-:W-:Y:S01]  /*9b30*/  UIADD3 UR36, UR36, 0x400, URZ ;  /* 0x0000040024247890 */ /* 0x000fe2000fffe03f */
[----:B------:R-:W-:Y:S01]  /*9b40*/  WARPGROUP.ARRIVE ;  /* 0x00000000000079c5 */ /* 0x000fe20000000000 */
[----:B------:R-:W-:Y:S01]  /*9b50*/  UMOV UR7, 0x40000040 ;  /* 0x4000004000077882 */ /* 0x000fe20000000000 */
[----:B01----:R-:W0:Y:S01]  /*9b60*/  SHFL.BFLY PT, R0, R5, 0x2, 0x1f ;  /* 0x0c401f0005007f89 */ /* 0x003e2200000e0000 */
[----:B------:R-:W-:Y:S01]  /*9b70*/  USHF.R.U32.HI UR36, URZ, 0x4, UR36 ;  /* 0x000000043f247899 */ /* 0x000fe20008011624 */
[----:B------:R-:W-:Y:S02]  /*9b80*/  IMAD.MOV.U32 R2, RZ, RZ, -0x800000 ;  /* 0xff800000ff027424 */ /* 0x000fe400078e00ff */
[----:B------:R-:W1:Y:S01]  /*9b90*/  SHFL.BFLY PT, R3, R4, 0x2, 0x1f ;  /* 0x0c401f0004037f89 */ /* 0x000e6200000e0000 */
[----:B------:R-:W-:-:S04]  /*9ba0*/  ULOP3.LUT UR36, UR36, 0x3fff, URZ, 0xc0, !UPT ;  /* 0x00003fff24247892 */ /* 0x000fc8000f8ec03f */
[----:B------:R-:W-:-:S04]  /*9bb0*/  ULOP3.LUT UR36, UR36, 0x4000000, URZ, 0xfc, !UPT ;  /* 0x0400000024247892 */ /* 0x000fc8000f8efc3f */
[----:B------:R-:W-:-:S07]  /*9bc0*/  ULEA UR4, UR4, UR36, 0xb ;  /* 0x0000002404047291 */ /* 0x000fce000f8e583f */
[----:B------:R-:W-:Y:S02]  /*9bd0*/  UMOV UR6, UR4 ;  /* 0x0000000400067c82 */ /* 0x000fe40008000000 */
[----:B------:R-:W-:Y:S01]  /*9be0*/  HGMMA.64x128x16.F32.BF16 R88, R180, gdesc[UR4].tnspB, R88, gsb0 ;  /* 0x41e00004b4587df0 */ /* 0x000fe20008001858 */
[----:B------:R-:W-:Y:S01]  /*9bf0*/  UIADD3 UR6, UR4, 0x80, URZ ;  /* 0x0000008004067890 */ /* 0x000fe2000fffe03f */
[----:B0-----:R-:W-:Y:S01]  /*9c00*/  FADD.FTZ R0, R0, R5 ;  /* 0x0000000500007221 */ /* 0x001fe20000010000 */
[----:B------:R-:W-:Y:S01]  /*9c10*/  UMOV UR7, 0x40000040 ;  /* 0x4000004000077882 */ /* 0x000fe20000000000 */
[----:B------:R-:W-:Y:S02]  /*9c20*/  IMAD.MOV.U32 R5, RZ, RZ, RZ ;  /* 0x000000ffff057224 */ /* 0x000fe400078e00ff */
[----:B-1----:R-:W-:Y:S01]  /*9c30*/  FADD.FTZ R6, R3, R4 ;  /* 0x0000000403067221 */ /* 0x002fe20000010000 */
[----:B------:R-:W-:Y:S01]  /*9c40*/  IMAD.U32 R4, RZ, RZ, UR5 ;  /* 0x00000005ff047e24 */ /* 0x000fe2000f8e00ff */
[----:B------:R-:W0:Y:S04]  /*9c50*/  SHFL.BFLY PT, R3, R0, 0x1, 0x1f ;  /* 0x0c201f0000037f89 */ /* 0x000e2800000e0000 */
[----:B------:R-:W1:Y:S01]  /*9c60*/  SHFL.BFLY PT, R7, R6, 0x1, 0x1f ;  /* 0x0c201f0006077f89 */ /* 0x000e6200000e0000 */
[----:B0-----:R-:W-:Y:S01]  /*9c70*/  FADD.FTZ R9, R0, R3 ;  /* 0x0000000300097221 */ /* 0x001fe20000010000 */
[----:B------:R-:W-:-:S02]  /*9c80*/  IMAD.MOV.U32 R3, RZ, RZ, RZ ;  /* 0x000000ffff037224 */ /* 0x000fc400078e00ff */
[----:B------:R-:W-:Y:S02]  /*9c90*/  IMAD.MOV.U32 R0, RZ, RZ, -0x800000 ;  /* 0xff800000ff007424 */ /* 0x000fe400078e00ff */
[----:B-1----:R-:W-:Y:S01]  /*9ca0*/  FADD.FTZ R10, R6, R7 ;  /* 0x00000007060a7221 */ /* 0x002fe20000010000 */
[----:B------:R-:W-:Y:S02]  /*9cb0*/  FSETP.NE.FTZ.AND P0, PT, R9, RZ, PT ;  /* 0x000000ff0900720b */ /* 0x000fe40003f15000 */
[----:B------:R-:W-:Y:S02]  /*9cc0*/  @!P1 IADD3 R6, R4, 0x28860, RZ ;  /* 0x0002886004069810 */ /* 0x000fe40007ffe0ff */
        /* <DEDUP_REMOVED lines=113> */
.L_x_2118:
[----:B------:R-:W-:Y:S05]  /*a3e0*/  @P0 BRA `(.L_x_2149) ;  /* 0x0000001400340947 */ /* 0x000fea0003800000 */
[----:B------:R-:W1:Y:S01]  /*a3f0*/  S2R R3, SR_TID.X ;  /* 0x0000000000037919 */ /* 0x000e620000002100 */
[----:B------:R-:W2:Y:S01]  /*a400*/  LDC R17, c[0x0][0xbe8] ;  /* 0x0002fa00ff117b82 */ /* 0x000ea20000000800 */
[----:B------:R-:W-:Y:S01]  /*a410*/  SHF.R.S32.HI R11, RZ, 0x1f, R18 ;  /* 0x0000001fff0b7819 */ /* 0x000fe20000011412 */
[----:B------:R-:W-:Y:S01]  /*a420*/  ULDC.64 UR4, c[0x0][0xbd0] ;  /* 0x0002f40000047ab9 */ /* 0x000fe20000000a00 */
[----:B------:R-:W3:Y:S01]  /*a430*/  S2R R16, SR_CTAID.X ;  /* 0x0000000000107919 */ /* 0x000ee20000002500 */
[----:B------:R-:W-:Y:S01]  /*a440*/  ULDC.64 UR6, c[0x0][0xb38] ;  /* 0x0002ce0000067ab9 */ /* 0x000fe20000000a00 */
[----:B------:R-:W-:Y:S03]  /*a450*/  BSSY B0, `(.L_x_2150) ;  /* 0x00000e2000007945 */ /* 0x000fe60003800000 */
[----:B------:R-:W4:Y:S08]  /*a460*/  S2UR UR9, SR_CTAID.Z ;  /* 0x00000000000979c3 */ /* 0x000f300000002700 */
[----:B------:R-:W5:Y:S08]  /*a470*/  LDC.64 R20, c[0x0][0xbd8] ;  /* 0x0002f600ff147b82 */ /* 0x000f700000000a00 */
[----:B------:R-:W-:Y:S01]  /*a480*/  BAR.SYNC.DEFER_BLOCKING 0x1, 0x100 ;  /* 0x0044000000007b1d */ /* 0x000fe20000010000 */
[----:B--2---:R-:W-:-:S07]  /*a490*/  ISETP.NE.AND P0, PT, R17, 0x1, PT ;  /* 0x000000011100780c */ /* 0x004fce0003f05270 */
[----:B------:R-:W2:Y:S01]  /*a4a0*/  S2UR UR8, SR_CTAID.Y ;  /* 0x00000000000879c3 */ /* 0x000ea20000002600 */
[----:B-1----:R-:W-:-:S07]  /*a4b0*/  VIADD R3, R3, 0xffffff80 ;  /* 0xffffff8003037836 */ /* 0x002fce0000000000 */
[----:B------:R-:W2:Y:S01]  /*a4c0*/  LDC R19, c[0x0][0xc50] ;  /* 0x00031400ff137b82 */ /* 0x000ea20000000800 */
[----:B0-----:R-:W-:-:S04]  /*a4d0*/  SHF.R.S32.HI R4, RZ, 0x1f, R3 ;  /* 0x0000001fff047819 */ /* 0x001fc80000011403 */
        /* <DEDUP_REMOVED lines=8> */
[----:B------:R-:W1:Y:S02]  /*a560*/  @P0 LDC R13, c[0x0][0xbec] ;  /* 0x0002fb00ff0d0b82 */ /* 0x000e640000000800 */
[----:B------:R-:W-:Y:S02]  /*a570*/  SHF.R.S32.HI R7, RZ, 0x1f, R24 ;  /* 0x0000001fff077819 */ /* 0x000fe40000011418 */
[----:B------:R-:W-:Y:S02]  /*a580*/  LEA.HI R3, R5, R6, RZ, 0x1 ;  /* 0x0000000605037211 */ /* 0x000fe400078f08ff */
[CC--:B------:R-:W-:Y:S02]  /*a590*/  LEA.HI R25, R7.reuse, R24.reuse, RZ, 0x2 ;  /* 0x0000001807197211 */ /* 0x0c0fe400078f10ff */
[----:B------:R-:W-:Y:S01]  /*a5a0*/  LEA.HI R7, R7, R24, RZ, 0x5 ;  /* 0x0000001807077211 */ /* 0x000fe200078f28ff */
[----:B------:R-:W1:Y:S01]  /*a5b0*/  @P0 LDC R27, c[0x0][0xbec] ;  /* 0x0002fb00ff1b0b82 */ /* 0x000e620000000800 */
[----:B------:R-:W-:-:S02]  /*a5c0*/  SHF.R.S32.HI R8, RZ, 0x2, R25 ;  /* 0x00000002ff087819 */ /* 0x000fc40000011419 */
[----:B------:R-:W-:Y:S02]  /*a5d0*/  SHF.R.S32.HI R9, RZ, 0x1f, R25 ;  /* 0x0000001fff097819 */ /* 0x000fe40000011419 */
[----:B------:R-:W-:Y:S02]  /*a5e0*/  LOP3.LUT R3, R3, 0x3fffffe, RZ, 0xc0, !PT ;  /* 0x03fffffe03037812 */ /* 0x000fe400078ec0ff */
[----:B------:R-:W-:Y:S01]  /*a5f0*/  LEA.HI R9, R9, R8, RZ, 0x3 ;  /* 0x0000000809097211 */ /* 0x000fe200078f18ff */
[----:B------:R-:W1:Y:S01]  /*a600*/  @P0 LDC R15, c[0x0][0xbf0] ;  /* 0x0002fc00ff0f0b82 */ /* 0x000e620000000800 */
[----:B------:R-:W-:Y:S01]  /*a610*/  LEA.HI R5, R10, R10, RZ, 0x1 ;  /* 0x0000000a0a057211 */ /* 0x000fe200078f08ff */
[----:B------:R-:W-:Y:S01]  /*a620*/  IMAD.IADD R3, R6, 0x1, -R3 ;  /* 0x0000000106037824 */ /* 0x000fe200078e0a03 */
[----:B------:R-:W-:Y:S02]  /*a630*/  LOP3.LUT R9, R9, 0xfffffff8, RZ, 0xc0, !PT ;  /* 0xfffffff809097812 */ /* 0x000fe400078ec0ff */
[----:B------:R-:W-:-:S02]  /*a640*/  SHF.R.S32.HI R7, RZ, 0x5, R7 ;  /* 0x00000005ff077819 */ /* 0x000fc40000011407 */
[----:B------:R-:W-:Y:S01]  /*a650*/  LOP3.LUT R5, R5, 0x1ffffffe, RZ, 0xc0, !PT ;  /* 0x1ffffffe05057812 */ /* 0x000fe200078ec0ff */
[----:B------:R-:W-:Y:S01]  /*a660*/  IMAD.IADD R4, R8, 0x1, -R9 ;  /* 0x0000000108047824 */ /* 0x000fe200078e0a09 */
[----:B------:R-:W1:Y:S01]  /*a670*/  @P0 LDC R14, c[0x0][0xbf0] ;  /* 0x0002fc00ff0e0b82 */ /* 0x000e620000000800 */
[----:B------:R-:W-:Y:S02]  /*a680*/  LOP3.LUT R25, R25, 0x7ffffffc, RZ, 0xc0, !PT ;  /* 0x7ffffffc19197812 */ /* 0x000fe400078ec0ff */
[----:B------:R-:W-:Y:S01]  /*a690*/  IMAD.IADD R8, R10, 0x1, -R5 ;  /* 0x000000010a087824 */ /* 0x000fe200078e0a05 */
[----:B------:R-:W-:Y:S01]  /*a6a0*/  LEA R4, R7, R4, 0x4 ;  /* 0x0000000407047211 */ /* 0x000fe200078e20ff */
[C---:B------:R-:W-:Y:S02]  /*a6b0*/  IMAD R7, R11.reuse, UR4, RZ ;  /* 0x000000040b077c24 */ /* 0x040fe4000f8e02ff */
[----:B------:R-:W-:Y:S02]  /*a6c0*/  IMAD R11, R11, UR6, RZ ;  /* 0x000000060b0b7c24 */ /* 0x000fe4000f8e02ff */
[----:B------:R-:W-:-:S02]  /*a6d0*/  IMAD R3, R3, 0x40, R4 ;  /* 0x0000004003037824 */ /* 0x000fc400078e0204 */
[----:B------:R-:W-:Y:S01]  /*a6e0*/  IMAD.WIDE.U32 R4, R18, UR4, RZ ;  /* 0x0000000412047c25 */ /* 0x000fe2000f8e00ff */
[----:B----4-:R-:W-:-:S03]  /*a6f0*/  USHF.R.S32.HI UR4, URZ, 0x1f, UR9 ;  /* 0x0000001f3f047899 */ /* 0x010fc60008011409 */
[C---:B------:R-:W-:Y:S02]  /*a700*/  IMAD R9, R18.reuse, UR5, R7 ;  /* 0x0000000512097c24 */ /* 0x040fe4000f8e0207 */
[----:B------:R-:W-:-:S04]  /*a710*/  IMAD.WIDE.U32 R6, R18, UR6, RZ ;  /* 0x0000000612067c25 */ /* 0x000fc8000f8e00ff */
[----:B------:R-:W-:Y:S02]  /*a720*/  IMAD.IADD R5, R5, 0x1, R9 ;  /* 0x0000000105057824 */ /* 0x000fe400078e0209 */
[----:B------:R-:W-:Y:S01]  /*a730*/  IMAD R9, R18, UR7, R11 ;  /* 0x0000000712097c24 */ /* 0x000fe2000f8e020b */
[----:B------:R-:W-:Y:S01]  /*a740*/  ULDC.64 UR6, c[0x0][0xb48] ;  /* 0x0002d20000067ab9 */ /* 0x000fe20000000a00 */
[----:B------:R-:W-:Y:S01]  /*a750*/  IMAD R8, R8, 0x8, R3 ;  /* 0x0000000808087824 */ /* 0x000fe200078e0203 */
[----:B---3--:R-:W-:Y:S01]  /*a760*/  LEA R3, R16, R3, 0x7 ;  /* 0x0000000310037211 */ /* 0x008fe200078e38ff */
[----:B------:R-:W-:Y:S01]  /*a770*/  IMAD.MOV R18, RZ, RZ, -R18 ;  /* 0x000000ffff127224 */ /* 0x000fe200078e0a12 */
[----:B------:R-:W-:Y:S01]  /*a780*/  IADD3 R7, R7, R9, RZ ;  /* 0x0000000907077210 */ /* 0x000fe20007ffe0ff */
[----:B-----5:R-:W-:Y:S02]  /*a790*/  IMAD R10, R20, UR4, RZ ;  /* 0x00000004140a7c24 */ /* 0x020fe4000f8e02ff */
[----:B------:R-:W-:-:S02]  /*a7a0*/  IMAD R8, R16, 0x80, R8 ;  /* 0x0000008010087824 */ /* 0x000fc400078e0208 */
[----:B0-----:R-:W-:Y:S01]  /*a7b0*/  IMAD R12, R22, UR4, RZ ;  /* 0x00000004160c7c24 */ /* 0x001fe2000f8e02ff */
[----:B------:R-:W-:Y:S01]  /*a7c0*/  ULDC.64 UR4, c[0x0][0xbe0] ;  /* 0x0002f80000047ab9 */ /* 0x000fe20000000a00 */
[----:B--2---:R-:W-:Y:S02]  /*a7d0*/  IMAD R19, R19, R18, UR8 ;  /* 0x0000000813137e24 */ /* 0x004fe4000f8e0212 */
[----:B------:R-:W-:Y:S02]  /*a7e0*/  IMAD R11, R21, UR9, R10 ;  /* 0x00000009150b7c24 */ /* 0x000fe4000f8e020a */
[----:B------:R-:W-:-:S04]  /*a7f0*/  IMAD.WIDE.U32 R4, R20, UR9, R4 ;  /* 0x0000000914047c25 */ /* 0x000fc8000f8e0004 */
[----:B-1----:R-:W-:-:S04]  /*a800*/  @P0 IMAD.HI.U32 R10, R8, R13, RZ ;  /* 0x0000000d080a0227 */ /* 0x002fc800078e00ff */
        /* <DEDUP_REMOVED lines=13> */
[----:B------:R-:W-:Y:S01]  /*a8e0*/  IMAD R15, R19, UR7, R13 ;  /* 0x00000007130f7c24 */ /* 0x000fe2000f8e020d */
[----:B------:R-:W-:Y:S01]  /*a8f0*/  SHF.R.S32.HI R13, RZ, 0x1f, R9 ;  /* 0x0000001fff0d7819 */ /* 0x000fe20000011409 */
[----:B------:R-:W-:Y:S01]  /*a900*/  IMAD R10, R12, UR4, RZ ;  /* 0x000000040c0a7c24 */ /* 0x000fe2000f8e02ff */
[C---:B------:R-:W-:Y:S01]  /*a910*/  IADD3 R4, P0, R9.reuse, R4, RZ ;  /* 0x0000000409047210 */ /* 0x040fe20007f1e0ff */
[--C-:B------:R-:W-:Y:S01]  /*a920*/  IMAD.MOV R14, RZ, RZ, -R11.reuse ;  /* 0x000000ffff0e7224 */ /* 0x100fe200078e0a0b */
[----:B------:R-:W-:Y:S01]  /*a930*/  IADD3 R9, -R9, RZ, RZ ;  /* 0x000000ff09097210 */ /* 0x000fe20007ffe1ff */
[C---:B------:R-:W-:Y:S01]  /*a940*/  IMAD R12, R19.reuse, UR5, R10 ;  /* 0x00000005130c7c24 */ /* 0x040fe2000f8e020a */
[----:B------:R-:W-:Y:S01]  /*a950*/  SHF.R.S32.HI R10, RZ, 0x1f, R11 ;  /* 0x0000001fff0a7819 */ /* 0x000fe2000001140b */
[----:B------:R-:W-:Y:S01]  /*a960*/  IMAD.WIDE.U32 R6, R19, UR6, R6 ;  /* 0x0000000613067c25 */ /* 0x000fe2000f8e0006 */
[----:B------:R-:W-:Y:S01]  /*a970*/  ULDC.64 UR4, c[0x0][0xb30] ;  /* 0x0002cc0000047ab9 */ /* 0x000fe20000000a00 */
[----:B------:R-:W-:Y:S01]  /*a980*/  ULDC.64 UR6, c[0x0][0xbc8] ;  /* 0x0002f20000067ab9 */ /* 0x000fe20000000a00 */
[----:B------:R-:W-:Y:S01]  /*a990*/  IADD3.X R5, R13, R5, R12, P0, !PT ;  /* 0x000000050d057210 */ /* 0x000fe200007fe40c */
[----:B------:R-:W-:-:S02]  /*a9a0*/  IMAD R9, R17, R9, R8 ;  /* 0x0000000911097224 */ /* 0x000fc400078e0208 */
        /* <DEDUP_REMOVED lines=24> */
[----:B------:R-:W-:Y:S01]  /*ab30*/  IMAD R16, R17, UR6, RZ ;  /* 0x0000000611107c24 */ /* 0x000fe2000f8e02ff */
[----:B------:R-:W-:Y:S01]  /*ab40*/  LEA.HI.X R9, R4, UR7, R9, 0x2, P0 ;  /* 0x0000000704097c11 */ /* 0x000fe200080f1409 */
[C---:B------:R-:W-:Y:S01]  /*ab50*/  VIADD R17, R3.reuse, 0x8 ;  /* 0x0000000803117836 */ /* 0x040fe20000000000 */
[----:B------:R-:W-:Y:S01]  /*ab60*/  LEA.HI.X R22, R6, UR9, R5, 0x2, P1 ;  /* 0x0000000906167c11 */ /* 0x000fe200088f1405 */
[----:B------:R-:W-:Y:S01]  /*ab70*/  SHFL.IDX PT, R4, R8, RZ, 0x1c1f ;  /* 0x001c1fff08047589 */ /* 0x000fe200000e0000 */
[C---:B------:R-:W-:Y:S01]  /*ab80*/  LOP3.LUT P0, RZ, R24.reuse, 0x3, RZ, 0xc0, !PT ;  /* 0x0000000318ff7812 */ /* 0x040fe2000780c0ff */
[----:B------:R-:W-:Y:S01]  /*ab90*/  UIADD3 UR4, UR4, 0x28820, URZ ;  /* 0x0002882004047890 */ /* 0x000fe2000fffe03f */
[CC--:B------:R-:W-:Y:S01]  /*aba0*/  ISETP.GE.AND P2, PT, R3.reuse, R16.reuse, PT ;  /* 0x000000100300720c */ /* 0x0c0fe20003f46270 */
[----:B------:R-:W0:Y:S01]  /*abb0*/  SHFL.IDX PT, R5, R9, RZ, 0x1c1f ;  /* 0x001c1fff09057589 */ /* 0x000e2200000e0000 */
[-C--:B------:R-:W-:Y:S01]  /*abc0*/  ISETP.GE.OR P1, PT, R3, R16.reuse, P0 ;  /* 0x000000100300720c */ /* 0x080fe20000726670 */
[----:B------:R-:W-:Y:S01]  /*abd0*/  UPRMT UR4, URZ, 0x654, UR4 ;  /* 0x000006543f047896 */ /* 0x000fe20008000004 */
[----:B------:R-:W-:Y:S01]  /*abe0*/  ISETP.GE.OR P0, PT, R17, R16, P0 ;  /* 0x000000101100720c */ /* 0x000fe20000706670 */
[----:B------:R-:W-:Y:S01]  /*abf0*/  SHFL.IDX PT, R6, R8, 0x1, 0x1c1f ;  /* 0x003c1f0008067f89 */ /* 0x000fe200000e0000 */
[----:B------:R-:W-:-:S03]  /*ac00*/  IMAD.IADD R19, R24, 0x1, -R25 ;  /* 0x0000000118137824 */ /* 0x000fc600078e0a19 */
[----:B------:R-:W1:Y:S01]  /*ac10*/  SHFL.IDX PT, R7, R9, 0x1, 0x1c1f ;  /* 0x003c1f0009077f89 */ /* 0x000e6200000e0000 */
[----:B------:R-:W-:Y:S02]  /*ac20*/  IMAD.SHL.U32 R19, R19, 0x2, RZ ;  /* 0x0000000213137824 */ /* 0x000fe400078e00ff */
        /* <DEDUP_REMOVED lines=13> */
[C---:B------:R-:W-:Y:S01]  /*ad00*/  IADD3 R7, R19.reuse, 0x18, RZ ;  /* 0x0000001813077810 */ /* 0x040fe20007ffe0ff */
[C---:B------:R-:W-:Y:S01]  /*ad10*/  VIADD R10, R19.reuse, 0x38 ;  /* 0x00000038130a7836 */ /* 0x040fe20000000000 */
[----:B------:R-:W-:Y:S01]  /*ad20*/  ISETP.GE.AND P0, PT, R6, UR4, PT ;  /* 0x0000000406007c0c */ /* 0x000fe2000bf06270 */
[----:B------:R-:W-:Y:S01]  /*ad30*/  VIADD R11, R19, 0x40 ;  /* 0x00000040130b7836 */ /* 0x000fe20000000000 */
[----:B------:R-:W-:Y:S01]  /*ad40*/  ISETP.GE.AND P1, PT, R7, UR4, PT ;  /* 0x0000000407007c0c */ /* 0x000fe2000bf26270 */
[----:B------:R-:W-:Y:S01]  /*ad50*/  VIADD R12, R19, 0x50 ;  /* 0x00000050130c7836 */ /* 0x000fe20000000000 */
[----:B------:R-:W-:Y:S01]  /*ad60*/  ISETP.GE.AND P4, PT, R9, UR4, PT ;  /* 0x0000000409007c0c */ /* 0x000fe2000bf86270 */
[C---:B------:R-:W-:Y:S01]  /*ad70*/  VIADD R18, R19.reuse, 0x60 ;  /* 0x0000006013127836 */ /* 0x040fe20000000000 */
[----:B------:R-:W-:Y:S01]  /*ad80*/  ISETP.GE.AND P5, PT, R10, UR4, PT ;  /* 0x000000040a007c0c */ /* 0x000fe2000bfa6270 */
[----:B---34-:R-:W-:Y:S01]  /*ad90*/  @!P2 IMAD.WIDE R2, R19, 0x4, R14 ;  /* 0x000000041302a825 */ /* 0x018fe200078e020e */
[----:B------:R-:W-:-:S02]  /*ada0*/  ISETP.GE.AND P6, PT, R11, UR4, PT ;  /* 0x000000040b007c0c */ /* 0x000fc4000bfc6270 */
[----:B------:R-:W-:Y:S02]  /*adb0*/  @!P3 LEA.HI R0, R0, R0, RZ, 0x1 ;  /* 0x000000000000b211 */ /* 0x000fe400078f08ff */
[----:B------:R0:W-:Y:S01]  /*adc0*/  @!P2 ST.E.64 desc[UR42][R2.64], R88 ;  /* 0x000000580200a985 */ /* 0x0001e2000c101b2a */
[----:B------:R-:W-:Y:S02]  /*add0*/  @!P0 LEA.HI R6, R6, R6, RZ, 0x1 ;  /* 0x0000000606068211 */ /* 0x000fe400078f08ff */
[----:B------:R-:W-:Y:S01]  /*ade0*/  @!P3 LOP3.LUT R5, R0, 0xfffffffe, RZ, 0xc0, !PT ;  /* 0xfffffffe0005b812 */ /* 0x000fe200078ec0ff */
[----:B------:R-:W-:Y:S01]  /*adf0*/  VIADD R0, R19, 0x20 ;  /* 0x0000002013007836 */ /* 0x000fe20000000000 */
[----:B------:R-:W-:Y:S02]  /*ae00*/  @!P1 LEA.HI R7, R7, R7, RZ, 0x1 ;  /* 0x0000000707079211 */ /* 0x000fe400078f08ff */
[----:B------:R-:W-:Y:S01]  /*ae10*/  @!P5 LEA.HI R10, R10, R10, RZ, 0x1 ;  /* 0x0000000a0a0ad211 */ /* 0x000fe200078f08ff */
[----:B------:R-:W-:Y:S01]  /*ae20*/  @!P3 IMAD.WIDE R4, R5, 0x4, R14 ;  /* 0x000000040504b825 */ /* 0x000fe200078e020e */
[----:B------:R-:W-:-:S02]  /*ae30*/  ISETP.GE.AND P2, PT, R0, UR4, PT ;  /* 0x0000000400007c0c */ /* 0x000fc4000bf46270 */
[----:B------:R-:W-:Y:S02]  /*ae40*/  @!P5 LOP3.LUT R13, R10, 0xfffffffe, RZ, 0xc0, !PT ;  /* 0xfffffffe0a0dd812 */ /* 0x000fe400078ec0ff */
[----:B------:R1:W-:Y:S01]  /*ae50*/  @!P3 ST.E.64 desc[UR42][R4.64], R92 ;  /* 0x0000005c0400b985 */ /* 0x0003e2000c101b2a */
[----:B------:R-:W-:Y:S02]  /*ae60*/  ISETP.GE.AND P3, PT, R8, UR4, PT ;  /* 0x0000000408007c0c */ /* 0x000fe4000bf66270 */
[----:B0-----:R-:W-:Y:S02]  /*ae70*/  @!P0 LOP3.LUT R3, R6, 0xfffffffe, RZ, 0xc0, !PT ;  /* 0xfffffffe06038812 */ /* 0x001fe400078ec0ff */
[----:B------:R-:W-:-:S03]  /*ae80*/  @!P4 LEA.HI R6, R9, R9, RZ, 0x1 ;  /* 0x000000090906c211 */ /* 0x000fc600078f08ff */
[----:B------:R-:W-:Y:S01]  /*ae90*/  @!P0 IMAD.WIDE R2, R3, 0x4, R14 ;  /* 0x0000000403028825 */ /* 0x000fe200078e020e */
[----:B------:R-:W-:-:S04]  /*aea0*/  @!P2 LEA.HI R0, R0, R0, RZ, 0x1 ;  /* 0x000000000000a211 */ /* 0x000fc800078f08ff */
[----:B------:R0:W-:Y:S01]  /*aeb0*/  @!P0 ST.E.64 desc[UR42][R2.64], R96 ;  /* 0x0000006002008985 */ /* 0x0001e2000c101b2a */
[----:B-1----:R-:W-:Y:S02]  /*aec0*/  @!P1 LOP3.LUT R5, R7, 0xfffffffe, RZ, 0xc0, !PT ;  /* 0xfffffffe07059812 */ /* 0x002fe400078ec0ff */
[----:B------:R-:W-:Y:S02]  /*aed0*/  @!P3 LEA.HI R8, R8, R8, RZ, 0x1 ;  /* 0x000000080808b211 */ /* 0x000fe400078f08ff */
[----:B------:R-:W-:Y:S01]  /*aee0*/  @!P2 LOP3.LUT R7, R0, 0xfffffffe, RZ, 0xc0, !PT ;  /* 0xfffffffe0007a812 */ /* 0x000fe200078ec0ff */
[--C-:B------:R-:W-:Y:S01]  /*aef0*/  @!P1 IMAD.WIDE R4, R5, 0x4, R14.reuse ;  /* 0x0000000405049825 */ /* 0x100fe200078e020e */
[----:B------:R-:W-:Y:S02]  /*af00*/  @!P3 LOP3.LUT R9, R8, 0xfffffffe, RZ, 0xc0, !PT ;  /* 0xfffffffe0809b812 */ /* 0x000fe400078ec0ff */
[----:B------:R-:W-:Y:S02]  /*af10*/  @!P6 LEA.HI R0, R11, R11, RZ, 0x1 ;  /* 0x0000000b0b00e211 */ /* 0x000fe400078f08ff */
[----:B------:R-:W-:Y:S01]  /*af20*/  @!P4 LOP3.LUT R11, R6, 0xfffffffe, RZ, 0xc0, !PT ;  /* 0xfffffffe060bc812 */ /* 0x000fe200078ec0ff */
[--C-:B------:R-:W-:Y:S01]  /*af30*/  @!P2 IMAD.WIDE R6, R7, 0x4, R14.reuse ;  /* 0x000000040706a825 */ /* 0x100fe200078e020e */
[----:B------:R-:W-:Y:S01]  /*af40*/  @!P6 LOP3.LUT R21, R0, 0xfffffffe, RZ, 0xc0, !PT ;  /* 0xfffffffe0015e812 */ /* 0x000fe200078ec0ff */
[----:B------:R1:W-:Y:S01]  /*af50*/  @!P1 ST.E.64 desc[UR42][R4.64], R100 ;  /* 0x0000006404009985 */ /* 0x0003e2000c101b2a */
[----:B------:R-:W-:Y:S01]  /*af60*/  IADD3 R0, R19, 0x48, RZ ;  /* 0x0000004813007810 */ /* 0x000fe20007ffe0ff */
[--C-:B0-----:R-:W-:Y:S01]  /*af70*/  @!P3 IMAD.WIDE R2, R9, 0x4, R14.reuse ;  /* 0x000000040902b825 */ /* 0x101fe200078e020e */
[----:B------:R-:W-:Y:S01]  /*af80*/  ISETP.GE.AND P1, PT, R12, UR4, PT ;  /* 0x000000040c007c0c */ /* 0x000fe2000bf26270 */
[----:B------:R0:W-:Y:S01]  /*af90*/  @!P2 ST.E.64 desc[UR42][R6.64], R104 ;  /* 0x000000680600a985 */ /* 0x0001e2000c101b2a */
[----:B------:R-:W-:Y:S01]  /*afa0*/  ISETP.GE.AND P0, PT, R0, UR4, PT ;  /* 0x0000000400007c0c */ /* 0x000fe2000bf06270 */
[----:B------:R-:W-:-:S02]  /*afb0*/  @!P5 IMAD.WIDE R8, R13, 0x4, R14 ;  /* 0x000000040d08d825 */ /* 0x000fc400078e020e */
[----:B------:R2:W-:Y:S01]  /*afc0*/  @!P3 ST.E.64 desc[UR42][R2.64], R108 ;  /* 0x0000006c0200b985 */ /* 0x0005e2000c101b2a */
[----:B------:R-:W-:Y:S01]  /*afd0*/  ISETP.GE.AND P3, PT, R18, UR4, PT ;  /* 0x0000000412007c0c */ /* 0x000fe2000bf66270 */
[----:B------:R-:W-:Y:S02]  /*afe0*/  VIADD R13, R19, 0x58 ;  /* 0x00000058130d7836 */ /* 0x000fe40000000000 */
[----:B-1----:R-:W-:-:S03]  /*aff0*/  @!P4 IMAD.WIDE R4, R11, 0x4, R14 ;  /* 0x000000040b04c825 */ /* 0x002fc600078e020e */
[----:B------:R-:W-:Y:S02]  /*b000*/  ISETP.GE.AND P2, PT, R13, UR4, PT ;  /* 0x000000040d007c0c */ /* 0x000fe4000bf46270 */
[----:B------:R-:W-:Y:S01]  /*b010*/  @!P1 LEA.HI R12, R12, R12, RZ, 0x1 ;  /* 0x0000000c0c0c9211 */ /* 0x000fe200078f08ff */
[----:B------:R-:W-:Y:S01]  /*b020*/  @!P6 IMAD.WIDE R10, R21, 0x4, R14 ;  /* 0x00000004150ae825 */ /* 0x000fe200078e020e */
[----:B------:R1:W-:Y:S01]  /*b030*/  @!P4 ST.E.64 desc[UR42][R4.64], R112 ;  /* 0x000000700400c985 */ /* 0x0003e2000c101b2a */
[----:B------:R-:W-:Y:S02]  /*b040*/  @!P0 LEA.HI R0, R0, R0, RZ, 0x1 ;  /* 0x0000000000008211 */ /* 0x000fe400078f08ff */
[C---:B0-----:R-:W-:Y:S01]  /*b050*/  VIADD R6, R19.reuse, 0x68 ;  /* 0x0000006813067836 */ /* 0x041fe20000000000 */
[C---:B--2---:R-:W-:Y:S01]  /*b060*/  IADD3 R3, R19.reuse, 0x78, RZ ;  /* 0x0000007813037810 */ /* 0x044fe20007ffe0ff */
[----:B------:R-:W-:Y:S01]  /*b070*/  VIADD R7, R19, 0x70 ;  /* 0x0000007013077836 */ /* 0x000fe20000000000 */
[----:B------:R0:W-:Y:S01]  /*b080*/  @!P5 ST.E.64 desc[UR42][R8.64], R116 ;  /* 0x000000740800d985 */ /* 0x0001e2000c101b2a */
[----:B------:R-:W-:-:S02]  /*b090*/  @!P3 LEA.HI R18, R18, R18, RZ, 0x1 ;  /* 0x000000121212b211 */ /* 0x000fc400078f08ff */
[----:B------:R-:W-:Y:S01]  /*b0a0*/  ISETP.GE.AND P4, PT, R6, UR4, PT ;  /* 0x0000000406007c0c */ /* 0x000fe2000bf86270 */
[----:B------:R2:W-:Y:S01]  /*b0b0*/  @!P6 ST.E.64 desc[UR42][R10.64], R120 ;  /* 0x000000780a00e985 */ /* 0x0005e2000c101b2a */
[----:B------:R-:W-:Y:S02]  /*b0c0*/  ISETP.GE.AND P6, PT, R3, UR4, PT ;  /* 0x0000000403007c0c */ /* 0x000fe4000bfc6270 */
[----:B------:R-:W-:Y:S02]  /*b0d0*/  ISETP.GE.AND P5, PT, R7, UR4, PT ;  /* 0x0000000407007c0c */ /* 0x000fe4000bfa6270 */
[----:B------:R-:W-:Y:S02]  /*b0e0*/  @!P2 LEA.HI R13, R13, R13, RZ, 0x1 ;  /* 0x0000000d0d0da211 */ /* 0x000fe400078f08ff */
[----:B-1----:R-:W-:Y:S02]  /*b0f0*/  @!P1 LOP3.LUT R5, R12, 0xfffffffe, RZ, 0xc0, !PT ;  /* 0xfffffffe0c059812 */ /* 0x002fe400078ec0ff */
[----:B0-----:R-:W-:-:S03]  /*b100*/  @!P3 LOP3.LUT R9, R18, 0xfffffffe, RZ, 0xc0, !PT ;  /* 0xfffffffe1209b812 */ /* 0x001fc600078ec0ff */
[----:B------:R-:W-:Y:S02]  /*b110*/  @!P4 LEA.HI R6, R6, R6, RZ, 0x1 ;  /* 0x000000060606c211 */ /* 0x000fe400078f08ff */
[----:B------:R-:W-:Y:S01]  /*b120*/  @!P6 LEA.HI R4, R3, R3, RZ, 0x1 ;  /* 0x000000030304e211 */ /* 0x000fe200078f08ff */
[----:B------:R-:W-:Y:S01]  /*b130*/  @!P3 IMAD.WIDE R8, R9, 0x4, R14 ;  /* 0x000000040908b825 */ /* 0x000fe200078e020e */
[----:B------:R-:W-:Y:S02]  /*b140*/  @!P5 LEA.HI R2, R7, R7, RZ, 0x1 ;  /* 0x000000070702d211 */ /* 0x000fe400078f08ff */
[----:B------:R-:W-:Y:S02]  /*b150*/  @!P0 LOP3.LUT R3, R0, 0xfffffffe, RZ, 0xc0, !PT ;  /* 0xfffffffe00038812 */ /* 0x000fe400078ec0ff */
[----:B------:R-:W-:Y:S02]  /*b160*/  @!P2 LOP3.LUT R7, R13, 0xfffffffe, RZ, 0xc0, !PT ;  /* 0xfffffffe0d07a812 */ /* 0x000fe400078ec0ff */
[----:B--2---:R-:W-:-:S02]  /*b170*/  @!P4 LOP3.LUT R11, R6, 0xfffffffe, RZ, 0xc0, !PT ;  /* 0xfffffffe060bc812 */ /* 0x004fc400078ec0ff */
        /* <DEDUP_REMOVED lines=15> */
.L_x_2151:
[----:B------:R-:W-:Y:S05]  /*b270*/  BSYNC B0 ;  /* 0x0000000000007941 */ /* 0x000fea0003800000 */
.L_x_2150:
[----:B------:R-:W-:Y:S01]  /*b280*/  ISETP.GE.AND P0, PT, R17, R16, PT ;  /* 0x000000101100720c */ /* 0x000fe20003f06270 */
[----:B0-----:R0:W1:Y:S04]  /*b290*/  SHFL.IDX PT, R13, R22, 0x1, 0x1c1f ;  /* 0x003c1f00160d7f89 */ /* 0x00106800000e0000 */
[----:B------:R0:W0:Y:S08]  /*b2a0*/  SHFL.IDX PT, R12, R20, 0x1, 0x1c1f ;  /* 0x003c1f00140c7f89 */ /* 0x00003000000e0000 */
[----:B------:R-:W-:Y:S05]  /*b2b0*/  @P0 BRA `(.L_x_2116) ;  /* 0x00000044002c0947 */ /* 0x000fea0003800000 */
[----:B------:R-:W-:Y:S01]  /*b2c0*/  ULDC UR4, c[0x0][0xac8] ;  /* 0x0002b20000047ab9 */ /* 0x000fe20000000800 */
[C---:B--2---:R-:W-:Y:S01]  /*b2d0*/  VIADD R0, R19.reuse, 0x8 ;  /* 0x0000000813007836 */ /* 0x044fe20000000000 */
[C---:B------:R-:W-:Y:S01]  /*b2e0*/  ISETP.GE.AND P0, PT, R19.reuse, UR4, PT ;  /* 0x0000000413007c0c */ /* 0x040fe2000bf06270 */
[C---:B------:R-:W-:Y:S01]  /*b2f0*/  VIADD R4, R19.reuse, 0x10 ;  /* 0x0000001013047836 */ /* 0x040fe20000000000 */
[C---:B------:R-:W-:Y:S01]  /*b300*/  IADD3 R9, R19.reuse, 0x28, RZ ;  /* 0x0000002813097810 */ /* 0x040fe20007ffe0ff */
[C---:B------:R-:W-:Y:S01]  /*b310*/  VIADD R6, R19.reuse, 0x18 ;  /* 0x0000001813067836 */ /* 0x040fe20000000000 */
[----:B------:R-:W-:Y:S01]  /*b320*/  ISETP.GE.AND P5, PT, R0, UR4, PT ;  /* 0x0000000400007c0c */ /* 0x000fe2000bfa6270 */
[C---:B------:R-:W-:Y:S01]  /*b330*/  VIADD R8, R19.reuse, 0x20 ;  /* 0x0000002013087836 */ /* 0x040fe20000000000 */
[----:B------:R-:W-:Y:S01]  /*b340*/  ISETP.GE.AND P6, PT, R4, UR4, PT ;  /* 0x0000000404007c0c */ /* 0x000fe2000bfc6270 */
[----:B------:R-:W-:Y:S01]  /*b350*/  VIADD R10, R19, 0x30 ;  /* 0x00000030130a7836 */ /* 0x000fe20000000000 */
[----:B------:R-:W-:Y:S01]  /*b360*/  ISETP.GE.AND P3, PT, R9, UR4, PT ;  /* 0x0000000409007c0c */ /* 0x000fe2000bf66270 */
[C---:B------:R-:W-:Y:S01]  /*b370*/  VIADD R11, R19.reuse, 0x38 ;  /* 0x00000038130b7836 */ /* 0x040fe20000000000 */
[----:B------:R-:W-:Y:S01]  /*b380*/  ISETP.GE.AND P4, PT, R8, UR4, PT ;  /* 0x0000000408007c0c */ /* 0x000fe2000bf86270 */
[C---:B------:R-:W-:Y:S01]  /*b390*/  VIADD R16, R19.reuse, 0x40 ;  /* 0x0000004013107836 */ /* 0x040fe20000000000 */
[----:B------:R-:W-:Y:S01]  /*b3a0*/  ISETP.GE.AND P2, PT, R10, UR4, PT ;  /* 0x000000040a007c0c */ /* 0x000fe2000bf46270 */
[----:B01----:R-:W-:Y:S01]  /*b3b0*/  @!P0 IMAD.WIDE R2, R19, 0x4, R12 ;  /* 0x0000000413028825 */ /* 0x003fe200078e020c */
[----:B------:R-:W-:-:S03]  /*b3c0*/  ISETP.GE.AND P1, PT, R11, UR4, PT ;  /* 0x000000040b007c0c */ /* 0x000fc6000bf26270 */
[----:B------:R-:W-:Y:S01]  /*b3d0*/  @!P5 LEA.HI R0, R0, R0, RZ, 0x1 ;  /* 0x000000000000d211 */ /* 0x000fe200078f08ff */
[----:B------:R0:W-:Y:S01]  /*b3e0*/  @!P0 ST.E.64 desc[UR42][R2.64], R90 ;  /* 0x0000005a02008985 */ /* 0x0001e2000c101b2a */
[----:B------:R-:W-:Y:S01]  /*b3f0*/  ISETP.GE.AND P0, PT, R6, UR4, PT ;  /* 0x0000000406007c0c */ /* 0x000fe2000bf06270 */
[C---:B------:R-:W-:Y:S01]  /*b400*/  VIADD R18, R19.reuse, 0x48 ;  /* 0x0000004813127836 */ /* 0x040fe20000000000 */
[----:B------:R-:W-:Y:S01]  /*b410*/  @!P6 LEA.HI R4, R4, R4, RZ, 0x1 ;  /* 0x000000040404e211 */ /* 0x000fe200078f08ff */
[----:B------:R-:W-:Y:S01]  /*b420*/  VIADD R20, R19, 0x70 ;  /* 0x0000007013147836 */ /* 0x000fe20000000000 */
[----:B------:R-:W-:Y:S02]  /*b430*/  @!P5 LOP3.LUT R5, R0, 0xfffffffe, RZ, 0xc0, !PT ;  /* 0xfffffffe0005d812 */ /* 0x000fe400078ec0ff */
[----:B------:R-:W-:Y:S02]  /*b440*/  @!P6 LOP3.LUT R7, R4, 0xfffffffe, RZ, 0xc0, !PT ;  /* 0xfffffffe0407e812 */ /* 0x000fe400078ec0ff */
[----:B------:R-:W-:-:S02]  /*b450*/  @!P4 LEA.HI R8, R8, R8, RZ, 0x1 ;  /* 0x000000080808c211 */ /* 0x000fc400078f08ff */
[----:B------:R-:W-:Y:S02]  /*b460*/  @!P3 LEA.HI R0, R9, R9, RZ, 0x1 ;  /* 0x000000090900b211 */ /* 0x000fe400078f08ff */
[----:B------:R-:W-:Y:S01]  /*b470*/  @!P2 LEA.HI R10, R10, R10, RZ, 0x1 ;  /* 0x0000000a0a0aa211 */ /* 0x000fe200078f08ff */
[--C-:B0-----:R-:W-:Y:S01]  /*b480*/  @!P5 IMAD.WIDE R2, R5, 0x4, R12.reuse ;  /* 0x000000040502d825 */ /* 0x101fe200078e020c */
[----:B------:R-:W-:Y:S02]  /*b490*/  @!P0 LEA.HI R6, R6, R6, RZ, 0x1 ;  /* 0x0000000606068211 */ /* 0x000fe400078f08ff */
[----:B---3--:R-:W-:Y:S01]  /*b4a0*/  @!P1 LEA.HI R14, R11, R11, RZ, 0x1 ;  /* 0x0000000b0b0e9211 */ /* 0x008fe200078f08ff */
[----:B------:R-:W-:Y:S01]  /*b4b0*/  @!P6 IMAD.WIDE R4, R7, 0x4, R12 ;  /* 0x000000040704e825 */ /* 0x000fe200078e020c */
[----:B------:R-:W-:Y:S01]  /*b4c0*/  @!P0 LOP3.LUT R7, R6, 0xfffffffe, RZ, 0xc0, !PT ;  /* 0xfffffffe06078812 */ /* 0x000fe200078ec0ff */
[----:B------:R0:W-:Y:S01]  /*b4d0*/  @!P5 ST.E.64 desc[UR42][R2.64], R94 ;  /* 0x0000005e0200d985 */ /* 0x0001e2000c101b2a */
[----:B------:R-:W-:-:S02]  /*b4e0*/  @!P4 LOP3.LUT R9, R8, 0xfffffffe, RZ, 0xc0, !PT ;  /* 0xfffffffe0809c812 */ /* 0x000fc400078ec0ff */
[----:B------:R-:W-:Y:S01]  /*b4f0*/  @!P3 LOP3.LUT R11, R0, 0xfffffffe, RZ, 0xc0, !PT ;  /* 0xfffffffe000bb812 */ /* 0x000fe200078ec0ff */
[----:B------:R1:W-:Y:S01]  /*b500*/  @!P6 ST.E.64 desc[UR42][R4.64], R98 ;  /* 0x000000620400e985 */ /* 0x0003e2000c101b2a */
[----:B----4-:R-:W-:Y:S02]  /*b510*/  @!P2 LOP3.LUT R15, R10, 0xfffffffe, RZ, 0xc0, !PT ;  /* 0xfffffffe0a0fa812 */ /* 0x010fe400078ec0ff */
[----:B------:R-:W-:Y:S01]  /*b520*/  @!P1 LOP3.LUT R17, R14, 0xfffffffe, RZ, 0xc0, !PT ;  /* 0xfffffffe0e119812 */ /* 0x000fe200078ec0ff */
[C---:B------:R-:W-:Y:S01]  /*b530*/  VIADD R14, R19.reuse, 0x58 ;  /* 0x00000058130e7836 */ /* 0x040fe20000000000 */
[----:B------:R-:W-:Y:S02]  /*b540*/  ISETP.GE.AND P5, PT, R16, UR4, PT ;  /* 0x0000000410007c0c */ /* 0x000fe4000bfa6270 */
[----:B------:R-:W-:Y:S02]  /*b550*/  ISETP.GE.AND P6, PT, R18, UR4, PT ;  /* 0x0000000412007c0c */ /* 0x000fe4000bfc6270 */
[----:B------:R-:W-:Y:S01]  /*b560*/  IADD3 R0, R19, 0x50, RZ ;  /* 0x0000005013007810 */ /* 0x000fe20007ffe0ff */
        /* <DEDUP_REMOVED lines=15> */
[----:B------:R-:W-:Y:S01]  /*b660*/  VIADD R17, R19, 0x68 ;  /* 0x0000006813117836 */ /* 0x000fe20000000000 */
[----:B------:R-:W-:Y:S02]  /*b670*/  ISETP.GE.AND P1, PT, R14, UR4, PT ;  /* 0x000000040e007c0c */ /* 0x000fe4000bf26270 */
        /* <DEDUP_REMOVED lines=17> */
[----:B----4-:R-:W-:Y:S02]  /*b790*/  @!P4 LOP3.LUT R11, R20, 0xfffffffe, RZ, 0xc0, !PT ;  /* 0xfffffffe140bc812 */ /* 0x010fe400078ec0ff */
[----:B------:R-:W-:Y:S01]  /*b7a0*/  IADD3 R19, R19, 0x78, RZ ;  /* 0x0000007813137810 */ /* 0x000fe20007ffe0ff */
        /* <DEDUP_REMOVED lines=17> */
.L_x_2149:
[----:B------:R-:W1:Y:S02]  /*b8c0*/  S2R R0, SR_TID.X ;  /* 0x0000000000007919 */ /* 0x000e640000002100 */
[----:B-1----:R-:W-:-:S05]  /*b8d0*/  VIADD R2, R0, 0xffffff80 ;  /* 0xffffff8000027836 */ /* 0x002fca0000000000 */
[----:B------:R-:W-:-:S13]  /*b8e0*/  ISETP.GT.AND P0, PT, R2, 0x7f, PT ;  /* 0x0000007f0200780c */ /* 0x000fda0003f04270 */
[----:B------:R-:W-:Y:S05]  /*b8f0*/  @P0 BRA `(.L_x_2116) ;  /* 0x0000003c009c0947 */ /* 0x000fea0003800000 */
[----:B------:R-:W1:Y:S01]  /*b900*/  S2R R3, SR_CTAID.X ;  /* 0x0000000000037919 */ /* 0x000e620000002500 */
[----:B------:R-:W2:Y:S01]  /*b910*/  LDC R6, c[0x0][0xbe8] ;  /* 0x0002fa00ff067b82 */ /* 0x000ea20000000800 */
[----:B------:R-:W-:Y:S01]  /*b920*/  ULDC UR4, c[0x0][0xa88] ;  /* 0x0002a20000047ab9 */ /* 0x000fe20000000800 */
[----:B-1----:R-:W-:Y:S02]  /*b930*/  IMAD R0, R3, 0x80, R0 ;  /* 0x0000008003007824 */ /* 0x002fe400078e0200 */
[----:B--2---:R-:W-:Y:S02]  /*b940*/  IMAD R3, R6, UR4, RZ ;  /* 0x0000000406037c24 */ /* 0x004fe4000f8e02ff */
[----:B------:R-:W-:-:S05]  /*b950*/  VIADD R0, R0, 0xffffff80 ;  /* 0xffffff8000007836 */ /* 0x000fca0000000000 */
[----:B------:R-:W-:-:S13]  /*b960*/  ISETP.GE.AND P0, PT, R0, R3, PT ;  /* 0x000000030000720c */ /* 0x000fda0003f06270 */
[----:B------:R-:W-:Y:S05]  /*b970*/  @P0 BRA `(.L_x_2116) ;  /* 0x0000003c007c0947 */ /* 0x000fea0003800000 */
[----:B------:R-:W-:Y:S01]  /*b980*/  ISETP.NE.AND P0, PT, R6, 0x1, PT ;  /* 0x000000010600780c */ /* 0x000fe20003f05270 */
[----:B------:R-:W1:Y:S01]  /*b990*/  S2UR UR4, SR_CTAID.Z ;  /* 0x00000000000479c3 */ /* 0x000e620000002700 */
[----:B------:R-:W-:Y:S01]  /*b9a0*/  SHF.R.S32.HI R5, RZ, 0x1f, R18 ;  /* 0x0000001fff057819 */ /* 0x000fe20000011412 */
[----:B------:R-:W-:Y:S02]  /*b9b0*/  ULDC.64 UR6, c[0x0][0xbd0] ;  /* 0x0002f40000067ab9 */ /* 0x000fe40000000a00 */
[----:B------:R-:W-:-:S04]  /*b9c0*/  IMAD.WIDE.U32 R2, R18, UR6, RZ ;  /* 0x0000000612027c25 */ /* 0x000fc8000f8e00ff */
[----:B------:R-:W2:Y:S01]  /*b9d0*/  LDC.64 R12, c[0x0][0xbd8] ;  /* 0x0002f600ff0c7b82 */ /* 0x000ea20000000a00 */
[----:B------:R-:W-:-:S04]  /*b9e0*/  IMAD R5, R5, UR6, RZ ;  /* 0x0000000605057c24 */ /* 0x000fc8000f8e02ff */
[----:B------:R-:W-:Y:S02]  /*b9f0*/  IMAD R5, R18, UR7, R5 ;  /* 0x0000000712057c24 */ /* 0x000fe4000f8e0205 */
[----:B------:R-:W-:Y:S01]  /*ba00*/  IMAD.MOV R18, RZ, RZ, -R18 ;  /* 0x000000ffff127224 */ /* 0x000fe200078e0a12 */
[----:B------:R-:W0:Y:S02]  /*ba10*/  @P0 LDC R9, c[0x0][0xbec] ;  /* 0x0002fb00ff090b82 */ /* 0x000e240000000800 */
[----:B------:R-:W-:Y:S01]  /*ba20*/  IADD3 R3, R3, R5, RZ ;  /* 0x0000000503037210 */ /* 0x000fe20007ffe0ff */
[----:B------:R-:W-:-:S05]  /*ba30*/  IMAD.MOV.U32 R5, RZ, RZ, R0 ;  /* 0x000000ffff057224 */ /* 0x000fca00078e0000 */
[----:B------:R-:W3:Y:S01]  /*ba40*/  S2UR UR8, SR_CTAID.Y ;  /* 0x00000000000879c3 */ /* 0x000ee20000002600 */
[----:B-1----:R-:W-:-:S07]  /*ba50*/  USHF.R.S32.HI UR5, URZ, 0x1f, UR4 ;  /* 0x0000001f3f057899 */ /* 0x002fce0008011404 */
[----:B------:R-:W3:Y:S01]  /*ba60*/  LDC R7, c[0x0][0xc50] ;  /* 0x00031400ff077b82 */ /* 0x000ee20000000800 */
[C---:B--2---:R-:W-:Y:S02]  /*ba70*/  IMAD R8, R12.reuse, UR5, RZ ;  /* 0x000000050c087c24 */ /* 0x044fe4000f8e02ff */
[----:B------:R-:W-:-:S04]  /*ba80*/  IMAD.WIDE.U32 R2, R12, UR4, R2 ;  /* 0x000000040c027c25 */ /* 0x000fc8000f8e0002 */
[----:B------:R-:W-:Y:S01]  /*ba90*/  IMAD R13, R13, UR4, R8 ;  /* 0x000000040d0d7c24 */ /* 0x000fe2000f8e0208 */
[----:B------:R-:W1:Y:S01]  /*baa0*/  @P0 LDC R11, c[0x0][0xbf0] ;  /* 0x0002fc00ff0b0b82 */ /* 0x000e620000000800 */
[----:B0-----:R-:W-:Y:S01]  /*bab0*/  @P0 IMAD.HI.U32 R4, R0, R9, RZ ;  /* 0x0000000900040227 */ /* 0x001fe200078e00ff */
[----:B------:R-:W-:-:S03]  /*bac0*/  ULDC.64 UR4, c[0x0][0xbe0] ;  /* 0x0002f80000047ab9 */ /* 0x000fc60000000a00 */
[----:B------:R-:W-:Y:S02]  /*bad0*/  IMAD.IADD R3, R13, 0x1, R3 ;  /* 0x000000010d037824 */ /* 0x000fe400078e0203 */
[----:B---3--:R-:W-:-:S04]  /*bae0*/  IMAD R9, R7, R18, UR8 ;  /* 0x0000000807097e24 */ /* 0x008fc8000f8e0212 */
[----:B------:R-:W-:Y:S01]  /*baf0*/  IMAD.WIDE.U32 R2, R9, UR4, R2 ;  /* 0x0000000409027c25 */ /* 0x000fe2000f8e0002 */
[----:B-1----:R-:W-:Y:S02]  /*bb00*/  @P0 SHF.R.U32.HI R5, RZ, R11, R4 ;  /* 0x0000000bff050219 */ /* 0x002fe40000011604 */
        /* <DEDUP_REMOVED lines=16> */
[----:B------:R-:W-:Y:S02]  /*bc10*/  LEA.HI.X R5, R2, UR5, R3, 0x2, P0 ;  /* 0x0000000502057c11 */ /* 0x000fe400080f1403 */
[----:B------:R-:W-:-:S05]  /*bc20*/  MOV R3, 0xff800000 ;  /* 0xff80000000037802 */ /* 0x000fca0000000f00 */
[----:B------:R0:W-:Y:S01]  /*bc30*/  STG.E desc[UR42][R4.64], R3 ;  /* 0x0000000304007986 */ /* 0x0001e2000c10192a */
[----:B------:R-:W-:Y:S05]  /*bc40*/  BRA `(.L_x_2116) ;  /* 0x0000003800c87947 */ /* 0x000fea0003800000 */
.L_x_2114:
        /* <DEDUP_REMOVED lines=18> */
.L_x_2152:
[----:B------:R-:W-:Y:S01]  /*bd70*/  ULDC UR39, c[0x0][0xc50] ;  /* 0x0003140000277ab9 */ /* 0x000fe20000000800 */
[----:B------:R-:W-:Y:S01]  /*bd80*/  UMOV UR36, UR6 ;  /* 0x0000000600247c82 */ /* 0x000fe20008000000 */
[----:B------:R-:W-:-:S11]  /*bd90*/  UISETP.NE.AND UP0, UPT, UR39, 0x1, UPT ;  /* 0x000000012700788c */ /* 0x000fd6000bf05270 */
[----:B------:R-:W-:Y:S01]  /*bda0*/  @UP0 ULDC UR4, c[0x0][0xc54] ;  /* 0x0003150000040ab9 */ /* 0x000fe20000000800 */
[----:B------:R-:W-:Y:S01]  /*bdb0*/  @UP0 ULDC UR7, c[0x0][0xc58] ;  /* 0x0003160000070ab9 */ /* 0x000fe20000000800 */
[----:B------:R-:W-:-:S04]  /*bdc0*/  UIMAD.WIDE.U32 UR4, UR6, UR4, URZ ;  /* 0x00000004060472a5 */ /* 0x000fc8000f8e003f */
[----:B------:R-:W-:-:S12]  /*bdd0*/  @UP0 USHF.R.U32.HI UR36, URZ, UR7, UR5 ;  /* 0x000000073f240299 */ /* 0x000fd80008011605 */
.L_x_2153:
        /* <DEDUP_REMOVED lines=8> */
[----:B------:R-:W-:Y:S01]  /*be60*/  ULDC UR5, c[0x0][0x448] ;  /* 0x0001120000057ab9 */ /* 0x000fe20000000800 */
[----:B------:R-:W-:Y:S01]  /*be70*/  ULDC.64 UR6, c[0x0][0x418] ;  /* 0x0001060000067ab9 */ /* 0x000fe20000000a00 */
[----:B------:R-:W-:Y:S01]  /*be80*/  UISETP.NE.AND UP1, UPT, UR5, 0x1, UPT ;  /* 0x000000010500788c */ /* 0x000fe2000bf25270 */
[----:B------:R1:W-:Y:S01]  /*be90*/  STL [R1+0xc], RZ ;  /* 0x00000cff01007387 */ /* 0x0003e20000100800 */
[----:B------:R-:W-:Y:S01]  /*bea0*/  UISETP.NE.U32.AND UP0, UPT, UR6, URZ, UPT ;  /* 0x0000003f0600728c */ /* 0x000fe2000bf05070 */
[----:B------:R-:W-:Y:S02]  /*beb0*/  ULDC UR5, c[0x0][0x288] ;  /* 0x0000a20000057ab9 */ /* 0x000fe40000000800 */
[----:B------:R-:W-:Y:S01]  /*bec0*/  ULDC UR6, c[0x0][0x424] ;  /* 0x0001090000067ab9 */ /* 0x000fe20000000800 */
[----:B------:R-:W-:Y:S02]  /*bed0*/  UISETP.NE.AND.EX UP0, UPT, UR7, URZ, UPT, UP0 ;  /* 0x0000003f0700728c */ /* 0x000fe4000bf05300 */
[----:B------:R-:W-:-:S02]  /*bee0*/  UIADD3 UR10, -UR5, 0x80, URZ ;  /* 0x00000080050a7890 */ /* 0x000fc4000fffe13f */
[----:B------:R-:W-:Y:S01]  /*bef0*/  USEL UR7, UR6, 0x1, UP0 ;  /* 0x0000000106077887 */ /* 0x000fe20008000000 */
[----:B------:R-:W-:-:S03]  /*bf00*/  ULDC UR9, c[0x0][0x2f0] ;  /* 0x0000bc0000097ab9 */ /* 0x000fc60000000800 */
[----:B------:R-:W-:Y:S02]  /*bf10*/  UIMAD UR10, UR7, UR9, UR10 ;  /* 0x00000009070a72a4 */ /* 0x000fe4000f8e020a */
[----:B------:R-:W-:Y:S02]  /*bf20*/  UIMAD UR7, UR7, UR9, 0x7f ;  /* 0x0000007f070774a4 */ /* 0x000fe4000f8e0209 */
[----:B0-----:R-:W-:-:S03]  /*bf30*/  ULEA UR8, UR4, 0x7f, 0x7 ;  /* 0x0000007f04087891 */ /* 0x001fc6000f8e383f */
[----:B------:R-:W-:Y:S02]  /*bf40*/  @UP1 ULDC UR4, c[0x0][0x44c] ;  /* 0x0001130000041ab9 */ /* 0x000fe40000000800 */
[----:B------:R-:W-:Y:S02]  /*bf50*/  UIMAD.WIDE.U32 UR4, UR8, UR4, URZ ;  /* 0x00000004080472a5 */ /* 0x000fe4000f8e003f */
[----:B------:R-:W-:Y:S01]  /*bf60*/  UMOV UR6, UR8 ;  /* 0x0000000800067c82 */ /* 0x000fe20008000000 */
[----:B------:R-:W-:Y:S02]  /*bf70*/  @UP1 ULDC UR8, c[0x0][0x450] ;  /* 0x0001140000081ab9 */ /* 0x000fe40000000800 */
[----:B------:R-:W-:Y:S02]  /*bf80*/  @UP1 USHF.R.U32.HI UR6, URZ, UR8, UR5 ;  /* 0x000000083f061299 */ /* 0x000fe40008011605 */
[----:B------:R-:W-:Y:S02]  /*bf90*/  USHF.R.S32.HI UR5, URZ, 0x1f, UR7 ;  /* 0x0000001f3f057899 */ /* 0x000fe40008011407 */
[----:B------:R-:W-:-:S02]  /*bfa0*/  UIADD3 UR6, UR10, UR6, URZ ;  /* 0x000000060a067290 */ /* 0x000fc4000fffe03f */
[----:B------:R-:W-:Y:S02]  /*bfb0*/  ULEA.HI UR5, UR5, UR7, URZ, 0x7 ;  /* 0x0000000705057291 */ /* 0x000fe4000f8f383f */
[----:B------:R-:W-:Y:S02]  /*bfc0*/  USHF.R.S32.HI UR4, URZ, 0x1f, UR6 ;  /* 0x0000001f3f047899 */ /* 0x000fe40008011406 */
[----:B------:R-:W-:Y:S02]  /*bfd0*/  USHF.R.S32.HI UR5, URZ, 0x7, UR5 ;  /* 0x000000073f057899 */ /* 0x000fe40008011405 */
[----:B------:R-:W-:-:S04]  /*bfe0*/  ULEA.HI UR4, UR4, UR6, URZ, 0x7 ;  /* 0x0000000604047291 */ /* 0x000fc8000f8f383f */
[----:B------:R-:W-:-:S04]  /*bff0*/  USHF.R.S32.HI UR4, URZ, 0x7, UR4 ;  /* 0x000000073f047899 */ /* 0x000fc80008011404 */
[----:B------:R-:W-:-:S04]  /*c000*/  UISETP.LT.AND UP0, UPT, UR5, UR4, UPT ;  /* 0x000000040500728c */ /* 0x000fc8000bf01270 */
[----:B------:R-:W-:Y:S02]  /*c010*/  USEL UR40, UR5, UR4, UP0 ;  /* 0x0000000405287287 */ /* 0x000fe40008000000 */
[----:B------:R-:W-:Y:S02]  /*c020*/  USHF.R.U32.HI UR5, URZ, 0x10, UR39 ;  /* 0x000000103f057899 */ /* 0x000fe40008011627 */
[----:B------:R-:W-:Y:S02]  /*c030*/  UISETP.GE.AND UP1, UPT, UR40, 0x1, UPT ;  /* 0x000000012800788c */ /* 0x000fe4000bf26270 */
[----:B------:R-:W-:Y:S02]  /*c040*/  UISETP.NE.AND UP0, UPT, UR5, URZ, UPT ;  /* 0x0000003f0500728c */ /* 0x000fe4000bf05270 */
[----:B------:R-:W-:Y:S02]  /*c050*/  ULOP3.LUT UR39, UR39, 0xffff, URZ, 0xc0, !UPT ;  /* 0x0000ffff27277892 */ /* 0x000fe4000f8ec03f */
[----:B------:R-:W-:-:S07]  /*c060*/  PLOP3.LUT P0, PT, PT, PT, UP1, 0x80, 0x0 ;  /* 0x000000000000781c */ /* 0x000fce0003f0f018 */
[----:B------:R-:W-:-:S06]  /*c070*/  @!UP0 ULDC UR5, c[0x0][0x9f0] ;  /* 0x00027c0000058ab9 */ /* 0x000fcc0000000800 */
[----:B-1----:R-:W-:Y:S05]  /*c080*/  @!P0 BRA `(.L_x_2155) ;  /* 0x0000000000708947 */ /* 0x002fea0003800000 */
[----:B------:R-:W-:Y:S01]  /*c090*/  IMAD.U32 R6, RZ, RZ, UR5 ;  /* 0x00000005ff067e24 */ /* 0x000fe2000f8e00ff */
[----:B------:R-:W-:-:S04]  /*c0a0*/  UIADD3 UR4, UR5, -0x1, UR40 ;  /* 0xffffffff05047890 */ /* 0x000fc8000fffe028 */
[-C--:B------:R-:W-:Y:S02]  /*c0b0*/  IABS R0, R6.reuse ;  /* 0x0000000600007213 */ /* 0x080fe40000000000 */
[----:B------:R-:W-:Y:S02]  /*c0c0*/  IABS R6, R6 ;  /* 0x0000000600067213 */ /* 0x000fe40000000000 */
[----:B------:R-:W0:Y:S08]  /*c0d0*/  I2F.RP R4, R0 ;  /* 0x0000000000047306 */ /* 0x000e300000209400 */
[----:B0-----:R-:W0:Y:S02]  /*c0e0*/  MUFU.RCP R4, R4 ;  /* 0x0000000400047308 */ /* 0x001e240000001000 */
[----:B0-----:R-:W-:-:S06]  /*c0f0*/  IADD3 R2, R4, 0xffffffe, RZ ;  /* 0x0ffffffe04027810 */ /* 0x001fcc0007ffe0ff */
[----:B------:R0:W1:Y:S02]  /*c100*/  F2I.FTZ.U32.TRUNC.NTZ R3, R2 ;  /* 0x0000000200037305 */ /* 0x000064000021f000 */
[----:B0-----:R-:W-:Y:S02]  /*c110*/  IMAD.MOV.U32 R2, RZ, RZ, RZ ;  /* 0x000000ffff027224 */ /* 0x001fe400078e00ff */
[----:B-1----:R-:W-:-:S04]  /*c120*/  IMAD.MOV R5, RZ, RZ, -R3 ;  /* 0x000000ffff057224 */ /* 0x002fc800078e0a03 */
[----:B------:R-:W-:-:S04]  /*c130*/  IMAD R5, R5, R0, RZ ;  /* 0x0000000005057224 */ /* 0x000fc800078e02ff */
[----:B------:R-:W-:-:S04]  /*c140*/  IMAD.HI.U32 R3, R3, R5, R2 ;  /* 0x0000000503037227 */ /* 0x000fc800078e0002 */
[----:B------:R-:W-:Y:S01]  /*c150*/  IMAD.U32 R5, RZ, RZ, UR4 ;  /* 0x00000004ff057e24 */ /* 0x000fe2000f8e00ff */
[----:B------:R-:W-:-:S04]  /*c160*/  ULOP3.LUT UR4, UR4, UR5, URZ, 0x3c, !UPT ;  /* 0x0000000504047292 */ /* 0x000fc8000f8e3c3f */
[----:B------:R-:W-:Y:S01]  /*c170*/  IABS R2, R5 ;  /* 0x0000000500027213 */ /* 0x000fe20000000000 */
[----:B------:R-:W-:Y:S01]  /*c180*/  IMAD.MOV R5, RZ, RZ, -R6 ;  /* 0x000000ffff057224 */ /* 0x000fe200078e0a06 */
[----:B------:R-:W-:-:S03]  /*c190*/  ISETP.LE.AND P2, PT, RZ, UR4, PT ;  /* 0x00000004ff007c0c */ /* 0x000fc6000bf43270 */
[----:B------:R-:W-:-:S04]  /*c1a0*/  IMAD.HI.U32 R3, R3, R2, RZ ;  /* 0x0000000203037227 */ /* 0x000fc800078e00ff */
[----:B------:R-:W-:-:S05]  /*c1b0*/  IMAD R5, R3, R5, R2 ;  /* 0x0000000503057224 */ /* 0x000fca00078e0202 */
[----:B------:R-:W-:-:S13]  /*c1c0*/  ISETP.GT.U32.AND P1, PT, R0, R5, PT ;  /* 0x000000050000720c */ /* 0x000fda0003f24070 */
[-C--:B------:R-:W-:Y:S01]  /*c1d0*/  @!P1 IADD3 R5, R5, -R0.reuse, RZ ;  /* 0x8000000005059210 */ /* 0x080fe20007ffe0ff */
[----:B------:R-:W-:Y:S01]  /*c1e0*/  @!P1 VIADD R3, R3, 0x1 ;  /* 0x0000000103039836 */ /* 0x000fe20000000000 */
[----:B------:R-:W-:Y:S02]  /*c1f0*/  ISETP.NE.AND P1, PT, RZ, UR5, PT ;  /* 0x00000005ff007c0c */ /* 0x000fe4000bf25270 */
[----:B------:R-:W-:-:S13]  /*c200*/  ISETP.GE.U32.AND P0, PT, R5, R0, PT ;  /* 0x000000000500720c */ /* 0x000fda0003f06070 */
[----:B------:R-:W-:-:S04]  /*c210*/  @P0 VIADD R3, R3, 0x1 ;  /* 0x0000000103030836 */ /* 0x000fc80000000000 */
[----:B------:R-:W-:Y:S01]  /*c220*/  @!P2 IMAD.MOV R3, RZ, RZ, -R3 ;  /* 0x000000ffff03a224 */ /* 0x000fe200078e0a03 */
[----:B------:R-:W-:-:S05]  /*c230*/  @!P1 LOP3.LUT R3, RZ, UR5, RZ, 0x33, !PT ;  /* 0x00000005ff039c12 */ /* 0x000fca000f8e33ff */
[----:B------:R0:W-:Y:S02]  /*c240*/  STL [R1+0xc], R3 ;  /* 0x00000c0301007387 */ /* 0x0001e40000100800 */
.L_x_2155:
[----:B------:R-:W2:Y:S01]  /*c250*/  LDL R2, [R1+0xc] ;  /* 0x00000c0001027983 */ /* 0x000ea20000100800 */
[----:B0-----:R-:W-:Y:S01]  /*c260*/  MOV R3, 0x1 ;  /* 0x0000000100037802 */ /* 0x001fe20000000f00 */
[----:B--2---:R-:W-:-:S05]  /*c270*/  IMAD R0, R2, UR39, RZ ;  /* 0x0000002702007c24 */ /* 0x004fca000f8e02ff */
[----:B------:R-:W-:Y:S01]  /*c280*/  VIADDMNMX R17, R0, R2, UR40, PT ;  /* 0x0000002800117e46 */ /* 0x000fe2000b800102 */
[----:B------:R0:W-:Y:S03]  /*c290*/  STL [R1+0x8], R0 ;  /* 0x0000080001007387 */ /* 0x0001e60000100800 */
[----:B------:R-:W-:Y:S01]  /*c2a0*/  ISETP.GT.AND P0, PT, R17, R0, PT ;  /* 0x000000001100720c */ /* 0x000fe20003f04270 */
[----:B------:R1:W-:Y:S01]  /*c2b0*/  STL [R1+0x10], R17 ;  /* 0x0000101101007387 */ /* 0x0003e20000100800 */
[----:B0-----:R-:W-:-:S11]  /*c2c0*/  IMAD.MOV.U32 R0, RZ, RZ, RZ ;  /* 0x000000ffff007224 */ /* 0x001fd600078e00ff */
[----:B-1----:R-:W-:Y:S05]  /*c2d0*/  @!P0 BRA `(.L_x_2154) ;  /* 0x0000003000648947 */ /* 0x002fea0003800000 */
        /* <DEDUP_REMOVED lines=14> */
[----:B------:R-:W-:Y:S02]  /*c3c0*/  IMAD.U32 R5, RZ, RZ, UR7 ;  /* 0x00000007ff057e24 */ /* 0x000fe4000f8e00ff */
[----:B------:R-:W-:Y:S02]  /*c3d0*/  IMAD.U32 R6, RZ, RZ, UR8 ;  /* 0x00000008ff067e24 */ /* 0x000fe4000f8e00ff */
[----:B------:R-:W-:-:S02]  /*c3e0*/  IMAD.U32 R7, RZ, RZ, UR9 ;  /* 0x00000009ff077e24 */ /* 0x000fc4000f8e00ff */
[----:B------:R-:W-:Y:S02]  /*c3f0*/  IMAD.U32 R11, RZ, RZ, UR5 ;  /* 0x00000005ff0b7e24 */ /* 0x000fe4000f8e00ff */
[----:B------:R-:W-:Y:S02]  /*c400*/  IMAD.MOV.U32 R8, RZ, RZ, 0x70 ;  /* 0x00000070ff087424 */ /* 0x000fe400078e00ff */
[----:B------:R-:W-:Y:S02]  /*c410*/  IMAD.MOV.U32 R12, RZ, RZ, 0x1 ;  /* 0x00000001ff0c7424 */ /* 0x000fe400078e00ff */
[----:B------:R-:W-:-:S07]  /*c420*/  IMAD.MOV.U32 R13, RZ, RZ, RZ ;  /* 0x000000ffff0d7224 */ /* 0x000fce00078e00ff */
[----:B------:R-:W-:-:S07]  /*c430*/  LEPC R20, `(.L_x_2156) ;  /* 0x000000001014794e */ /* 0x000fce0000000000 */
[----:B0-----:R-:W-:Y:S05]  /*c440*/  CALL.ABS.NOINC R2 ;  /* 0x0000000002007343 */ /* 0x001fea0003c00000 */
.L_x_2156:
        /* <DEDUP_REMOVED lines=9> */
[----:B------:R-:W-:Y:S01]  /*c4e0*/  MOV R4, UR6 ;  /* 0x0000000600047c02 */ /* 0x000fe20008000f00 */
[----:B------:R-:W-:Y:S01]  /*c4f0*/  IMAD.U32 R5, RZ, RZ, UR7 ;  /* 0x00000007ff057e24 */ /* 0x000fe2000f8e00ff */
[----:B------:R-:W-:Y:S01]  /*c500*/  MOV R11, UR5 ;  /* 0x00000005000b7c02 */ /* 0x000fe20008000f00 */
        /* <DEDUP_REMOVED lines=8> */
.L_x_2158:
[----:B------:R0:W1:Y:S01]  /*c590*/  LDC.64 R2, c[0x4][R16] ;  /* 0x0100000010027b82 */ /* 0x0000620000000a00 */
[----:B------:R-:W-:Y:S01]  /*c5a0*/  ULDC.64 UR6, c[0x4][0xa0] ;  /* 0x0100280000067ab9 */ /* 0x000fe20000000a00 */
[----:B------:R-:W-:Y:S01]  /*c5b0*/  ULDC.64 UR8, c[0x4][0xa8] ;  /* 0x01002a0000087ab9 */ /* 0x000fe20000000a00 */
[----:B------:R-:W-:Y:S01]  /*c5c0*/  ULDC.64 UR4, c[0x4][0x18] ;  /* 0x0100060000047ab9 */ /* 0x000fe20000000a00 */
[----:B------:R-:W-:Y:S01]  /*c5d0*/  IMAD.U32 R4, RZ, RZ, UR6 ;  /* 0x00000006ff047e24 */ /* 0x000fe2000f8e00ff */
[----:B------:R-:W-:Y:S01]  /*c5e0*/  MOV R5, UR7 ;  /* 0x0000000700057c02 */ /* 0x000fe20008000f00 */
        /* <DEDUP_REMOVED lines=9> */
.L_x_2157:
[----:B------:R-:W0:Y:S02]  /*c680*/  LDC.64 R2, c[0x0][0x9f8] ;  /* 0x00027e00ff027b82 */ /* 0x000e240000000a00 */
        /* <DEDUP_REMOVED lines=19> */
.L_x_2236:
        /* <DEDUP_REMOVED lines=8> */
.L_x_2239:
[----:B------:R-:W-:Y:S05]  /*c840*/  @!P6 BRA `(.L_x_2160) ;  /* 0x0000000000e4e947 */ /* 0x000fea0003800000 */
[----:B------:R-:W-:Y:S01]  /*c850*/  IMAD.MOV.U32 R16, RZ, RZ, R18 ;  /* 0x000000ffff107224 */ /* 0x000fe200078e0012 */
[----:B------:R-:W-:Y:S06]  /*c860*/  @!P1 BRA `(.L_x_2162) ;  /* 0x0000000000489947 */ /* 0x000fec0003800000 */
[----:B------:R-:W1:Y:S01]  /*c870*/  LDC R6, c[0x0][0x43c] ;  /* 0x00010f00ff067b82 */ /* 0x000e620000000800 */
[----:B0-----:R-:W-:Y:S01]  /*c880*/  MOV R0, R17 ;  /* 0x0000001100007202 */ /* 0x001fe20000000f00 */
[----:B------:R-:W-:Y:S02]  /*c890*/  ULDC.64 UR4, c[0x0][0x428] ;  /* 0x00010a0000047ab9 */ /* 0x000fe40000000a00 */
        /* <DEDUP_REMOVED lines=15> */
.L_x_2162:
[----:B0-----:R-:W-:Y:S01]  /*c990*/  IMAD.MOV.U32 R0, RZ, RZ, 0x1 ;  /* 0x00000001ff007424 */ /* 0x001fe200078e00ff */
[----:B------:R-:W1:Y:S04]  /*c9a0*/  S2R R8, SR_TID.X ;  /* 0x0000000000087919 */ /* 0x000e680000002100 */
[----:B------:R-:W-:-:S04]  /*c9b0*/  SHF.L.U32 R0, R0, 0x1f, RZ ;  /* 0x0000001f00007819 */ /* 0x000fc800000006ff */
[----:B------:R-:W0:Y:S01]  /*c9c0*/  SYNCS.PHASECHK.TRANS64.TRYWAIT P0, [UR38+0x28840], R0 ;  /* 0x02884000ff0075a7 */ /* 0x000e220008000166 */
[----:B-1----:R-:W-:-:S04]  /*c9d0*/  LOP3.LUT R2, R8, 0x7f, RZ, 0xc0, !PT ;  /* 0x0000007f08027812 */ /* 0x002fc800078ec0ff */
[----:B------:R-:W-:Y:S01]  /*c9e0*/  ISETP.NE.AND P1, PT, R2, RZ, PT ;  /* 0x000000ff0200720c */ /* 0x000fe20003f25270 */
[----:B0-----:R-:W-:-:S12]  /*c9f0*/  @!P0 BRA `(.L_x_2163) ;  /* 0x00000030004c8947 */ /* 0x001fd80003800000 */
.L_x_2240:
[----:B------:R-:W-:Y:S05]  /*ca00*/  @P1 BRA `(.L_x_2164) ;  /* 0x0000000000181947 */ /* 0x000fea0003800000 */
[----:B------:R-:W1:Y:S01]  /*ca10*/  S2R R2, SR_TID.X ;  /* 0x0000000000027919 */ /* 0x000e620000002100 */
[----:B0-----:R-:W-:-:S04]  /*ca20*/  MOV R0, 0x8000 ;  /* 0x0000800000007802 */ /* 0x001fc80000000f00 */
[----:B------:R2:W-:Y:S01]  /*ca30*/  SYNCS.ARRIVE.TRANS64 RZ, [UR38+0x28830], R0 ;  /* 0x02883000ffff79a7 */ /* 0x0005e20008000026 */
[----:B-1----:R-:W-:-:S13]  /*ca40*/  LOP3.LUT P0, RZ, R2, 0x1f, RZ, 0xc0, !PT ;  /* 0x0000001f02ff7812 */ /* 0x002fda000780c0ff */
[----:B--2---:R-:W-:Y:S05]  /*ca50*/  @!P0 BRA `(.L_x_2164) ;  /* 0x0000000000048947 */ /* 0x004fea0003800000 */
[----:B------:R-:W-:Y:S01]  /*ca60*/  BPT.TRAP 0x1 ;  /* 0x000000040000795c */ /* 0x000fe20000300000 */
.L_x_2164:
        /* <DEDUP_REMOVED lines=10> */
[----:B------:R-:W-:Y:S01]  /*cb10*/  USHF.L.U32 UR11, UR11, 0x7, URZ ;  /* 0x000000070b0b7899 */ /* 0x000fe2000800063f */
        /* <DEDUP_REMOVED lines=10> */
[----:B------:R1:W-:Y:S02]  /*cbc0*/  UTMALDG.4D [UR32], [UR4], desc[UR6] ;  /* 0x00000620040075b4 */ /* 0x0003e40008019000 */
[----:B-1----:R-:W-:Y:S01]  /*cbd0*/  NOP ;  /* 0x0000000000007918 */ /* 0x002fe20000000000 */
.L_x_2160:
        /* <DEDUP_REMOVED lines=21> */
[----:B01----:R-:W-:Y:S05]  /*cd30*/  CALL.ABS.NOINC R2 ;  /* 0x0000000002007343 */ /* 0x003fea0003c00000 */
.L_x_2165:
[----:B------:R-:W1:Y:S01]  /*cd40*/  S2R R4, SR_CTAID.Z ;  /* 0x0000000000047919 */ /* 0x000e620000002700 */
[----:B------:R-:W2:Y:S01]  /*cd50*/  LDC R8, c[0x0][0x448] ;  /* 0x00011200ff087b82 */ /* 0x000ea20000000800 */
[----:B------:R-:W-:Y:S01]  /*cd60*/  USHF.R.S32.HI UR4, URZ, 0x1f, UR36 ;  /* 0x0000001f3f047899 */ /* 0x000fe20008011424 */
[----:B------:R-:W3:Y:S01]  /*cd70*/  S2R R12, SR_TID.X ;  /* 0x00000000000c7919 */ /* 0x000ee20000002100 */
[----:B------:R-:W-:Y:S02]  /*cd80*/  ULDC.64 UR8, c[0x0][0x2d8] ;  /* 0x0000b60000087ab9 */ /* 0x000fe40000000a00 */
[----:B------:R-:W-:Y:S01]  /*cd90*/  UIMAD UR6, UR4, UR8, URZ ;  /* 0x00000008040672a4 */ /* 0x000fe2000f8e023f */
[----:B------:R-:W4:Y:S02]  /*cda0*/  S2R R9, SR_CTAID.X ;  /* 0x0000000000097919 */ /* 0x000f240000002500 */
[----:B------:R-:W0:Y:S01]  /*cdb0*/  LDC.64 R2, c[0x0][0x2e0] ;  /* 0x0000b800ff027b82 */ /* 0x000e220000000a00 */
[----:B------:R-:W-:-:S02]  /*cdc0*/  UIMAD.WIDE.U32 UR4, UR36, UR8, URZ ;  /* 0x00000008240472a5 */ /* 0x000fc4000f8e003f */
[----:B------:R-:W-:-:S04]  /*cdd0*/  UIMAD UR6, UR36, UR9, UR6 ;  /* 0x00000009240672a4 */ /* 0x000fc8000f8e0206 */
[----:B------:R-:W-:Y:S01]  /*cde0*/  UIADD3 UR5, UR5, UR6, URZ ;  /* 0x0000000605057290 */ /* 0x000fe2000fffe03f */
[----:B--2---:R-:W-:Y:S02]  /*cdf0*/  ISETP.NE.AND P0, PT, R8, 0x1, PT ;  /* 0x000000010800780c */ /* 0x004fe40003f05270 */
[----:B-1----:R-:W-:Y:S02]  /*ce00*/  SHF.R.S32.HI R5, RZ, 0x1f, R4 ;  /* 0x0000001fff057819 */ /* 0x002fe40000011404 */
[----:B---3--:R-:W-:-:S03]  /*ce10*/  LOP3.LUT R11, R12, 0x7f, RZ, 0xc0, !PT ;  /* 0x0000007f0c0b7812 */ /* 0x008fc600078ec0ff */
[----:B0-----:R-:W-:Y:S01]  /*ce20*/  IMAD R0, R5, R2, RZ ;  /* 0x0000000205007224 */ /* 0x001fe200078e02ff */
[----:B------:R-:W-:-:S03]  /*ce30*/  SHF.R.U32.HI R6, RZ, 0x3, R11 ;  /* 0x00000003ff067819 */ /* 0x000fc6000001160b */
[C---:B------:R-:W-:Y:S02]  /*ce40*/  IMAD R5, R4.reuse, R3, R0 ;  /* 0x0000000304057224 */ /* 0x040fe400078e0200 */
[----:B------:R-:W-:Y:S01]  /*ce50*/  IMAD.WIDE.U32 R2, R4, R2, UR4 ;  /* 0x0000000404027e25 */ /* 0x000fe2000f8e0002 */
[----:B------:R-:W0:Y:S01]  /*ce60*/  @P0 LDC R0, c[0x0][0x450] ;  /* 0x00011400ff000b82 */ /* 0x000e220000000800 */
[----:B------:R-:W-:-:S03]  /*ce70*/  ULDC.64 UR4, c[0x0][0x2d0] ;  /* 0x0000b40000047ab9 */ /* 0x000fc60000000a00 */
[----:B------:R-:W-:Y:S01]  /*ce80*/  IADD3 R3, R3, R5, RZ ;  /* 0x0000000503037210 */ /* 0x000fe20007ffe0ff */
[----:B------:R-:W-:-:S03]  /*ce90*/  IMAD.SHL.U32 R5, R12, 0x10, RZ ;  /* 0x000000100c057824 */ /* 0x000fc600078e00ff */
[----:B------:R-:W1:Y:S02]  /*cea0*/  @P0 LDC R4, c[0x0][0x44c] ;  /* 0x00011300ff040b82 */ /* 0x000e640000000800 */
[----:B------:R-:W-:-:S05]  /*ceb0*/  LOP3.LUT R10, R6, 0x70, R5, 0xf8, !PT ;  /* 0x00000070060a7812 */ /* 0x000fca00078ef805 */
[----:B----4-:R-:W-:-:S04]  /*cec0*/  IMAD R5, R9, 0x80, R10 ;  /* 0x0000008009057824 */ /* 0x010fc800078e020a */
        /* <DEDUP_REMOVED lines=9> */
[----:B------:R-:W-:Y:S01]  /*cf60*/  SHF.R.S32.HI R4, RZ, 0x1f, R0 ;  /* 0x0000001fff047819 */ /* 0x000fe20000011400 */
[----:B------:R-:W-:-:S03]  /*cf70*/  ULDC.64 UR4, c[0x0][0x2c8] ;  /* 0x0000b20000047ab9 */ /* 0x000fc60000000a00 */
[----:B------:R-:W-:Y:S01]  /*cf80*/  IADD3 R3, R3, R5, RZ ;  /* 0x0000000503037210 */ /* 0x000fe20007ffe0ff */
[----:B------:R-:W-:-:S04]  /*cf90*/  IMAD R5, R4, UR4, RZ ;  /* 0x0000000404057c24 */ /* 0x000fc8000f8e02ff */
[C---:B------:R-:W-:Y:S02]  /*cfa0*/  IMAD R4, R0.reuse, UR5, R5 ;  /* 0x0000000500047c24 */ /* 0x040fe4000f8e0205 */
[----:B------:R-:W-:Y:S01]  /*cfb0*/  IMAD.WIDE.U32 R2, R0, UR4, R2 ;  /* 0x0000000400027c25 */ /* 0x000fe2000f8e0002 */
[----:B------:R-:W-:-:S03]  /*cfc0*/  ULDC.64 UR4, c[0x0][0x280] ;  /* 0x0000a00000047ab9 */ /* 0x000fc60000000a00 */
[----:B------:R-:W-:Y:S01]  /*cfd0*/  IMAD.IADD R5, R3, 0x1, R4 ;  /* 0x0000000103057824 */ /* 0x000fe200078e0204 */
[----:B------:R-:W-:Y:S01]  /*cfe0*/  LEA R0, P0, R2, UR4, 0x1 ;  /* 0x0000000402007c11 */ /* 0x000fe2000f8008ff */
[----:B------:R-:W-:-:S03]  /*cff0*/  ULDC UR4, c[0x0][0x2b8] ;  /* 0x0000ae0000047ab9 */ /* 0x000fc60000000800 */
        /* <DEDUP_REMOVED lines=15> */
[----:B------:R-:W-:Y:S02]  /*d0f0*/  IMAD R6, R9, 0x80, R6 ;  /* 0x0000008009067824 */ /* 0x000fe400078e0206 */
[----:B------:R-:W0:Y:S01]  /*d100*/  SHFL.IDX PT, R3, R0, RZ, 0x181f ;  /* 0x00181fff00037589 */ /* 0x000e2200000e0000 */
[----:B------:R-:W-:Y:S02]  /*d110*/  IMAD R4, R8, UR4, RZ ;  /* 0x0000000408047c24 */ /* 0x000fe4000f8e02ff */
[C---:B------:R-:W-:Y:S01]  /*d120*/  IADD3 R9, R6.reuse, 0x10, RZ ;  /* 0x0000001006097810 */ /* 0x040fe20007ffe0ff */
[----:B------:R-:W-:Y:S01]  /*d130*/  SHFL.IDX PT, R14, R0, 0x1, 0x181f ;  /* 0x00381f00000e7f89 */ /* 0x000fe200000e0000 */
[C---:B------:R-:W-:Y:S01]  /*d140*/  VIADD R11, R6.reuse, 0x20 ;  /* 0x00000020060b7836 */ /* 0x040fe20000000000 */
        /* <DEDUP_REMOVED lines=8> */
[----:B------:R-:W-:-:S03]  /*d1d0*/  ISETP.GE.AND P2, PT, R9, R4, PT ;  /* 0x000000040900720c */ /* 0x000fc60003f46270 */
        /* <DEDUP_REMOVED lines=10> */
[----:B------:R-:W-:Y:S01]  /*d280*/  ISETP.GE.AND P2, PT, R11, R4, PT ;  /* 0x000000040b00720c */ /* 0x000fe20003f46270 */
[----:B------:R-:W-:Y:S01]  /*d290*/  VIADD R11, R6, 0x30 ;  /* 0x00000030060b7836 */ /* 0x000fe20000000000 */
[----:B0-----:R-:W-:Y:S01]  /*d2a0*/  MOV R2, R14 ;  /* 0x0000000e00027202 */ /* 0x001fe20000000f00 */
[----:B-1----:R-:W0:Y:S10]  /*d2b0*/  SHFL.IDX PT, R8, R5, 0x3, 0x181f ;  /* 0x00781f0005087f89 */ /* 0x002e3400000e0000 */
        /* <DEDUP_REMOVED lines=16> */
[----:B------:R-:W-:Y:S01]  /*d3c0*/  VIADD R11, R6, 0x50 ;  /* 0x00000050060b7836 */ /* 0x000fe20000000000 */
[----:B0-----:R-:W-:Y:S01]  /*d3d0*/  MOV R3, R2 ;  /* 0x0000000200037202 */ /* 0x001fe20000000f00 */
[----:B--2---:R-:W0:Y:S01]  /*d3e0*/  SHFL.IDX PT, R8, R5, 0x5, 0x181f ;  /* 0x00b81f0005087f89 */ /* 0x004e2200000e0000 */
[----:B-1----:R-:W-:-:S09]  /*d3f0*/  IMAD.MOV.U32 R2, RZ, RZ, R14 ;  /* 0x000000ffff027224 */ /* 0x002fd200078e000e */
[----:B------:R-:W-:Y:S01]  /*d400*/  @!P2 LEA R20, R7, UR38, 0x1 ;  /* 0x000000260714ac11 */ /* 0x000fe2000f8e08ff */
[----:B------:R-:W1:Y:S01]  /*d410*/  SHFL.IDX PT, R14, R0, 0x5, 0x181f ;  /* 0x00b81f00000e7f89 */ /* 0x000e6200000e0000 */
[----:B------:R-:W-:-:S05]  /*d420*/  @!P2 IMAD.WIDE.U32 R2, R10, 0x2, R2 ;  /* 0x000000020a02a825 */ /* 0x000fca00078e0002 */
[----:B------:R-:W-:Y:S04]  /*d430*/  @!P2 LDGSTS.E.BYPASS.LTC128B.128 [R20+0x12400], desc[UR42][R2.64], !P1 ;  /* 0x124000000214afae */ /* 0x000fe8000c901d6a */
[----:B------:R2:W-:Y:S01]  /*d440*/  @!P2 LDGSTS.E.BYPASS.LTC128B.128 [R20+0x16400], desc[UR42][R2.64+0x80], !P0 ;  /* 0x164000800214afae */ /* 0x0005e2000c101d6a */
[----:B------:R-:W-:Y:S02]  /*d450*/  ISETP.GE.AND P2, PT, R11, R4, PT ;  /* 0x000000040b00720c */ /* 0x000fe40003f46270 */
[----:B------:R-:W-:Y:S01]  /*d460*/  IADD3 R11, R6, 0x60, RZ ;  /* 0x00000060060b7810 */ /* 0x000fe20007ffe0ff */
        /* <DEDUP_REMOVED lines=17> */
.L_x_2257:
[----:B------:R-:W-:Y:S01]  /*d580*/  VIADD R3, R6, 0x70 ;  /* 0x0000007006037836 */ /* 0x000fe20000000000 */
[----:B------:R-:W-:Y:S04]  /*d590*/  BSSY B0, `(.L_x_2167) ;  /* 0x000000c000007945 */ /* 0x000fe80003800000 */
[----:B------:R-:W-:Y:S01]  /*d5a0*/  ISETP.GE.AND P2, PT, R3, R4, PT ;  /* 0x000000040300720c */ /* 0x000fe20003f46270 */
[----:B--2---:R-:W-:Y:S01]  /*d5b0*/  IMAD.MOV.U32 R3, RZ, RZ, R2 ;  /* 0x000000ffff037224 */ /* 0x004fe200078e0002 */
[----:B-1----:R-:W-:-:S11]  /*d5c0*/  MOV R2, R14 ;  /* 0x0000000e00027202 */ /* 0x002fd60000000f00 */
        /* <DEDUP_REMOVED lines=8> */
.L_x_2168:
[----:B------:R-:W-:Y:S05]  /*d650*/  BSYNC B0 ;  /* 0x0000000000007941 */ /* 0x000fea0003800000 */
.L_x_2167:
[----:B------:R-:W-:Y:S01]  /*d660*/  NOP ;  /* 0x0000000000007918 */ /* 0x000fe20000000000 */
[----:B------:R-:W-:Y:S01]  /*d670*/  SYNCS.ARRIVE.TRANS64.RED.A0T1 RZ, [UR38+0x28800], RZ ;  /* 0x028800ffffff79a7 */ /* 0x000fe20008200426 */
[----:B-1----:R-:W-:Y:S01]  /*d680*/  IMAD.MOV.U32 R2, RZ, RZ, 0x1 ;  /* 0x00000001ff027424 */ /* 0x002fe200078e00ff */
[----:B------:R-:W-:Y:S04]  /*d690*/  ARRIVES.LDGSTSBAR.64.TRANSCNT [UR38+0x28800] ;  /* 0x02880000ff0079b0 */ /* 0x000fe80008000aa6 */
[----:B------:R-:W-:Y:S01]  /*d6a0*/  SHF.L.U32 R2, R2, 0x1f, RZ ;  /* 0x0000001f02027819 */ /* 0x000fe200000006ff */
[----:B------:R-:W-:Y:S01]  /*d6b0*/  NOP ;  /* 0x0000000000007918 */ /* 0x000fe20000000000 */
[----:B------:R-:W0:Y:S01]  /*d6c0*/  LDL.LU R4, [R1+0x10] ;  /* 0x0000100001047983 */ /* 0x000e220000300800 */
[----:B------:R-:W-:Y:S03]  /*d6d0*/  SYNCS.ARRIVE.TRANS64.A1T0 RZ, [UR38+0x28800], RZ ;  /* 0x028800ffffff79a7 */ /* 0x000fe60008100026 */
[----:B------:R-:W2:Y:S01]  /*d6e0*/  LDL R3, [R1+0x8] ;  /* 0x0000080001037983 */ /* 0x000ea20000100800 */
[----:B------:R-:W1:Y:S01]  /*d6f0*/  SYNCS.PHASECHK.TRANS64.TRYWAIT P0, [UR38+0x28820], R2 ;  /* 0x02882002ff0075a7 */ /* 0x000e620008000166 */
[----:B0-----:R-:W-:-:S05]  /*d700*/  VIADD R0, R4, 0xfffffffe ;  /* 0xfffffffe04007836 */ /* 0x001fca0000000000 */
[----:B--2---:R-:W-:Y:S01]  /*d710*/  ISETP.GE.AND P1, PT, R0, R3, PT ;  /* 0x000000030000720c */ /* 0x004fe20003f26270 */
[----:B-1----:R-:W-:-:S12]  /*d720*/  @!P0 BRA `(.L_x_2169) ;  /* 0x0000002c00a88947 */ /* 0x002fd80003800000 */
.L_x_2258:
[----:B------:R-:W-:Y:S02]  /*d730*/  IMAD.MOV.U32 R9, RZ, RZ, 0x1 ;  /* 0x00000001ff097424 */ /* 0x000fe400078e00ff */
[----:B------:R-:W-:Y:S01]  /*d740*/  IMAD.MOV.U32 R8, RZ, RZ, RZ ;  /* 0x000000ffff087224 */ /* 0x000fe200078e00ff */
[----:B------:R-:W-:Y:S06]  /*d750*/  @!P1 BRA `(.L_x_2170) ;  /* 0x0000001800489947 */ /* 0x000fec0003800000 */
[----:B------:R-:W2:Y:S04]  /*d760*/  LDL.LU R4, [R1+0xc] ;  /* 0x00000c0001047983 */ /* 0x000ea80000300800 */
[----:B0-----:R-:W3:Y:S01]  /*d770*/  LDL.LU R3, [R1+0x8] ;  /* 0x0000080001037983 */ /* 0x001ee20000300800 */
[----:B------:R-:W-:Y:S01]  /*d780*/  UIADD3 UR4, UR39, 0x1, URZ ;  /* 0x0000000127047890 */ /* 0x000fe2000fffe03f */
[----:B------:R-:W-:Y:S01]  /*d790*/  IMAD.MOV.U32 R9, RZ, RZ, 0x1 ;  /* 0x00000001ff097424 */ /* 0x000fe200078e00ff */
[----:B------:R-:W0:Y:S02]  /*d7a0*/  S2R R6, SR_TID.X ;  /* 0x0000000000067919 */ /* 0x000e240000002100 */
[----:B0-----:R-:W-:Y:S02]  /*d7b0*/  LOP3.LUT R10, R6, 0x1f, RZ, 0xc0, !PT ;  /* 0x0000001f060a7812 */ /* 0x001fe400078ec0ff */
[----:B--2---:R-:W-:Y:S01]  /*d7c0*/  IMAD R2, R4, UR4, RZ ;  /* 0x0000000404027c24 */ /* 0x004fe2000f8e02ff */
[----:B---3--:R-:W-:-:S04]  /*d7d0*/  LOP3.LUT R3, RZ, R3, RZ, 0x33, !PT ;  /* 0x00000003ff037212 */ /* 0x008fc800078e33ff */
[----:B------:R-:W-:-:S04]  /*d7e0*/  VIMNMX R2, R2, UR40, PT ;  /* 0x0000002802027c48 */ /* 0x000fc8000bfe0100 */
[----:B------:R-:W-:-:S04]  /*d7f0*/  IADD3 R4, -R2, RZ, RZ ;  /* 0x000000ff02047210 */ /* 0x000fc80007ffe1ff */
[----:B------:R-:W-:Y:S02]  /*d800*/  VIADDMNMX R5, R4, 0x1, R3, !PT ;  /* 0x0000000104057846 */ /* 0x000fe40007800103 */
[----:B------:R-:W-:-:S03]  /*d810*/  LOP3.LUT R3, RZ, R2, RZ, 0x33, !PT ;  /* 0x00000002ff037212 */ /* 0x000fc600078e33ff */
[----:B------:R-:W-:Y:S02]  /*d820*/  VIADD R4, R5, 0xfffffffe ;  /* 0xfffffffe05047836 */ /* 0x000fe40000000000 */
[----:B------:R-:W-:-:S03]  /*d830*/  IMAD.IADD R5, R2, 0x1, R5 ;  /* 0x0000000102057824 */ /* 0x000fc600078e0205 */
[----:B------:R-:W-:Y:S01]  /*d840*/  ISETP.NE.AND P0, PT, R4, R3, PT ;  /* 0x000000030400720c */ /* 0x000fe20003f05270 */
[----:B------:R-:W-:Y:S01]  /*d850*/  IMAD.MOV.U32 R4, RZ, RZ, R16 ;  /* 0x000000ffff047224 */ /* 0x000fe200078e0010 */
[----:B------:R-:W-:-:S11]  /*d860*/  LOP3.LUT R12, R5, 0x1, RZ, 0xc0, !PT ;  /* 0x00000001050c7812 */ /* 0x000fd600078ec0ff */
[----:B------:R-:W-:Y:S05]  /*d870*/  @!P0 BRA `(.L_x_2171) ;  /* 0x0000001000088947 */ /* 0x000fea0003800000 */
[----:B------:R-:W-:Y:S01]  /*d880*/  BSSY B0, `(.L_x_2171) ;  /* 0x0000101000007945 */ /* 0x000fe20003800000 */
[----:B------:R-:W-:Y:S01]  /*d890*/  IADD3 R6, R5, -R12, RZ ;  /* 0x8000000c05067210 */ /* 0x000fe20007ffe0ff */
[----:B------:R-:W-:Y:S02]  /*d8a0*/  IMAD.MOV.U32 R7, RZ, RZ, 0x1 ;  /* 0x00000001ff077424 */ /* 0x000fe400078e00ff */
[----:B------:R-:W-:-:S07]  /*d8b0*/  IMAD.MOV.U32 R4, RZ, RZ, R16 ;  /* 0x000000ffff047224 */ /* 0x000fce00078e0010 */
.L_x_2202:
[----:B------:R-:W2:Y:S01]  /*d8c0*/  LDL R2, [R1] ;  /* 0x0000000001027983 */ /* 0x000ea20000100800 */
[----:B------:R-:W-:Y:S01]  /*d8d0*/  VIADD R6, R6, 0xfffffffe ;  /* 0xfffffffe06067836 */ /* 0x000fe20000000000 */
[----:B------:R-:W-:Y:S04]  /*d8e0*/  BSSY B1, `(.L_x_2172) ;  /* 0x000007a000017945 */ /* 0x000fe80003800000 */
        /* <DEDUP_REMOVED lines=8> */
[----:B------:R-:W-:Y:S02]  /*d970*/  ULDC.64 UR4, c[0x0][0x428] ;  /* 0x00010a0000047ab9 */ /* 0x000fe40000000a00 */
[----:B------:R-:W-:Y:S01]  /*d980*/  IMAD R5, R19, UR4, RZ ;  /* 0x0000000413057c24 */ /* 0x000fe2000f8e02ff */
[----:B0-----:R-:W-:-:S13]  /*d990*/  ISETP.NE.AND P0, PT, R9, 0x1, PT ;  /* 0x000000010900780c */ /* 0x001fda0003f05270 */
[----:B------:R-:W0:Y:S02]  /*d9a0*/  @P0 LDC.64 R2, c[0x0][0x440] ;  /* 0x00011000ff020b82 */ /* 0x000e240000000a00 */
[----:B0-----:R-:W-:Y:S01]  /*d9b0*/  @P0 IMAD.HI.U32 R4, R0, R2, RZ ;  /* 0x0000000200040227 */ /* 0x001fe200078e00ff */
[----:B------:R-:W-:-:S04]  /*d9c0*/  MOV R2, R0 ;  /* 0x0000000000027202 */ /* 0x000fc80000000f00 */
[----:B------:R-:W-:Y:S01]  /*d9d0*/  @P0 SHF.R.U32.HI R2, RZ, R3, R4 ;  /* 0x00000003ff020219 */ /* 0x000fe20000011604 */
[----:B------:R-:W-:-:S04]  /*d9e0*/  IMAD R4, R18, UR5, R5 ;  /* 0x0000000512047c24 */ /* 0x000fc8000f8e0205 */
[----:B------:R-:W-:-:S04]  /*d9f0*/  IMAD.MOV R3, RZ, RZ, -R2 ;  /* 0x000000ffff037224 */ /* 0x000fc800078e0a02 */
[----:B------:R-:W-:Y:S01]  /*da00*/  IMAD R9, R9, R3, R0 ;  /* 0x0000000309097224 */ /* 0x000fe200078e0200 */
[----:B------:R-:W-:-:S03]  /*da10*/  SHF.R.S32.HI R3, RZ, 0x1f, R2 ;  /* 0x0000001fff037819 */ /* 0x000fc60000011402 */
[----:B------:R-:W-:Y:S01]  /*da20*/  IMAD.WIDE.U32 R2, R18, UR4, R2 ;  /* 0x0000000412027c25 */ /* 0x000fe2000f8e0002 */
[----:B------:R-:W-:-:S03]  /*da30*/  ULDC.64 UR4, c[0x0][0x418] ;  /* 0x0001060000047ab9 */ /* 0x000fc60000000a00 */
[----:B------:R-:W-:Y:S01]  /*da40*/  IMAD.IADD R3, R4, 0x1, R3 ;  /* 0x0000000104037824 */ /* 0x000fe200078e0203 */
[----:B------:R-:W-:-:S04]  /*da50*/  LEA R4, P0, R2, UR4, 0x2 ;  /* 0x0000000402047c11 */ /* 0x000fc8000f8010ff */
[----:B------:R-:W-:-:S05]  /*da60*/  LEA.HI.X R5, R2, UR5, R3, 0x2, P0 ;  /* 0x0000000502057c11 */ /* 0x000fca00080f1403 */
[----:B------:R0:W5:Y:S04]  /*da70*/  LDG.E R4, desc[UR42][R4.64] ;  /* 0x0000002a04047981 */ /* 0x000168000c1e1900 */
.L_x_2174:
[----:B------:R-:W1:Y:S01]  /*da80*/  S2R R2, SR_TID.X ;  /* 0x0000000000027919 */ /* 0x000e620000002100 */
[----:B------:R-:W-:Y:S01]  /*da90*/  BSSY B2, `(.L_x_2175) ;  /* 0x0000006000027945 */ /* 0x000fe20003800000 */
[----:B-1----:R-:W-:Y:S02]  /*daa0*/  LOP3.LUT R3, R2, 0x7f, RZ, 0xc0, !PT ;  /* 0x0000007f02037812 */ /* 0x002fe400078ec0ff */
[----:B------:R-:W-:Y:S02]  /*dab0*/  SHF.L.U32 R2, R7, 0x1f, RZ ;  /* 0x0000001f07027819 */ /* 0x000fe400000006ff */
[----:B------:R-:W-:Y:S02]  /*dac0*/  ISETP.NE.AND P2, PT, R3, RZ, PT ;  /* 0x000000ff0300720c */ /* 0x000fe40003f45270 */
[----:B------:R-:W1:Y:S02]  /*dad0*/  SYNCS.PHASECHK.TRANS64.TRYWAIT P0, [UR38+0x28848], R2 ;  /* 0x02884802ff0075a7 */ /* 0x000e640008000166 */
[----:B-1----:R-:W-:Y:S09]  /*dae0*/  @!P0 BRA `(.L_x_2176) ;  /* 0x0000002800d08947 */ /* 0x002ff20003800000 */
.L_x_2259:
[----:B------:R-:W-:Y:S05]  /*daf0*/  BSYNC B2 ;  /* 0x0000000000027941 */ /* 0x000fea0003800000 */
.L_x_2175:
[----:B------:R-:W-:Y:S04]  /*db00*/  BSSY B2, `(.L_x_2177) ;  /* 0x0000007000027945 */ /* 0x000fe80003800000 */
[----:B------:R-:W-:Y:S05]  /*db10*/  @P2 BRA `(.L_x_2178) ;  /* 0x0000000000142947 */ /* 0x000fea0003800000 */
[----:B------:R-:W-:Y:S01]  /*db20*/  ISETP.NE.AND P0, PT, R10, RZ, PT ;  /* 0x000000ff0a00720c */ /* 0x000fe20003f05270 */
[----:B-1----:R-:W-:-:S04]  /*db30*/  IMAD.MOV.U32 R3, RZ, RZ, 0x8000 ;  /* 0x00008000ff037424 */ /* 0x002fc800078e00ff */
[----:B------:R2:W-:Y:S08]  /*db40*/  SYNCS.ARRIVE.TRANS64 RZ, [UR38+0x28838], R3 ;  /* 0x02883803ffff79a7 */ /* 0x0005f00008000026 */
[----:B--2---:R-:W-:Y:S05]  /*db50*/  @!P0 BRA `(.L_x_2178) ;  /* 0x0000000000048947 */ /* 0x004fea0003800000 */
[----:B------:R-:W-:Y:S01]  /*db60*/  BPT.TRAP 0x1 ;  /* 0x000000040000795c */ /* 0x000fe20000300000 */
.L_x_2178:
[----:B------:R-:W-:Y:S05]  /*db70*/  BSYNC B2 ;  /* 0x0000000000027941 */ /* 0x000fea0003800000 */
.L_x_2177:
[----:B0-----:R-:W-:Y:S01]  /*db80*/  IMAD.MOV.U32 R5, RZ, RZ, RZ ;  /* 0x000000ffff057224 */ /* 0x001fe200078e00ff */
[----:B------:R-:W-:Y:S01]  /*db90*/  ULDC.64 UR4, c[0x0][0x198] ;  /* 0x0000660000047ab9 */ /* 0x000fe20000000a00 */
[----:B------:R-:W-:Y:S01]  /*dba0*/  PLOP3.LUT P0, PT, PT, PT, PT, 0x80, 0x0 ;  /* 0x000000000000781c */ /* 0x000fe20003f0f070 */
[----:B------:R-:W-:Y:S01]  /*dbb0*/  UIADD3 UR4, UP0, UR4, 0x370, URZ ;  /* 0x0000037004047890 */ /* 0x000fe2000ff1e03f */
[----:B-1----:R-:W-:Y:S01]  /*dbc0*/  SHF.L.U32 R3, R9, 0x7, RZ ;  /* 0x0000000709037819 */ /* 0x002fe200000006ff */
[----:B------:R-:W-:Y:S01]  /*dbd0*/  UIADD3 UR32, UR38, 0x20400, URZ ;  /* 0x0002040026207890 */ /* 0x000fe2000fffe03f */
[----:B------:R-:W-:Y:S01]  /*dbe0*/  R2UR UR34, R5 ;  /* 0x00000000052272ca */ /* 0x000fe200000e0000 */
[----:B------:R-:W-:Y:S02]  /*dbf0*/  UIADD3 UR33, UR38, 0x28838, URZ ;  /* 0x0002883826217890 */ /* 0x000fe4000fffe03f */
[----:B------:R-:W-:Y:S01]  /*dc00*/  UIADD3.X UR5, URZ, UR5, URZ, UP0, !UPT ;  /* 0x000000053f057290 */ /* 0x000fe200087fe43f */
[----:B------:R-:W-:Y:S01]  /*dc10*/  UMOV UR6, 0x0 ;  /* 0x0000000000067882 */ /* 0x000fe20000000000 */
[----:B------:R-:W-:-:S10]  /*dc20*/  UMOV UR7, 0x14f00000 ;  /* 0x14f0000000077882 */ /* 0x000fd40000000000 */
.L_x_2179:
        /* <DEDUP_REMOVED lines=13> */
.L_x_2180:
        /* <DEDUP_REMOVED lines=12> */
.L_x_2260:
[----:B------:R-:W-:Y:S05]  /*ddc0*/  BSYNC B2 ;  /* 0x0000000000027941 */ /* 0x000fea0003800000 */
.L_x_2181:
        /* <DEDUP_REMOVED lines=9> */
.L_x_2184:
[----:B------:R-:W-:Y:S05]  /*de60*/  BSYNC B2 ;  /* 0x0000000000027941 */ /* 0x000fea0003800000 */
.L_x_2183:
[----:B------:R-:W-:Y:S01]  /*de70*/  R2UR UR6, R2 ;  /* 0x00000000020672ca */ /* 0x000fe200000e0000 */
[----:B------:R-:W-:Y:S01]  /*de80*/  ULDC.64 UR4, c[0x0][0x198] ;  /* 0x0000660000047ab9 */ /* 0x000fe20000000a00 */
[----:B------:R-:W-:Y:S01]  /*de90*/  R2UR UR7, R3 ;  /* 0x00000000030772ca */ /* 0x000fe200000e0000 */
[----:B------:R-:W-:Y:S01]  /*dea0*/  UIADD3 UR4, UP0, UR4, 0x470, URZ ;  /* 0x0000047004047890 */ /* 0x000fe2000ff1e03f */
[----:B------:R-:W-:Y:S01]  /*deb0*/  R2UR UR10, R5 ;  /* 0x00000000050a72ca */ /* 0x000fe200000e0000 */
[----:B------:R-:W-:Y:S01]  /*dec0*/  UIADD3 UR8, UR38, 0x400, URZ ;  /* 0x0000040026087890 */ /* 0x000fe2000fffe03f */
[----:B------:R-:W-:Y:S01]  /*ded0*/  PLOP3.LUT P0, PT, PT, PT, PT, 0x80, 0x0 ;  /* 0x000000000000781c */ /* 0x000fe20003f0f070 */
[----:B------:R-:W-:Y:S01]  /*dee0*/  UIADD3 UR9, UR38, 0x28850, URZ ;  /* 0x0002885026097890 */ /* 0x000fe2000fffe03f */
[----:B------:R-:W-:Y:S01]  /*def0*/  SHF.L.U32 R5, R17, 0x7, RZ ;  /* 0x0000000711057819 */ /* 0x000fe200000006ff */
[----:B------:R-:W-:-:S12]  /*df00*/  UIADD3.X UR5, URZ, UR5, URZ, UP0, !UPT ;  /* 0x000000053f057290 */ /* 0x000fd800087fe43f */
.L_x_2185:
        /* <DEDUP_REMOVED lines=13> */
.L_x_2186:
        /* <DEDUP_REMOVED lines=10> */
.L_x_2173:
[----:B------:R-:W-:Y:S05]  /*e080*/  BSYNC B1 ;  /* 0x0000000000017941 */ /* 0x000fea0003800000 */
.L_x_2172:
        /* <DEDUP_REMOVED lines=11> */
[----:B0-----:R-:W-:-:S13]  /*e140*/  ISETP.NE.AND P0, PT, R4, 0x1, PT ;  /* 0x000000010400780c */ /* 0x001fda0003f05270 */
[----:B------:R-:W0:Y:S02]  /*e150*/  @P0 LDC.64 R2, c[0x0][0x440] ;  /* 0x00011000ff020b82 */ /* 0x000e240000000a00 */
[----:B0-----:R-:W-:-:S04]  /*e160*/  @P0 IMAD.HI.U32 R5, R11, R2, RZ ;  /* 0x000000020b050227 */ /* 0x001fc800078e00ff */
[----:B------:R-:W-:Y:S01]  /*e170*/  IMAD.MOV.U32 R2, RZ, RZ, R11 ;  /* 0x000000ffff027224 */ /* 0x000fe200078e000b */
[----:B------:R-:W-:-:S04]  /*e180*/  @P0 SHF.R.U32.HI R2, RZ, R3, R5 ;  /* 0x00000003ff020219 */ /* 0x000fc80000011605 */
[----:B------:R-:W-:-:S05]  /*e190*/  IADD3 R3, -R2, RZ, RZ ;  /* 0x000000ff02037210 */ /* 0x000fca0007ffe1ff */
[----:B------:R-:W-:Y:S01]  /*e1a0*/  IMAD R11, R4, R3, R11 ;  /* 0x00000003040b7224 */ /* 0x000fe200078e020b */
[----:B------:R-:W-:Y:S01]  /*e1b0*/  SHF.R.S32.HI R3, RZ, 0x1f, R2 ;  /* 0x0000001fff037819 */ /* 0x000fe20000011402 */
[----:B------:R-:W-:-:S04]  /*e1c0*/  IMAD R4, R19, UR4, RZ ;  /* 0x0000000413047c24 */ /* 0x000fc8000f8e02ff */
[C---:B------:R-:W-:Y:S02]  /*e1d0*/  IMAD R4, R18.reuse, UR5, R4 ;  /* 0x0000000512047c24 */ /* 0x040fe4000f8e0204 */
[----:B------:R-:W-:Y:S01]  /*e1e0*/  IMAD.WIDE.U32 R2, R18, UR4, R2 ;  /* 0x0000000412027c25 */ /* 0x000fe2000f8e0002 */
[----:B------:R-:W-:-:S03]  /*e1f0*/  ULDC.64 UR4, c[0x0][0x418] ;  /* 0x0001060000047ab9 */ /* 0x000fc60000000a00 */
[----:B------:R-:W-:Y:S01]  /*e200*/  IMAD.IADD R3, R4, 0x1, R3 ;  /* 0x0000000104037824 */ /* 0x000fe200078e0203 */
[----:B------:R-:W-:-:S04]  /*e210*/  LEA R4, P0, R2, UR4, 0x2 ;  /* 0x0000000402047c11 */ /* 0x000fc8000f8010ff */
[----:B------:R-:W-:-:S05]  /*e220*/  LEA.HI.X R5, R2, UR5, R3, 0x2, P0 ;  /* 0x0000000502057c11 */ /* 0x000fca00080f1403 */
[----:B------:R0:W5:Y:S04]  /*e230*/  LDG.E R4, desc[UR42][R4.64] ;  /* 0x0000002a04047981 */ /* 0x000168000c1e1900 */
.L_x_2189:
[----:B------:R-:W1:Y:S01]  /*e240*/  S2R R2, SR_TID.X ;  /* 0x0000000000027919 */ /* 0x000e620000002100 */
[----:B------:R-:W-:Y:S01]  /*e250*/  BSSY B2, `(.L_x_2190) ;  /* 0x0000006000027945 */ /* 0x000fe20003800000 */
[----:B-1----:R-:W-:Y:S02]  /*e260*/  LOP3.LUT R3, R2, 0x7f, RZ, 0xc0, !PT ;  /* 0x0000007f02037812 */ /* 0x002fe400078ec0ff */
[----:B------:R-:W-:Y:S02]  /*e270*/  SHF.L.U32 R2, R9, 0x1f, RZ ;  /* 0x0000001f09027819 */ /* 0x000fe400000006ff */
[----:B------:R-:W-:Y:S02]  /*e280*/  ISETP.NE.AND P2, PT, R3, RZ, PT ;  /* 0x000000ff0300720c */ /* 0x000fe40003f45270 */
[----:B------:R-:W1:Y:S02]  /*e290*/  SYNCS.PHASECHK.TRANS64.TRYWAIT P0, [UR38+0x28840], R2 ;  /* 0x02884002ff0075a7 */ /* 0x000e640008000166 */
[----:B-1----:R-:W-:Y:S09]  /*e2a0*/  @!P0 BRA `(.L_x_2191) ;  /* 0x0000002400108947 */ /* 0x002ff20003800000 */
.L_x_2261:
[----:B------:R-:W-:Y:S05]  /*e2b0*/  BSYNC B2 ;  /* 0x0000000000027941 */ /* 0x000fea0003800000 */
.L_x_2190:
[----:B------:R-:W-:Y:S04]  /*e2c0*/  BSSY B2, `(.L_x_2192) ;  /* 0x0000007000027945 */ /* 0x000fe80003800000 */
[----:B------:R-:W-:Y:S05]  /*e2d0*/  @P2 BRA `(.L_x_2193) ;  /* 0x0000000000142947 */ /* 0x000fea0003800000 */
[----:B------:R-:W-:Y:S01]  /*e2e0*/  ISETP.NE.AND P0, PT, R10, RZ, PT ;  /* 0x000000ff0a00720c */ /* 0x000fe20003f05270 */
[----:B-1----:R-:W-:-:S04]  /*e2f0*/  IMAD.MOV.U32 R2, RZ, RZ, 0x8000 ;  /* 0x00008000ff027424 */ /* 0x002fc800078e00ff */
[----:B------:R2:W-:Y:S08]  /*e300*/  SYNCS.ARRIVE.TRANS64 RZ, [UR38+0x28830], R2 ;  /* 0x02883002ffff79a7 */ /* 0x0005f00008000026 */
[----:B--2---:R-:W-:Y:S05]  /*e310*/  @!P0 BRA `(.L_x_2193) ;  /* 0x0000000000048947 */ /* 0x004fea0003800000 */
[----:B------:R-:W-:Y:S01]  /*e320*/  BPT.TRAP 0x1 ;  /* 0x000000040000795c */ /* 0x000fe20000300000 */
.L_x_2193:
[----:B------:R-:W-:Y:S05]  /*e330*/  BSYNC B2 ;  /* 0x0000000000027941 */ /* 0x000fea0003800000 */
.L_x_2192:
        /* <DEDUP_REMOVED lines=11> */
.L_x_2194:
        /* <DEDUP_REMOVED lines=8> */
[----:B------:R-:W-:Y:S01]  /*e470*/  MOV R13, 0x40 ;  /* 0x00000040000d7802 */ /* 0x000fe20000000f00 */
[----:B------:R-:W-:Y:S01]  /*e480*/  UIADD3 UR8, UR38, 0x1c400, URZ ;  /* 0x0001c40026087890 */ /* 0x000fe2000fffe03f */
[----:B------:R-:W-:Y:S01]  /*e490*/  PLOP3.LUT P0, PT, PT, PT, PT, 0x80, 0x0 ;  /* 0x000000000000781c */ /* 0x000fe20003f0f070 */
[----:B------:R-:W-:Y:S01]  /*e4a0*/  UMOV UR6, 0x0 ;  /* 0x0000000000067882 */ /* 0x000fe20000000000 */
[----:B------:R-:W-:Y:S01]  /*e4b0*/  R2UR UR10, R13 ;  /* 0x000000000d0a72ca */ /* 0x000fe200000e0000 */
[----:B------:R-:W-:-:S14]  /*e4c0*/  UMOV UR7, 0x14f00000 ;  /* 0x14f0000000077882 */ /* 0x000fdc0000000000 */
.L_x_2195:
        /* <DEDUP_REMOVED lines=12> */
.L_x_2262:
[----:B------:R-:W-:Y:S05]  /*e590*/  BSYNC B2 ;  /* 0x0000000000027941 */ /* 0x000fea0003800000 */
.L_x_2196:
        /* <DEDUP_REMOVED lines=9> */
.L_x_2199:
[----:B------:R-:W-:Y:S05]  /*e630*/  BSYNC B2 ;  /* 0x0000000000027941 */ /* 0x000fea0003800000 */
.L_x_2198:
        /* <DEDUP_REMOVED lines=10> */
.L_x_2200:
        /* <DEDUP_REMOVED lines=13> */
.L_x_2201:
        /* <DEDUP_REMOVED lines=8> */
[----:B------:R-:W-:Y:S01]  /*e830*/  MOV R17, R11 ;  /* 0x0000000b00117202 */ /* 0x000fe20000000f00 */
[----:B------:R-:W-:-:S07]  /*e840*/  IMAD.MOV.U32 R16, RZ, RZ, R4 ;  /* 0x000000ffff107224 */ /* 0x000fce00078e0004 */
.L_x_2188:
[----:B------:R-:W-:Y:S05]  /*e850*/  BSYNC B1 ;  /* 0x0000000000017941 */ /* 0x000fea0003800000 */
.L_x_2187:
[----:B------:R-:W-:Y:S02]  /*e860*/  VIADD R0, R0, 0xfffffffe ;  /* 0xfffffffe00007836 */ /* 0x000fe40000000000 */
[----:B------:R-:W-:Y:S01]  /*e870*/  IMAD.MOV.U32 R7, RZ, RZ, R9 ;  /* 0x000000ffff077224 */ /* 0x000fe200078e0009 */
[----:B------:R-:W-:Y:S06]  /*e880*/  @P1 BRA `(.L_x_2202) ;  /* 0xfffffff0000c1947 */ /* 0x000fec000383ffff */
[----:B------:R-:W-:Y:S05]  /*e890*/  BSYNC B0 ;  /* 0x0000000000007941 */ /* 0x000fea0003800000 */
.L_x_2171:
        /* <DEDUP_REMOVED lines=12> */
[----:B------:R-:W-:Y:S02]  /*e960*/  ULDC.64 UR4, c[0x0][0x428] ;  /* 0x00010a0000047ab9 */ /* 0x000fe40000000a00 */
        /* <DEDUP_REMOVED lines=16> */
.L_x_2204:
[----:B------:R-:W1:Y:S01]  /*ea70*/  S2R R2, SR_TID.X ;  /* 0x0000000000027919 */ /* 0x000e620000002100 */
[----:B------:R-:W-:Y:S01]  /*ea80*/  BSSY B1, `(.L_x_2205) ;  /* 0x0000006000017945 */ /* 0x000fe20003800000 */
[----:B-1----:R-:W-:Y:S02]  /*ea90*/  LOP3.LUT R3, R2, 0x7f, RZ, 0xc0, !PT ;  /* 0x0000007f02037812 */ /* 0x002fe400078ec0ff */
[----:B------:R-:W-:Y:S02]  /*eaa0*/  SHF.L.U32 R2, R9, 0x1f, RZ ;  /* 0x0000001f09027819 */ /* 0x000fe400000006ff */
[----:B------:R-:W-:Y:S02]  /*eab0*/  ISETP.NE.AND P1, PT, R3, RZ, PT ;  /* 0x000000ff0300720c */ /* 0x000fe40003f25270 */
[----:B------:R-:W1:Y:S02]  /*eac0*/  SYNCS.PHASECHK.TRANS64.TRYWAIT P0, [UR38+0x28848], R2 ;  /* 0x02884802ff0075a7 */ /* 0x000e640008000166 */
[----:B-1----:R-:W-:Y:S09]  /*ead0*/  @!P0 BRA `(.L_x_2206) ;  /* 0x0000001c00348947 */ /* 0x002ff20003800000 */
.L_x_2263:
[----:B------:R-:W-:Y:S05]  /*eae0*/  BSYNC B1 ;  /* 0x0000000000017941 */ /* 0x000fea0003800000 */
.L_x_2205:
[----:B------:R-:W-:Y:S04]  /*eaf0*/  BSSY B1, `(.L_x_2207) ;  /* 0x0000007000017945 */ /* 0x000fe80003800000 */
[----:B------:R-:W-:Y:S05]  /*eb00*/  @P1 BRA `(.L_x_2208) ;  /* 0x0000000000141947 */ /* 0x000fea0003800000 */
[----:B------:R-:W-:Y:S01]  /*eb10*/  ISETP.NE.AND P0, PT, R10, RZ, PT ;  /* 0x000000ff0a00720c */ /* 0x000fe20003f05270 */
[----:B-1----:R-:W-:-:S04]  /*eb20*/  IMAD.MOV.U32 R3, RZ, RZ, 0x8000 ;  /* 0x00008000ff037424 */ /* 0x002fc800078e00ff */
[----:B------:R2:W-:Y:S08]  /*eb30*/  SYNCS.ARRIVE.TRANS64 RZ, [UR38+0x28838], R3 ;  /* 0x02883803ffff79a7 */ /* 0x0005f00008000026 */
[----:B--2---:R-:W-:Y:S05]  /*eb40*/  @!P0 BRA `(.L_x_2208) ;  /* 0x0000000000048947 */ /* 0x004fea0003800000 */
[----:B------:R-:W-:Y:S01]  /*eb50*/  BPT.TRAP 0x1 ;  /* 0x000000040000795c */ /* 0x000fe20000300000 */
.L_x_2208:
[----:B------:R-:W-:Y:S05]  /*eb60*/  BSYNC B1 ;  /* 0x0000000000017941 */ /* 0x000fea0003800000 */
.L_x_2207:
[----:B0-----:R-:W-:Y:S01]  /*eb70*/  MOV R5, RZ ;  /* 0x000000ff00057202 */ /* 0x001fe20000000f00 */
[----:B------:R-:W-:Y:S01]  /*eb80*/  ULDC.64 UR4, c[0x0][0x198] ;  /* 0x0000660000047ab9 */ /* 0x000fe20000000a00 */
[----:B------:R-:W-:Y:S01]  /*eb90*/  PLOP3.LUT P0, PT, PT, PT, PT, 0x80, 0x0 ;  /* 0x000000000000781c */ /* 0x000fe20003f0f070 */
[----:B------:R-:W-:Y:S01]  /*eba0*/  UIADD3 UR4, UP0, UR4, 0x370, URZ ;  /* 0x0000037004047890 */ /* 0x000fe2000ff1e03f */
[----:B------:R-:W-:Y:S01]  /*ebb0*/  R2UR UR10, R5 ;  /* 0x00000000050a72ca */ /* 0x000fe200000e0000 */
[----:B-1----:R-:W-:Y:S01]  /*ebc0*/  IMAD.SHL.U32 R3, R0, 0x80, RZ ;  /* 0x0000008000037824 */ /* 0x002fe200078e00ff */
[----:B------:R-:W-:Y:S02]  /*ebd0*/  UIADD3 UR8, UR38, 0x20400, URZ ;  /* 0x0002040026087890 */ /* 0x000fe4000fffe03f */
[----:B------:R-:W-:Y:S02]  /*ebe0*/  UIADD3 UR9, UR38, 0x28838, URZ ;  /* 0x0002883826097890 */ /* 0x000fe4000fffe03f */
[----:B------:R-:W-:Y:S01]  /*ebf0*/  UIADD3.X UR5, URZ, UR5, URZ, UP0, !UPT ;  /* 0x000000053f057290 */ /* 0x000fe200087fe43f */
[----:B------:R-:W-:Y:S01]  /*ec00*/  UMOV UR6, 0x0 ;  /* 0x0000000000067882 */ /* 0x000fe20000000000 */
[----:B------:R-:W-:-:S10]  /*ec10*/  UMOV UR7, 0x14f00000 ;  /* 0x14f0000000077882 */ /* 0x000fd40000000000 */
.L_x_2209:
        /* <DEDUP_REMOVED lines=14> */
.L_x_2210:
        /* <DEDUP_REMOVED lines=11> */
.L_x_2264:
[----:B------:R-:W-:Y:S05]  /*edb0*/  BSYNC B1 ;  /* 0x0000000000017941 */ /* 0x000fea0003800000 */
.L_x_2211:
[----:B------:R-:W-:Y:S01]  /*edc0*/  BSSY B1, `(.L_x_2213) ;  /* 0x0000009000017945 */ /* 0x000fe20003800000 */
[----:B0-----:R-:W-:Y:S02]  /*edd0*/  IMAD.MOV.U32 R2, RZ, RZ, 0x0 ;  /* 0x00000000ff027424 */ /* 0x001fe400078e00ff */
[----:B------:R-:W-:Y:S01]  /*ede0*/  IMAD.MOV.U32 R3, RZ, RZ, 0x14f00000 ;  /* 0x14f00000ff037424 */ /* 0x000fe200078e00ff */
[----:B------:R-:W-:Y:S06]  /*edf0*/  @P1 BRA `(.L_x_2214) ;  /* 0x0000000000141947 */ /* 0x000fec0003800000 */
[----:B------:R-:W-:Y:S02]  /*ee00*/  ISETP.NE.AND P0, PT, R10, RZ, PT ;  /* 0x000000ff0a00720c */ /* 0x000fe40003f05270 */
[----:B------:R-:W-:-:S04]  /*ee10*/  MOV R7, 0x8000 ;  /* 0x0000800000077802 */ /* 0x000fc80000000f00 */
[----:B------:R0:W-:Y:S07]  /*ee20*/  SYNCS.ARRIVE.TRANS64 RZ, [UR38+0x28850], R7 ;  /* 0x02885007ffff79a7 */ /* 0x0001ee0008000026 */
[----:B------:R-:W-:Y:S05]  /*ee30*/  @!P0 BRA `(.L_x_2214) ;  /* 0x0000000000048947 */ /* 0x000fea0003800000 */
[----:B------:R-:W-:Y:S01]  /*ee40*/  BPT.TRAP 0x1 ;  /* 0x000000040000795c */ /* 0x000fe20000300000 */
.L_x_2214:
[----:B------:R-:W-:Y:S05]  /*ee50*/  BSYNC B1 ;  /* 0x0000000000017941 */ /* 0x000fea0003800000 */
.L_x_2213:
        /* <DEDUP_REMOVED lines=10> */
.L_x_2215:
        /* <DEDUP_REMOVED lines=8> */
[----:B------:R-:W-:Y:S01]  /*ef80*/  R2UR UR6, R2 ;  /* 0x00000000020672ca */ /* 0x000fe200000e0000 */
[----:B------:R-:W-:Y:S01]  /*ef90*/  UIADD3 UR8, UR38, 0x4400, URZ ;  /* 0x0000440026087890 */ /* 0x000fe2000fffe03f */
[----:B------:R-:W-:Y:S02]  /*efa0*/  R2UR UR7, R3 ;  /* 0x00000000030772ca */ /* 0x000fe400000e0000 */
[----:B------:R-:W-:Y:S02]  /*efb0*/  R2UR UR10, R6 ;  /* 0x00000000060a72ca */ /* 0x000fe400000e0000 */
[----:B------:R-:W-:-:S13]  /*efc0*/  PLOP3.LUT P0, PT, PT, PT, PT, 0x80, 0x0 ;  /* 0x000000000000781c */ /* 0x000fda0003f0f070 */
.L_x_2216:
        /* <DEDUP_REMOVED lines=8> */
[----:B------:R-:W-:Y:S02]  /*f050*/  IMAD.MOV.U32 R17, RZ, RZ, R0 ;  /* 0x000000ffff117224 */ /* 0x000fe400078e0000 */
[----:B------:R-:W-:-:S07]  /*f060*/  IMAD.MOV.U32 R16, RZ, RZ, R4 ;  /* 0x000000ffff107224 */ /* 0x000fce00078e0004 */
.L_x_2203:
[----:B------:R-:W-:Y:S05]  /*f070*/  BSYNC B0 ;  /* 0x0000000000007941 */ /* 0x000fea0003800000 */
.L_x_2170:
        /* <DEDUP_REMOVED lines=12> */
.L_x_2265:
[----:B------:R-:W-:Y:S05]  /*f140*/  BSYNC B1 ;  /* 0x0000000000017941 */ /* 0x000fea0003800000 */
.L_x_2219:
        /* <DEDUP_REMOVED lines=8> */
.L_x_2222:
[----:B------:R-:W-:Y:S05]  /*f1d0*/  BSYNC B1 ;  /* 0x0000000000017941 */ /* 0x000fea0003800000 */
.L_x_2221:
[----:B------:R-:W-:Y:S01]  /*f1e0*/  R2UR UR4, R8 ;  /* 0x00000000080472ca */ /* 0x000fe200000e0000 */
[----:B------:R-:W-:Y:S01]  /*f1f0*/  ULDC.64 UR6, c[0x0][0x198] ;  /* 0x0000660000067ab9 */ /* 0x000fe20000000a00 */
[----:B------:R-:W-:Y:S01]  /*f200*/  R2UR UR9, R3 ;  /* 0x00000000030972ca */ /* 0x000fe200000e0000 */
[----:B------:R-:W-:Y:S01]  /*f210*/  UIADD3 UR6, UP0, UR6, 0x470, URZ ;  /* 0x0000047006067890 */ /* 0x000fe2000ff1e03f */
[----:B------:R-:W-:Y:S01]  /*f220*/  PLOP3.LUT P0, PT, PT, PT, PT, 0x80, 0x0 ;  /* 0x000000000000781c */ /* 0x000fe20003f0f070 */
[----:B------:R-:W-:Y:S01]  /*f230*/  UMOV UR14, 0x0 ;  /* 0x00000000000e7882 */ /* 0x000fe20000000000 */
[----:B------:R-:W-:Y:S01]  /*f240*/  SHF.L.U32 R17, R17, 0x7, RZ ;  /* 0x0000000711117819 */ /* 0x000fe200000006ff */
[----:B------:R-:W-:Y:S01]  /*f250*/  UIADD3.X UR7, URZ, UR7, URZ, UP0, !UPT ;  /* 0x000000073f077290 */ /* 0x000fe200087fe43f */
[----:B------:R-:W-:Y:S01]  /*f260*/  UMOV UR15, 0x14f00000 ;  /* 0x14f00000000f7882 */ /* 0x000fe20000000000 */
[----:B------:R-:W-:-:S04]  /*f270*/  UMOV UR10, URZ ;  /* 0x0000003f000a7c82 */ /* 0x000fc80008000000 */
[----:B------:R-:W-:Y:S02]  /*f280*/  ULEA UR4, UR4, UR38, 0xf ;  /* 0x0000002604047291 */ /* 0x000fe4000f8e783f */
[----:B------:R-:W-:Y:S02]  /*f290*/  UIADD3 UR9, UR9, 0x28850, URZ ;  /* 0x0002885009097890 */ /* 0x000fe4000fffe03f */
[----:B------:R-:W-:-:S12]  /*f2a0*/  UIADD3 UR8, UR4, 0x400, URZ ;  /* 0x0000040004087890 */ /* 0x000fd8000fffe03f */
.L_x_2223:
        /* <DEDUP_REMOVED lines=13> */
.L_x_2224:
        /* <DEDUP_REMOVED lines=8> */
.L_x_2218:
[----:B------:R-:W-:Y:S05]  /*f400*/  BSYNC B0 ;  /* 0x0000000000007941 */ /* 0x000fea0003800000 */
.L_x_2217:
[----:B0-----:R-:W-:Y:S02]  /*f410*/  VIADD R0, R8, 0x1 ;  /* 0x0000000108007836 */ /* 0x001fe40000000000 */
[----:B------:R-:W-:-:S03]  /*f420*/  IMAD.MOV.U32 R3, RZ, RZ, RZ ;  /* 0x000000ffff037224 */ /* 0x000fc600078e00ff */
[----:B------:R-:W-:-:S04]  /*f430*/  ISETP.NE.AND P0, PT, R0, 0x2, PT ;  /* 0x000000020000780c */ /* 0x000fc80003f05270 */
[----:B------:R-:W-:Y:S02]  /*f440*/  SEL R2, RZ, 0x1, P0 ;  /* 0x00000001ff027807 */ /* 0x000fe40000000000 */
[----:B------:R-:W-:Y:S02]  /*f450*/  SEL R0, R0, RZ, P0 ;  /* 0x000000ff00007207 */ /* 0x000fe40000000000 */
[----:B------:R-:W-:-:S07]  /*f460*/  LOP3.LUT R9, R9, R2, RZ, 0x3c, !PT ;  /* 0x0000000209097212 */ /* 0x000fce00078e3cff */
.L_x_2154:
[----:B------:R-:W0:Y:S01]  /*f470*/  S2R R5, SR_CgaCtaId ;  /* 0x0000000000057919 */ /* 0x000e220000008800 */
[----:B------:R-:W-:Y:S02]  /*f480*/  MOV R2, 0x400 ;  /* 0x0000040000027802 */ /* 0x000fe40000000f00 */
[----:B------:R-:W-:Y:S02]  /*f490*/  SHF.L.U32 R3, R3, 0x1f, RZ ;  /* 0x0000001f03037819 */ /* 0x000fe400000006ff */
[----:B0-----:R-:W-:-:S04]  /*f4a0*/  LEA R2, R5, R2, 0x18 ;  /* 0x0000000205027211 */ /* 0x001fc800078ec0ff */
[----:B------:R-:W0:Y:S02]  /*f4b0*/  SYNCS.PHASECHK.TRANS64.TRYWAIT P0, [R2+URZ+0x28820], R3 ;  /* 0x02882003020075a7 */ /* 0x000e24000800017f */
[----:B0-----:R-:W-:Y:S05]  /*f4c0*/  @!P0 BRA `(.L_x_2225) ;  /* 0x0000001000fc8947 */ /* 0x001fea0003800000 */
.L_x_2266:
[----:B------:R-:W-:-:S03]  /*f4d0*/  UMOV UR4, 0xffffffff ;  /* 0xffffffff00047882 */ /* 0x000fc60000000000 */
[----:B------:R-:W-:Y:S05]  /*f4e0*/  BRA.DIV UR4, `(.L_x_2226) ;  /* 0x0000001604087947 */ /* 0x000fea000b800000 */
[----:B0-----:R-:W0:Y:S02]  /*f4f0*/  S2R R3, SR_TID.X ;  /* 0x0000000000037919 */ /* 0x001e240000002100 */
[----:B0-----:R-:W-:-:S04]  /*f500*/  SHF.R.U32.HI R3, RZ, 0x5, R3 ;  /* 0x00000005ff037819 */ /* 0x001fc80000011603 */
[----:B------:R-:W-:-:S05]  /*f510*/  LOP3.LUT R3, R3, 0x3, RZ, 0xc0, !PT ;  /* 0x0000000303037812 */ /* 0x000fca00078ec0ff */
[----:B------:R0:W1:Y:S02]  /*f520*/  SHFL.IDX PT, R14, R3, RZ, 0x1f ;  /* 0x00001fff030e7589 */ /* 0x00006400000e0000 */
.L_x_2269:
[----:B-1----:R-:W-:-:S13]  /*f530*/  ISETP.NE.AND P0, PT, R14, RZ, PT ;  /* 0x000000ff0e00720c */ /* 0x002fda0003f05270 */
[----:B------:R-:W-:Y:S05]  /*f540*/  @P0 BRA `(.L_x_2116) ;  /* 0x0000000000880947 */ /* 0x000fea0003800000 */
[----:B------:R-:W-:-:S03]  /*f550*/  UMOV UR4, 0xffffffff ;  /* 0xffffffff00047882 */ /* 0x000fc60000000000 */
[----:B------:R-:W-:Y:S05]  /*f560*/  BRA.DIV UR4, `(.L_x_2227) ;  /* 0x00000016041c7947 */ /* 0x000fea000b800000 */
[----:B------:R-:W-:-:S13]  /*f570*/  ELECT P6, URZ, PT ;  /* 0x00000000003f782f */ /* 0x000fda00038c0000 */
.L_x_2272:
[----:B------:R-:W-:Y:S05]  /*f580*/  @!P6 BRA `(.L_x_2116) ;  /* 0x000000000078e947 */ /* 0x000fea0003800000 */
[----:B0-----:R-:W2:Y:S02]  /*f590*/  LDL.LU R3, [R1+0x14] ;  /* 0x0000140001037983 */ /* 0x001ea40000300800 */
[----:B--2---:R-:W-:-:S04]  /*f5a0*/  LOP3.LUT R3, R3, 0x2, RZ, 0xfc, !PT ;  /* 0x0000000203037812 */ /* 0x004fc800078efcff */
[----:B------:R-:W-:-:S13]  /*f5b0*/  ISETP.NE.AND P2, PT, R3, 0x3, PT ;  /* 0x000000030300780c */ /* 0x000fda0003f45270 */
[----:B------:R-:W-:Y:S05]  /*f5c0*/  @!P2 BRA `(.L_x_2228) ;  /* 0x000000000004a947 */ /* 0x000fea0003800000 */
[----:B------:R-:W-:Y:S01]  /*f5d0*/  BPT.TRAP 0x1 ;  /* 0x000000040000795c */ /* 0x000fe20000300000 */
.L_x_2228:
[----:B------:R-:W-:Y:S01]  /*f5e0*/  VIADD R7, R2, 0x28840 ;  /* 0x0002884002077836 */ /* 0x000fe20000000000 */
[----:B------:R-:W-:Y:S02]  /*f5f0*/  SHF.L.U32 R5, R9, 0x1f, RZ ;  /* 0x0000001f09057819 */ /* 0x000fe400000006ff */
[C---:B------:R-:W-:Y:S01]  /*f600*/  IADD3 R3, R0.reuse, 0x1, RZ ;  /* 0x0000000100037810 */ /* 0x040fe20007ffe0ff */
        /* <DEDUP_REMOVED lines=9> */
.L_x_2273:
[----:B------:R-:W1:Y:S02]  /*f6a0*/  SYNCS.PHASECHK.TRANS64.TRYWAIT P0, [R3+URZ], R4 ;  /* 0x00000004030075a7 */ /* 0x000e64000800017f */
[----:B-1----:R-:W-:Y:S05]  /*f6b0*/  @!P0 BRA `(.L_x_2230) ;  /* 0x0000001000fc8947 */ /* 0x002fea0003800000 */
.L_x_2274:
[----:B------:R-:W-:Y:S05]  /*f6c0*/  @!P2 BRA `(.L_x_2231) ;  /* 0x000000000004a947 */ /* 0x000fea0003800000 */
[----:B------:R-:W-:Y:S01]  /*f6d0*/  BPT.TRAP 0x1 ;  /* 0x000000040000795c */ /* 0x000fe20000300000 */
.L_x_2231:
[----:B-1----:R-:W-:-:S04]  /*f6e0*/  VIADD R3, R2, 0x28860 ;  /* 0x0002886002037836 */ /* 0x002fc80000000000 */
[----:B------:R-:W-:-:S04]  /*f6f0*/  IMAD R0, R0, 0x8, R3 ;  /* 0x0000000800007824 */ /* 0x000fc800078e0203 */
[----:B------:R-:W1:Y:S02]  /*f700*/  SYNCS.PHASECHK.TRANS64.TRYWAIT P0, [R0+URZ], R5 ;  /* 0x00000005000075a7 */ /* 0x000e64000800017f */
[----:B-1----:R-:W-:Y:S05]  /*f710*/  @!P0 BRA `(.L_x_2232) ;  /* 0x0000001000f88947 */ /* 0x002fea0003800000 */
.L_x_2275:
[----:B------:R-:W-:-:S07]  /*f720*/  IMAD R3, R8, 0x8, R3 ;  /* 0x0000000808037824 */ /* 0x000fce00078e0203 */
.L_x_2233:
[----:B--2---:R2:W3:Y:S02]  /*f730*/  SYNCS.PHASECHK.TRANS64.TRYWAIT P0, [R3+URZ], R4 ;  /* 0x00000004030075a7 */ /* 0x0044e4000800017f */
[----:B---3--:R-:W-:Y:S05]  /*f740*/  @!P0 NANOSLEEP.SYNCS 0x989680 ;  /* 0x009896800000895d */ /* 0x008fea0003900000 */
[----:B------:R-:W3:Y:S02]  /*f750*/  @!P0 SYNCS.PHASECHK.TRANS64 P0, [R3+URZ], R4 ;  /* 0x00000004030085a7 */ /* 0x000ee4000800007f */
[----:B---3--:R-:W-:Y:S05]  /*f760*/  @!P0 BRA `(.L_x_2233) ;  /* 0xfffffffc00f08947 */ /* 0x008fea000383ffff */
.L_x_2116:
[----:B------:R-:W-:Y:S05]  /*f770*/  BSYNC B6 ;  /* 0x0000000000067941 */ /* 0x000fea0003800000 */
.L_x_2113:
[----:B------:R-:W-:Y:S05]  /*f780*/  EXIT ;  /* 0x000000000000794d */ /* 0x000fea0003800000 */
.L_x_2120:
[----:B-1----:R-:W-:-:S04]  /*f790*/  MOV R0, UR36 ;  /* 0x0000002400007c02 */ /* 0x002fc80008000f00 */
[----:B------:R1:W2:Y:S03]  /*f7a0*/  SYNCS.PHASECHK.TRANS64.TRYWAIT P1, [R0+URZ+0x28800], R3 ;  /* 0x02880003000075a7 */ /* 0x0002a6000802017f */
[----:B--2---:R-:W-:Y:S05]  /*f7b0*/  @!P1 NANOSLEEP.SYNCS 0x989680 ;  /* 0x009896800000995d */ /* 0x004fea0003900000 */
[----:B------:R-:W2:Y:S02]  /*f7c0*/  @!P1 SYNCS.PHASECHK.TRANS64 P1, [R0+URZ+0x28800], R3 ;  /* 0x02880003000095a7 */ /* 0x000ea4000802007f */
[----:B--2---:R-:W-:Y:S05]  /*f7d0*/  @!P1 BRA `(.L_x_2120) ;  /* 0xfffffffc00ec9947 */ /* 0x004fea000383ffff */
[----:B------:R-:W-:Y:S05]  /*f7e0*/  BRA `(.L_x_2234) ;  /* 0xffffff1800f07947 */ /* 0x000fea000383ffff */
.L_x_2124:
[----:B-1----:R-:W-:-:S04]  /*f7f0*/  IMAD.U32 R0, RZ, RZ, UR36 ;  /* 0x00000024ff007e24 */ /* 0x002fc8000f8e00ff */
[----:B------:R1:W3:Y:S03]  /*f800*/  SYNCS.PHASECHK.TRANS64.TRYWAIT P2, [R0+URZ+0x28830], R3 ;  /* 0x02883003000075a7 */ /* 0x0002e6000804017f */
[----:B---3--:R-:W-:Y:S05]  /*f810*/  @!P2 NANOSLEEP.SYNCS 0x989680 ;  /* 0x009896800000a95d */ /* 0x008fea0003900000 */
[----:B------:R-:W3:Y:S02]  /*f820*/  @!P2 SYNCS.PHASECHK.TRANS64 P2, [R0+URZ+0x28830], R3 ;  /* 0x028830030000a5a7 */ /* 0x000ee4000804007f */
[----:B---3--:R-:W-:Y:S05]  /*f830*/  @!P2 BRA `(.L_x_2124) ;  /* 0xfffffffc00eca947 */ /* 0x008fea000383ffff */
[----:B------:R-:W-:Y:S05]  /*f840*/  BRA `(.L_x_2123) ;  /* 0xffffff1c000c7947 */ /* 0x000fea000383ffff */
.L_x_2129:
[----:B-1----:R-:W-:-:S04]  /*f850*/  IMAD.U32 R13, RZ, RZ, UR7 ;  /* 0x00000007ff0d7e24 */ /* 0x002fc8000f8e00ff */
[----:B------:R1:W2:Y:S03]  /*f860*/  SYNCS.PHASECHK.TRANS64.TRYWAIT P3, [R13+URZ+0x28830], R12 ;  /* 0x0288300c0d0075a7 */ /* 0x0002a6000806017f */
[----:B--2---:R-:W-:Y:S05]  /*f870*/  @!P3 NANOSLEEP.SYNCS 0x989680 ;  /* 0x009896800000b95d */ /* 0x004fea0003900000 */
[----:B------:R-:W2:Y:S02]  /*f880*/  @!P3 SYNCS.PHASECHK.TRANS64 P3, [R13+URZ+0x28830], R12 ;  /* 0x0288300c0d00b5a7 */ /* 0x000ea4000806007f */
[----:B--2---:R-:W-:Y:S05]  /*f890*/  @!P3 BRA `(.L_x_2129) ;  /* 0xfffffffc00ecb947 */ /* 0x004fea000383ffff */
[----:B------:R-:W-:Y:S05]  /*f8a0*/  BRA `(.L_x_2126) ;  /* 0xffffff4800907947 */ /* 0x000fea000383ffff */
.L_x_2133:
[----:B-1----:R-:W-:-:S04]  /*f8b0*/  IMAD.U32 R13, RZ, RZ, UR7 ;  /* 0x00000007ff0d7e24 */ /* 0x002fc8000f8e00ff */
[----:B------:R1:W2:Y:S03]  /*f8c0*/  SYNCS.PHASECHK.TRANS64.TRYWAIT P3, [R13+URZ+0x28850], R12 ;  /* 0x0288500c0d0075a7 */ /* 0x0002a6000806017f */
[----:B--2---:R-:W-:Y:S05]  /*f8d0*/  @!P3 NANOSLEEP.SYNCS 0x989680 ;  /* 0x009896800000b95d */ /* 0x004fea0003900000 */
[----:B------:R-:W2:Y:S02]  /*f8e0*/  @!P3 SYNCS.PHASECHK.TRANS64 P3, [R13+URZ+0x28850], R12 ;  /* 0x0288500c0d00b5a7 */ /* 0x000ea4000806007f */
[----:B--2---:R-:W-:Y:S05]  /*f8f0*/  @!P3 BRA `(.L_x_2133) ;  /* 0xfffffffc00ecb947 */ /* 0x004fea000383ffff */
[----:B------:R-:W-:Y:S05]  /*f900*/  BRA `(.L_x_2130) ;  /* 0xffffff4c00547947 */ /* 0x000fea000383ffff */
.L_x_2139:
[----:B-1----:R-:W-:-:S04]  /*f910*/  IMAD.U32 R13, RZ, RZ, UR10 ;  /* 0x0000000aff0d7e24 */ /* 0x002fc8000f8e00ff */
[----:B------:R1:W2:Y:S03]  /*f920*/  SYNCS.PHASECHK.TRANS64.TRYWAIT P2, [R13+URZ+0x28830], R10 ;  /* 0x0288300a0d0075a7 */ /* 0x0002a6000804017f */
[----:B--2---:R-:W-:Y:S05]  /*f930*/  @!P2 NANOSLEEP.SYNCS 0x989680 ;  /* 0x009896800000a95d */ /* 0x004fea0003900000 */
[----:B------:R-:W2:Y:S02]  /*f940*/  @!P2 SYNCS.PHASECHK.TRANS64 P2, [R13+URZ+0x28830], R10 ;  /* 0x0288300a0d00a5a7 */ /* 0x000ea4000804007f */
[----:B--2---:R-:W-:Y:S05]  /*f950*/  @!P2 BRA `(.L_x_2139) ;  /* 0xfffffffc00eca947 */ /* 0x004fea000383ffff */
[----:B------:R-:W-:Y:S05]  /*f960*/  BRA `(.L_x_2136) ;  /* 0xffffff7800b07947 */ /* 0x000fea000383ffff */
.L_x_2143:
[----:B01----:R-:W-:-:S04]  /*f970*/  MOV R10, UR10 ;  /* 0x0000000a000a7c02 */ /* 0x003fc80008000f00 */
[----:B------:R0:W1:Y:S03]  /*f980*/  SYNCS.PHASECHK.TRANS64.TRYWAIT P2, [R10+URZ+0x28850], R9 ;  /* 0x028850090a0075a7 */ /* 0x000066000804017f */
[----:B-1----:R-:W-:Y:S05]  /*f990*/  @!P2 NANOSLEEP.SYNCS 0x989680 ;  /* 0x009896800000a95d */ /* 0x002fea0003900000 */
[----:B------:R-:W1:Y:S02]  /*f9a0*/  @!P2 SYNCS.PHASECHK.TRANS64 P2, [R10+URZ+0x28850], R9 ;  /* 0x028850090a00a5a7 */ /* 0x000e64000804007f */
[----:B-1----:R-:W-:Y:S05]  /*f9b0*/  @!P2 BRA `(.L_x_2143) ;  /* 0xfffffffc00eca947 */ /* 0x002fea000383ffff */
[----:B------:R-:W-:Y:S05]  /*f9c0*/  BRA `(.L_x_2140) ;  /* 0xffffff7c00707947 */ /* 0x000fea000383ffff */
.L_x_2148:
[----:B-1----:R-:W-:-:S04]  /*f9d0*/  IMAD.U32 R3, RZ, RZ, UR5 ;  /* 0x00000005ff037e24 */ /* 0x002fc8000f8e00ff */
[----:B------:R1:W2:Y:S03]  /*f9e0*/  SYNCS.PHASECHK.TRANS64.TRYWAIT P0, [R3+URZ+0x28850], R0 ;  /* 0x02885000030075a7 */ /* 0x0002a6000800017f */
[----:B--2---:R-:W-:Y:S05]  /*f9f0*/  @!P0 NANOSLEEP.SYNCS 0x989680 ;  /* 0x009896800000895d */ /* 0x004fea0003900000 */
[----:B------:R-:W2:Y:S02]  /*fa00*/  @!P0 SYNCS.PHASECHK.TRANS64 P0, [R3+URZ+0x28850], R0 ;  /* 0x02885000030085a7 */ /* 0x000ea4000800007f */
[----:B--2---:R-:W-:Y:S05]  /*fa10*/  @!P0 BRA `(.L_x_2148) ;  /* 0xfffffffc00ec8947 */ /* 0x004fea000383ffff */
[----:B------:R-:W-:Y:S05]  /*fa20*/  BRA `(.L_x_2147) ;  /* 0xffffffa000407947 */ /* 0x000fea000383ffff */
.L_x_2159:
[----:B------:R-:W-:Y:S01]  /*fa30*/  IMAD.MOV.U32 R13, RZ, RZ, R0 ;  /* 0x000000ffff0d7224 */ /* 0x000fe200078e0000 */
[----:B------:R-:W-:Y:S01]  /*fa40*/  MOV R15, 0xffffffff ;  /* 0xffffffff000f7802 */ /* 0x000fe20000000f00 */
[----:B------:R-:W-:Y:S02]  /*fa50*/  IMAD.MOV.U32 R12, RZ, RZ, RZ ;  /* 0x000000ffff0c7224 */ /* 0x000fe400078e00ff */
[----:B------:R-:W-:-:S07]  /*fa60*/  IMAD.MOV.U32 R11, RZ, RZ, 0x1f ;  /* 0x0000001fff0b7424 */ /* 0x000fce00078e00ff */
[----:B------:R-:W-:Y:S05]  /*fa70*/  WARPSYNC.COLLECTIVE R15, `(.L_x_2235) ;  /* 0x000000000f087348 */ /* 0x000fea0003c00000 */
[----:B------:R0:W1:Y:S02]  /*fa80*/  SHFL.IDX P6, R14, R13, R12, R11 ;  /* 0x0000000c0d0e7389 */ /* 0x00006400000c000b */
[----:B01----:R-:W-:Y:S01]  /*fa90*/  ENDCOLLECTIVE ;  /* 0x000000000000791b */ /* 0x003fe20003800000 */
.L_x_2235:
[----:B------:R-:W-:Y:S05]  /*faa0*/  BRA `(.L_x_2236) ;  /* 0xffffffcc00447947 */ /* 0x000fea000383ffff */
.L_x_2161:
[----:B------:R-:W-:Y:S01]  /*fab0*/  BSSY B0, `(.L_x_2237) ;  /* 0x0000006000007945 */ /* 0x000fe20003800000 */
[----:B------:R-:W-:-:S07]  /*fac0*/  IMAD.MOV.U32 R15, RZ, RZ, -0x1 ;  /* 0xffffffffff0f7424 */ /* 0x000fce00078e00ff */
[----:B0-----:R-:W-:Y:S05]  /*fad0*/  WARPSYNC.COLLECTIVE R15, `(.L_x_2238) ;  /* 0x000000000f0c7348 */ /* 0x001fea0003c00000 */
[----:B------:R-:W-:Y:S02]  /*fae0*/  ELECT P6, UR62, PT ;  /* 0x00000000003e782f */ /* 0x000fe400038c0000 */
[----:B------:R-:W-:Y:S01]  /*faf0*/  MOV R14, UR62 ;  /* 0x0000003e000e7c02 */ /* 0x000fe20008000f00 */
[----:B0-----:R-:W-:Y:S10]  /*fb00*/  ENDCOLLECTIVE ;  /* 0x000000000000791b */ /* 0x001ff40003800000 */
.L_x_2238:
[----:B------:R-:W-:Y:S05]  /*fb10*/  BSYNC B0 ;  /* 0x0000000000007941 */ /* 0x000fea0003800000 */
.L_x_2237:
[----:B------:R-:W-:Y:S05]  /*fb20*/  BRA `(.L_x_2239) ;  /* 0xffffffcc00447947 */ /* 0x000fea000383ffff */
.L_x_2163:
[----:B0-----:R-:W-:-:S04]  /*fb30*/  IMAD.U32 R3, RZ, RZ, UR38 ;  /* 0x00000026ff037e24 */ /* 0x001fc8000f8e00ff */
[----:B------:R0:W1:Y:S03]  /*fb40*/  SYNCS.PHASECHK.TRANS64.TRYWAIT P0, [R3+URZ+0x28840], R0 ;  /* 0x02884000030075a7 */ /* 0x000066000800017f */
[----:B-1----:R-:W-:Y:S05]  /*fb50*/  @!P0 NANOSLEEP.SYNCS 0x989680 ;  /* 0x009896800000895d */ /* 0x002fea0003900000 */
[----:B------:R-:W1:Y:S02]  /*fb60*/  @!P0 SYNCS.PHASECHK.TRANS64 P0, [R3+URZ+0x28840], R0 ;  /* 0x02884000030085a7 */ /* 0x000e64000800007f */
[----:B-1----:R-:W-:Y:S05]  /*fb70*/  @!P0 BRA `(.L_x_2163) ;  /* 0xfffffffc00ec8947 */ /* 0x002fea000383ffff */
[----:B------:R-:W-:Y:S05]  /*fb80*/  BRA `(.L_x_2240) ;  /* 0xffffffcc009c7947 */ /* 0x000fea000383ffff */
.L_x_2166:
[----:B------:R-:W-:Y:S01]  /*fb90*/  IMAD.MOV.U32 R13, RZ, RZ, R5 ;  /* 0x000000ffff0d7224 */ /* 0x000fe200078e0005 */
[----:B------:R-:W-:Y:S01]  /*fba0*/  MOV R12, RZ ;  /* 0x000000ff000c7202 */ /* 0x000fe20000000f00 */
[----:B------:R-:W-:Y:S02]  /*fbb0*/  IMAD.MOV.U32 R11, RZ, RZ, 0x181f ;  /* 0x0000181fff0b7424 */ /* 0x000fe400078e00ff */
[----:B------:R-:W-:Y:S02]  /*fbc0*/  IMAD.MOV.U32 R15, RZ, RZ, -0x1 ;  /* 0xffffffffff0f7424 */ /* 0x000fe400078e00ff */
[----:B------:R-:W-:-:S07]  /*fbd0*/  IMAD R6, R9, 0x80, R6 ;  /* 0x0000008009067824 */ /* 0x000fce00078e0206 */
[----:B------:R-:W-:Y:S05]  /*fbe0*/  WARPSYNC.COLLECTIVE R15, `(.L_x_2241) ;  /* 0x000000000f087348 */ /* 0x000fea0003c00000 */
[----:B------:R0:W1:Y:S02]  /*fbf0*/  SHFL.IDX P6, R14, R13, R12, R11 ;  /* 0x0000000c0d0e7389 */ /* 0x00006400000c000b */
[----:B01----:R-:W-:Y:S01]  /*fc00*/  ENDCOLLECTIVE ;  /* 0x000000000000791b */ /* 0x003fe20003800000 */
.L_x_2241:
[----:B------:R-:W-:Y:S02]  /*fc10*/  VIADD R9, R6, 0x10 ;  /* 0x0000001006097836 */ /* 0x000fe40000000000 */
[----:B------:R-:W-:Y:S02]  /*fc20*/  IMAD.MOV.U32 R13, RZ, RZ, R0 ;  /* 0x000000ffff0d7224 */ /* 0x000fe400078e0000 */
[----:B------:R-:W-:-:S07]  /*fc30*/  IMAD.MOV.U32 R2, RZ, RZ, R14 ;  /* 0x000000ffff027224 */ /* 0x000fce00078e000e */
[----:B------:R-:W-:Y:S05]  /*fc40*/  WARPSYNC.COLLECTIVE R15, `(.L_x_2242) ;  /* 0x000000000f087348 */ /* 0x000fea0003c00000 */
[----:B------:R0:W1:Y:S02]  /*fc50*/  SHFL.IDX P6, R14, R13, R12, R11 ;  /* 0x0000000c0d0e7389 */ /* 0x00006400000c000b */
[----:B01----:R-:W-:Y:S01]  /*fc60*/  ENDCOLLECTIVE ;  /* 0x000000000000791b */ /* 0x003fe20003800000 */
.L_x_2242:
[----:B------:R-:W-:Y:S02]  /*fc70*/  ULDC UR4, c[0x0][0x288] ;  /* 0x0000a20000047ab9 */ /* 0x000fe40000000800 */
[----:B------:R-:W-:-:S05]  /*fc80*/  IMAD R4, R8, UR4, RZ ;  /* 0x0000000408047c24 */ /* 0x000fca000f8e02ff */
[----:B------:R-:W-:Y:S01]  /*fc90*/  ISETP.GE.AND P2, PT, R6, R4, PT ;  /* 0x000000040600720c */ /* 0x000fe20003f46270 */
[----:B------:R-:W-:Y:S02]  /*fca0*/  IMAD.MOV.U32 R13, RZ, RZ, R5 ;  /* 0x000000ffff0d7224 */ /* 0x000fe400078e0005 */
[----:B------:R-:W-:-:S10]  /*fcb0*/  IMAD.MOV.U32 R12, RZ, RZ, 0x1 ;  /* 0x00000001ff0c7424 */ /* 0x000fd400078e00ff */
[----:B------:R-:W-:Y:S02]  /*fcc0*/  @!P2 LEA R8, R7, UR38, 0x1 ;  /* 0x000000260708ac11 */ /* 0x000fe4000f8e08ff */
[----:B------:R-:W-:-:S07]  /*fcd0*/  MOV R3, R14 ;  /* 0x0000000e00037202 */ /* 0x000fce0000000f00 */
[----:B------:R-:W-:Y:S05]  /*fce0*/  WARPSYNC.COLLECTIVE R15, `(.L_x_2243) ;  /* 0x000000000f087348 */ /* 0x000fea0003c00000 */
[----:B------:R0:W1:Y:S02]  /*fcf0*/  SHFL.IDX P6, R14, R13, R12, R11 ;  /* 0x0000000c0d0e7389 */ /* 0x00006400000c000b */
[----:B01----:R-:W-:Y:S01]  /*fd00*/  ENDCOLLECTIVE ;  /* 0x000000000000791b */ /* 0x003fe20003800000 */
.L_x_2243:
[----:B------:R-:W-:-:S04]  /*fd10*/  LOP3.LUT R3, R3, R2, RZ, 0x3c, !PT ;  /* 0x0000000203037212 */ /* 0x000fc800078e3cff */
[----:B------:R-:W-:-:S04]  /*fd20*/  LOP3.LUT R2, R3, R2, RZ, 0x3c, !PT ;  /* 0x0000000203027212 */ /* 0x000fc800078e3cff */
[----:B------:R-:W-:Y:S02]  /*fd30*/  LOP3.LUT R3, R3, R2, RZ, 0x3c, !PT ;  /* 0x0000000203037212 */ /* 0x000fe400078e3cff */
[----:B------:R-:W-:Y:S01]  /*fd40*/  MOV R13, R0 ;  /* 0x00000000000d7202 */ /* 0x000fe20000000f00 */
[----:B------:R-:W-:-:S05]  /*fd50*/  @!P2 IMAD.WIDE.U32 R2, R10, 0x2, R2 ;  /* 0x000000020a02a825 */ /* 0x000fca00078e0002 */
        /* <DEDUP_REMOVED lines=10> */
.L_x_2244:
[----:B------:R-:W-:Y:S01]  /*fe00*/  @!P2 LEA R21, R7, UR38, 0x1 ;  /* 0x000000260715ac11 */ /* 0x000fe2000f8e08ff */
[----:B------:R-:W-:Y:S02]  /*fe10*/  IMAD.MOV.U32 R9, RZ, RZ, R8 ;  /* 0x000000ffff097224 */ /* 0x000fe400078e0008 */
[----:B------:R-:W-:Y:S02]  /*fe20*/  VIADD R3, R6, 0x20 ;  /* 0x0000002006037836 */ /* 0x000fe40000000000 */
[----:B------:R-:W-:Y:S01]  /*fe30*/  IMAD.MOV.U32 R13, RZ, RZ, R5 ;  /* 0x000000ffff0d7224 */ /* 0x000fe200078e0005 */
[----:B------:R-:W-:Y:S01]  /*fe40*/  MOV R12, 0x2 ;  /* 0x00000002000c7802 */ /* 0x000fe20000000f00 */
[----:B------:R-:W-:-:S07]  /*fe50*/  IMAD.MOV.U32 R8, RZ, RZ, R14 ;  /* 0x000000ffff087224 */ /* 0x000fce00078e000e */
[----:B------:R-:W-:Y:S05]  /*fe60*/  WARPSYNC.COLLECTIVE R15, `(.L_x_2245) ;  /* 0x000000000f087348 */ /* 0x000fea0003c00000 */
[----:B------:R0:W1:Y:S02]  /*fe70*/  SHFL.IDX P6, R14, R13, R12, R11 ;  /* 0x0000000c0d0e7389 */ /* 0x00006400000c000b */
[----:B01----:R-:W-:Y:S01]  /*fe80*/  ENDCOLLECTIVE ;  /* 0x000000000000791b */ /* 0x003fe20003800000 */
.L_x_2245:
[----:B------:R-:W-:-:S05]  /*fe90*/  @!P2 IMAD.WIDE.U32 R8, R10, 0x2, R8 ;  /* 0x000000020a08a825 */ /* 0x000fca00078e0008 */
[----:B------:R-:W-:Y:S01]  /*fea0*/  @!PT LDS RZ, [RZ] ;  /* 0x00000000fffff984 */ /* 0x000fe20000000800 */
[----:B------:R-:W-:Y:S01]  /*feb0*/  @!PT LDS RZ, [RZ] ;  /* 0x00000000fffff984 */ /* 0x000fe20000000800 */
[----:B------:R-:W-:Y:S01]  /*fec0*/  @!PT LDS RZ, [RZ] ;  /* 0x00000000fffff984 */ /* 0x000fe20000000800 */
[----:B------:R-:W-:Y:S04]  /*fed0*/  @!P2 LDGSTS.E.BYPASS.LTC128B.128 [R21+0x10c00], desc[UR42][R8.64], !P1 ;  /* 0x10c000000815afae */ /* 0x000fe8000c901d6a */
[----:B------:R0:W-:Y:S01]  /*fee0*/  @!P2 LDGSTS.E.BYPASS.LTC128B.128 [R21+0x14c00], desc[UR42][R8.64+0x80], !P0 ;  /* 0x14c000800815afae */ /* 0x0001e2000c101d6a */
[----:B------:R-:W-:Y:S01]  /*fef0*/  ISETP.GE.AND P2, PT, R3, R4, PT ;  /* 0x000000040300720c */ /* 0x000fe20003f46270 */
[----:B------:R-:W-:Y:S01]  /*ff00*/  IMAD.MOV.U32 R13, RZ, RZ, R0 ;  /* 0x000000ffff0d7224 */ /* 0x000fe200078e0000 */
[----:B0-----:R-:W-:Y:S01]  /*ff10*/  IADD3 R9, R6, 0x30, RZ ;  /* 0x0000003006097810 */ /* 0x001fe20007ffe0ff */
[----:B------:R-:W-:-:S10]  /*ff20*/  IMAD.MOV.U32 R2, RZ, RZ, R14 ;  /* 0x000000ffff027224 */ /* 0x000fd400078e000e */
[----:B------:R-:W-:-:S07]  /*ff30*/  @!P2 LEA R20, R7, UR38, 0x1 ;  /* 0x000000260714ac11 */ /* 0x000fce000f8e08ff */
[----:B------:R-:W-:Y:S05]  /*ff40*/  WARPSYNC.COLLECTIVE R15, `(.L_x_2246) ;  /* 0x000000000f087348 */ /* 0x000fea0003c00000 */
[----:B------:R0:W1:Y:S02]  /*ff50*/  SHFL.IDX P6, R14, R13, R12, R11 ;  /* 0x0000000c0d0e7389 */ /* 0x00006400000c000b */
[----:B01----:R-:W-:Y:S01]  /*ff60*/  ENDCOLLECTIVE ;  /* 0x000000000000791b */ /* 0x003fe20003800000 */
.L_x_2246:
[----:B------:R-:W-:Y:S02]  /*ff70*/  IMAD.MOV.U32 R3, RZ, RZ, R2 ;  /* 0x000000ffff037224 */ /* 0x000fe400078e0002 */
[----:B------:R-:W-:Y:S02]  /*ff80*/  IMAD.MOV.U32 R13, RZ, RZ, R5 ;  /* 0x000000ffff0d7224 */ /* 0x000fe400078e0005 */
[----:B------:R-:W-:Y:S02]  /*ff90*/  IMAD.MOV.U32 R12, RZ, RZ, 0x3 ;  /* 0x00000003ff0c7424 */ /* 0x000fe400078e00ff */
[----:B------:R-:W-:-:S07]  /*ffa0*/  IMAD.MOV.U32 R2, RZ, RZ, R14 ;  /* 0x000000ffff027224 */ /* 0x000fce00078e000e */
[----:B------:R-:W-:Y:S05]  /*ffb0*/  WARPSYNC.COLLECTIVE R15, `(.L_x_2247) ;  /* 0x000000000f087348 */ /* 0x000fea0003c00000 */
[----:B------:R0:W1:Y:S02]  /*ffc0*/  SHFL.IDX P6, R14, R13, R12, R11 ;  /* 0x0000000c0d0e7389 */ /* 0x00006400000c000b */
[----:B01----:R-:W-:Y:S01]  /*ffd0*/  ENDCOLLECTIVE ;  /* 0x000000000000791b */ /* 0x003fe20003800000 */
.L_x_2247:
        /* <DEDUP_REMOVED lines=14> */
.L_x_2248:
[----:B------:R-:W-:Y:S01]  /*100c0*/  MOV R9, R8 ;  /* 0x0000000800097202 */ /* 0x000fe20000000f00 */
[----:B------:R-:W-:Y:S02]  /*100d0*/  IMAD.MOV.U32 R13, RZ, RZ, R5 ;  /* 0x000000ffff0d7224 */ /* 0x000fe400078e0005 */
[----:B------:R-:W-:Y:S02]  /*100e0*/  IMAD.MOV.U32 R12, RZ, RZ, 0x4 ;  /* 0x00000004ff0c7424 */ /* 0x000fe400078e00ff */
[----:B------:R-:W-:-:S07]  /*100f0*/  IMAD.MOV.U32 R8, RZ, RZ, R14 ;  /* 0x000000ffff087224 */ /* 0x000fce00078e000e */
[----:B------:R-:W-:Y:S05]  /*10100*/  WARPSYNC.COLLECTIVE R15, `(.L_x_2249) ;  /* 0x000000000f087348 */ /* 0x000fea0003c00000 */
[----:B------:R0:W1:Y:S02]  /*10110*/  SHFL.IDX P6, R14, R13, R12, R11 ;  /* 0x0000000c0d0e7389 */ /* 0x00006400000c000b */
[----:B01----:R-:W-:Y:S01]  /*10120*/  ENDCOLLECTIVE ;  /* 0x000000000000791b */ /* 0x003fe20003800000 */
.L_x_2249:
        /* <DEDUP_REMOVED lines=8> */
[----:B0-----:R-:W-:Y:S01]  /*101b0*/  VIADD R9, R6, 0x50 ;  /* 0x0000005006097836 */ /* 0x001fe20000000000 */
[----:B------:R-:W-:-:S09]  /*101c0*/  MOV R2, R14 ;  /* 0x0000000e00027202 */ /* 0x000fd20000000f00 */
[----:B------:R-:W-:Y:S05]  /*101d0*/  WARPSYNC.COLLECTIVE R15, `(.L_x_2250) ;  /* 0x000000000f087348 */ /* 0x000fea0003c00000 */
[----:B------:R0:W1:Y:S02]  /*101e0*/  SHFL.IDX P6, R14, R13, R12, R11 ;  /* 0x0000000c0d0e7389 */ /* 0x00006400000c000b */
[----:B01----:R-:W-:Y:S01]  /*101f0*/  ENDCOLLECTIVE ;  /* 0x000000000000791b */ /* 0x003fe20003800000 */
.L_x_2250:
[----:B------:R-:W-:Y:S01]  /*10200*/  @!P2 LEA R20, R7, UR38, 0x1 ;  /* 0x000000260714ac11 */ /* 0x000fe2000f8e08ff */
[----:B------:R-:W-:Y:S01]  /*10210*/  IMAD.MOV.U32 R3, RZ, RZ, R2 ;  /* 0x000000ffff037224 */ /* 0x000fe200078e0002 */
[----:B------:R-:W-:Y:S01]  /*10220*/  MOV R13, R5 ;  /* 0x00000005000d7202 */ /* 0x000fe20000000f00 */
[----:B------:R-:W-:Y:S02]  /*10230*/  IMAD.MOV.U32 R12, RZ, RZ, 0x5 ;  /* 0x00000005ff0c7424 */ /* 0x000fe400078e00ff */
[----:B------:R-:W-:-:S07]  /*10240*/  IMAD.MOV.U32 R2, RZ, RZ, R14 ;  /* 0x000000ffff027224 */ /* 0x000fce00078e000e */
[----:B------:R-:W-:Y:S05]  /*10250*/  WARPSYNC.COLLECTIVE R15, `(.L_x_2251) ;  /* 0x000000000f087348 */ /* 0x000fea0003c00000 */
[----:B------:R0:W1:Y:S02]  /*10260*/  SHFL.IDX P6, R14, R13, R12, R11 ;  /* 0x0000000c0d0e7389 */ /* 0x00006400000c000b */
[----:B01----:R-:W-:Y:S01]  /*10270*/  ENDCOLLECTIVE ;  /* 0x000000000000791b */ /* 0x003fe20003800000 */
.L_x_2251:
        /* <DEDUP_REMOVED lines=14> */
.L_x_2252:
[----:B------:R-:W-:Y:S02]  /*10360*/  IMAD.MOV.U32 R9, RZ, RZ, R8 ;  /* 0x000000ffff097224 */ /* 0x000fe400078e0008 */
[----:B------:R-:W-:Y:S02]  /*10370*/  IMAD.MOV.U32 R13, RZ, RZ, R5 ;  /* 0x000000ffff0d7224 */ /* 0x000fe400078e0005 */
[----:B------:R-:W-:Y:S01]  /*10380*/  IMAD.MOV.U32 R12, RZ, RZ, 0x6 ;  /* 0x00000006ff0c7424 */ /* 0x000fe200078e00ff */
[----:B------:R-:W-:-:S07]  /*10390*/  MOV R8, R14 ;  /* 0x0000000e00087202 */ /* 0x000fce0000000f00 */
[----:B------:R-:W-:Y:S05]  /*103a0*/  WARPSYNC.COLLECTIVE R15, `(.L_x_2253) ;  /* 0x000000000f087348 */ /* 0x000fea0003c00000 */
[----:B------:R0:W1:Y:S02]  /*103b0*/  SHFL.IDX P6, R14, R13, R12, R11 ;  /* 0x0000000c0d0e7389 */ /* 0x00006400000c000b */
[----:B01----:R-:W-:Y:S01]  /*103c0*/  ENDCOLLECTIVE ;  /* 0x000000000000791b */ /* 0x003fe20003800000 */
.L_x_2253:
[----:B------:R-:W-:-:S05]  /*103d0*/  @!P2 IMAD.WIDE.U32 R8, R10, 0x2, R8 ;  /* 0x000000020a08a825 */ /* 0x000fca00078e0008 */
[----:B------:R-:W-:Y:S01]  /*103e0*/  @!PT LDS RZ, [RZ] ;  /* 0x00000000fffff984 */ /* 0x000fe20000000800 */
[----:B------:R-:W-:Y:S01]  /*103f0*/  @!PT LDS RZ, [RZ] ;  /* 0x00000000fffff984 */ /* 0x000fe20000000800 */
[----:B------:R-:W-:Y:S01]  /*10400*/  @!PT LDS RZ, [RZ] ;  /* 0x00000000fffff984 */ /* 0x000fe20000000800 */
[----:B------:R0:W-:Y:S04]  /*10410*/  @!P2 LDGSTS.E.BYPASS.LTC128B.128 [R21+0x12c00], desc[UR42][R8.64], !P1 ;  /* 0x12c000000815afae */ /* 0x0001e8000c901d6a */
[----:B------:R0:W-:Y:S01]  /*10420*/  @!P2 LDGSTS.E.BYPASS.LTC128B.128 [R21+0x16c00], desc[UR42][R8.64+0x80], !P0 ;  /* 0x16c000800815afae */ /* 0x0001e2000c101d6a */
[----:B------:R-:W-:Y:S02]  /*10430*/  ISETP.GE.AND P2, PT, R3, R4, PT ;  /* 0x000000040300720c */ /* 0x000fe40003f46270 */
[----:B------:R-:W-:Y:S01]  /*10440*/  MOV R13, R0 ;  /* 0x00000000000d7202 */ /* 0x000fe20000000f00 */
[----:B------:R-:W-:-:S10]  /*10450*/  IMAD.MOV.U32 R2, RZ, RZ, R14 ;  /* 0x000000ffff027224 */ /* 0x000fd400078e000e */
[----:B0-----:R-:W-:Y:S05]  /*10460*/  WARPSYNC.COLLECTIVE R15, `(.L_x_2254) ;  /* 0x000000000f087348 */ /* 0x001fea0003c00000 */
[----:B------:R1:W2:Y:S02]  /*10470*/  SHFL.IDX P6, R14, R13, R12, R11 ;  /* 0x0000000c0d0e7389 */ /* 0x0002a400000c000b */
[----:B012---:R-:W-:Y:S01]  /*10480*/  ENDCOLLECTIVE ;  /* 0x000000000000791b */ /* 0x007fe20003800000 */
.L_x_2254:
[----:B------:R-:W-:Y:S01]  /*10490*/  @!P2 LEA R8, R7, UR38, 0x1 ;  /* 0x000000260708ac11 */ /* 0x000fe2000f8e08ff */
[----:B------:R-:W-:Y:S02]  /*104a0*/  IMAD.MOV.U32 R3, RZ, RZ, R2 ;  /* 0x000000ffff037224 */ /* 0x000fe400078e0002 */
[----:B------:R-:W-:Y:S02]  /*104b0*/  IMAD.MOV.U32 R13, RZ, RZ, R5 ;  /* 0x000000ffff0d7224 */ /* 0x000fe400078e0005 */
[----:B------:R-:W-:Y:S02]  /*104c0*/  IMAD.MOV.U32 R12, RZ, RZ, 0x7 ;  /* 0x00000007ff0c7424 */ /* 0x000fe400078e00ff */
[----:B------:R-:W-:-:S07]  /*104d0*/  IMAD.MOV.U32 R2, RZ, RZ, R14 ;  /* 0x000000ffff027224 */ /* 0x000fce00078e000e */
[----:B------:R-:W-:Y:S05]  /*104e0*/  WARPSYNC.COLLECTIVE R15, `(.L_x_2255) ;  /* 0x000000000f087348 */ /* 0x000fea0003c00000 */
[----:B------:R0:W1:Y:S02]  /*104f0*/  SHFL.IDX P6, R14, R13, R12, R11 ;  /* 0x0000000c0d0e7389 */ /* 0x00006400000c000b */
[----:B01----:R-:W-:Y:S01]  /*10500*/  ENDCOLLECTIVE ;  /* 0x000000000000791b */ /* 0x003fe20003800000 */
.L_x_2255:
[----:B------:R-:W-:-:S05]  /*10510*/  @!P2 IMAD.WIDE.U32 R2, R10, 0x2, R2 ;  /* 0x000000020a02a825 */ /* 0x000fca00078e0002 */
[----:B------:R-:W-:Y:S01]  /*10520*/  @!PT LDS RZ, [RZ] ;  /* 0x00000000fffff984 */ /* 0x000fe20000000800 */
[----:B------:R-:W-:Y:S01]  /*10530*/  @!PT LDS RZ, [RZ] ;  /* 0x00000000fffff984 */ /* 0x000fe20000000800 */
[----:B------:R-:W-:Y:S01]  /*10540*/  @!PT LDS RZ, [RZ] ;  /* 0x00000000fffff984 */ /* 0x000fe20000000800 */
[----:B------:R-:W-:Y:S04]  /*10550*/  @!P2 LDGSTS.E.BYPASS.LTC128B.128 [R8+0x13400], desc[UR42][R2.64], !P1 ;  /* 0x134000000208afae */ /* 0x000fe8000c901d6a */
[----:B------:R0:W-:Y:S01]  /*10560*/  @!P2 LDGSTS.E.BYPASS.LTC128B.128 [R8+0x17400], desc[UR42][R2.64+0x80], !P0 ;  /* 0x174000800208afae */ /* 0x0001e2000c101d6a */
[----:B------:R-:W-:Y:S01]  /*10570*/  IMAD.MOV.U32 R13, RZ, RZ, R0 ;  /* 0x000000ffff0d7224 */ /* 0x000fe200078e0000 */
[----:B0-----:R-:W-:-:S07]  /*10580*/  MOV R2, R14 ;  /* 0x0000000e00027202 */ /* 0x001fce0000000f00 */
[----:B------:R-:W-:Y:S05]  /*10590*/  WARPSYNC.COLLECTIVE R15, `(.L_x_2256) ;  /* 0x000000000f087348 */ /* 0x000fea0003c00000 */
[----:B------:R0:W1:Y:S02]  /*105a0*/  SHFL.IDX P6, R14, R13, R12, R11 ;  /* 0x0000000c0d0e7389 */ /* 0x00006400000c000b */
[----:B01----:R-:W-:Y:S01]  /*105b0*/  ENDCOLLECTIVE ;  /* 0x000000000000791b */ /* 0x003fe20003800000 */
.L_x_2256:
[----:B------:R-:W-:Y:S05]  /*105c0*/  BRA `(.L_x_2257) ;  /* 0xffffffcc00ec7947 */ /* 0x000fea000383ffff */
.L_x_2169:
[----:B0-----:R-:W-:-:S04]  /*105d0*/  IMAD.U32 R3, RZ, RZ, UR38 ;  /* 0x00000026ff037e24 */ /* 0x001fc8000f8e00ff */
[----:B------:R0:W1:Y:S03]  /*105e0*/  SYNCS.PHASECHK.TRANS64.TRYWAIT P0, [R3+URZ+0x28820], R2 ;  /* 0x02882002030075a7 */ /* 0x000066000800017f */
[----:B-1----:R-:W-:Y:S05]  /*105f0*/  @!P0 NANOSLEEP.SYNCS 0x989680 ;  /* 0x009896800000895d */ /* 0x002fea0003900000 */
[----:B------:R-:W1:Y:S02]  /*10600*/  @!P0 SYNCS.PHASECHK.TRANS64 P0, [R3+URZ+0x28820], R2 ;  /* 0x02882002030085a7 */ /* 0x000e64000800007f */
[----:B-1----:R-:W-:Y:S05]  /*10610*/  @!P0 BRA `(.L_x_2169) ;  /* 0xfffffffc00ec8947 */ /* 0x002fea000383ffff */
[----:B------:R-:W-:Y:S05]  /*10620*/  BRA `(.L_x_2258) ;  /* 0xffffffd000407947 */ /* 0x000fea000383ffff */
.L_x_2176:
[----:B-1----:R-:W-:-:S04]  /*10630*/  IMAD.U32 R3, RZ, RZ, UR38 ;  /* 0x00000026ff037e24 */ /* 0x002fc8000f8e00ff */
[----:B------:R1:W2:Y:S03]  /*10640*/  SYNCS.PHASECHK.TRANS64.TRYWAIT P0, [R3+URZ+0x28848], R2 ;  /* 0x02884802030075a7 */ /* 0x0002a6000800017f */
[----:B--2---:R-:W-:Y:S05]  /*10650*/  @!P0 NANOSLEEP.SYNCS 0x989680 ;  /* 0x009896800000895d */ /* 0x004fea0003900000 */
[----:B------:R-:W2:Y:S02]  /*10660*/  @!P0 SYNCS.PHASECHK.TRANS64 P0, [R3+URZ+0x28848], R2 ;  /* 0x02884802030085a7 */ /* 0x000ea4000800007f */
[----:B--2---:R-:W-:Y:S05]  /*10670*/  @!P0 BRA `(.L_x_2176) ;  /* 0xfffffffc00ec8947 */ /* 0x004fea000383ffff */
[----:B------:R-:W-:Y:S05]  /*10680*/  BRA `(.L_x_2259) ;  /* 0xffffffd400187947 */ /* 0x000fea000383ffff */
.L_x_2182:
[----:B0-----:R-:W-:-:S04]  /*10690*/  IMAD.U32 R3, RZ, RZ, UR38 ;  /* 0x00000026ff037e24 */ /* 0x001fc8000f8e00ff */
[----:B------:R0:W1:Y:S03]  /*106a0*/  SYNCS.PHASECHK.TRANS64.TRYWAIT P0, [R3+URZ+0x28860], R2 ;  /* 0x02886002030075a7 */ /* 0x000066000800017f */
[----:B-1----:R-:W-:Y:S05]  /*106b0*/  @!P0 NANOSLEEP.SYNCS 0x989680 ;  /* 0x009896800000895d */ /* 0x002fea0003900000 */
[----:B------:R-:W1:Y:S02]  /*106c0*/  @!P0 SYNCS.PHASECHK.TRANS64 P0, [R3+URZ+0x28860], R2 ;  /* 0x02886002030085a7 */ /* 0x000e64000800007f */
[----:B-1----:R-:W-:Y:S05]  /*106d0*/  @!P0 BRA `(.L_x_2182) ;  /* 0xfffffffc00ec8947 */ /* 0x002fea000383ffff */
[----:B------:R-:W-:Y:S05]  /*106e0*/  BRA `(.L_x_2260) ;  /* 0xffffffd400b47947 */ /* 0x000fea000383ffff */
.L_x_2191:
[----:B-1----:R-:W-:-:S04]  /*106f0*/  MOV R3, UR38 ;  /* 0x0000002600037c02 */ /* 0x002fc80008000f00 */
[----:B------:R1:W2:Y:S03]  /*10700*/  SYNCS.PHASECHK.TRANS64.TRYWAIT P0, [R3+URZ+0x28840], R2 ;  /* 0x02884002030075a7 */ /* 0x0002a6000800017f */
[----:B--2---:R-:W-:Y:S05]  /*10710*/  @!P0 NANOSLEEP.SYNCS 0x989680 ;  /* 0x009896800000895d */ /* 0x004fea0003900000 */
[----:B------:R-:W2:Y:S02]  /*10720*/  @!P0 SYNCS.PHASECHK.TRANS64 P0, [R3+URZ+0x28840], R2 ;  /* 0x02884002030085a7 */ /* 0x000ea4000800007f */
[----:B--2---:R-:W-:Y:S05]  /*10730*/  @!P0 BRA `(.L_x_2191) ;  /* 0xfffffffc00ec8947 */ /* 0x004fea000383ffff */
[----:B------:R-:W-:Y:S05]  /*10740*/  BRA `(.L_x_2261) ;  /* 0xffffffd800d87947 */ /* 0x000fea000383ffff */
.L_x_2197:
[----:B0-----:R-:W-:-:S04]  /*10750*/  IMAD.U32 R3, RZ, RZ, UR38 ;  /* 0x00000026ff037e24 */ /* 0x001fc8000f8e00ff */
[----:B------:R0:W1:Y:S03]  /*10760*/  SYNCS.PHASECHK.TRANS64.TRYWAIT P0, [R3+URZ+0x28868], R2 ;  /* 0x02886802030075a7 */ /* 0x000066000800017f */
[----:B-1----:R-:W-:Y:S05]  /*10770*/  @!P0 NANOSLEEP.SYNCS 0x989680 ;  /* 0x009896800000895d */ /* 0x002fea0003900000 */
[----:B------:R-:W1:Y:S02]  /*10780*/  @!P0 SYNCS.PHASECHK.TRANS64 P0, [R3+URZ+0x28868], R2 ;  /* 0x02886802030085a7 */ /* 0x000e64000800007f */
[----:B-1----:R-:W-:Y:S05]  /*10790*/  @!P0 BRA `(.L_x_2197) ;  /* 0xfffffffc00ec8947 */ /* 0x002fea000383ffff */
[----:B------:R-:W-:Y:S05]  /*107a0*/  BRA `(.L_x_2262) ;  /* 0xffffffdc00787947 */ /* 0x000fea000383ffff */
.L_x_2206:
[----:B-1----:R-:W-:-:S04]  /*107b0*/  IMAD.U32 R3, RZ, RZ, UR38 ;  /* 0x00000026ff037e24 */ /* 0x002fc8000f8e00ff */
[----:B------:R1:W2:Y:S03]  /*107c0*/  SYNCS.PHASECHK.TRANS64.TRYWAIT P0, [R3+URZ+0x28848], R2 ;  /* 0x02884802030075a7 */ /* 0x0002a6000800017f */
[----:B--2---:R-:W-:Y:S05]  /*107d0*/  @!P0 NANOSLEEP.SYNCS 0x989680 ;  /* 0x009896800000895d */ /* 0x004fea0003900000 */
[----:B------:R-:W2:Y:S02]  /*107e0*/  @!P0 SYNCS.PHASECHK.TRANS64 P0, [R3+URZ+0x28848], R2 ;  /* 0x02884802030085a7 */ /* 0x000ea4000800007f */
[----:B--2---:R-:W-:Y:S05]  /*107f0*/  @!P0 BRA `(.L_x_2206) ;  /* 0xfffffffc00ec8947 */ /* 0x004fea000383ffff */
[----:B------:R-:W-:Y:S05]  /*10800*/  BRA `(.L_x_2263) ;  /* 0xffffffe000b47947 */ /* 0x000fea000383ffff */
.L_x_2212:
[----:B0-----:R-:W-:-:S04]  /*10810*/  IMAD.U32 R3, RZ, RZ, UR38 ;  /* 0x00000026ff037e24 */ /* 0x001fc8000f8e00ff */
[----:B------:R0:W1:Y:S03]  /*10820*/  SYNCS.PHASECHK.TRANS64.TRYWAIT P0, [R3+URZ+0x28860], R2 ;  /* 0x02886002030075a7 */ /* 0x000066000800017f */
[----:B-1----:R-:W-:Y:S05]  /*10830*/  @!P0 NANOSLEEP.SYNCS 0x989680 ;  /* 0x009896800000895d */ /* 0x002fea0003900000 */
[----:B------:R-:W1:Y:S02]  /*10840*/  @!P0 SYNCS.PHASECHK.TRANS64 P0, [R3+URZ+0x28860], R2 ;  /* 0x02886002030085a7 */ /* 0x000e64000800007f */
[----:B-1----:R-:W-:Y:S05]  /*10850*/  @!P0 BRA `(.L_x_2212) ;  /* 0xfffffffc00ec8947 */ /* 0x002fea000383ffff */
[----:B------:R-:W-:Y:S05]  /*10860*/  BRA `(.L_x_2264) ;  /* 0xffffffe400507947 */ /* 0x000fea000383ffff */
.L_x_2220:
[----:B0-----:R0:W1:Y:S02]  /*10870*/  SYNCS.PHASECHK.TRANS64.TRYWAIT P0, [R3+URZ+0x28860], R0 ;  /* 0x02886000030075a7 */ /* 0x001064000800017f */
[----:B-1----:R-:W-:Y:S05]  /*10880*/  @!P0 NANOSLEEP.SYNCS 0x989680 ;  /* 0x009896800000895d */ /* 0x002fea0003900000 */
[----:B------:R-:W1:Y:S02]  /*10890*/  @!P0 SYNCS.PHASECHK.TRANS64 P0, [R3+URZ+0x28860], R0 ;  /* 0x02886000030085a7 */ /* 0x000e64000800007f */
[----:B-1----:R-:W-:Y:S05]  /*108a0*/  @!P0 BRA `(.L_x_2220) ;  /* 0xfffffffc00f08947 */ /* 0x002fea000383ffff */
[----:B------:R-:W-:Y:S05]  /*108b0*/  BRA `(.L_x_2265) ;  /* 0xffffffe800207947 */ /* 0x000fea000383ffff */
.L_x_2225:
[----:B0-----:R0:W1:Y:S02]  /*108c0*/  SYNCS.PHASECHK.TRANS64.TRYWAIT P0, [R2+URZ+0x28820], R3 ;  /* 0x02882003020075a7 */ /* 0x001064000800017f */
[----:B-1----:R-:W-:Y:S05]  /*108d0*/  @!P0 NANOSLEEP.SYNCS 0x989680 ;  /* 0x009896800000895d */ /* 0x002fea0003900000 */
[----:B------:R-:W1:Y:S02]  /*108e0*/  @!P0 SYNCS.PHASECHK.TRANS64 P0, [R2+URZ+0x28820], R3 ;  /* 0x02882003020085a7 */ /* 0x000e64000800007f */
[----:B-1----:R-:W-:Y:S05]  /*108f0*/  @!P0 BRA `(.L_x_2225) ;  /* 0xfffffffc00f08947 */ /* 0x002fea000383ffff */
[----:B------:R-:W-:Y:S05]  /*10900*/  BRA `(.L_x_2266) ;  /* 0xffffffe800f07947 */ /* 0x000fea000383ffff */
.L_x_2226:
[----:B------:R-:W1:Y:S01]  /*10910*/  S2R R4, SR_TID.X ;  /* 0x0000000000047919 */ /* 0x000e620000002100 */
[----:B------:R-:W-:Y:S01]  /*10920*/  BSSY B0, `(.L_x_2267) ;  /* 0x000000a000007945 */ /* 0x000fe20003800000 */
[----:B------:R-:W-:Y:S01]  /*10930*/  MOV R12, RZ ;  /* 0x000000ff000c7202 */ /* 0x000fe20000000f00 */
        /* <DEDUP_REMOVED lines=8> */
.L_x_2268:
[----:B------:R-:W-:Y:S05]  /*109c0*/  BSYNC B0 ;  /* 0x0000000000007941 */ /* 0x000fea0003800000 */
.L_x_2267:
[----:B------:R-:W-:Y:S05]  /*109d0*/  BRA `(.L_x_2269) ;  /* 0xffffffe800d47947 */ /* 0x000fea000383ffff */
.L_x_2227:
[----:B------:R-:W-:Y:S01]  /*109e0*/  BSSY B0, `(.L_x_2270) ;  /* 0x0000006000007945 */ /* 0x000fe20003800000 */
[----:B------:R-:W-:-:S07]  /*109f0*/  IMAD.MOV.U32 R15, RZ, RZ, -0x1 ;  /* 0xffffffffff0f7424 */ /* 0x000fce00078e00ff */
[----:B0-----:R-:W-:Y:S05]  /*10a00*/  WARPSYNC.COLLECTIVE R15, `(.L_x_2271) ;  /* 0x000000000f0c7348 */ /* 0x001fea0003c00000 */
[----:B------:R-:W-:Y:S02]  /*10a10*/  ELECT P6, UR62, PT ;  /* 0x00000000003e782f */ /* 0x000fe400038c0000 */
[----:B------:R-:W-:Y:S01]  /*10a20*/  MOV R14, UR62 ;  /* 0x0000003e000e7c02 */ /* 0x000fe20008000f00 */
[----:B0-----:R-:W-:Y:S10]  /*10a30*/  ENDCOLLECTIVE ;  /* 0x000000000000791b */ /* 0x001ff40003800000 */
.L_x_2271:
[----:B------:R-:W-:Y:S05]  /*10a40*/  BSYNC B0 ;  /* 0x0000000000007941 */ /* 0x000fea0003800000 */
.L_x_2270:
[----:B------:R-:W-:Y:S05]  /*10a50*/  BRA `(.L_x_2272) ;  /* 0xffffffe800c87947 */ /* 0x000fea000383ffff */
.L_x_2229:
[----:B0-----:R0:W1:Y:S02]  /*10a60*/  SYNCS.PHASECHK.TRANS64.TRYWAIT P0, [R6+URZ], R5 ;  /* 0x00000005060075a7 */ /* 0x001064000800017f */
[----:B-1----:R-:W-:Y:S05]  /*10a70*/  @!P0 NANOSLEEP.SYNCS 0x989680 ;  /* 0x009896800000895d */ /* 0x002fea0003900000 */
[----:B------:R-:W1:Y:S02]  /*10a80*/  @!P0 SYNCS.PHASECHK.TRANS64 P0, [R6+URZ], R5 ;  /* 0x00000005060085a7 */ /* 0x000e64000800007f */
[----:B-1----:R-:W-:Y:S05]  /*10a90*/  @!P0 BRA `(.L_x_2229) ;  /* 0xfffffffc00f08947 */ /* 0x002fea000383ffff */
[----:B------:R-:W-:Y:S05]  /*10aa0*/  BRA `(.L_x_2273) ;  /* 0xffffffe800fc7947 */ /* 0x000fea000383ffff */
.L_x_2230:
[----:B-1----:R1:W2:Y:S02]  /*10ab0*/  SYNCS.PHASECHK.TRANS64.TRYWAIT P0, [R3+URZ], R4 ;  /* 0x00000004030075a7 */ /* 0x0022a4000800017f */
[----:B--2---:R-:W-:Y:S05]  /*10ac0*/  @!P0 NANOSLEEP.SYNCS 0x989680 ;  /* 0x009896800000895d */ /* 0x004fea0003900000 */
[----:B------:R-:W2:Y:S02]  /*10ad0*/  @!P0 SYNCS.PHASECHK.TRANS64 P0, [R3+URZ], R4 ;  /* 0x00000004030085a7 */ /* 0x000ea4000800007f */
[----:B--2---:R-:W-:Y:S05]  /*10ae0*/  @!P0 BRA `(.L_x_2230) ;  /* 0xfffffffc00f08947 */ /* 0x004fea000383ffff */
[----:B------:R-:W-:Y:S05]  /*10af0*/  BRA `(.L_x_2274) ;  /* 0xffffffe800f07947 */ /* 0x000fea000383ffff */
.L_x_2232:
[----:B-1----:R1:W2:Y:S02]  /*10b00*/  SYNCS.PHASECHK.TRANS64.TRYWAIT P0, [R0+URZ], R5 ;  /* 0x00000005000075a7 */ /* 0x0022a4000800017f */
[----:B--2---:R-:W-:Y:S05]  /*10b10*/  @!P0 NANOSLEEP.SYNCS 0x989680 ;  /* 0x009896800000895d */ /* 0x004fea0003900000 */
[----:B------:R-:W2:Y:S02]  /*10b20*/  @!P0 SYNCS.PHASECHK.TRANS64 P0, [R0+URZ], R5 ;  /* 0x00000005000085a7 */ /* 0x000ea4000800007f */
[----:B--2---:R-:W-:Y:S05]  /*10b30*/  @!P0 BRA `(.L_x_2232) ;  /* 0xfffffffc00f08947 */ /* 0x004fea000383ffff */
[----:B------:R-:W-:Y:S05]  /*10b40*/  BRA `(.L_x_2275) ;  /* 0xffffffe800f47947 */ /* 0x000fea000383ffff */
.L_x_2276:
        /* <DEDUP_REMOVED lines=11> */
.L_x_3097:


//--------------------- .text._ZN7cutlass13device_kernelIN5flash11enable_sm90INS1_16FlashAttnFwdSm90INS1_25CollectiveMainloopFwdSm90ILi2EN4cute5tupleIJNS5_1CILi1EEES8_S8_EEENS6_IJNS7_ILi128EEESA_SA_EEELi128ENS_10bfloat16_tEfNS_4arch4Sm90ELb1ELb0ELb1ELb1ELb0ELb0ELb0ELb1ELb1ELb1ELb1ELb0EEENS1_21CollectiveEpilogueFwdISB_S9_SC_SE_Li256ELb1ELb1ELb1ELb0EEENS1_36VarlenDynamicPersistentTileSchedulerILi128ELi128ELi256ELi128ELb1ELb1ELb1ELb1ELb1ELb1EEEEEEEEEvNT_6ParamsE --------------------------
	.section	.text._ZN7cutlass13device_kernelIN5flash11enable_sm90INS1_16FlashAttnFwdSm90INS1_25CollectiveMainloopFwdSm90ILi2EN4cute5tupleIJNS5_1CILi1EEES8_S8_EEENS6_IJNS7_ILi128EEESA_SA_EEELi128ENS_10bfloat16_tEfNS_4arch4Sm90ELb1ELb0ELb1ELb1ELb0ELb0ELb0ELb1ELb1ELb1ELb1ELb0EEENS1_21CollectiveEpilogueFwdISB_S9_SC_SE_Li256ELb1ELb1ELb1ELb0EEENS1_36VarlenDynamicPersistentTileSchedulerILi128ELi128ELi256ELi128ELb1ELb1ELb1ELb1ELb1ELb1EEEEEEEEEvNT_6ParamsE,"ax",@progbits
	.align	128
.text._ZN7cutlass13device_kernelIN5flash11enable_sm90INS1_16FlashAttnFwdSm90INS1_25CollectiveMainloopFwdSm90ILi2EN4cute5tupleIJNS5_1CILi1EEES8_S8_EEENS6_IJNS7_ILi128EEESA_SA_EEELi128ENS_10bfloat16_tEfNS_4arch4Sm90ELb1ELb0ELb1ELb1ELb0ELb0ELb0ELb1ELb1ELb1ELb1ELb0EEENS1_21CollectiveEpilogueFwdISB_S9_SC_SE_Li256ELb1ELb1ELb1ELb0EEENS1_36VarlenDynamicPersistentTileSchedulerILi128ELi128ELi256ELi128ELb1ELb1ELb1ELb1ELb1ELb1EEEEEEEEEvNT_6ParamsE:
        .type           _ZN7cutlass13device_kernelIN5flash11enable_sm90INS1_16FlashAttnFwdSm90INS1_25CollectiveMainloopFwdSm90ILi2EN4cute5tupleIJNS5_1CILi1EEES8_S8_EEENS6_IJNS7_ILi128EEESA_SA_EEELi128ENS_10bfloat16_tEfNS_4arch4Sm90ELb1ELb0ELb1ELb1ELb0ELb0ELb0ELb1ELb1ELb1ELb1ELb0EEENS1_21CollectiveEpilogueFwdISB_S9_SC_SE_Li256ELb1ELb1ELb1ELb0EEENS1_36VarlenDynamicPersistentTileSchedulerILi128ELi128ELi256ELi128ELb1ELb1ELb1ELb1ELb1ELb1EEEEEEEEEvNT_6ParamsE,@function
        .size           _ZN7cutlass13device_kernelIN5flash11enable_sm90INS1_16FlashAttnFwdSm90INS1_25CollectiveMainloopFwdSm90ILi2EN4cute5tupleIJNS5_1CILi1EEES8_S8_EEENS6_IJNS7_ILi128EEESA_SA_EEELi128ENS_10bfloat16_tEfNS_4arch4Sm90ELb1ELb0ELb1ELb1ELb0ELb0ELb0ELb1ELb1ELb1ELb1ELb0EEENS1_21CollectiveEpilogueFwdISB_S9_SC_SE_Li256ELb1ELb1ELb1ELb0EEENS1_36VarlenDynamicPersistentTileSchedulerILi128ELi128ELi256ELi128ELb1ELb1ELb1ELb1ELb1ELb1EEEEEEEEEvNT_6ParamsE,(.L_x_3098 - _ZN7cutlass13device_kernelIN5flash11enable_sm90INS1_16FlashAttnFwdSm90INS1_25CollectiveMainloopFwdSm90ILi2EN4cute5tupleIJNS5_1CILi1EEES8_S8_EEENS6_IJNS7_ILi128EEESA_SA_EEELi128ENS_10bfloat16_tEfNS_4arch4Sm90ELb1ELb0ELb1ELb1ELb0ELb0ELb0ELb1ELb1ELb1ELb1ELb0EEENS1_21CollectiveEpilogueFwdISB_S9_SC_SE_Li256ELb1ELb1ELb1ELb0EEENS1_36VarlenDynamicPersistentTileSchedulerILi128ELi128ELi256ELi128ELb1ELb1ELb1ELb1ELb1ELb1EEEEEEEEEvNT_6ParamsE)
        .other          _ZN7cutlass13device_kernelIN5flash11enable_sm90INS1_16FlashAttnFwdSm90INS1_25CollectiveMainloopFwdSm90ILi2EN4cute5tupleIJNS5_1CILi1EEES8_S8_EEENS6_IJNS7_ILi128EEESA_SA_EEELi128ENS_10bfloat16_tEfNS_4arch4Sm90ELb1ELb0ELb1ELb1ELb0ELb0ELb0ELb1ELb1ELb1ELb1ELb0EEENS1_21CollectiveEpilogueFwdISB_S9_SC_SE_Li256ELb1ELb1ELb1ELb0EEENS1_36VarlenDynamicPersistentTileSchedulerILi128ELi128ELi256ELi128ELb1ELb1ELb1ELb1ELb1ELb1EEEEEEEEEvNT_6ParamsE,@"STO_CUDA_ENTRY STV_DEFAULT"
_ZN7cutlass13device_kernelIN5flash11enable_sm90INS1_16FlashAttnFwdSm90INS1_25CollectiveMainloopFwdSm90ILi2EN4cute5tupleIJNS5_1CILi1EEES8_S8_EEENS6_IJNS7_ILi128EEESA_SA_EEELi128ENS_10bfloat16_tEfNS_4arch4Sm90ELb1ELb0ELb1ELb1ELb0ELb0ELb0ELb1ELb1ELb1ELb1ELb0EEENS1_21CollectiveEpilogueFwdISB_S9_SC_SE_Li256ELb1ELb1ELb1ELb0EEENS1_36VarlenDynamicPersistentTileSchedulerILi128ELi128ELi256ELi128ELb1ELb1ELb1ELb1ELb1ELb1EEEEEEEEEvNT_6ParamsE:
        /* <DEDUP_REMOVED lines=18> */
.L_x_2278:
[----:B------:R-:W-:Y:S05]  /*0120*/  BSYNC B0 ;  /* 0x0000000000007941 */ /* 0x000fea0003800000 */
.L_x_2277:
        /* <DEDUP_REMOVED lines=41> */
.L_x_2279:
        /* <DEDUP_REMOVED lines=22> */
.L_x_2280:
        /* <DEDUP_REMOVED lines=18> */
.L_x_2281:
        /* <DEDUP_REMOVED lines=22> */
.L_x_2282:
        /* <DEDUP_REMOVED lines=22> */
.L_x_2283:
[----:B------:R-:W-:Y:S01]  /*0900*/  PLOP3.LUT P0, PT, PT, PT, UP0, 0x80, 0x0 ;  /* 0x000000000000781c */ /* 0x000fe20003f0f008 */
[----:B------:R-:W-:Y:S01]  /*0910*/  UMOV UR36, 0x1 ;  /* 0x0000000100247882 */ /* 0x000fe20000000000 */
[----:B------:R-:W-:Y:S01]  /*0920*/  NOP ;  /* 0x0000000000007918 */ /* 0x000fe20000000000 */
[----:B------:R-:W-:Y:S01]  /*0930*/  USEL UR36, UR36, 0x2, !UP0 ;  /* 0x0000000224247887 */ /* 0x000fe2000c000000 */
[----:B------:R-:W-:Y:S01]  /*0940*/  ULDC.64 UR50, c[0x0][0x208] ;  /* 0x0000820000327ab9 */ /* 0x000fe20000000a00 */
[----:B012-4-:R-:W-:Y:S08]  /*0950*/  BAR.SYNC.DEFER_BLOCKING 0x0 ;  /* 0x0000000000007b1d */ /* 0x017ff00000010000 */
[----:B------:R-:W-:Y:S05]  /*0960*/  @!P0 BRA `(.L_x_2284) ;  /* 0x000000d000b48947 */ /* 0x000fea0003800000 */
.L_x_2285:
[----:B------:R-:W-:-:S08]  /*0970*/  NOP ;  /* 0x0000000000007918 */ /* 0x000fd00000000000 */
[----:B------:R-:W0:Y:S02]  /*0980*/  USETMAXREG.TRY_ALLOC.CTAPOOL UP0, 0xf0 ;  /* 0x000000f0000079c8 */ /* 0x000e240008000600 */
[----:B0-----:R-:W-:-:S13]  /*0990*/  PLOP3.LUT P0, PT, PT, PT, UP0, 0x80, 0x0 ;  /* 0x000000000000781c */ /* 0x001fda0003f0f008 */
[----:B------:R-:W-:Y:S05]  /*09a0*/  @!P0 BRA `(.L_x_2285) ;  /* 0xfffffffc00f08947 */ /* 0x000fea000383ffff */
[----:B------:R-:W0:Y:S01]  /*09b0*/  S2R R2, SR_TID.X ;  /* 0x0000000000027919 */ /* 0x000e220000002100 */
        /* <DEDUP_REMOVED lines=20> */
[----:B------:R-:W-:Y:S02]  /*0b00*/  UMOV UR46, URZ ;  /* 0x0000003f002e7c82 */ /* 0x000fe40008000000 */
[CC--:B------:R-:W-:Y:S02]  /*0b10*/  LEA.HI R4, R0.reuse, R219.reuse, RZ, 0x5 ;  /* 0x000000db00047211 */ /* 0x0c0fe400078f28ff */
[----:B------:R-:W-:-:S02]  /*0b20*/  LEA.HI R2, R0, R219, RZ, 0x4 ;  /* 0x000000db00027211 */ /* 0x000fc400078f20ff */
[----:B------:R-:W-:Y:S01]  /*0b30*/  LEA.HI R3, R0, R219, RZ, 0x7 ;  /* 0x000000db00037211 */ /* 0x000fe200078f38ff */
[----:B------:R-:W-:Y:S01]  /*0b40*/  IMAD.SHL.U32 R6, R4, 0x20, RZ ;  /* 0x0000002004067824 */ /* 0x000fe200078e00ff */
[----:B------:R-:W-:Y:S02]  /*0b50*/  LOP3.LUT R4, R2, 0x3fffff0, RZ, 0xc0, !PT ;  /* 0x03fffff002047812 */ /* 0x000fe400078ec0ff */
[----:B------:R-:W-:Y:S02]  /*0b60*/  SHF.R.S32.HI R5, RZ, 0x4, R2 ;  /* 0x00000004ff057819 */ /* 0x000fe40000011402 */
[----:B------:R-:W-:Y:S01]  /*0b70*/  LOP3.LUT R7, R6, 0xfffffc00, RZ, 0xc0, !PT ;  /* 0xfffffc0006077812 */ /* 0x000fe200078ec0ff */
[----:B------:R-:W-:Y:S01]  /*0b80*/  IMAD.IADD R4, R219, 0x1, -R4 ;  /* 0x00000001db047824 */ /* 0x000fe200078e0a04 */
[----:B------:R-:W-:Y:S02]  /*0b90*/  LOP3.LUT R198, R3, 0xffffff80, RZ, 0xc0, !PT ;  /* 0xffffff8003c67812 */ /* 0x000fe400078ec0ff */
[----:B------:R-:W-:Y:S01]  /*0ba0*/  LEA.HI R2, R2, R5, RZ, 0x1 ;  /* 0x0000000502027211 */ /* 0x000fe200078f08ff */
[----:B------:R-:W-:Y:S01]  /*0bb0*/  IMAD R7, R4, 0x40, R7 ;  /* 0x0000004004077824 */ /* 0x000fe200078e0207 */
[----:B------:R-:W-:Y:S01]  /*0bc0*/  LEA.HI R4, R0, R219, RZ, 0x2 ;  /* 0x000000db00047211 */ /* 0x000fe200078f10ff */
[----:B------:R-:W-:Y:S01]  /*0bd0*/  IMAD.IADD R198, R219, 0x1, -R198 ;  /* 0x00000001dbc67824 */ /* 0x000fe200078e0ac6 */
[----:B------:R-:W-:-:S02]  /*0be0*/  LOP3.LUT R2, R2, 0x1ffffffe, RZ, 0xc0, !PT ;  /* 0x1ffffffe02027812 */ /* 0x000fc400078ec0ff */
[----:B------:R-:W-:Y:S02]  /*0bf0*/  LOP3.LUT R4, R4, 0xfffffffc, RZ, 0xc0, !PT ;  /* 0xfffffffc04047812 */ /* 0x000fe400078ec0ff */
[----:B------:R-:W-:Y:S01]  /*0c00*/  SHF.R.S32.HI R9, RZ, 0x1f, R198 ;  /* 0x0000001fff097819 */ /* 0x000fe200000114c6 */
[----:B------:R-:W-:Y:S01]  /*0c10*/  IMAD.IADD R2, R5, 0x1, -R2 ;  /* 0x0000000105027824 */ /* 0x000fe200078e0a02 */
[----:B------:R-:W-:Y:S01]  /*0c20*/  LEA.HI R0, R0, R219, RZ, 0x3 ;  /* 0x000000db00007211 */ /* 0x000fe200078f18ff */
[----:B------:R-:W-:Y:S01]  /*0c30*/  IMAD.IADD R4, R219, 0x1, -R4 ;  /* 0x00000001db047824 */ /* 0x000fe200078e0a04 */
[----:B------:R-:W-:Y:S01]  /*0c40*/  LEA.HI R8, R9, R198, RZ, 0x2 ;  /* 0x000000c609087211 */ /* 0x000fe200078f10ff */
[----:B------:R-:W-:Y:S01]  /*0c50*/  IMAD R216, R2, 0x8, R7 ;  /* 0x0000000802d87824 */ /* 0x000fe200078e0207 */
[----:B------:R-:W-:Y:S02]  /*0c60*/  SHF.R.S32.HI R214, RZ, 0x7, R3 ;  /* 0x00000007ffd67819 */ /* 0x000fe40000011403 */
[----:B------:R-:W-:-:S02]  /*0c70*/  LEA.HI R2, R4, R4, RZ, 0x1 ;  /* 0x0000000404027211 */ /* 0x000fc400078f08ff */
[--C-:B------:R-:W-:Y:S02]  /*0c80*/  SHF.R.S32.HI R6, RZ, 0x2, R8.reuse ;  /* 0x00000002ff067819 */ /* 0x100fe40000011408 */
[----:B------:R-:W-:Y:S02]  /*0c90*/  SHF.R.S32.HI R11, RZ, 0x1f, R8 ;  /* 0x0000001fff0b7819 */ /* 0x000fe40000011408 */
[----:B------:R-:W-:Y:S02]  /*0ca0*/  LOP3.LUT R5, R2, 0x1ffffffe, RZ, 0xc0, !PT ;  /* 0x1ffffffe02057812 */ /* 0x000fe400078ec0ff */
[----:B------:R-:W-:Y:S02]  /*0cb0*/  LEA.HI R11, R11, R6, RZ, 0x3 ;  /* 0x000000060b0b7211 */ /* 0x000fe400078f18ff */
[----:B------:R-:W-:Y:S01]  /*0cc0*/  LOP3.LUT R2, R0, 0xfffffff8, RZ, 0xc0, !PT ;  /* 0xfffffff800027812 */ /* 0x000fe200078ec0ff */
[----:B------:R-:W-:Y:S01]  /*0cd0*/  IMAD.IADD R4, R4, 0x1, -R5 ;  /* 0x0000000104047824 */ /* 0x000fe200078e0a05 */
[----:B------:R-:W-:-:S02]  /*0ce0*/  LOP3.LUT R5, R8, 0x7ffffffc, RZ, 0xc0, !PT ;  /* 0x7ffffffc08057812 */ /* 0x000fc400078ec0ff */
        /* <DEDUP_REMOVED lines=13> */
[----:B------:R-:W-:-:S02]  /*0dc0*/  IMAD.IADD R3, R214, 0x1, -R3 ;  /* 0x00000001d6037824 */ /* 0x000fc400078e0a03 */
[----:B------:R-:W-:Y:S02]  /*0dd0*/  VIADD R18, R2, 0x40 ;  /* 0x0000004002127836 */ /* 0x000fe40000000000 */
        /* <DEDUP_REMOVED lines=33> */
.L_x_2343:
[----:B012-4-:R-:W0:Y:S01]  /*0ff0*/  LDC.64 R4, c[0x0][0xc88] ;  /* 0x00032200ff047b82 */ /* 0x017e220000000a00 */
[----:B------:R-:W-:Y:S01]  /*1000*/  ULDC.64 UR8, c[0x0][0xa28] ;  /* 0x00028a0000087ab9 */ /* 0x000fe20000000a00 */
[----:B------:R-:W-:Y:S01]  /*1010*/  ULDC.64 UR10, c[0x0][0xa18] ;  /* 0x00028600000a7ab9 */ /* 0x000fe20000000a00 */
[----:B------:R-:W-:Y:S01]  /*1020*/  ULOP3.LUT UR4, UR6, 0xff000000, URZ, 0xc0, !UPT ;  /* 0xff00000006047892 */ /* 0x000fe2000f8ec03f */
[----:B------:R-:W-:Y:S01]  /*1030*/  ULDC UR7, c[0x0][0x424] ;  /* 0x0001090000077ab9 */ /* 0x000fe20000000800 */
        /* <DEDUP_REMOVED lines=10> */
[----:B------:R-:W-:-:S04]  /*10e0*/  @UP0 ULEA UR8, UP2, UR42, UR8, 0x2 ;  /* 0x000000082a080291 */ /* 0x000fc8000f84103f */
[----:B------:R-:W-:Y:S02]  /*10f0*/  @UP0 ULEA.HI.X UR9, UR42, UR9, UR37, 0x2, UP2 ;  /* 0x000000092a090291 */ /* 0x000fe400090f1425 */
[----:B------:R-:W-:Y:S01]  /*1100*/  @UP1 ULEA UR10, UP0, UR42, UR10, 0x2 ;  /* 0x0000000a2a0a1291 */ /* 0x000fe2000f80103f */
[----:B------:R-:W-:-:S03]  /*1110*/  IMAD.U32 R4, RZ, RZ, UR8 ;  /* 0x00000008ff047e24 */ /* 0x000fc6000f8e00ff */
[----:B------:R-:W-:Y:S01]  /*1120*/  @UP1 ULEA.HI.X UR11, UR42, UR11, UR37, 0x2, UP0 ;  /* 0x0000000b2a0b1291 */ /* 0x000fe200080f1425 */
[----:B------:R-:W-:Y:S01]  /*1130*/  IMAD.U32 R5, RZ, RZ, UR9 ;  /* 0x00000009ff057e24 */ /* 0x000fe2000f8e00ff */
[----:B------:R-:W-:Y:S01]  /*1140*/  ULDC.64 UR8, c[0x0][0x418] ;  /* 0x0001060000087ab9 */ /* 0x000fe20000000a00 */
[----:B------:R-:W-:-:S03]  /*1150*/  IMAD.U32 R6, RZ, RZ, UR10 ;  /* 0x0000000aff067e24 */ /* 0x000fc6000f8e00ff */
[----:B---3--:R-:W-:Y:S01]  /*1160*/  IMAD.U32 R7, RZ, RZ, UR11 ;  /* 0x0000000bff077e24 */ /* 0x008fe2000f8e00ff */
[----:B------:R-:W2:Y:S01]  /*1170*/  @P0 LDG.E R4, desc[UR50][R4.64] ;  /* 0x0000003204040981 */ /* 0x000ea2000c1e1900 */
[----:B------:R-:W-:Y:S01]  /*1180*/  UISETP.NE.U32.AND UP0, UPT, UR8, URZ, UPT ;  /* 0x0000003f0800728c */ /* 0x000fe2000bf05070 */
[----:B------:R-:W-:Y:S02]  /*1190*/  ULDC.64 UR10, c[0x0][0xa20] ;  /* 0x00028800000a7ab9 */ /* 0x000fe40000000a00 */
[----:B------:R-:W3:Y:S01]  /*11a0*/  @P2 LDG.E R6, desc[UR50][R6.64] ;  /* 0x0000003206062981 */ /* 0x000ee2000c1e1900 */
[----:B------:R-:W-:Y:S01]  /*11b0*/  UISETP.NE.AND.EX UP0, UPT, UR9, URZ, UPT, UP0 ;  /* 0x0000003f0900728c */ /* 0x000fe2000bf05300 */
[----:B------:R-:W-:Y:S01]  /*11c0*/  ISETP.NE.U32.AND P1, PT, RZ, UR10, PT ;  /* 0x0000000aff007c0c */ /* 0x000fe2000bf25070 */
[----:B------:R-:W-:Y:S02]  /*11d0*/  ULOP3.LUT UR45, UR6, 0xff0000, URZ, 0xc0, !UPT ;  /* 0x00ff0000062d7892 */ /* 0x000fe4000f8ec03f */
[----:B------:R-:W-:Y:S01]  /*11e0*/  USHF.R.U32.HI UR4, URZ, 0x8, UR4 ;  /* 0x000000083f047899 */ /* 0x000fe20008011604 */
[----:B------:R-:W-:Y:S01]  /*11f0*/  ISETP.NE.AND.EX P1, PT, RZ, UR11, PT, P1 ;  /* 0x0000000bff007c0c */ /* 0x000fe2000bf25310 */
        /* <DEDUP_REMOVED lines=9> */
[----:B-----5:R-:W-:-:S14]  /*1290*/  @P2 BRA `(.L_x_2286) ;  /* 0x0000000000342947 */ /* 0x020fdc0003800000 */
        /* <DEDUP_REMOVED lines=13> */
.L_x_2286:
[----:B------:R-:W-:Y:S05]  /*1370*/  @!P1 BRA `(.L_x_2287) ;  /* 0x00000000001c9947 */ /* 0x000fea0003800000 */
[----:B------:R-:W-:-:S04]  /*1380*/  ULEA UR4, UP0, UR42, UR10, 0x2 ;  /* 0x0000000a2a047291 */ /* 0x000fc8000f80103f */
[----:B------:R-:W-:Y:S02]  /*1390*/  ULEA.HI.X UR6, UR42, UR11, UR37, 0x2, UP0 ;  /* 0x0000000b2a067291 */ /* 0x000fe400080f1425 */
[----:B------:R-:W-:-:S04]  /*13a0*/  IMAD.U32 R4, RZ, RZ, UR4 ;  /* 0x00000004ff047e24 */ /* 0x000fc8000f8e00ff */
[----:B------:R-:W-:-:S05]  /*13b0*/  IMAD.U32 R5, RZ, RZ, UR6 ;  /* 0x00000006ff057e24 */ /* 0x000fca000f8e00ff */
[----:B------:R-:W2:Y:S02]  /*13c0*/  LDG.E R4, desc[UR50][R4.64] ;  /* 0x0000003204047981 */ /* 0x000ea4000c1e1900 */
[----:B--2---:R-:W-:Y:S01]  /*13d0*/  R2UR UR4, R4 ;  /* 0x00000000040472ca */ /* 0x004fe200000e0000 */
[----:B------:R-:W-:-:S14]  /*13e0*/  BRA `(.L_x_2288) ;  /* 0x0000000000347947 */ /* 0x000fdc0003800000 */
.L_x_2287:
        /* <DEDUP_REMOVED lines=13> */
.L_x_2288:
[----:B------:R-:W-:Y:S01]  /*14c0*/  ULDC UR6, c[0x0][0x448] ;  /* 0x0001120000067ab9 */ /* 0x000fe20000000800 */
[----:B------:R-:W-:Y:S02]  /*14d0*/  USHF.L.U32 UR38, UR5, 0x7, URZ ;  /* 0x0000000705267899 */ /* 0x000fe4000800063f */
[----:B------:R-:W-:Y:S02]  /*14e0*/  UISETP.NE.AND UP0, UPT, UR6, 0x1, UPT ;  /* 0x000000010600788c */ /* 0x000fe4000bf05270 */
[----:B------:R-:W-:Y:S02]  /*14f0*/  UIADD3 UR6, UR38, 0x7f, URZ ;  /* 0x0000007f26067890 */ /* 0x000fe4000fffe03f */
[----:B------:R-:W-:Y:S02]  /*1500*/  UIADD3 UR53, -UR53, UR4, URZ ;  /* 0x0000000435357290 */ /* 0x000fe4000fffe13f */
[----:B------:R-:W-:Y:S02]  /*1510*/  ULOP3.LUT UR39, UR45, 0xff, URZ, 0xc0, !UPT ;  /* 0x000000ff2d277892 */ /* 0x000fe4000f8ec03f */
[----:B------:R-:W-:-:S02]  /*1520*/  UIADD3 UR7, UR53, 0x80, -UR54 ;  /* 0x0000008035077890 */ /* 0x000fc4000fffe836 */
[----:B------:R-:W-:Y:S01]  /*1530*/  USHF.R.U32.HI UR45, URZ, 0x10, UR45 ;  /* 0x000000103f2d7899 */ /* 0x000fe2000801162d */
[----:B------:R-:W-:Y:S01]  /*1540*/  @UP0 ULDC UR4, c[0x0][0x44c] ;  /* 0x0001130000040ab9 */ /* 0x000fe20000000800 */
[----:B------:R-:W-:Y:S01]  /*1550*/  @UP0 ULDC UR8, c[0x0][0x450] ;  /* 0x0001140000080ab9 */ /* 0x000fe20000000800 */
[----:B------:R-:W-:Y:S02]  /*1560*/  UIMAD.WIDE.U32 UR4, UR6, UR4, URZ ;  /* 0x00000004060472a5 */ /* 0x000fe4000f8e003f */
[----:B------:R-:W-:Y:S02]  /*1570*/  UIADD3 UR4, UR53, 0x7f, URZ ;  /* 0x0000007f35047890 */ /* 0x000fe4000fffe03f */
[----:B------:R-:W-:Y:S02]  /*1580*/  @UP0 USHF.R.U32.HI UR6, URZ, UR8, UR5 ;  /* 0x000000083f060299 */ /* 0x000fe40008011605 */
[----:B------:R-:W-:Y:S02]  /*1590*/  USHF.R.S32.HI UR5, URZ, 0x1f, UR4 ;  /* 0x0000001f3f057899 */ /* 0x000fe40008011404 */
[----:B------:R-:W-:-:S02]  /*15a0*/  UIADD3 UR6, UR7, UR6, URZ ;  /* 0x0000000607067290 */ /* 0x000fc4000fffe03f */
[----:B------:R-:W-:Y:S02]  /*15b0*/  ULEA.HI UR5, UR5, UR4, URZ, 0x7 ;  /* 0x0000000405057291 */ /* 0x000fe4000f8f383f */
[----:B------:R-:W-:Y:S02]  /*15c0*/  USHF.R.S32.HI UR7, URZ, 0x1f, UR6 ;  /* 0x0000001f3f077899 */ /* 0x000fe40008011406 */
[----:B------:R-:W-:Y:S02]  /*15d0*/  USHF.R.S32.HI UR5, URZ, 0x7, UR5 ;  /* 0x000000073f057899 */ /* 0x000fe40008011405 */
[----:B------:R-:W-:Y:S01]  /*15e0*/  ULEA.HI UR7, UR7, UR6, URZ, 0x7 ;  /* 0x0000000607077291 */ /* 0x000fe2000f8f383f */
[----:B------:R-:W-:-:S03]  /*15f0*/  UMOV UR4, URZ ;  /* 0x0000003f00047c82 */ /* 0x000fc60008000000 */
[----:B------:R-:W-:-:S04]  /*1600*/  USHF.R.S32.HI UR7, URZ, 0x7, UR7 ;  /* 0x000000073f077899 */ /* 0x000fc80008011407 */
[----:B------:R-:W-:-:S04]  /*1610*/  UISETP.LT.AND UP0, UPT, UR5, UR7, UPT ;  /* 0x000000070500728c */ /* 0x000fc8000bf01270 */
[----:B------:R-:W-:-:S04]  /*1620*/  USEL UR9, UR5, UR7, UP0 ;  /* 0x0000000705097287 */ /* 0x000fc80008000000 */
[----:B------:R-:W-:-:S06]  /*1630*/  UISETP.GE.AND UP0, UPT, UR9, 0x1, UPT ;  /* 0x000000010900788c */ /* 0x000fcc000bf06270 */
[----:B------:R-:W-:-:S13]  /*1640*/  PLOP3.LUT P0, PT, PT, PT, UP0, 0x80, 0x0 ;  /* 0x000000000000781c */ /* 0x000fda0003f0f008 */
[----:B------:R-:W-:Y:S05]  /*1650*/  @!P0 BRA `(.L_x_2289) ;  /* 0x0000000000908947 */ /* 0x000fea0003800000 */
[----:B------:R-:W-:Y:S01]  /*1660*/  UISETP.NE.AND UP0, UPT, UR45, URZ, UPT ;  /* 0x0000003f2d00728c */ /* 0x000fe2000bf05270 */
[----:B------:R-:W-:-:S03]  /*1670*/  ULDC UR4, c[0x0][0x9f0] ;  /* 0x00027c0000047ab9 */ /* 0x000fc60000000800 */
        /* <DEDUP_REMOVED lines=34> */
.L_x_2289:
[----:B------:R-:W-:Y:S01]  /*18a0*/  UIMAD UR40, UR39, UR4, URZ ;  /* 0x00000004272872a4 */ /* 0x000fe2000f8e023f */
[----:B------:R-:W-:Y:S01]  /*18b0*/  IMAD.U32 R0, RZ, RZ, UR9 ;  /* 0x00000009ff007e24 */ /* 0x000fe2000f8e00ff */
[----:B------:R-:W-:Y:S01]  /*18c0*/  PLOP3.LUT P0, PT, PT, PT, PT, 0x80, 0x0 ;  /* 0x000000000000781c */ /* 0x000fe20003f0f070 */
[----:B------:R-:W-:Y:S01]  /*18d0*/  IMAD.U32 R3, RZ, RZ, UR4 ;  /* 0x00000004ff037e24 */ /* 0x000fe2000f8e00ff */
[----:B------:R-:W-:Y:S02]  /*18e0*/  CS2R R150, SRZ ;  /* 0x0000000000967805 */ /* 0x000fe4000001ff00 */
[----:B------:R-:W-:Y:S02]  /*18f0*/  CS2R R148, SRZ ;  /* 0x0000000000947805 */ /* 0x000fe4000001ff00 */
[----:B------:R-:W-:Y:S02]  /*1900*/  CS2R R146, SRZ ;  /* 0x0000000000927805 */ /* 0x000fe4000001ff00 */
[----:B------:R-:W-:-:S02]  /*1910*/  CS2R R144, SRZ ;  /* 0x0000000000907805 */ /* 0x000fc4000001ff00 */
[----:B------:R-:W-:Y:S01]  /*1920*/  VIADDMNMX R3, R3, UR40, R0, PT ;  /* 0x0000002803037c46 */ /* 0x000fe2000b800100 */
[----:B------:R-:W-:Y:S01]  /*1930*/  IMAD.MOV.U32 R0, RZ, RZ, RZ ;  /* 0x000000ffff007224 */ /* 0x000fe200078e00ff */
[----:B------:R-:W-:Y:S02]  /*1940*/  CS2R R142, SRZ ;  /* 0x00000000008e7805 */ /* 0x000fe4000001ff00 */
[----:B------:R-:W-:Y:S02]  /*1950*/  CS2R R140, SRZ ;  /* 0x00000000008c7805 */ /* 0x000fe4000001ff00 */
[----:B------:R-:W-:Y:S01]  /*1960*/  R2UR UR59, R3 ;  /* 0x00000000033b72ca */ /* 0x000fe200000e0000 */
[----:B------:R-:W-:Y:S01]  /*1970*/  IMAD.MOV.U32 R3, RZ, RZ, RZ ;  /* 0x000000ffff037224 */ /* 0x000fe200078e00ff */
        /* <DEDUP_REMOVED lines=11> */
[----:B------:R-:W-:Y:S01]  /*1a30*/  UISETP.GT.AND UP0, UPT, UR59, UR40, UPT ;  /* 0x000000283b00728c */ /* 0x000fe2000bf04270 */
[----:B------:R-:W-:Y:S02]  /*1a40*/  CS2R R116, SRZ ;  /* 0x0000000000747805 */ /* 0x000fe4000001ff00 */
[----:B------:R-:W-:Y:S02]  /*1a50*/  CS2R R114, SRZ ;  /* 0x0000000000727805 */ /* 0x000fe4000001ff00 */
[----:B------:R-:W-:-:S02]  /*1a60*/  CS2R R112, SRZ ;  /* 0x0000000000707805 */ /* 0x000fc4000001ff00 */
[----:B------:R-:W-:Y:S02]  /*1a70*/  CS2R R110, SRZ ;  /* 0x00000000006e7805 */ /* 0x000fe4000001ff00 */
[----:B------:R-:W-:Y:S02]  /*1a80*/  CS2R R108, SRZ ;  /* 0x00000000006c7805 */ /* 0x000fe4000001ff00 */
[----:B------:R-:W-:Y:S02]  /*1a90*/  PLOP3.LUT P1, PT, PT, PT, UP0, 0x80, 0x0 ;  /* 0x000000000000781c */ /* 0x000fe40003f2f008 */
        /* <DEDUP_REMOVED lines=42> */
.L_x_2291:
        /* <DEDUP_REMOVED lines=9> */
.L_x_2467:
[----:B------:R-:W-:Y:S05]  /*1dd0*/  @!P0 BRA `(.L_x_2293) ;  /* 0x0000000000048947 */ /* 0x000fea0003800000 */
[----:B------:R-:W-:Y:S01]  /*1de0*/  BPT.TRAP 0x1 ;  /* 0x000000040000795c */ /* 0x000fe20000300000 */
.L_x_2293:
[----:B0-----:R-:W-:Y:S02]  /*1df0*/  IMAD.U32 R0, RZ, RZ, UR46 ;  /* 0x0000002eff007e24 */ /* 0x001fe4000f8e00ff */
[----:B------:R-:W-:-:S03]  /*1e00*/  IMAD.U32 R3, RZ, RZ, UR47 ;  /* 0x0000002fff037e24 */ /* 0x000fc6000f8e00ff */
[----:B------:R-:W-:Y:S02]  /*1e10*/  LEA R0, R0, UR41, 0x3 ;  /* 0x0000002900007c11 */ /* 0x000fe4000f8e18ff */
[----:B------:R-:W-:-:S04]  /*1e20*/  SHF.L.U32 R3, R3, 0x1f, RZ ;  /* 0x0000001f03037819 */ /* 0x000fc800000006ff */
[----:B------:R0:W1:Y:S01]  /*1e30*/  SYNCS.PHASECHK.TRANS64.TRYWAIT P2, [R0+URZ+0x28830], R3 ;  /* 0x02883003000075a7 */ /* 0x000062000804017f */
[----:B------:R-:W-:Y:S05]  /*1e40*/  @!P0 BRA `(.L_x_2294) ;  /* 0x0000000000048947 */ /* 0x000fea0003800000 */
[----:B------:R-:W-:Y:S01]  /*1e50*/  BPT.TRAP 0x1 ;  /* 0x000000040000795c */ /* 0x000fe20000300000 */
.L_x_2294:
[----:B------:R-:W2:Y:S02]  /*1e60*/  S2R R4, SR_TID.X ;  /* 0x0000000000047919 */ /* 0x000ea40000002100 */
[----:B--2---:R-:W-:Y:S01]  /*1e70*/  LOP3.LUT P1, RZ, R4, 0x7f, RZ, 0xc0, !PT ;  /* 0x0000007f04ff7812 */ /* 0x004fe2000782c0ff */
[----:B-1----:R-:W-:-:S12]  /*1e80*/  @P2 BRA `(.L_x_2295) ;  /* 0x0000000000082947 */ /* 0x002fd80003800000 */
[----:B------:R-:W1:Y:S02]  /*1e90*/  SYNCS.PHASECHK.TRANS64.TRYWAIT P2, [R0+URZ+0x28830], R3 ;  /* 0x02883003000075a7 */ /* 0x000e64000804017f */
[----:B-1----:R-:W-:Y:S05]  /*1ea0*/  @!P2 BRA `(.L_x_2296) ;  /* 0x0000012800c0a947 */ /* 0x002fea0003800000 */
.L_x_2295:
[----:B------:R-:W-:Y:S05]  /*1eb0*/  WARPSYNC.ALL ;  /* 0x0000000000007948 */ /* 0x000fea0003800000 */
[----:B------:R-:W-:Y:S01]  /*1ec0*/  UIADD3 UR4, UR41, 0x18400, URZ ;  /* 0x0001840029047890 */ /* 0x000fe2000fffe03f */
[----:B------:R-:W-:Y:S01]  /*1ed0*/  WARPGROUP.ARRIVE ;  /* 0x00000000000079c5 */ /* 0x000fe20000000000 */
[----:B------:R-:W-:Y:S01]  /*1ee0*/  ULOP3.LUT UR32, UR55, 0x10000, URZ, 0xfc, !UPT ;  /* 0x0001000037207892 */ /* 0x000fe2000f8efc3f */
[----:B01----:R-:W-:Y:S01]  /*1ef0*/  @!P1 VIADD R0, R0, 0x28840 ;  /* 0x0002884000009836 */ /* 0x003fe20000000000 */
[----:B------:R-:W-:Y:S01]  /*1f00*/  USHF.R.U32.HI UR4, URZ, 0x4, UR4 ;  /* 0x000000043f047899 */ /* 0x000fe20008011604 */
[----:B------:R-:W-:Y:S01]  /*1f10*/  CS2R R150, SRZ ;  /* 0x0000000000967805 */ /* 0x000fe2000001ff00 */
[----:B------:R-:W-:Y:S01]  /*1f20*/  UMOV UR33, 0x40000040 ;  /* 0x4000004000217882 */ /* 0x000fe20000000000 */
[----:B------:R-:W-:Y:S01]  /*1f30*/  UMOV UR35, 0x40000040 ;  /* 0x4000004000237882 */ /* 0x000fe20000000000 */
[----:B------:R-:W-:Y:S01]  /*1f40*/  ULOP3.LUT UR4, UR4, 0x3fff, URZ, 0xc0, !UPT ;  /* 0x00003fff04047892 */ /* 0x000fe2000f8ec03f */
[----:B------:R-:W-:Y:S01]  /*1f50*/  @!P1 PRMT R0, RZ, 0x654, R0 ;  /* 0x00000654ff009816 */ /* 0x000fe20000000000 */
[----:B------:R-:W-:Y:S01]  /*1f60*/  UMOV UR5, 0x40000040 ;  /* 0x4000004000057882 */ /* 0x000fe20000000000 */
[----:B------:R-:W-:Y:S01]  /*1f70*/  UMOV UR7, 0x40000040 ;  /* 0x4000004000077882 */ /* 0x000fe20000000000 */
[----:B------:R-:W-:Y:S01]  /*1f80*/  ULOP3.LUT UR52, UR4, 0x10000, URZ, 0xfc, !UPT ;  /* 0x0001000004347892 */ /* 0x000fe2000f8efc3f */
[----:B------:R-:W-:Y:S01]  /*1f90*/  CS2R R148, SRZ ;  /* 0x0000000000947805 */ /* 0x000fe2000001ff00 */
[----:B------:R-:W-:Y:S01]  /*1fa0*/  UIADD3 UR4, UR32, 0x2, URZ ;  /* 0x0000000220047890 */ /* 0x000fe2000fffe03f */
[----:B------:R-:W-:Y:S01]  /*1fb0*/  CS2R R146, SRZ ;  /* 0x0000000000927805 */ /* 0x000fe2000001ff00 */
[----:B------:R-:W-:Y:S01]  /*1fc0*/  ULEA UR34, UR46, UR52, 0xb ;  /* 0x000000342e227291 */ /* 0x000fe2000f8e583f */
[----:B------:R-:W-:Y:S01]  /*1fd0*/  CS2R R144, SRZ ;  /* 0x0000000000907805 */ /* 0x000fe2000001ff00 */
[----:B------:R-:W-:Y:S01]  /*1fe0*/  UIADD3 UR8, UR32, 0x4, URZ ;  /* 0x0000000420087890 */ /* 0x000fe2000fffe03f */
[----:B------:R-:W-:Y:S01]  /*1ff0*/  CS2R R142, SRZ ;  /* 0x00000000008e7805 */ /* 0x000fe2000001ff00 */
[----:B------:R-:W-:Y:S01]  /*2000*/  UIADD3 UR6, UR34, 0x2, URZ ;  /* 0x0000000222067890 */ /* 0x000fe2000fffe03f */
[----:B------:R-:W-:Y:S01]  /*2010*/  CS2R R140, SRZ ;  /* 0x00000000008c7805 */ /* 0x000fe2000001ff00 */
[----:B------:R-:W-:Y:S01]  /*2020*/  UIADD3 UR10, UR34, 0x4, URZ ;  /* 0x00000004220a7890 */ /* 0x000fe2000fffe03f */
[----:B------:R-:W-:Y:S01]  /*2030*/  CS2R R138, SRZ ;  /* 0x00000000008a7805 */ /* 0x000fe2000001ff00 */
[----:B------:R-:W-:Y:S01]  /*2040*/  UMOV UR9, 0x40000040 ;  /* 0x4000004000097882 */ /* 0x000fe20000000000 */
[----:B------:R-:W-:Y:S01]  /*2050*/  HGMMA.64x128x16.F32.BF16 R24, gdesc[UR32], RZ, !UPT, gsb0 ;  /* 0x01e00000201879f0 */ /* 0x000fe2000c0018ff */
[----:B------:R-:W-:Y:S01]  /*2060*/  UMOV UR11, 0x40000040 ;  /* 0x40000040000b7882 */ /* 0x000fe20000000000 */
[----:B------:R-:W-:Y:S01]  /*2070*/  UIADD3 UR12, UR32, 0x6, URZ ;  /* 0x00000006200c7890 */ /* 0x000fe2000fffe03f */
[----:B------:R-:W-:Y:S01]  /*2080*/  CS2R R136, SRZ ;  /* 0x0000000000887805 */ /* 0x000fe2000001ff00 */
[----:B------:R-:W-:Y:S01]  /*2090*/  UIADD3 UR14, UR34, 0x6, URZ ;  /* 0x00000006220e7890 */ /* 0x000fe2000fffe03f */
[----:B------:R-:W-:Y:S01]  /*20a0*/  CS2R R134, SRZ ;  /* 0x0000000000867805 */ /* 0x000fe2000001ff00 */
[----:B------:R-:W-:Y:S01]  /*20b0*/  UMOV UR13, 0x40000040 ;  /* 0x40000040000d7882 */ /* 0x000fe20000000000 */
        /* <DEDUP_REMOVED lines=36> */
[----:B------:R-:W-:Y:S02]  /*2300*/  WARPGROUP.DEPBAR.LE gsb0, 0x0 ;  /* 0x00008000000079c5 */ /* 0x000fe40000010000 */
[----:B------:R-:W-:-:S06]  /*2310*/  WARPGROUP.ARRIVE ;  /* 0x00000000000079c5 */ /* 0x000fcc0000000000 */
[----:B------:R-:W-:Y:S01]  /*2320*/  HGMMA.64x128x16.F32.BF16 R24, gdesc[UR4], R24, gsb0 ;  /* 0x01e00000041879f0 */ /* 0x000fe20008001818 */
[----:B------:R-:W-:Y:S01]  /*2330*/  ULDC UR6, c[0x0][0x448] ;  /* 0x0001120000067ab9 */ /* 0x000fe20000000800 */
[----:B------:R-:W-:Y:S01]  /*2340*/  ULDC UR7, c[0x0][0x9d8] ;  /* 0x0002760000077ab9 */ /* 0x000fe20000000800 */
[----:B------:R-:W-:-:S06]  /*2350*/  UISETP.NE.AND UP0, UPT, UR6, 0x1, UPT ;  /* 0x000000010600788c */ /* 0x000fcc000bf05270 */
[----:B------:R-:W-:-:S05]  /*2360*/  PLOP3.LUT P2, PT, PT, PT, UP0, 0x80, 0x0 ;  /* 0x000000000000781c */ /* 0x000fca0003f4f008 */
[----:B------:R-:W-:Y:S01]  /*2370*/  @UP0 ULDC UR6, c[0x0][0x44c] ;  /* 0x0001130000060ab9 */ /* 0x000fe20000000800 */
[----:B------:R-:W-:Y:S02]  /*2380*/  WARPGROUP.DEPBAR.LE gsb0, 0x0 ;  /* 0x00008000000079c5 */ /* 0x000fe40000010000 */
[----:B------:R-:W-:-:S06]  /*2390*/  WARPGROUP.ARRIVE ;  /* 0x00000000000079c5 */ /* 0x000fcc0000000000 */
[----:B------:R-:W-:Y:S01]  /*23a0*/  HGMMA.64x128x16.F32.BF16 R24, gdesc[UR8], R24, gsb0 ;  /* 0x01e00000081879f0 */ /* 0x000fe20008001818 */
[----:B------:R-:W-:Y:S01]  /*23b0*/  ULDC UR10, c[0x0][0x988] ;  /* 0x00026200000a7ab9 */ /* 0x000fe20000000800 */
[----:B------:R-:W-:Y:S01]  /*23c0*/  UMOV UR11, UR38 ;  /* 0x00000026000b7c82 */ /* 0x000fe20008000000 */
[----:B------:R-:W-:Y:S02]  /*23d0*/  WARPGROUP.DEPBAR.LE gsb0, 0x0 ;  /* 0x00008000000079c5 */ /* 0x000fe40000010000 */
[----:B------:R-:W-:-:S07]  /*23e0*/  WARPGROUP.ARRIVE ;  /* 0x00000000000079c5 */ /* 0x000fce0000000000 */
[----:B------:R-:W-:Y:S01]  /*23f0*/  HGMMA.64x128x16.F32.BF16 R24, gdesc[UR12], R24, gsb0 ;  /* 0x01e000000c1879f0 */ /* 0x000fe20008001818 */
[----:B------:R-:W-:Y:S02]  /*2400*/  @UP0 ULDC UR14, c[0x0][0x450] ;  /* 0x00011400000e0ab9 */ /* 0x000fe40000000800 */
        /* <DEDUP_REMOVED lines=16> */
[----:B------:R-:W-:Y:S02]  /*2510*/  VIADD R56, R17, UR38 ;  /* 0x0000002611387c36 */ /* 0x000fe40008000000 */
[----:B------:R-:W-:Y:S01]  /*2520*/  FMUL.FTZ R27, R27, UR7 ;  /* 0x000000071b1b7c20 */ /* 0x000fe20008410000 */
[----:B------:R-:W-:Y:S01]  /*2530*/  FMUL.FTZ R7, R33, UR7 ;  /* 0x0000000721077c20 */ /* 0x000fe20008410000 */
[----:B------:R0:W1:Y:S01]  /*2540*/  MUFU.TANH R95, R26 ;  /* 0x0000001a005f7308 */ /* 0x0000620000002400 */
[----:B------:R-:W-:Y:S01]  /*2550*/  FMUL.FTZ R34, R34, UR7 ;  /* 0x0000000722227c20 */ /* 0x000fe20008410000 */
[----:B------:R-:W-:Y:S01]  /*2560*/  FMUL.FTZ R8, R29, UR7 ;  /* 0x000000071d087c20 */ /* 0x000fe20008410000 */
[----:B------:R-:W-:Y:S01]  /*2570*/  FMUL.FTZ R9, R37, UR7 ;  /* 0x0000000725097c20 */ /* 0x000fe20008410000 */
[----:B------:R-:W-:Y:S01]  /*2580*/  FMUL.FTZ R30, R30, UR7 ;  /* 0x000000071e1e7c20 */ /* 0x000fe20008410000 */
[----:B------:R-:W-:-:S02]  /*2590*/  IMAD.U32 R37, RZ, RZ, UR54 ;  /* 0x00000036ff257e24 */ /* 0x000fc4000f8e00ff */
[----:B------:R-:W-:Y:S01]  /*25a0*/  FMUL.FTZ R31, R31, UR7 ;  /* 0x000000071f1f7c20 */ /* 0x000fe20008410000 */
[----:B------:R-:W-:Y:S01]  /*25b0*/  FMUL.FTZ R35, R35, UR7 ;  /* 0x0000000723237c20 */ /* 0x000fe20008410000 */
[----:B------:R2:W3:Y:S01]  /*25c0*/  MUFU.TANH R93, R27 ;  /* 0x0000001b005d7308 */ /* 0x0004e20000002400 */
[----:B0-----:R-:W-:Y:S01]  /*25d0*/  @P2 IMAD.HI.U32 R26, R56, UR6, RZ ;  /* 0x00000006381a2c27 */ /* 0x001fe2000f8e00ff */
[----:B------:R-:W-:-:S03]  /*25e0*/  @UP0 ULDC UR6, c[0x0][0x450] ;  /* 0x0001140000060ab9 */ /* 0x000fc60000000800 */
[----:B------:R-:W-:Y:S01]  /*25f0*/  FMUL.FTZ R38, R38, UR7 ;  /* 0x0000000726267c20 */ /* 0x000fe20008410000 */
[----:B------:R-:W-:Y:S01]  /*2600*/  FMUL.FTZ R39, R39, UR7 ;  /* 0x0000000727277c20 */ /* 0x000fe20008410000 */
[----:B------:R-:W-:Y:S01]  /*2610*/  FMUL.FTZ R42, R42, UR7 ;  /* 0x000000072a2a7c20 */ /* 0x000fe20008410000 */
[----:B------:R-:W-:Y:S01]  /*2620*/  @P2 SHF.R.U32.HI R56, RZ, UR6, R26 ;  /* 0x00000006ff382c19 */ /* 0x000fe2000801161a */
[----:B------:R-:W-:Y:S01]  /*2630*/  UMOV UR6, 0xffffff80 ;  /* 0xffffff8000067882 */ /* 0x000fe20000000000 */
[----:B------:R0:W-:Y:S01]  /*2640*/  MUFU.TANH R29, R34 ;  /* 0x00000022001d7308 */ /* 0x0001e20000002400 */
[----:B------:R-:W-:Y:S01]  /*2650*/  UIMAD UR6, UR59, UR6, 0x80 ;  /* 0x000000803b0674a4 */ /* 0x000fe2000f8e0206 */
[----:B------:R-:W-:Y:S01]  /*2660*/  FMUL.FTZ R26, R59, UR7 ;  /* 0x000000073b1a7c20 */ /* 0x000fe20008410000 */
[----:B--2---:R-:W2:Y:S01]  /*2670*/  SHFL.IDX PT, R27, R56, 0x1, 0x1c1f ;  /* 0x003c1f00381b7f89 */ /* 0x004ea200000e0000 */
[----:B------:R-:W-:Y:S01]  /*2680*/  FMUL.FTZ R43, R43, UR7 ;  /* 0x000000072b2b7c20 */ /* 0x000fe20008410000 */
[----:B------:R-:W-:Y:S01]  /*2690*/  FMUL.FTZ R46, R46, UR7 ;  /* 0x000000072e2e7c20 */ /* 0x000fe20008410000 */
[----:B------:R-:W-:Y:S01]  /*26a0*/  FMUL.FTZ R11, R28, UR7 ;  /* 0x000000071c0b7c20 */ /* 0x000fe20008410000 */
[----:B------:R-:W-:Y:S01]  /*26b0*/  IMAD.U32 R33, RZ, RZ, UR6 ;  /* 0x00000006ff217e24 */ /* 0x000fe2000f8e00ff */
[----:B------:R2:W4:Y:S01]  /*26c0*/  MUFU.TANH R91, R30 ;  /* 0x0000001e005b7308 */ /* 0x0005220000002400 */
[----:B------:R-:W-:Y:S01]  /*26d0*/  FMUL.FTZ R28, R57, UR7 ;  /* 0x00000007391c7c20 */ /* 0x000fe20008410000 */
[----:B------:R-:W-:Y:S01]  /*26e0*/  FMUL.FTZ R55, R55, UR7 ;  /* 0x0000000737377c20 */ /* 0x000fe20008410000 */
[----:B------:R-:W-:Y:S01]  /*26f0*/  FMUL.FTZ R47, R47, UR7 ;  /* 0x000000072f2f7c20 */ /* 0x000fe20008410000 */
[C-C-:B0-----:R-:W-:Y:S01]  /*2700*/  IADD3 R34, -R16.reuse, 0x1, R33.reuse ;  /* 0x0000000110227810 */ /* 0x141fe20007ffe121 */
[----:B------:R-:W-:Y:S01]  /*2710*/  FMUL.FTZ R14, R45, UR7 ;  /* 0x000000072d0e7c20 */ /* 0x000fe20008410000 */
[----:B------:R-:W-:Y:S01]  /*2720*/  IADD3 R59, -R16, UR53, R33 ;  /* 0x00000035103b7c10 */ /* 0x000fe2000fffe121 */
[----:B------:R-:W-:Y:S01]  /*2730*/  FMUL.FTZ R3, R24, UR7 ;  /* 0x0000000718037c20 */ /* 0x000fe20008410000 */
[----:B------:R-:W-:Y:S01]  /*2740*/  IADD3 R34, -R37, UR53, R34 ;  /* 0x0000003525227c10 */ /* 0x000fe2000fffe122 */
        /* <DEDUP_REMOVED lines=10> */
[----:B--2---:R-:W-:Y:S01]  /*27f0*/  VIADDMNMX R30, R27, R34, R59, PT ;  /* 0x000000221b1e7246 */ /* 0x004fe2000380013b */
[----:B------:R-:W-:Y:S01]  /*2800*/  FMUL.FTZ R27, R63, UR7 ;  /* 0x000000073f1b7c20 */ /* 0x000fe20008410000 */
[----:B------:R-:W-:Y:S01]  /*2810*/  FMUL.FTZ R58, R58, UR7 ;  /* 0x000000073a3a7c20 */ /* 0x000fe20008410000 */
[----:B------:R-:W-:Y:S01]  /*2820*/  FMUL.FTZ R21, R49, UR7 ;  /* 0x0000000731157c20 */ /* 0x000fe20008410000 */
[----:B------:R-:W-:Y:S01]  /*2830*/  ISETP.GT.AND P3, PT, R30, RZ, PT ;  /* 0x000000ff1e00720c */ /* 0x000fe20003f64270 */
[----:B------:R-:W-:Y:S01]  /*2840*/  FMUL.FTZ R62, R62, UR7 ;  /* 0x000000073e3e7c20 */ /* 0x000fe20008410000 */
[C---:B------:R-:W-:Y:S01]  /*2850*/  ISETP.GT.AND P4, PT, R30.reuse, 0x1, PT ;  /* 0x000000011e00780c */ /* 0x040fe20003f84270 */
[----:B------:R-:W-:Y:S01]  /*2860*/  MUFU.TANH R38, R38 ;  /* 0x0000002600267308 */ /* 0x000fe20000002400 */
[----:B------:R-:W-:Y:S01]  /*2870*/  ISETP.GT.AND P5, PT, R30, 0x8, PT ;  /* 0x000000081e00780c */ /* 0x000fe20003fa4270 */
[----:B------:R-:W-:Y:S01]  /*2880*/  FMUL.FTZ R66, R66, UR7 ;  /* 0x0000000742427c20 */ /* 0x000fe20008410000 */
[----:B-1----:R-:W-:Y:S01]  /*2890*/  FSEL R95, R95, -INF , P3 ;  /* 0xff8000005f5f7808 */ /* 0x002fe20001800000 */
[----:B------:R-:W-:Y:S01]  /*28a0*/  FMUL.FTZ R67, R67, UR7 ;  /* 0x0000000743437c20 */ /* 0x000fe20008410000 */
[----:B---3--:R-:W-:Y:S01]  /*28b0*/  FSEL R93, R93, -INF , P4 ;  /* 0xff8000005d5d7808 */ /* 0x008fe20002000000 */
[----:B------:R-:W-:Y:S01]  /*28c0*/  FMUL.FTZ R70, R70, UR7 ;  /* 0x0000000746467c20 */ /* 0x000fe20008410000 */
[C---:B------:R-:W-:Y:S01]  /*28d0*/  ISETP.GT.AND P3, PT, R30.reuse, 0x9, PT ;  /* 0x000000091e00780c */ /* 0x040fe20003f64270 */
[----:B------:R1:W-:Y:S01]  /*28e0*/  MUFU.TANH R33, R26 ;  /* 0x0000001a00217308 */ /* 0x0003e20000002400 */
[----:B----4-:R-:W-:Y:S01]  /*28f0*/  FSEL R91, R91, -INF , P5 ;  /* 0xff8000005b5b7808 */ /* 0x010fe20002800000 */
[----:B------:R-:W-:Y:S01]  /*2900*/  FMUL.FTZ R71, R71, UR7 ;  /* 0x0000000747477c20 */ /* 0x000fe20008410000 */
[----:B------:R-:W-:Y:S01]  /*2910*/  ISETP.GT.AND P4, PT, R30, 0x10, PT ;  /* 0x000000101e00780c */ /* 0x000fe20003f84270 */
[----:B------:R-:W-:Y:S01]  /*2920*/  FMUL.FTZ R74, R74, UR7 ;  /* 0x000000074a4a7c20 */ /* 0x000fe20008410000 */
[----:B0-----:R-:W-:Y:S01]  /*2930*/  FSEL R89, R31, -INF , P3 ;  /* 0xff8000001f597808 */ /* 0x001fe20001800000 */
[----:B------:R-:W-:Y:S01]  /*2940*/  FMUL.FTZ R75, R75, UR7 ;  /* 0x000000074b4b7c20 */ /* 0x000fe20008410000 */
[----:B------:R-:W-:Y:S01]  /*2950*/  ISETP.GT.AND P3, PT, R30, 0x11, PT ;  /* 0x000000111e00780c */ /* 0x000fe20003f64270 */
[----:B------:R-:W0:Y:S01]  /*2960*/  MUFU.TANH R39, R39 ;  /* 0x0000002700277308 */ /* 0x000e220000002400 */
[----:B-1----:R-:W-:Y:S01]  /*2970*/  FMNMX.FTZ R26, R95, R93, !PT ;  /* 0x0000005d5f1a7209 */ /* 0x002fe20007810000 */
[----:B------:R-:W-:Y:S01]  /*2980*/  FMUL.FTZ R78, R78, UR7 ;  /* 0x000000074e4e7c20 */ /* 0x000fe20008410000 */
[----:B------:R-:W-:Y:S01]  /*2990*/  FSEL R63, R29, -INF , P4 ;  /* 0xff8000001d3f7808 */ /* 0x000fe20002000000 */
[----:B------:R-:W-:Y:S01]  /*29a0*/  FMUL.FTZ R79, R79, UR7 ;  /* 0x000000074f4f7c20 */ /* 0x000fe20008410000 */
[----:B------:R-:W-:Y:S01]  /*29b0*/  FMNMX.FTZ R26, R91, R26, !PT ;  /* 0x0000001a5b1a7209 */ /* 0x000fe20007810000 */
[----:B------:R-:W-:Y:S01]  /*29c0*/  FMUL.FTZ R82, R82, UR7 ;  /* 0x0000000752527c20 */ /* 0x000fe20008410000 */
[----:B------:R-:W-:Y:S01]  /*29d0*/  ISETP.GT.AND P4, PT, R30, 0x18, PT ;  /* 0x000000181e00780c */ /* 0x000fe20003f84270 */
[----:B------:R-:W1:Y:S01]  /*29e0*/  MUFU.TANH R42, R42 ;  /* 0x0000002a002a7308 */ /* 0x000e620000002400 */
[----:B------:R-:W-:Y:S01]  /*29f0*/  FMNMX.FTZ R26, R89, R26, !PT ;  /* 0x0000001a591a7209 */ /* 0x000fe20007810000 */
[----:B------:R-:W-:Y:S01]  /*2a00*/  FMUL.FTZ R13, R41, UR7 ;  /* 0x00000007290d7c20 */ /* 0x000fe20008410000 */
[----:B-----5:R-:W-:Y:S01]  /*2a10*/  FSEL R57, R35, -INF , P3 ;  /* 0xff80000023397808 */ /* 0x020fe20001800000 */
[----:B------:R-:W-:Y:S01]  /*2a20*/  FMUL.FTZ R83, R83, UR7 ;  /* 0x0000000753537c20 */ /* 0x000fe20008410000 */
[----:B------:R-:W-:Y:S01]  /*2a30*/  FMNMX.FTZ R26, R63, R26, !PT ;  /* 0x0000001a3f1a7209 */ /* 0x000fe20007810000 */
[----:B------:R-:W-:Y:S01]  /*2a40*/  FMUL.FTZ R86, R86, UR7 ;  /* 0x0000000756567c20 */ /* 0x000fe20008410000 */
[----:B------:R-:W-:Y:S01]  /*2a50*/  ISETP.GT.AND P3, PT, R30, 0x19, PT ;  /* 0x000000191e00780c */ /* 0x000fe20003f64270 */
[----:B------:R-:W-:Y:S01]  /*2a60*/  MUFU.TANH R43, R43 ;  /* 0x0000002b002b7308 */ /* 0x000fe20000002400 */
[----:B------:R-:W-:Y:S01]  /*2a70*/  FMNMX.FTZ R26, R57, R26, !PT ;  /* 0x0000001a391a7209 */ /* 0x000fe20007810000 */
[----:B------:R-:W-:Y:S01]  /*2a80*/  FMUL.FTZ R10, R40, UR7 ;  /* 0x00000007280a7c20 */ /* 0x000fe20008410000 */
[----:B0-----:R-:W-:Y:S01]  /*2a90*/  FSEL R53, R39, -INF , P3 ;  /* 0xff80000027357808 */ /* 0x001fe20001800000 */
[----:B------:R-:W-:Y:S01]  /*2aa0*/  FMUL.FTZ R87, R87, UR7 ;  /* 0x0000000757577c20 */ /* 0x000fe20008410000 */
[----:B------:R-:W-:Y:S01]  /*2ab0*/  ISETP.GT.AND P3, PT, R30, 0x21, PT ;  /* 0x000000211e00780c */ /* 0x000fe20003f64270 */
[----:B------:R-:W-:Y:S01]  /*2ac0*/  FMUL.FTZ R12, R44, UR7 ;  /* 0x000000072c0c7c20 */ /* 0x000fe20008410000 */
[----:B------:R-:W0:Y:S01]  /*2ad0*/  SHFL.IDX PT, R56, R56, RZ, 0x1c1f ;  /* 0x001c1fff38387589 */ /* 0x000e2200000e0000 */
        /* <DEDUP_REMOVED lines=17> */
[----:B---3--:R-:W-:Y:S01]  /*2bf0*/  FSEL R55, R38, -INF , P4 ;  /* 0xff80000026377808 */ /* 0x008fe20002000000 */
[----:B------:R3:W-:Y:S01]  /*2c00*/  @!P1 SYNCS.ARRIVE.TRANS64.RED.A1T0 RZ, [R0+URZ], RZ ;  /* 0x000000ff00ff99a7 */ /* 0x0007e2000810043f */
[----:B------:R-:W-:Y:S01]  /*2c10*/  ISETP.GT.AND P4, PT, R30, 0x20, PT ;  /* 0x000000201e00780c */ /* 0x000fe20003f84270 */
[----:B------:R-:W-:Y:S01]  /*2c20*/  @UP0 ULDC UR6, c[0x0][0x44c] ;  /* 0x0001130000060ab9 */ /* 0x000fe20000000800 */
[----:B------:R-:W-:Y:S01]  /*2c30*/  FMNMX.FTZ R26, R55, R26, !PT ;  /* 0x0000001a371a7209 */ /* 0x000fe20007810000 */
[----:B------:R-:W-:Y:S01]  /*2c40*/  UIMAD.WIDE.U32 UR6, UR38, UR6, URZ ;  /* 0x00000006260672a5 */ /* 0x000fe2000f8e003f */
[----:B-1----:R-:W-:Y:S01]  /*2c50*/  FSEL R52, R42, -INF , P4 ;  /* 0xff8000002a347808 */ /* 0x002fe20002000000 */
[----:B------:R2:W1:Y:S01]  /*2c60*/  MUFU.TANH R48, R50 ;  /* 0x0000003200307308 */ /* 0x0004620000002400 */
[----:B------:R-:W-:Y:S01]  /*2c70*/  ISETP.GT.AND P4, PT, R30, 0x28, PT ;  /* 0x000000281e00780c */ /* 0x000fe20003f84270 */
[----:B------:R-:W-:-:S02]  /*2c80*/  @UP0 USHF.R.U32.HI UR11, URZ, UR14, UR7 ;  /* 0x0000000e3f0b0299 */ /* 0x000fc40008011607 */
[----:B------:R-:W-:Y:S02]  /*2c90*/  UIADD3 UR59, UR59, -0x2, URZ ;  /* 0xfffffffe3b3b7890 */ /* 0x000fe4000fffe03f */
[----:B------:R-:W-:Y:S02]  /*2ca0*/  UIADD3 UR6, UR11, UR53, -UR54 ;  /* 0x000000350b067290 */ /* 0x000fe4000fffe836 */
[----:B------:R4:W-:Y:S01]  /*2cb0*/  MUFU.TANH R36, R27 ;  /* 0x0000001b00247308 */ /* 0x0009e20000002400 */
[----:B--2---:R-:W-:Y:S01]  /*2cc0*/  FSEL R50, R46, -INF , P4 ;  /* 0xff8000002e327808 */ /* 0x004fe20002000000 */
[----:B------:R-:W-:Y:S01]  /*2cd0*/  USHF.R.S32.HI UR7, URZ, 0x1f, UR6 ;  /* 0x0000001f3f077899 */ /* 0x000fe20008011406 */
[----:B------:R-:W-:-:S03]  /*2ce0*/  ISETP.GT.AND P4, PT, R30, 0x30, PT ;  /* 0x000000301e00780c */ /* 0x000fc60003f84270 */
[----:B------:R-:W-:Y:S02]  /*2cf0*/  ULEA.HI UR7, UR7, UR6, URZ, 0x7 ;  /* 0x0000000607077291 */ /* 0x000fe4000f8f383f */
[----:B------:R2:W5:Y:S01]  /*2d00*/  MUFU.TANH R32, R51 ;  /* 0x0000003300207308 */ /* 0x0005620000002400 */
[----:B----4-:R-:W-:Y:S01]  /*2d10*/  FMNMX.FTZ R27, R53, R26, !PT ;  /* 0x0000001a351b7209 */ /* 0x010fe20007810000 */
[----:B------:R-:W-:Y:S01]  /*2d20*/  USHF.R.S32.HI UR7, URZ, 0x7, UR7 ;  /* 0x000000073f077899 */ /* 0x000fe20008011407 */
[----:B-1----:R-:W-:Y:S02]  /*2d30*/  FSEL R48, R48, -INF , P4 ;  /* 0xff80000030307808 */ /* 0x002fe40002000000 */
[----:B------:R-:W-:Y:S01]  /*2d40*/  FMNMX.FTZ R26, R52, R27, !PT ;  /* 0x0000001b341a7209 */ /* 0x000fe20007810000 */
[----:B------:R-:W-:Y:S01]  /*2d50*/  UISETP.LT.AND UP1, UPT, UR40, UR7, UPT ;  /* 0x000000072800728c */ /* 0x000fe2000bf21270 */
[C---:B------:R-:W-:Y:S01]  /*2d60*/  ISETP.GT.AND P4, PT, R30.reuse, 0x38, PT ;  /* 0x000000381e00780c */ /* 0x040fe20003f84270 */
[----:B------:R-:W1:Y:S01]  /*2d70*/  MUFU.TANH R54, R54 ;  /* 0x0000003600367308 */ /* 0x000e620000002400 */
[----:B--2---:R-:W-:Y:S01]  /*2d80*/  FSEL R51, R43, -INF , P3 ;  /* 0xff8000002b337808 */ /* 0x004fe20001800000 */
[----:B------:R-:W-:Y:S01]  /*2d90*/  USEL UR57, UR40, UR7, !UP1 ;  /* 0x0000000728397287 */ /* 0x000fe2000c800000 */
[----:B------:R-:W-:-:S02]  /*2da0*/  ISETP.GT.AND P3, PT, R30, 0x29, PT ;  /* 0x000000291e00780c */ /* 0x000fc40003f64270 */
[----:B------:R-:W-:Y:S01]  /*2db0*/  FMNMX.FTZ R27, R51, R26, !PT ;  /* 0x0000001a331b7209 */ /* 0x000fe20007810000 */
[----:B------:R-:W-:Y:S01]  /*2dc0*/  UISETP.GE.AND UP1, UPT, UR59, UR57, UPT ;  /* 0x000000393b00728c */ /* 0x000fe2000bf26270 */
[----:B------:R-:W-:Y:S01]  /*2dd0*/  FSEL R49, R47, -INF , P3 ;  /* 0xff8000002f317808 */ /* 0x000fe20001800000 */
[----:B------:R-:W2:Y:S01]  /*2de0*/  MUFU.TANH R58, R58 ;  /* 0x0000003a003a7308 */ /* 0x000ea20000002400 */
[----:B------:R-:W-:Y:S02]  /*2df0*/  FMNMX.FTZ R26, R50, R27, !PT ;  /* 0x0000001b321a7209 */ /* 0x000fe40007810000 */
[----:B------:R-:W-:Y:S02]  /*2e00*/  ISETP.GT.AND P3, PT, R30, 0x31, PT ;  /* 0x000000311e00780c */ /* 0x000fe40003f64270 */
[----:B------:R-:W-:Y:S02]  /*2e10*/  FMNMX.FTZ R27, R49, R26, !PT ;  /* 0x0000001a311b7209 */ /* 0x000fe40007810000 */
[----:B-----5:R-:W-:Y:S01]  /*2e20*/  FSEL R47, R32, -INF , P3 ;  /* 0xff800000202f7808 */ /* 0x020fe20001800000 */
[----:B------:R-:W4:Y:S01]  /*2e30*/  MUFU.TANH R62, R62 ;  /* 0x0000003e003e7308 */ /* 0x000f220000002400 */
[----:B------:R-:W-:-:S02]  /*2e40*/  FMNMX.FTZ R26, R48, R27, !PT ;  /* 0x0000001b301a7209 */ /* 0x000fc40007810000 */
[----:B------:R-:W-:Y:S02]  /*2e50*/  ISETP.GT.AND P3, PT, R30, 0x39, PT ;  /* 0x000000391e00780c */ /* 0x000fe40003f64270 */
[----:B-1----:R-:W-:Y:S02]  /*2e60*/  FSEL R46, R54, -INF , P4 ;  /* 0xff800000362e7808 */ /* 0x002fe40002000000 */
[----:B------:R-:W-:Y:S01]  /*2e70*/  FMNMX.FTZ R27, R47, R26, !PT ;  /* 0x0000001a2f1b7209 */ /* 0x000fe20007810000 */
[----:B------:R-:W1:Y:S01]  /*2e80*/  MUFU.TANH R66, R66 ;  /* 0x0000004200427308 */ /* 0x000e620000002400 */
[----:B------:R-:W-:Y:S02]  /*2e90*/  ISETP.GT.AND P4, PT, R30, 0x40, PT ;  /* 0x000000401e00780c */ /* 0x000fe40003f84270 */
[----:B------:R-:W-:Y:S02]  /*2ea0*/  FSEL R45, R45, -INF , P3 ;  /* 0xff8000002d2d7808 */ /* 0x000fe40001800000 */
[----:B------:R-:W-:-:S02]  /*2eb0*/  FMNMX.FTZ R26, R46, R27, !PT ;  /* 0x0000001b2e1a7209 */ /* 0x000fc40007810000 */
[----:B------:R-:W-:Y:S01]  /*2ec0*/  ISETP.GT.AND P3, PT, R30, 0x41, PT ;  /* 0x000000411e00780c */ /* 0x000fe20003f64270 */
[----:B------:R-:W5:Y:S01]  /*2ed0*/  MUFU.TANH R31, R67 ;  /* 0x00000043001f7308 */ /* 0x000f620000002400 */
[----:B--2---:R-:W-:Y:S02]  /*2ee0*/  FSEL R39, R58, -INF , P4 ;  /* 0xff8000003a277808 */ /* 0x004fe40002000000 */
[----:B------:R-:W-:Y:S02]  /*2ef0*/  FMNMX.FTZ R26, R45, R26, !PT ;  /* 0x0000001a2d1a7209 */ /* 0x000fe40007810000 */
[----:B------:R-:W-:Y:S02]  /*2f00*/  ISETP.GT.AND P4, PT, R30, 0x48, PT ;  /* 0x000000481e00780c */ /* 0x000fe40003f84270 */
[----:B------:R-:W-:Y:S01]  /*2f10*/  FSEL R33, R33, -INF , P3 ;  /* 0xff80000021217808 */ /* 0x000fe20001800000 */
[----:B------:R-:W2:Y:S01]  /*2f20*/  MUFU.TANH R70, R70 ;  /* 0x0000004600467308 */ /* 0x000ea20000002400 */
[----:B------:R-:W-:-:S02]  /*2f30*/  FMNMX.FTZ R32, R39, R26, !PT ;  /* 0x0000001a27207209 */ /* 0x000fc40007810000 */
[----:B------:R-:W-:Y:S02]  /*2f40*/  ISETP.GT.AND P3, PT, R30, 0x49, PT ;  /* 0x000000491e00780c */ /* 0x000fe40003f64270 */
[----:B----4-:R-:W-:Y:S02]  /*2f50*/  FSEL R26, R62, -INF , P4 ;  /* 0xff8000003e1a7808 */ /* 0x010fe40002000000 */
[----:B------:R-:W-:Y:S01]  /*2f60*/  FMNMX.FTZ R27, R33, R32, !PT ;  /* 0x00000020211b7209 */ /* 0x000fe20007810000 */
[----:B------:R-:W4:Y:S01]  /*2f70*/  MUFU.TANH R37, R71 ;  /* 0x0000004700257308 */ /* 0x000f220000002400 */
[----:B------:R-:W-:Y:S02]  /*2f80*/  ISETP.GT.AND P4, PT, R30, 0x50, PT ;  /* 0x000000501e00780c */ /* 0x000fe40003f84270 */
[----:B------:R-:W-:Y:S02]  /*2f90*/  FSEL R29, R36, -INF , P3 ;  /* 0xff800000241d7808 */ /* 0x000fe40001800000 */
[----:B------:R-:W-:-:S02]  /*2fa0*/  FMNMX.FTZ R32, R26, R27, !PT ;  /* 0x0000001b1a207209 */ /* 0x000fc40007810000 */
[----:B------:R-:W-:Y:S01]  /*2fb0*/  ISETP.GT.AND P3, PT, R30, 0x51, PT ;  /* 0x000000511e00780c */ /* 0x000fe20003f64270 */
[----:B------:R-:W0:Y:S01]  /*2fc0*/  MUFU.TANH R74, R74 ;  /* 0x0000004a004a7308 */ /* 0x000e220000002400 */
[----:B-1----:R-:W-:Y:S02]  /*2fd0*/  FSEL R27, R66, -INF , P4 ;  /* 0xff800000421b7808 */ /* 0x002fe40002000000 */
[----:B------:R-:W-:Y:S02]  /*2fe0*/  FMNMX.FTZ R32, R29, R32, !PT ;  /* 0x000000201d207209 */ /* 0x000fe40007810000 */
[----:B------:R-:W-:Y:S02]  /*2ff0*/  ISETP.GT.AND P4, PT, R30, 0x58, PT ;  /* 0x000000581e00780c */ /* 0x000fe40003f84270 */
[----:B-----5:R-:W-:Y:S01]  /*3000*/  FSEL R31, R31, -INF , P3 ;  /* 0xff8000001f1f7808 */ /* 0x020fe20001800000 */
[----:B------:R-:W1:Y:S01]  /*3010*/  MUFU.TANH R75, R75 ;  /* 0x0000004b004b7308 */ /* 0x000e620000002400 */
[----:B------:R-:W-:-:S02]  /*3020*/  FMNMX.FTZ R36, R27, R32, !PT ;  /* 0x000000201b247209 */ /* 0x000fc40007810000 */
[----:B------:R-:W-:Y:S02]  /*3030*/  ISETP.GT.AND P3, PT, R30, 0x59, PT ;  /* 0x000000591e00780c */ /* 0x000fe40003f64270 */
[----:B--2---:R-:W-:Y:S02]  /*3040*/  FSEL R32, R70, -INF , P4 ;  /* 0xff80000046207808 */ /* 0x004fe40002000000 */
[----:B------:R-:W-:Y:S01]  /*3050*/  FMNMX.FTZ R35, R31, R36, !PT ;  /* 0x000000241f237209 */ /* 0x000fe20007810000 */
[----:B------:R-:W2:Y:S01]  /*3060*/  MUFU.TANH R78, R78 ;  /* 0x0000004e004e7308 */ /* 0x000ea20000002400 */
[----:B------:R-:W-:Y:S02]  /*3070*/  ISETP.GT.AND P4, PT, R30, 0x60, PT ;  /* 0x000000601e00780c */ /* 0x000fe40003f84270 */
[----:B----4-:R-:W-:Y:S02]  /*3080*/  FSEL R37, R37, -INF , P3 ;  /* 0xff80000025257808 */ /* 0x010fe40001800000 */
[----:B------:R-:W-:-:S02]  /*3090*/  FMNMX.FTZ R38, R32, R35, !PT ;  /* 0x0000002320267209 */ /* 0x000fc40007810000 */
[----:B------:R-:W-:Y:S01]  /*30a0*/  ISETP.GT.AND P3, PT, R30, 0x61, PT ;  /* 0x000000611e00780c */ /* 0x000fe20003f64270 */
[----:B------:R-:W4:Y:S01]  /*30b0*/  MUFU.TANH R79, R79 ;  /* 0x0000004f004f7308 */ /* 0x000f220000002400 */
[----:B0-----:R-:W-:Y:S02]  /*30c0*/  FSEL R36, R74, -INF , P4 ;  /* 0xff8000004a247808 */ /* 0x001fe40002000000 */
[----:B------:R-:W-:Y:S02]  /*30d0*/  FMNMX.FTZ R41, R37, R38, !PT ;  /* 0x0000002625297209 */ /* 0x000fe40007810000 */
[----:B------:R-:W-:Y:S02]  /*30e0*/  ISETP.GT.AND P4, PT, R30, 0x68, PT ;  /* 0x000000681e00780c */ /* 0x000fe40003f84270 */
[----:B-1----:R-:W-:Y:S01]  /*30f0*/  FSEL R35, R75, -INF , P3 ;  /* 0xff8000004b237808 */ /* 0x002fe20001800000 */
[----:B------:R-:W0:Y:S01]  /*3100*/  MUFU.TANH R82, R82 ;  /* 0x0000005200527308 */ /* 0x000e220000002400 */
[----:B------:R-:W-:-:S02]  /*3110*/  FMNMX.FTZ R40, R36, R41, !PT ;  /* 0x0000002924287209 */ /* 0x000fc40007810000 */
[----:B------:R-:W-:Y:S02]  /*3120*/  ISETP.GT.AND P3, PT, R30, 0x69, PT ;  /* 0x000000691e00780c */ /* 0x000fe40003f64270 */
[----:B--2---:R-:W-:Y:S02]  /*3130*/  FSEL R38, R78, -INF , P4 ;  /* 0xff8000004e267808 */ /* 0x004fe40002000000 */
[----:B------:R-:W-:Y:S01]  /*3140*/  FMNMX.FTZ R41, R35, R40, !PT ;  /* 0x0000002823297209 */ /* 0x000fe20007810000 */
[----:B------:R-:W1:Y:S01]  /*3150*/  MUFU.TANH R42, R83 ;  /* 0x00000053002a7308 */ /* 0x000e620000002400 */
[----:B------:R-:W-:Y:S02]  /*3160*/  ISETP.GT.AND P4, PT, R30, 0x70, PT ;  /* 0x000000701e00780c */ /* 0x000fe40003f84270 */
[----:B----4-:R-:W-:Y:S02]  /*3170*/  FSEL R40, R79, -INF , P3 ;  /* 0xff8000004f287808 */ /* 0x010fe40001800000 */
[----:B------:R-:W-:-:S02]  /*3180*/  FMNMX.FTZ R43, R38, R41, !PT ;  /* 0x00000029262b7209 */ /* 0x000fc40007810000 */
[----:B------:R-:W-:Y:S01]  /*3190*/  ISETP.GT.AND P3, PT, R30, 0x71, PT ;  /* 0x000000711e00780c */ /* 0x000fe20003f64270 */
[----:B------:R-:W2:Y:S01]  /*31a0*/  MUFU.TANH R86, R86 ;  /* 0x0000005600567308 */ /* 0x000ea20000002400 */
[----:B0-----:R-:W-:Y:S02]  /*31b0*/  FSEL R41, R82, -INF , P4 ;  /* 0xff80000052297808 */ /* 0x001fe40002000000 */
[----:B------:R-:W-:Y:S02]  /*31c0*/  FMNMX.FTZ R44, R40, R43, !PT ;  /* 0x0000002b282c7209 */ /* 0x000fe40007810000 */
[----:B------:R-:W-:Y:S02]  /*31d0*/  ISETP.GT.AND P4, PT, R30, 0x78, PT ;  /* 0x000000781e00780c */ /* 0x000fe40003f84270 */
[----:B------:R-:W-:Y:S01]  /*31e0*/  FMNMX.FTZ R43, R41, R44, !PT ;  /* 0x0000002c292b7209 */ /* 0x000fe20007810000 */
[----:B------:R-:W0:Y:S01]  /*31f0*/  MUFU.TANH R87, R87 ;  /* 0x0000005700577308 */ /* 0x000e220000002400 */
[----:B-1----:R-:W-:-:S02]  /*3200*/  FSEL R42, R42, -INF , P3 ;  /* 0xff8000002a2a7808 */ /* 0x002fc40001800000 */
[----:B------:R-:W-:Y:S02]  /*3210*/  ISETP.GT.AND P3, PT, R30, 0x79, PT ;  /* 0x000000791e00780c */ /* 0x000fe40003f64270 */
[----:B------:R-:W-:-:S03]  /*3220*/  FMNMX.FTZ R67, R42, R43, !PT ;  /* 0x0000002b2a437209 */ /* 0x000fc60007810000 */
[----:B------:R-:W-:Y:S01]  /*3230*/  MUFU.TANH R3, R3 ;  /* 0x0000000300037308 */ /* 0x000fe20000002400 */
[----:B--2---:R-:W-:-:S04]  /*3240*/  FSEL R44, R86, -INF , P4 ;  /* 0xff800000562c7808 */ /* 0x004fc80002000000 */
[----:B------:R-:W-:-:S03]  /*3250*/  FMNMX.FTZ R30, R44, R67, !PT ;  /* 0x000000432c1e7209 */ /* 0x000fc60007810000 */
[----:B------:R-:W-:Y:S01]  /*3260*/  MUFU.TANH R5, R5 ;  /* 0x0000000500057308 */ /* 0x000fe20000002400 */
[----:B0-----:R-:W-:-:S04]  /*3270*/  FSEL R43, R87, -INF , P3 ;  /* 0xff800000572b7808 */ /* 0x001fc80001800000 */
[----:B------:R-:W-:-:S03]  /*3280*/  FMNMX.FTZ R30, R43, R30, !PT ;  /* 0x0000001e2b1e7209 */ /* 0x000fc60007810000 */
[----:B------:R-:W0:Y:S02]  /*3290*/  MUFU.TANH R11, R11 ;  /* 0x0000000b000b7308 */ /* 0x000e240000002400 */
[----:B------:R-:W1:Y:S06]  /*32a0*/  SHFL.BFLY PT, R67, R30, 0x2, 0x1f ;  /* 0x0c401f001e437f89 */ /* 0x000e6c00000e0000 */
[----:B------:R-:W2:Y:S08]  /*32b0*/  MUFU.TANH R8, R8 ;  /* 0x0000000800087308 */ /* 0x000eb00000002400 */
[----:B------:R4:W-:Y:S08]  /*32c0*/  MUFU.TANH R74, R64 ;  /* 0x00000040004a7308 */ /* 0x0009f00000002400 */
[----:B------:R-:W5:Y:S01]  /*32d0*/  MUFU.TANH R4, R4 ;  /* 0x0000000400047308 */ /* 0x000f620000002400 */
[----:B----4-:R-:W-:-:S02]  /*32e0*/  VIADDMNMX R64, R56, R34, R59, PT ;  /* 0x0000002238407246 */ /* 0x010fc4000380013b */
[----:B-1----:R-:W-:Y:S02]  /*32f0*/  FMNMX.FTZ R67, R30, R67, !PT ;  /* 0x000000431e437209 */ /* 0x002fe40007810000 */
[C---:B------:R-:W-:Y:S02]  /*3300*/  ISETP.GT.AND P4, PT, R64.reuse, 0x1, PT ;  /* 0x000000014000780c */ /* 0x040fe40003f84270 */
[----:B------:R-:W-:Y:S01]  /*3310*/  ISETP.GT.AND P5, PT, R64, 0x8, PT ;  /* 0x000000084000780c */ /* 0x000fe20003fa4270 */
[----:B------:R-:W1:Y:S01]  /*3320*/  SHFL.BFLY PT, R30, R67, 0x1, 0x1f ;  /* 0x0c201f00431e7f89 */ /* 0x000e6200000e0000 */
[----:B------:R-:W4:Y:S02]  /*3330*/  MUFU.TANH R7, R7 ;  /* 0x0000000700077308 */ /* 0x000f240000002400 */
[----:B0-----:R-:W-:-:S06]  /*3340*/  FSEL R56, R11, -INF , P5 ;  /* 0xff8000000b387808 */ /* 0x001fcc0002800000 */
[----:B------:R0:W-:Y:S08]  /*3350*/  MUFU.TANH R70, R60 ;  /* 0x0000003c00467308 */ /* 0x0001f00000002400 */
[----:B------:R-:W3:Y:S01]  /*3360*/  MUFU.TANH R6, R6 ;  /* 0x0000000600067308 */ /* 0x000ee20000002400 */
[----:B0-----:R-:W-:Y:S02]  /*3370*/  FSEL R60, R5, -INF , P4 ;  /* 0xff800000053c7808 */ /* 0x001fe40002000000 */
[----:B------:R-:W-:-:S02]  /*3380*/  ISETP.GT.AND P4, PT, R64, 0x10, PT ;  /* 0x000000104000780c */ /* 0x000fc40003f84270 */
[----:B-1----:R-:W-:-:S03]  /*3390*/  FMNMX.FTZ R30, R67, R30, !PT ;  /* 0x0000001e431e7209 */ /* 0x002fc60007810000 */
[----:B------:R-:W0:Y:S01]  /*33a0*/  MUFU.TANH R9, R9 ;  /* 0x0000000900097308 */ /* 0x000e220000002400 */
[C---:B------:R-:W-:Y:S01]  /*33b0*/  FSETP.NEU.FTZ.AND P3, PT, R30.reuse, -INF , PT ;  /* 0xff8000001e00780b */ /* 0x040fe20003f7d000 */
[----:B------:R-:W-:-:S06]  /*33c0*/  FMUL.FTZ R54, R30, UR10 ;  /* 0x0000000a1e367c20 */ /* 0x000fcc0008410000 */
[----:B------:R5:W-:Y:S01]  /*33d0*/  MUFU.TANH R71, R61 ;  /* 0x0000003d00477308 */ /* 0x000be20000002400 */
[----:B------:R-:W-:Y:S02]  /*33e0*/  FSEL R54, R54, RZ, P3 ;  /* 0x000000ff36367208 */ /* 0x000fe40001800000 */
[----:B------:R-:W-:-:S03]  /*33f0*/  ISETP.GT.AND P3, PT, R64, RZ, PT ;  /* 0x000000ff4000720c */ /* 0x000fc60003f64270 */
[--C-:B------:R-:W-:Y:S01]  /*3400*/  FFMA.FTZ R177, R63, UR10, -R54.reuse ;  /* 0x0000000a3fb17c23 */ /* 0x100fe20008010836 */
[----:B------:R-:W-:Y:S01]  /*3410*/  FSEL R59, R3, -INF , P3 ;  /* 0xff800000033b7808 */ /* 0x000fe20001800000 */
[----:B------:R-:W-:Y:S01]  /*3420*/  MUFU.TANH R10, R10 ;  /* 0x0000000a000a7308 */ /* 0x000fe20000002400 */
[----:B------:R-:W-:Y:S01]  /*3430*/  ISETP.GT.AND P3, PT, R64, 0x9, PT ;  /* 0x000000094000780c */ /* 0x000fe20003f64270 */
[--C-:B------:R-:W-:Y:S01]  /*3440*/  FFMA.FTZ R179, R55, UR10, -R54.reuse ;  /* 0x0000000a37b37c23 */ /* 0x100fe20008010836 */
[----:B------:R-:W-:Y:S01]  /*3450*/  FMNMX.FTZ R3, R59, R60, !PT ;  /* 0x0000003c3b037209 */ /* 0x000fe20007810000 */
[--C-:B------:R-:W-:Y:S01]  /*3460*/  FFMA.FTZ R5, R53, UR10, -R54.reuse ;  /* 0x0000000a35057c23 */ /* 0x100fe20008010836 */
[----:B--2---:R-:W-:Y:S01]  /*3470*/  FSEL R58, R8, -INF , P3 ;  /* 0xff800000083a7808 */ /* 0x004fe20001800000 */
[--C-:B------:R-:W-:Y:S01]  /*3480*/  FFMA.FTZ R173, R52, UR10, -R54.reuse ;  /* 0x0000000a34ad7c23 */ /* 0x100fe20008010836 */
[----:B------:R-:W-:Y:S01]  /*3490*/  FMNMX.FTZ R3, R56, R3, !PT ;  /* 0x0000000338037209 */ /* 0x000fe20007810000 */
[----:B------:R-:W1:Y:S01]  /*34a0*/  MUFU.TANH R13, R13 ;  /* 0x0000000d000d7308 */ /* 0x000e620000002400 */
[----:B-----5:R-:W-:Y:S01]  /*34b0*/  FSEL R61, R4, -INF , P4 ;  /* 0xff800000043d7808 */ /* 0x020fe20002000000 */
[--C-:B------:R-:W-:Y:S01]  /*34c0*/  FFMA.FTZ R175, R50, UR10, -R54.reuse ;  /* 0x0000000a32af7c23 */ /* 0x100fe20008010836 */
[----:B------:R-:W-:Y:S01]  /*34d0*/  ISETP.GT.AND P3, PT, R64, 0x11, PT ;  /* 0x000000114000780c */ /* 0x000fe20003f64270 */
[--C-:B------:R-:W-:Y:S01]  /*34e0*/  FFMA.FTZ R169, R48, UR10, -R54.reuse ;  /* 0x0000000a30a97c23 */ /* 0x100fe20008010836 */
[----:B------:R-:W-:Y:S01]  /*34f0*/  FMNMX.FTZ R4, R58, R3, !PT ;  /* 0x000000033a047209 */ /* 0x000fe20007810000 */
[--C-:B------:R-:W-:Y:S01]  /*3500*/  FFMA.FTZ R153, R39, UR10, -R54.reuse ;  /* 0x0000000a27997c23 */ /* 0x100fe20008010836 */
[----:B------:R-:W-:Y:S01]  /*3510*/  ISETP.GT.AND P4, PT, R64, 0x18, PT ;  /* 0x000000184000780c */ /* 0x000fe20003f84270 */
[----:B------:R-:W-:Y:S01]  /*3520*/  MUFU.TANH R12, R12 ;  /* 0x0000000c000c7308 */ /* 0x000fe20000002400 */
[----:B----4-:R-:W-:Y:S01]  /*3530*/  FSEL R62, R7, -INF , P3 ;  /* 0xff800000073e7808 */ /* 0x010fe20001800000 */
[--C-:B------:R-:W-:Y:S01]  /*3540*/  FFMA.FTZ R39, R33, UR10, -R54.reuse ;  /* 0x0000000a21277c23 */ /* 0x100fe20008010836 */
[----:B------:R-:W-:Y:S01]  /*3550*/  FMNMX.FTZ R3, R61, R4, !PT ;  /* 0x000000043d037209 */ /* 0x000fe20007810000 */
[--C-:B------:R-:W-:Y:S01]  /*3560*/  FFMA.FTZ R4, R57, UR10, -R54.reuse ;  /* 0x0000000a39047c23 */ /* 0x100fe20008010836 */
[----:B---3--:R-:W-:Y:S01]  /*3570*/  FSEL R63, R6, -INF , P4 ;  /* 0xff800000063f7808 */ /* 0x008fe20002000000 */
[--C-:B------:R-:W-:Y:S01]  /*3580*/  FFMA.FTZ R171, R46, UR10, -R54.reuse ;  /* 0x0000000a2eab7c23 */ /* 0x100fe20008010836 */
[----:B------:R-:W-:Y:S01]  /*3590*/  ISETP.GT.AND P3, PT, R64, 0x19, PT ;  /* 0x000000194000780c */ /* 0x000fe20003f64270 */
[----:B------:R-:W2:Y:S01]  /*35a0*/  MUFU.TANH R14, R14 ;  /* 0x0000000e000e7308 */ /* 0x000ea20000002400 */
[----:B------:R-:W-:Y:S01]  /*35b0*/  FMNMX.FTZ R6, R62, R3, !PT ;  /* 0x000000033e067209 */ /* 0x000fe20007810000 */
[--C-:B------:R-:W-:Y:S01]  /*35c0*/  FFMA.FTZ R181, R95, UR10, -R54.reuse ;  /* 0x0000000a5fb57c23 */ /* 0x100fe20008010836 */
[C---:B------:R-:W-:Y:S01]  /*35d0*/  ISETP.GT.AND P4, PT, R64.reuse, 0x20, PT ;  /* 0x000000204000780c */ /* 0x040fe20003f84270 */
[--C-:B------:R-:W-:Y:S01]  /*35e0*/  FFMA.FTZ R93, R93, UR10, -R54.reuse ;  /* 0x0000000a5d5d7c23 */ /* 0x100fe20008010836 */
[----:B0-----:R-:W-:Y:S01]  /*35f0*/  FSEL R57, R9, -INF , P3 ;  /* 0xff80000009397808 */ /* 0x001fe20001800000 */
[--C-:B------:R-:W-:Y:S01]  /*3600*/  FFMA.FTZ R183, R91, UR10, -R54.reuse ;  /* 0x0000000a5bb77c23 */ /* 0x100fe20008010836 */
[----:B------:R-:W-:Y:S01]  /*3610*/  FMNMX.FTZ R6, R63, R6, !PT ;  /* 0x000000063f067209 */ /* 0x000fe20007810000 */
[----:B------:R-:W0:Y:S01]  /*3620*/  MUFU.TANH R15, R15 ;  /* 0x0000000f000f7308 */ /* 0x000e220000002400 */
[----:B------:R-:W-:Y:S01]  /*3630*/  ISETP.GT.AND P3, PT, R64, 0x21, PT ;  /* 0x000000214000780c */ /* 0x000fe20003f64270 */
[--C-:B------:R-:W-:Y:S01]  /*3640*/  FFMA.FTZ R89, R89, UR10, -R54.reuse ;  /* 0x0000000a59597c23 */ /* 0x100fe20008010836 */
[----:B------:R-:W-:Y:S01]  /*3650*/  FMNMX.FTZ R6, R57, R6, !PT ;  /* 0x0000000639067209 */ /* 0x000fe20007810000 */
[--C-:B------:R-:W-:Y:S01]  /*3660*/  FFMA.FTZ R157, R27, UR10, -R54.reuse ;  /* 0x0000000a1b9d7c23 */ /* 0x100fe20008010836 */
[----:B-1----:R-:W-:Y:S01]  /*3670*/  FSEL R55, R13, -INF , P3 ;  /* 0xff8000000d377808 */ /* 0x002fe20001800000 */
[--C-:B------:R-:W-:Y:S01]  /*3680*/  FFMA.FTZ R167, R44, UR10, -R54.reuse ;  /* 0x0000000a2ca77c23 */ /* 0x100fe20008010836 */
[----:B------:R-:W-:Y:S01]  /*3690*/  ISETP.GT.AND P3, PT, R64, 0x29, PT ;  /* 0x000000294000780c */ /* 0x000fe20003f64270 */
[----:B------:R1:W-:Y:S01]  /*36a0*/  MUFU.TANH R75, R65 ;  /* 0x00000041004b7308 */ /* 0x0003e20000002400 */
[--C-:B------:R-:W-:Y:S01]  /*36b0*/  FFMA.FTZ R159, R32, UR10, -R54.reuse ;  /* 0x0000000a209f7c23 */ /* 0x100fe20008010836 */
[--C-:B------:R-:W-:Y:S01]  /*36c0*/  FFMA.FTZ R32, R37, UR10, -R54.reuse ;  /* 0x0000000a25207c23 */ /* 0x100fe20008010836 */
[----:B--2---:R-:W-:Y:S01]  /*36d0*/  FSEL R53, R14, -INF , P3 ;  /* 0xff8000000e357808 */ /* 0x004fe20001800000 */
[--C-:B------:R-:W-:Y:S01]  /*36e0*/  FFMA.FTZ R155, R26, UR10, -R54.reuse ;  /* 0x0000000a1a9b7c23 */ /* 0x100fe20008010836 */
[----:B------:R-:W-:Y:S01]  /*36f0*/  ISETP.GT.AND P3, PT, R64, 0x31, PT ;  /* 0x000000314000780c */ /* 0x000fe20003f64270 */
[--C-:B------:R-:W-:Y:S01]  /*3700*/  FFMA.FTZ R26, R29, UR10, -R54.reuse ;  /* 0x0000000a1d1a7c23 */ /* 0x100fe20008010836 */
[--C-:B------:R-:W-:Y:S01]  /*3710*/  FFMA.FTZ R161, R36, UR10, -R54.reuse ;  /* 0x0000000a24a17c23 */ /* 0x100fe20008010836 */
[----:B------:R-:W2:Y:S01]  /*3720*/  MUFU.TANH R21, R21 ;  /* 0x0000001500157308 */ /* 0x000ea20000002400 */
[----:B-1----:R-:W-:Y:S01]  /*3730*/  FSEL R65, R10, -INF , P4 ;  /* 0xff8000000a417808 */ /* 0x002fe20002000000 */
[--C-:B------:R-:W-:Y:S01]  /*3740*/  FFMA.FTZ R163, R38, UR10, -R54.reuse ;  /* 0x0000000a26a37c23 */ /* 0x100fe20008010836 */
[----:B------:R-:W-:Y:S01]  /*3750*/  ISETP.GT.AND P4, PT, R64, 0x28, PT ;  /* 0x000000284000780c */ /* 0x000fe20003f84270 */
[--C-:B------:R-:W-:Y:S01]  /*3760*/  FFMA.FTZ R36, R35, UR10, -R54.reuse ;  /* 0x0000000a23247c23 */ /* 0x100fe20008010836 */
[----:B------:R-:W-:Y:S01]  /*3770*/  FMNMX.FTZ R6, R65, R6, !PT ;  /* 0x0000000641067209 */ /* 0x000fe20007810000 */
[--C-:B------:R-:W-:Y:S01]  /*3780*/  FFMA.FTZ R38, R40, UR10, -R54.reuse ;  /* 0x0000000a28267c23 */ /* 0x100fe20008010836 */
[----:B------:R-:W-:Y:S01]  /*3790*/  FSEL R66, R12, -INF , P4 ;  /* 0xff8000000c427808 */ /* 0x000fe20002000000 */
[----:B------:R-:W-:Y:S01]  /*37a0*/  MUFU.TANH R20, R20 ;  /* 0x0000001400147308 */ /* 0x000fe20000002400 */
[----:B------:R-:W-:Y:S01]  /*37b0*/  FMNMX.FTZ R3, R55, R6, !PT ;  /* 0x0000000637037209 */ /* 0x000fe20007810000 */
[--C-:B------:R-:W-:Y:S01]  /*37c0*/  FFMA.FTZ R40, R42, UR10, -R54.reuse ;  /* 0x0000000a2a287c23 */ /* 0x100fe20008010836 */
[----:B------:R-:W-:Y:S01]  /*37d0*/  ISETP.GT.AND P4, PT, R64, 0x30, PT ;  /* 0x000000304000780c */ /* 0x000fe20003f84270 */
[--C-:B------:R-:W-:Y:S01]  /*37e0*/  FFMA.FTZ R47, R47, UR10, -R54.reuse ;  /* 0x0000000a2f2f7c23 */ /* 0x100fe20008010836 */
[----:B------:R-:W-:Y:S01]  /*37f0*/  FMNMX.FTZ R10, R66, R3, !PT ;  /* 0x00000003420a7209 */ /* 0x000fe20007810000 */
[--C-:B------:R-:W-:Y:S01]  /*3800*/  FFMA.FTZ R45, R45, UR10, -R54.reuse ;  /* 0x0000000a2d2d7c23 */ /* 0x100fe20008010836 */
[----:B0-----:R-:W-:Y:S01]  /*3810*/  FSEL R67, R15, -INF , P4 ;  /* 0xff8000000f437808 */ /* 0x001fe20002000000 */
[----:B------:R-:W0:Y:S01]  /*3820*/  MUFU.TANH R24, R24 ;  /* 0x0000001800187308 */ /* 0x000e220000002400 */
[----:B------:R-:W-:Y:S01]  /*3830*/  FMNMX.FTZ R10, R53, R10, !PT ;  /* 0x0000000a350a7209 */ /* 0x000fe20007810000 */
[--C-:B------:R-:W-:Y:S01]  /*3840*/  FFMA.FTZ R165, R41, UR10, -R54.reuse ;  /* 0x0000000a29a57c23 */ /* 0x100fe20008010836 */
[----:B------:R-:W-:Y:S01]  /*3850*/  ISETP.GT.AND P4, PT, R64, 0x38, PT ;  /* 0x000000384000780c */ /* 0x000fe20003f84270 */
[----:B------:R-:W-:Y:S01]  /*3860*/  FFMA.FTZ R42, R43, UR10, -R54 ;  /* 0x0000000a2b2a7c23 */ /* 0x000fe20008010836 */
[----:B--2---:R-:W-:-:S02]  /*3870*/  FSEL R52, R21, -INF , P3 ;  /* 0xff80000015347808 */ /* 0x004fc40001800000 */
[----:B------:R-:W-:Y:S02]  /*3880*/  CS2R R94, SRZ ;  /* 0x00000000005e7805 */ /* 0x000fe4000001ff00 */
[----:B------:R-:W-:Y:S01]  /*3890*/  FMNMX.FTZ R3, R67, R10, !PT ;  /* 0x0000000a43037209 */ /* 0x000fe20007810000 */
[----:B------:R-:W-:Y:S01]  /*38a0*/  MUFU.TANH R25, R25 ;  /* 0x0000001900197308 */ /* 0x000fe20000002400 */
[----:B------:R-:W-:Y:S01]  /*38b0*/  ISETP.GT.AND P3, PT, R64, 0x39, PT ;  /* 0x000000394000780c */ /* 0x000fe20003f64270 */
[----:B------:R-:W-:Y:S01]  /*38c0*/  FFMA.FTZ R10, R51, UR10, -R54 ;  /* 0x0000000a330a7c23 */ /* 0x000fe20008010836 */
[----:B------:R-:W-:Y:S02]  /*38d0*/  FMNMX.FTZ R3, R52, R3, !PT ;  /* 0x0000000334037209 */ /* 0x000fe40007810000 */
[----:B------:R-:W-:-:S03]  /*38e0*/  CS2R R90, SRZ ;  /* 0x00000000005a7805 */ /* 0x000fc6000001ff00 */
[----:B------:R-:W1:Y:S01]  /*38f0*/  MUFU.TANH R28, R28 ;  /* 0x0000001c001c7308 */ /* 0x000e620000002400 */
[----:B0-----:R-:W-:Y:S02]  /*3900*/  FSEL R51, R24, -INF , P3 ;  /* 0xff80000018337808 */ /* 0x001fe40001800000 */
[----:B------:R-:W-:-:S05]  /*3910*/  ISETP.GT.AND P3, PT, R64, 0x41, PT ;  /* 0x000000414000780c */ /* 0x000fca0003f64270 */
[----:B------:R0:W2:Y:S08]  /*3920*/  MUFU.TANH R78, R68 ;  /* 0x00000044004e7308 */ /* 0x0000b00000002400 */
[----:B------:R3:W4:Y:S01]  /*3930*/  MUFU.TANH R79, R69 ;  /* 0x00000045004f7308 */ /* 0x0007220000002400 */
[----:B0-----:R-:W-:Y:S02]  /*3940*/  FSEL R68, R20, -INF , P4 ;  /* 0xff80000014447808 */ /* 0x001fe40002000000 */
[----:B------:R-:W-:-:S02]  /*3950*/  ISETP.GT.AND P4, PT, R64, 0x40, PT ;  /* 0x000000404000780c */ /* 0x000fc40003f84270 */
[----:B------:R-:W-:Y:S02]  /*3960*/  FMNMX.FTZ R12, R68, R3, !PT ;  /* 0x00000003440c7209 */ /* 0x000fe40007810000 */
[----:B-1----:R-:W-:Y:S01]  /*3970*/  FSEL R50, R28, -INF , P3 ;  /* 0xff8000001c327808 */ /* 0x002fe20001800000 */
[----:B------:R0:W1:Y:S01]  /*3980*/  MUFU.TANH R82, R72 ;  /* 0x0000004800527308 */ /* 0x0000620000002400 */
[----:B---3--:R-:W-:Y:S02]  /*3990*/  FSEL R69, R25, -INF , P4 ;  /* 0xff80000019457808 */ /* 0x008fe40002000000 */
[----:B------:R-:W-:Y:S02]  /*39a0*/  FMNMX.FTZ R12, R51, R12, !PT ;  /* 0x0000000c330c7209 */ /* 0x000fe40007810000 */
[C---:B------:R-:W-:Y:S02]  /*39b0*/  ISETP.GT.AND P4, PT, R64.reuse, 0x48, PT ;  /* 0x000000484000780c */ /* 0x040fe40003f84270 */
[----:B------:R-:W-:Y:S01]  /*39c0*/  FMNMX.FTZ R3, R69, R12, !PT ;  /* 0x0000000c45037209 */ /* 0x000fe20007810000 */
[----:B------:R-:W3:Y:S01]  /*39d0*/  MUFU.TANH R73, R73 ;  /* 0x0000004900497308 */ /* 0x000ee20000002400 */
[----:B------:R-:W-:Y:S01]  /*39e0*/  ISETP.GT.AND P3, PT, R64, 0x49, PT ;  /* 0x000000494000780c */ /* 0x000fe20003f64270 */
[----:B------:R-:W-:Y:S01]  /*39f0*/  FFMA.FTZ R12, R49, UR10, -R54 ;  /* 0x0000000a310c7c23 */ /* 0x000fe20008010836 */
[----:B------:R-:W-:-:S02]  /*3a00*/  FSEL R70, R70, -INF , P4 ;  /* 0xff80000046467808 */ /* 0x000fc40002000000 */
[----:B------:R-:W-:Y:S02]  /*3a10*/  FMNMX.FTZ R3, R50, R3, !PT ;  /* 0x0000000332037209 */ /* 0x000fe40007810000 */
[----:B------:R-:W-:Y:S01]  /*3a20*/  ISETP.GT.AND P4, PT, R64, 0x50, PT ;  /* 0x000000504000780c */ /* 0x000fe20003f84270 */
[----:B------:R-:W5:Y:S01]  /*3a30*/  MUFU.TANH R76, R76 ;  /* 0x0000004c004c7308 */ /* 0x000f620000002400 */
[----:B------:R-:W-:Y:S02]  /*3a40*/  FSEL R71, R71, -INF , P3 ;  /* 0xff80000047477808 */ /* 0x000fe40001800000 */
[----:B------:R-:W-:Y:S02]  /*3a50*/  FMNMX.FTZ R14, R70, R3, !PT ;  /* 0x00000003460e7209 */ /* 0x000fe40007810000 */
[----:B------:R-:W-:Y:S02]  /*3a60*/  ISETP.GT.AND P3, PT, R64, 0x51, PT ;  /* 0x000000514000780c */ /* 0x000fe40003f64270 */
[----:B0-----:R-:W-:Y:S01]  /*3a70*/  FSEL R72, R74, -INF , P4 ;  /* 0xff8000004a487808 */ /* 0x001fe20002000000 */
[----:B------:R0:W-:Y:S01]  /*3a80*/  MUFU.EX2 R6, R5 ;  /* 0x0000000500067308 */ /* 0x0001e20000000800 */
[----:B------:R-:W-:-:S02]  /*3a90*/  FMNMX.FTZ R3, R71, R14, !PT ;  /* 0x0000000e47037209 */ /* 0x000fc40007810000 */
[----:B------:R-:W-:Y:S02]  /*3aa0*/  ISETP.GT.AND P4, PT, R64, 0x58, PT ;  /* 0x000000584000780c */ /* 0x000fe40003f84270 */
[----:B------:R-:W-:Y:S02]  /*3ab0*/  FSEL R49, R75, -INF , P3 ;  /* 0xff8000004b317808 */ /* 0x000fe40001800000 */
[----:B------:R-:W-:Y:S01]  /*3ac0*/  FMNMX.FTZ R14, R72, R3, !PT ;  /* 0x00000003480e7209 */ /* 0x000fe20007810000 */
[----:B------:R-:W5:Y:S01]  /*3ad0*/  MUFU.TANH R77, R77 ;  /* 0x0000004d004d7308 */ /* 0x000f620000002400 */
[----:B------:R-:W-:Y:S02]  /*3ae0*/  ISETP.GT.AND P3, PT, R64, 0x59, PT ;  /* 0x000000594000780c */ /* 0x000fe40003f64270 */
[----:B--2---:R-:W-:Y:S02]  /*3af0*/  FSEL R48, R78, -INF , P4 ;  /* 0xff8000004e307808 */ /* 0x004fe40002000000 */
[----:B0-----:R-:W-:-:S02]  /*3b00*/  FMNMX.FTZ R5, R49, R14, !PT ;  /* 0x0000000e31057209 */ /* 0x001fc40007810000 */
[----:B------:R-:W-:Y:S01]  /*3b10*/  ISETP.GT.AND P4, PT, R64, 0x60, PT ;  /* 0x000000604000780c */ /* 0x000fe20003f84270 */
[----:B------:R-:W0:Y:S01]  /*3b20*/  MUFU.TANH R80, R80 ;  /* 0x0000005000507308 */ /* 0x000e220000002400 */
[----:B----4-:R-:W-:Y:S02]  /*3b30*/  FSEL R3, R79, -INF , P3 ;  /* 0xff8000004f037808 */ /* 0x010fe40001800000 */
[----:B------:R-:W-:Y:S02]  /*3b40*/  FMNMX.FTZ R20, R48, R5, !PT ;  /* 0x0000000530147209 */ /* 0x000fe40007810000 */
[----:B------:R-:W-:Y:S02]  /*3b50*/  ISETP.GT.AND P3, PT, R64, 0x61, PT ;  /* 0x000000614000780c */ /* 0x000fe40003f64270 */
[----:B-1----:R-:W-:Y:S01]  /*3b60*/  FSEL R15, R82, -INF , P4 ;  /* 0xff800000520f7808 */ /* 0x002fe20002000000 */
[----:B------:R-:W1:Y:S01]  /*3b70*/  MUFU.TANH R81, R81 ;  /* 0x0000005100517308 */ /* 0x000e620000002400 */
[----:B------:R-:W-:-:S02]  /*3b80*/  FMNMX.FTZ R20, R3, R20, !PT ;  /* 0x0000001403147209 */ /* 0x000fc40007810000 */
[C---:B------:R-:W-:Y:S02]  /*3b90*/  ISETP.GT.AND P4, PT, R64.reuse, 0x68, PT ;  /* 0x000000684000780c */ /* 0x040fe40003f84270 */
[----:B---3--:R-:W-:Y:S02]  /*3ba0*/  FSEL R11, R73, -INF , P3 ;  /* 0xff800000490b7808 */ /* 0x008fe40001800000 */
[----:B------:R-:W-:Y:S01]  /*3bb0*/  FMNMX.FTZ R20, R15, R20, !PT ;  /* 0x000000140f147209 */ /* 0x000fe20007810000 */
[----:B------:R-:W2:Y:S01]  /*3bc0*/  MUFU.TANH R84, R84 ;  /* 0x0000005400547308 */ /* 0x000ea20000002400 */
[----:B------:R-:W-:Y:S02]  /*3bd0*/  ISETP.GT.AND P3, PT, R64, 0x69, PT ;  /* 0x000000694000780c */ /* 0x000fe40003f64270 */
[----:B-----5:R-:W-:Y:S02]  /*3be0*/  FSEL R7, R76, -INF , P4 ;  /* 0xff8000004c077808 */ /* 0x020fe40002000000 */
[----:B------:R-:W-:-:S02]  /*3bf0*/  FMNMX.FTZ R24, R11, R20, !PT ;  /* 0x000000140b187209 */ /* 0x000fc40007810000 */
[C---:B------:R-:W-:Y:S01]  /*3c00*/  ISETP.GT.AND P4, PT, R64.reuse, 0x70, PT ;  /* 0x000000704000780c */ /* 0x040fe20003f84270 */
[----:B------:R-:W3:Y:S01]  /*3c10*/  MUFU.TANH R85, R85 ;  /* 0x0000005500557308 */ /* 0x000ee20000002400 */
[----:B------:R-:W-:Y:S02]  /*3c20*/  FSEL R9, R77, -INF , P3 ;  /* 0xff8000004d097808 */ /* 0x000fe40001800000 */
[----:B------:R-:W-:Y:S02]  /*3c30*/  FMNMX.FTZ R24, R7, R24, !PT ;  /* 0x0000001807187209 */ /* 0x000fe40007810000 */
[----:B------:R-:W-:Y:S02]  /*3c40*/  ISETP.GT.AND P3, PT, R64, 0x71, PT ;  /* 0x000000714000780c */ /* 0x000fe40003f64270 */
[----:B0-----:R-:W-:Y:S01]  /*3c50*/  FSEL R13, R80, -INF , P4 ;  /* 0xff800000500d7808 */ /* 0x001fe20002000000 */
[----:B------:R-:W-:Y:S01]  /*3c60*/  MUFU.EX2 R181, R181 ;  /* 0x000000b500b57308 */ /* 0x000fe20000000800 */
[----:B------:R-:W-:-:S02]  /*3c70*/  FMNMX.FTZ R24, R9, R24, !PT ;  /* 0x0000001809187209 */ /* 0x000fc40007810000 */
[C---:B------:R-:W-:Y:S02]  /*3c80*/  ISETP.GT.AND P4, PT, R64.reuse, 0x78, PT ;  /* 0x000000784000780c */ /* 0x040fe40003f84270 */
[----:B-1----:R-:W-:Y:S02]  /*3c90*/  FSEL R5, R81, -INF , P3 ;  /* 0xff80000051057808 */ /* 0x002fe40001800000 */
[----:B------:R-:W-:Y:S01]  /*3ca0*/  FMNMX.FTZ R24, R13, R24, !PT ;  /* 0x000000180d187209 */ /* 0x000fe20007810000 */
[----:B------:R0:W1:Y:S01]  /*3cb0*/  MUFU.EX2 R34, R93 ;  /* 0x0000005d00227308 */ /* 0x0000620000000800 */
[----:B------:R-:W-:Y:S02]  /*3cc0*/  ISETP.GT.AND P3, PT, R64, 0x79, PT ;  /* 0x000000794000780c */ /* 0x000fe40003f64270 */
[----:B--2---:R-:W-:Y:S02]  /*3cd0*/  FSEL R21, R84, -INF , P4 ;  /* 0xff80000054157808 */ /* 0x004fe40002000000 */
[----:B------:R-:W-:-:S02]  /*3ce0*/  FMNMX.FTZ R28, R5, R24, !PT ;  /* 0x00000018051c7209 */ /* 0x000fc40007810000 */
[----:B---3--:R-:W-:Y:S01]  /*3cf0*/  FSEL R25, R85, -INF , P3 ;  /* 0xff80000055197808 */ /* 0x008fe20001800000 */
[----:B------:R-:W2:Y:S01]  /*3d00*/  MUFU.EX2 R183, R183 ;  /* 0x000000b700b77308 */ /* 0x000ea20000000800 */
[----:B------:R-:W-:Y:S02]  /*3d10*/  FMNMX.FTZ R28, R21, R28, !PT ;  /* 0x0000001c151c7209 */ /* 0x000fe40007810000 */
[----:B0-----:R-:W-:Y:S02]  /*3d20*/  CS2R R92, SRZ ;  /* 0x00000000005c7805 */ /* 0x001fe4000001ff00 */
[----:B------:R-:W-:Y:S01]  /*3d30*/  FMNMX.FTZ R33, R25, R28, !PT ;  /* 0x0000001c19217209 */ /* 0x000fe20007810000 */
[----:B------:R-:W-:Y:S02]  /*3d40*/  FFMA.FTZ R28, R31, UR10, -R54 ;  /* 0x0000000a1f1c7c23 */ /* 0x000fe40008010836 */
[----:B------:R0:W3:Y:S02]  /*3d50*/  MUFU.EX2 R8, R89 ;  /* 0x0000005900087308 */ /* 0x0000e40000000800 */
[----:B------:R-:W4:Y:S06]  /*3d60*/  SHFL.BFLY PT, R46, R33, 0x2, 0x1f ;  /* 0x0c401f00212e7f89 */ /* 0x000f2c00000e0000 */
[----:B------:R-:W5:Y:S01]  /*3d70*/  MUFU.EX2 R177, R177 ;  /* 0x000000b100b17308 */ /* 0x000f620000000800 */
[----:B0-----:R-:W-:-:S07]  /*3d80*/  CS2R R88, SRZ ;  /* 0x0000000000587805 */ /* 0x001fce000001ff00 */
[----:B------:R-:W0:Y:S08]  /*3d90*/  MUFU.EX2 R4, R4 ;  /* 0x0000000400047308 */ /* 0x000e300000000800 */
[----:B------:R-:W0:Y:S01]  /*3da0*/  MUFU.EX2 R179, R179 ;  /* 0x000000b300b37308 */ /* 0x000e220000000800 */
[----:B----4-:R-:W-:-:S05]  /*3db0*/  FMNMX.FTZ R46, R33, R46, !PT ;  /* 0x0000002e212e7209 */ /* 0x010fca0007810000 */
[----:B------:R-:W4:Y:S02]  /*3dc0*/  SHFL.BFLY PT, R33, R46, 0x1, 0x1f ;  /* 0x0c201f002e217f89 */ /* 0x000f2400000e0000 */
[----:B------:R-:W0:Y:S08]  /*3dd0*/  MUFU.EX2 R173, R173 ;  /* 0x000000ad00ad7308 */ /* 0x000e300000000800 */
[----:B------:R-:W0:Y:S08]  /*3de0*/  MUFU.EX2 R10, R10 ;  /* 0x0000000a000a7308 */ /* 0x000e300000000800 */
[----:B------:R-:W0:Y:S01]  /*3df0*/  MUFU.EX2 R175, R175 ;  /* 0x000000af00af7308 */ /* 0x000e220000000800 */
[----:B----4-:R-:W-:Y:S01]  /*3e00*/  FMNMX.FTZ R33, R46, R33, !PT ;  /* 0x000000212e217209 */ /* 0x010fe20007810000 */
[----:B-1----:R-:W-:-:S06]  /*3e10*/  FADD.FTZ R46, R181, R34 ;  /* 0x00000022b52e7221 */ /* 0x002fcc0000010000 */
[----:B------:R1:W-:Y:S01]  /*3e20*/  MUFU.EX2 R24, R39 ;  /* 0x0000002700187308 */ /* 0x0003e20000000800 */
[----:B------:R-:W-:Y:S01]  /*3e30*/  F2FP.BF16.F32.PACK_AB R181, R34, R181 ;  /* 0x000000b522b5723e */ /* 0x000fe200000010ff */
[C---:B------:R-:W-:Y:S01]  /*3e40*/  FMUL.FTZ R27, R33.reuse, UR10 ;  /* 0x0000000a211b7c20 */ /* 0x040fe20008410000 */
[----:B------:R-:W-:Y:S01]  /*3e50*/  FSETP.NEU.FTZ.AND P3, PT, R33, -INF , PT ;  /* 0xff8000002100780b */ /* 0x000fe20003f7d000 */
[----:B--2---:R-:W-:Y:S01]  /*3e60*/  FADD.FTZ R37, R183, R46 ;  /* 0x0000002eb7257221 */ /* 0x004fe20000010000 */
[C---:B---3--:R-:W-:Y:S02]  /*3e70*/  F2FP.BF16.F32.PACK_AB R183, R8.reuse, R183 ;  /* 0x000000b708b7723e */ /* 0x048fe400000010ff */
[----:B------:R-:W-:Y:S01]  /*3e80*/  FSEL R44, R27, RZ, P3 ;  /* 0x000000ff1b2c7208 */ /* 0x000fe20001800000 */
[----:B------:R-:W-:Y:S01]  /*3e90*/  FADD.FTZ R46, R8, R37 ;  /* 0x00000025082e7221 */ /* 0x000fe20000010000 */
[----:B------:R-:W-:Y:S01]  /*3ea0*/  MUFU.EX2 R12, R12 ;  /* 0x0000000c000c7308 */ /* 0x000fe20000000800 */
[----:B------:R-:W-:-:S02]  /*3eb0*/  PLOP3.LUT P3, PT, PT, PT, UP1, 0x80, 0x0 ;  /* 0x000000000000781c */ /* 0x000fc40003f6f018 */
[--C-:B------:R-:W-:Y:S01]  /*3ec0*/  FFMA.FTZ R180, R59, UR10, -R44.reuse ;  /* 0x0000000a3bb47c23 */ /* 0x100fe2000801082c */
[--C-:B------:R-:W-:Y:S01]  /*3ed0*/  FFMA.FTZ R27, R60, UR10, -R44.reuse ;  /* 0x0000000a3c1b7c23 */ /* 0x100fe2000801082c */
[--C-:B------:R-:W-:Y:S01]  /*3ee0*/  FFMA.FTZ R182, R56, UR10, -R44.reuse ;  /* 0x0000000a38b67c23 */ /* 0x100fe2000801082c */
[--C-:B------:R-:W-:Y:S01]  /*3ef0*/  FFMA.FTZ R29, R58, UR10, -R44.reuse ;  /* 0x0000000a3a1d7c23 */ /* 0x100fe2000801082c */
[----:B------:R-:W-:Y:S01]  /*3f00*/  FFMA.FTZ R176, R61, UR10, -R44 ;  /* 0x0000000a3db07c23 */ /* 0x000fe2000801082c */
[----:B-----5:R-:W-:Y:S01]  /*3f10*/  FADD.FTZ R37, R177, R46 ;  /* 0x0000002eb1257221 */ /* 0x020fe20000010000 */
[----:B------:R-:W-:Y:S01]  /*3f20*/  MUFU.EX2 R180, R180 ;  /* 0x000000b400b47308 */ /* 0x000fe20000000800 */
[--C-:B------:R-:W-:Y:S01]  /*3f30*/  FFMA.FTZ R31, R62, UR10, -R44.reuse ;  /* 0x0000000a3e1f7c23 */ /* 0x100fe2000801082c */
[--C-:B------:R-:W-:Y:S01]  /*3f40*/  FFMA.FTZ R178, R63, UR10, -R44.reuse ;  /* 0x0000000a3fb27c23 */ /* 0x100fe2000801082c */
[----:B0-----:R-:W-:Y:S01]  /*3f50*/  FADD.FTZ R46, R4, R37 ;  /* 0x00000025042e7221 */ /* 0x001fe20000010000 */
[--C-:B------:R-:W-:Y:S01]  /*3f60*/  FFMA.FTZ R35, R57, UR10, -R44.reuse ;  /* 0x0000000a39237c23 */ /* 0x100fe2000801082c */
[--C-:B------:R-:W-:Y:S01]  /*3f70*/  FFMA.FTZ R172, R65, UR10, -R44.reuse ;  /* 0x0000000a41ac7c23 */ /* 0x100fe2000801082c */
[----:B------:R-:W-:Y:S01]  /*3f80*/  FFMA.FTZ R55, R55, UR10, -R44 ;  /* 0x0000000a37377c23 */ /* 0x000fe2000801082c */
[----:B-1----:R-:W-:Y:S01]  /*3f90*/  FADD.FTZ R39, R179, R46 ;  /* 0x0000002eb3277221 */ /* 0x002fe20000010000 */
        /* <DEDUP_REMOVED lines=8> */
[----:B------:R-:W1:Y:S01]  /*4020*/  MUFU.EX2 R182, R182 ;  /* 0x000000b600b67308 */ /* 0x000e620000000800 */
[--C-:B------:R-:W-:Y:S01]  /*4030*/  FFMA.FTZ R51, R51, UR10, -R44.reuse ;  /* 0x0000000a33337c23 */ /* 0x100fe2000801082c */
[--C-:B------:R-:W-:Y:S01]  /*4040*/  FFMA.FTZ R69, R69, UR10, -R44.reuse ;  /* 0x0000000a45457c23 */ /* 0x100fe2000801082c */
[----:B------:R-:W-:Y:S01]  /*4050*/  FADD.FTZ R54, R10, R39 ;  /* 0x000000270a367221 */ /* 0x000fe20000010000 */
[--C-:B------:R-:W-:Y:S01]  /*4060*/  FFMA.FTZ R50, R50, UR10, -R44.reuse ;  /* 0x0000000a32327c23 */ /* 0x100fe2000801082c */
[--C-:B------:R-:W-:Y:S01]  /*4070*/  FFMA.FTZ R70, R70, UR10, -R44.reuse ;  /* 0x0000000a46467c23 */ /* 0x100fe2000801082c */
[----:B------:R-:W-:Y:S01]  /*4080*/  FFMA.FTZ R71, R71, UR10, -R44 ;  /* 0x0000000a47477c23 */ /* 0x000fe2000801082c */
[----:B------:R-:W-:Y:S01]  /*4090*/  FADD.FTZ R39, R175, R54 ;  /* 0x00000036af277221 */ /* 0x000fe20000010000 */
[----:B------:R-:W2:Y:S01]  /*40a0*/  MUFU.EX2 R29, R29 ;  /* 0x0000001d001d7308 */ /* 0x000ea20000000800 */
[----:B0-----:R-:W-:Y:S01]  /*40b0*/  FADD.FTZ R37, R180, R27 ;  /* 0x0000001bb4257221 */ /* 0x001fe20000010000 */
[--C-:B------:R-:W-:Y:S01]  /*40c0*/  FFMA.FTZ R72, R72, UR10, -R44.reuse ;  /* 0x0000000a48487c23 */ /* 0x100fe2000801082c */
[----:B------:R-:W-:Y:S01]  /*40d0*/  FADD.FTZ R54, R12, R39 ;  /* 0x000000270c367221 */ /* 0x000fe20000010000 */
[--C-:B------:R-:W-:Y:S01]  /*40e0*/  FFMA.FTZ R49, R49, UR10, -R44.reuse ;  /* 0x0000000a31317c23 */ /* 0x100fe2000801082c */
[--C-:B------:R-:W-:Y:S01]  /*40f0*/  FFMA.FTZ R48, R48, UR10, -R44.reuse ;  /* 0x0000000a30307c23 */ /* 0x100fe2000801082c */
[--C-:B------:R-:W-:Y:S01]  /*4100*/  FFMA.FTZ R3, R3, UR10, -R44.reuse ;  /* 0x0000000a03037c23 */ /* 0x100fe2000801082c */
[--C-:B------:R-:W-:Y:S01]  /*4110*/  FFMA.FTZ R15, R15, UR10, -R44.reuse ;  /* 0x0000000a0f0f7c23 */ /* 0x100fe2000801082c */
[----:B------:R-:W0:Y:S01]  /*4120*/  MUFU.EX2 R176, R176 ;  /* 0x000000b000b07308 */ /* 0x000e220000000800 */
[----:B-1----:R-:W-:Y:S01]  /*4130*/  FADD.FTZ R46, R182, R37 ;  /* 0x00000025b62e7221 */ /* 0x002fe20000010000 */
[--C-:B------:R-:W-:Y:S01]  /*4140*/  FFMA.FTZ R11, R11, UR10, -R44.reuse ;  /* 0x0000000a0b0b7c23 */ /* 0x100fe2000801082c */
[--C-:B------:R-:W-:Y:S01]  /*4150*/  FFMA.FTZ R7, R7, UR10, -R44.reuse ;  /* 0x0000000a07077c23 */ /* 0x100fe2000801082c */
[--C-:B------:R-:W-:Y:S01]  /*4160*/  FFMA.FTZ R9, R9, UR10, -R44.reuse ;  /* 0x0000000a09097c23 */ /* 0x100fe2000801082c */
[--C-:B------:R-:W-:Y:S01]  /*4170*/  FFMA.FTZ R13, R13, UR10, -R44.reuse ;  /* 0x0000000a0d0d7c23 */ /* 0x100fe2000801082c */
[--C-:B------:R-:W-:Y:S01]  /*4180*/  FFMA.FTZ R5, R5, UR10, -R44.reuse ;  /* 0x0000000a05057c23 */ /* 0x100fe2000801082c */
[----:B------:R-:W-:Y:S01]  /*4190*/  FFMA.FTZ R21, R21, UR10, -R44 ;  /* 0x0000000a15157c23 */ /* 0x000fe2000801082c */
[----:B------:R-:W1:Y:S01]  /*41a0*/  MUFU.EX2 R31, R31 ;  /* 0x0000001f001f7308 */ /* 0x000e620000000800 */
[----:B--2---:R-:W-:Y:S01]  /*41b0*/  FADD.FTZ R37, R29, R46 ;  /* 0x0000002e1d257221 */ /* 0x004fe20000010000 */
[----:B------:R-:W-:Y:S01]  /*41c0*/  FFMA.FTZ R25, R25, UR10, -R44 ;  /* 0x0000000a19197c23 */ /* 0x000fe2000801082c */
[----:B------:R-:W-:-:S02]  /*41d0*/  F2FP.BF16.F32.PACK_AB R177, R4, R177 ;  /* 0x000000b104b1723e */ /* 0x000fc400000010ff */
[----:B------:R-:W-:Y:S02]  /*41e0*/  F2FP.BF16.F32.PACK_AB R179, R6, R179 ;  /* 0x000000b306b3723e */ /* 0x000fe400000010ff */
[----:B------:R-:W-:Y:S01]  /*41f0*/  F2FP.BF16.F32.PACK_AB R173, R10, R173 ;  /* 0x000000ad0aad723e */ /* 0x000fe200000010ff */
[----:B------:R-:W2:Y:S01]  /*4200*/  MUFU.EX2 R178, R178 ;  /* 0x000000b200b27308 */ /* 0x000ea20000000800 */
[----:B0-----:R-:W-:Y:S01]  /*4210*/  FADD.FTZ R46, R176, R37 ;  /* 0x00000025b02e7221 */ /* 0x001fe20000010000 */
[----:B------:R-:W-:Y:S02]  /*4220*/  F2FP.BF16.F32.PACK_AB R175, R12, R175 ;  /* 0x000000af0caf723e */ /* 0x000fe400000010ff */
[----:B------:R-:W-:Y:S02]  /*4230*/  F2FP.BF16.F32.PACK_AB R180, R27, R180 ;  /* 0x000000b41bb4723e */ /* 0x000fe400000010ff */
[----:B------:R-:W-:Y:S02]  /*4240*/  F2FP.BF16.F32.PACK_AB R182, R29, R182 ;  /* 0x000000b61db6723e */ /* 0x000fe400000010ff */
        /* <DEDUP_REMOVED lines=26> */
[----:B--2---:R-:W-:Y:S01]  /*43f0*/  FADD.FTZ R37, R153, R46 ;  /* 0x0000002e99257221 */ /* 0x004fe20000010000 */
[----:B------:R-:W-:-:S03]  /*4400*/  F2FP.BF16.F32.PACK_AB R153, R24, R153 ;  /* 0x000000991899723e */ /* 0x000fc600000010ff */
[----:B------:R-:W-:-:S03]  /*4410*/  FADD.FTZ R46, R24, R37 ;  /* 0x00000025182e7221 */ /* 0x000fc60000010000 */
        /* <DEDUP_REMOVED lines=37> */
[----:B------:R-:W-:Y:S01]  /*4670*/  MUFU.EX2 R72, R72 ;  /* 0x0000004800487308 */ /* 0x000fe20000000800 */
[----:B0-----:R-:W-:-:S07]  /*4680*/  F2FP.BF16.F32.PACK_AB R154, R71, R70 ;  /* 0x00000046479a723e */ /* 0x001fce00000010ff */
[----:B------:R-:W0:Y:S01]  /*4690*/  MUFU.EX2 R163, R163 ;  /* 0x000000a300a37308 */ /* 0x000e220000000800 */
[C---:B-1----:R-:W-:Y:S01]  /*46a0*/  FADD.FTZ R4, R36.reuse, R37 ;  /* 0x0000002524047221 */ /* 0x042fe20000010000 */
[----:B------:R-:W-:-:S06]  /*46b0*/  F2FP.BF16.F32.PACK_AB R161, R36, R161 ;  /* 0x000000a124a1723e */ /* 0x000fcc00000010ff */
[----:B------:R-:W1:Y:S08]  /*46c0*/  MUFU.EX2 R49, R49 ;  /* 0x0000003100317308 */ /* 0x000e700000000800 */
[----:B------:R-:W2:Y:S01]  /*46d0*/  MUFU.EX2 R38, R38 ;  /* 0x0000002600267308 */ /* 0x000ea20000000800 */
[----:B0-----:R-:W-:-:S07]  /*46e0*/  FADD.FTZ R37, R163, R4 ;  /* 0x00000004a3257221 */ /* 0x001fce0000010000 */
[----:B------:R-:W-:Y:S01]  /*46f0*/  MUFU.EX2 R48, R48 ;  /* 0x0000003000307308 */ /* 0x000fe20000000800 */
[----:B-1----:R-:W-:-:S07]  /*4700*/  F2FP.BF16.F32.PACK_AB R156, R49, R72 ;  /* 0x00000048319c723e */ /* 0x002fce00000010ff */
[----:B------:R-:W-:Y:S01]  /*4710*/  MUFU.EX2 R165, R165 ;  /* 0x000000a500a57308 */ /* 0x000fe20000000800 */
[C---:B--2---:R-:W-:Y:S01]  /*4720*/  FADD.FTZ R4, R38.reuse, R37 ;  /* 0x0000002526047221 */ /* 0x044fe20000010000 */
[----:B------:R-:W-:-:S06]  /*4730*/  F2FP.BF16.F32.PACK_AB R163, R38, R163 ;  /* 0x000000a326a3723e */ /* 0x000fcc00000010ff */
[----:B------:R-:W0:Y:S08]  /*4740*/  MUFU.EX2 R3, R3 ;  /* 0x0000000300037308 */ /* 0x000e300000000800 */
[----:B------:R1:W-:Y:S08]  /*4750*/  MUFU.EX2 R160, R11 ;  /* 0x0000000b00a07308 */ /* 0x0003f00000000800 */
[----:B------:R-:W2:Y:S01]  /*4760*/  MUFU.EX2 R40, R40 ;  /* 0x0000002800287308 */ /* 0x000ea20000000800 */
[----:B-1----:R-:W-:Y:S01]  /*4770*/  FADD.FTZ R11, R71, R0 ;  /* 0x00000000470b7221 */ /* 0x002fe20000010000 */
[----:B0-----:R-:W-:-:S03]  /*4780*/  F2FP.BF16.F32.PACK_AB R158, R3, R48 ;  /* 0x00000030039e723e */ /* 0x001fc600000010ff */
[----:B------:R-:W-:-:S03]  /*4790*/  FADD.FTZ R0, R72, R11 ;  /* 0x0000000b48007221 */ /* 0x000fc60000010000 */
[----:B------:R-:W0:Y:S01]  /*47a0*/  MUFU.EX2 R15, R15 ;  /* 0x0000000f000f7308 */ /* 0x000e220000000800 */
[----:B------:R-:W-:-:S04]  /*47b0*/  FADD.FTZ R11, R49, R0 ;  /* 0x00000000310b7221 */ /* 0x000fc80000010000 */
[----:B------:R-:W-:-:S03]  /*47c0*/  FADD.FTZ R0, R48, R11 ;  /* 0x0000000b30007221 */ /* 0x000fc60000010000 */
[----:B------:R-:W1:Y:S01]  /*47d0*/  MUFU.EX2 R167, R167 ;  /* 0x000000a700a77308 */ /* 0x000e620000000800 */
[----:B------:R-:W-:-:S07]  /*47e0*/  FADD.FTZ R0, R3, R0 ;  /* 0x0000000003007221 */ /* 0x000fce0000010000 */
[----:B------:R-:W3:Y:S08]  /*47f0*/  MUFU.EX2 R7, R7 ;  /* 0x0000000700077308 */ /* 0x000ef00000000800 */
[----:B------:R4:W5:Y:S08]  /*4800*/  MUFU.EX2 R162, R9 ;  /* 0x0000000900a27308 */ /* 0x0009700000000800 */
[----:B------:R-:W5:Y:S01]  /*4810*/  MUFU.EX2 R13, R13 ;  /* 0x0000000d000d7308 */ /* 0x000f620000000800 */
[----:B----4-:R-:W-:Y:S01]  /*4820*/  FADD.FTZ R9, R165, R4 ;  /* 0x00000004a5097221 */ /* 0x010fe20000010000 */
[----:B--2---:R-:W-:-:S03]  /*4830*/  F2FP.BF16.F32.PACK_AB R165, R40, R165 ;  /* 0x000000a528a5723e */ /* 0x004fc600000010ff */
[----:B------:R-:W-:Y:S01]  /*4840*/  FADD.FTZ R4, R40, R9 ;  /* 0x0000000928047221 */ /* 0x000fe20000010000 */
[----:B0-----:R-:W-:Y:S02]  /*4850*/  FADD.FTZ R9, R15, R0 ;  /* 0x000000000f097221 */ /* 0x001fe40000010000 */
[----:B------:R3:W0:Y:S01]  /*4860*/  MUFU.EX2 R164, R5 ;  /* 0x0000000500a47308 */ /* 0x0006220000000800 */
[----:B-1----:R-:W-:Y:S01]  /*4870*/  FADD.FTZ R11, R167, R4 ;  /* 0x00000004a70b7221 */ /* 0x002fe20000010000 */
[C---:B------:R-:W-:Y:S01]  /*4880*/  FADD.FTZ R4, R160.reuse, R9 ;  /* 0x00000009a0047221 */ /* 0x040fe20000010000 */
[----:B------:R-:W-:-:S05]  /*4890*/  F2FP.BF16.F32.PACK_AB R160, R160, R15 ;  /* 0x0000000fa0a0723e */ /* 0x000fca00000010ff */
[----:B------:R-:W1:Y:S01]  /*48a0*/  MUFU.EX2 R21, R21 ;  /* 0x0000001500157308 */ /* 0x000e620000000800 */
[----:B---3--:R-:W-:-:S04]  /*48b0*/  FADD.FTZ R5, R7, R4 ;  /* 0x0000000407057221 */ /* 0x008fc80000010000 */
[C---:B-----5:R-:W-:Y:S01]  /*48c0*/  FADD.FTZ R4, R162.reuse, R5 ;  /* 0x00000005a2047221 */ /* 0x060fe20000010000 */
[----:B------:R-:W-:Y:S02]  /*48d0*/  F2FP.BF16.F32.PACK_AB R162, R162, R7 ;  /* 0x00000007a2a2723e */ /* 0x000fe400000010ff */
[----:B------:R-:W2:Y:S01]  /*48e0*/  MUFU.EX2 R166, R25 ;  /* 0x0000001900a67308 */ /* 0x000ea20000000800 */
[----:B------:R-:W-:-:S04]  /*48f0*/  FADD.FTZ R5, R13, R4 ;  /* 0x000000040d057221 */ /* 0x000fc80000010000 */
[C---:B0-----:R-:W-:Y:S01]  /*4900*/  FADD.FTZ R4, R164.reuse, R5 ;  /* 0x00000005a4047221 */ /* 0x041fe20000010000 */
[----:B------:R-:W-:Y:S02]  /*4910*/  F2FP.BF16.F32.PACK_AB R164, R164, R13 ;  /* 0x0000000da4a4723e */ /* 0x000fe400000010ff */
[----:B------:R-:W0:Y:S01]  /*4920*/  MUFU.EX2 R42, R42 ;  /* 0x0000002a002a7308 */ /* 0x000e220000000800 */
[----:B-1----:R-:W-:-:S04]  /*4930*/  FADD.FTZ R3, R21, R4 ;  /* 0x0000000415037221 */ /* 0x002fc80000010000 */
[C---:B--2---:R-:W-:Y:S01]  /*4940*/  FADD.FTZ R3, R166.reuse, R3 ;  /* 0x00000003a6037221 */ /* 0x044fe20000010000 */
[----:B------:R-:W-:Y:S01]  /*4950*/  F2FP.BF16.F32.PACK_AB R166, R166, R21 ;  /* 0x00000015a6a6723e */ /* 0x000fe200000010ff */
[C---:B0-----:R-:W-:Y:S01]  /*4960*/  FADD.FTZ R0, R42.reuse, R11 ;  /* 0x0000000b2a007221 */ /* 0x041fe20000010000 */
[----:B------:R-:W-:Y:S01]  /*4970*/  F2FP.BF16.F32.PACK_AB R167, R42, R167 ;  /* 0x000000a72aa7723e */ /* 0x000fe200000010ff */
[----:B------:R-:W-:Y:S06]  /*4980*/  @!P3 BRA `(.L_x_2297) ;  /* 0x000000300064b947 */ /* 0x000fec0003800000 */
[----:B------:R-:W-:Y:S01]  /*4990*/  IMAD.MOV.U32 R5, RZ, RZ, R30 ;  /* 0x000000ffff057224 */ /* 0x000fe200078e001e */
[----:B------:R-:W-:Y:S01]  /*49a0*/  UMOV UR60, UR47 ;  /* 0x0000002f003c7c82 */ /* 0x000fe20008000000 */
[----:B------:R-:W-:Y:S01]  /*49b0*/  IMAD.MOV.U32 R4, RZ, RZ, R33 ;  /* 0x000000ffff047224 */ /* 0x000fe200078e0021 */
[----:B------:R-:W-:Y:S01]  /*49c0*/  UMOV UR58, UR46 ;  /* 0x0000002e003a7c82 */ /* 0x000fe20008000000 */
[----:B------:R-:W-:Y:S01]  /*49d0*/  IMAD.MOV.U32 R151, RZ, RZ, RZ ;  /* 0x000000ffff977224 */ /* 0x000fe200078e00ff */
[----:B------:R-:W-:Y:S01]  /*49e0*/  ULDC UR56, c[0x0][0x9d8] ;  /* 0x0002760000387ab9 */ /* 0x000fe20000000800 */
[----:B------:R-:W-:-:S05]  /*49f0*/  ULDC UR55, c[0x0][0x988] ;  /* 0x0002620000377ab9 */ /* 0x000fca0000000800 */
.L_x_2306:
        /* <DEDUP_REMOVED lines=9> */
.L_x_2299:
[----:B------:R-:W-:Y:S01]  /*4a90*/  ULEA UR6, UR46, UR41, 0x3 ;  /* 0x000000292e067291 */ /* 0x000fe2000f8e183f */
[----:B------:R-:W-:-:S05]  /*4aa0*/  IMAD.U32 R6, RZ, RZ, UR47 ;  /* 0x0000002fff067e24 */ /* 0x000fca000f8e00ff */
[----:B------:R-:W-:-:S04]  /*4ab0*/  SHF.L.U32 R6, R6, 0x1f, RZ ;  /* 0x0000001f06067819 */ /* 0x000fc800000006ff */
[----:B------:R0:W1:Y:S01]  /*4ac0*/  SYNCS.PHASECHK.TRANS64.TRYWAIT P3, [UR6+0x28830], R6 ;  /* 0x02883006ff0075a7 */ /* 0x0000620008060146 */
[----:B------:R-:W-:Y:S05]  /*4ad0*/  @!P0 BRA `(.L_x_2300) ;  /* 0x0000000000048947 */ /* 0x000fea0003800000 */
[----:B------:R-:W-:Y:S01]  /*4ae0*/  BPT.TRAP 0x1 ;  /* 0x000000040000795c */ /* 0x000fe20000300000 */
.L_x_2300:
[----:B-1----:R-:W-:Y:S05]  /*4af0*/  @P3 BRA `(.L_x_2298) ;  /* 0x0000000000083947 */ /* 0x002fea0003800000 */
[----:B------:R-:W1:Y:S02]  /*4b00*/  SYNCS.PHASECHK.TRANS64.TRYWAIT P3, [UR6+0x28830], R6 ;  /* 0x02883006ff0075a7 */ /* 0x000e640008060146 */
[----:B-1----:R-:W-:Y:S05]  /*4b10*/  @!P3 BRA `(.L_x_2301) ;  /* 0x000000fc00b8b947 */ /* 0x002fea0003800000 */
.L_x_2298:
[----:B-1----:R-:W1:Y:S01]  /*4b20*/  S2R R7, SR_TID.X ;  /* 0x0000000000077919 */ /* 0x002e620000002100 */
        /* <DEDUP_REMOVED lines=16> */
[----:B-1----:R-:W-:-:S05]  /*4c30*/  SHF.R.U32.HI R7, RZ, 0x7, R7 ;  /* 0x00000007ff077819 */ /* 0x002fca0000011607 */
[----:B0-----:R-:W-:-:S05]  /*4c40*/  VIADD R6, R7, 0x8 ;  /* 0x0000000807067836 */ /* 0x001fca0000000000 */
        /* <DEDUP_REMOVED lines=28> */
.L_x_2303:
[----:B------:R-:W-:Y:S01]  /*4e10*/  ULEA UR6, UR58, UR41, 0x3 ;  /* 0x000000293a067291 */ /* 0x000fe2000f8e183f */
[----:B------:R-:W-:-:S05]  /*4e20*/  IMAD.U32 R6, RZ, RZ, UR60 ;  /* 0x0000003cff067e24 */ /* 0x000fca000f8e00ff */
[----:B------:R-:W-:-:S04]  /*4e30*/  SHF.L.U32 R6, R6, 0x1f, RZ ;  /* 0x0000001f06067819 */ /* 0x000fc800000006ff */
[----:B------:R0:W1:Y:S01]  /*4e40*/  SYNCS.PHASECHK.TRANS64.TRYWAIT P3, [UR6+0x28850], R6 ;  /* 0x02885006ff0075a7 */ /* 0x0000620008060146 */
[----:B------:R-:W-:Y:S05]  /*4e50*/  @!P0 BRA `(.L_x_2304) ;  /* 0x0000000000048947 */ /* 0x000fea0003800000 */
[----:B------:R-:W-:Y:S01]  /*4e60*/  BPT.TRAP 0x1 ;  /* 0x000000040000795c */ /* 0x000fe20000300000 */
.L_x_2304:
[----:B-1----:R-:W-:Y:S05]  /*4e70*/  @P3 BRA `(.L_x_2302) ;  /* 0x0000000000083947 */ /* 0x002fea0003800000 */
[----:B------:R-:W1:Y:S02]  /*4e80*/  SYNCS.PHASECHK.TRANS64.TRYWAIT P3, [UR6+0x28850], R6 ;  /* 0x02885006ff0075a7 */ /* 0x000e640008060146 */
[----:B-1----:R-:W-:Y:S05]  /*4e90*/  @!P3 BRA `(.L_x_2305) ;  /* 0x000000f800f0b947 */ /* 0x002fea0003800000 */
.L_x_2302:
        /* <DEDUP_REMOVED lines=13> */
[----:B------:R-:W-:Y:S01]  /*4f70*/  FMUL.FTZ R11, R33, UR56 ;  /* 0x00000038210b7c20 */ /* 0x000fe20008410000 */
[----:B------:R-:W-:Y:S01]  /*4f80*/  FMUL.FTZ R33, R35, UR56 ;  /* 0x0000003823217c20 */ /* 0x000fe20008410000 */
[----:B------:R-:W-:Y:S01]  /*4f90*/  MUFU.TANH R32, R32 ;  /* 0x0000002000207308 */ /* 0x000fe20000002400 */
[----:B------:R-:W-:Y:S01]  /*4fa0*/  ULEA UR11, UR58, UR6, 0xb ;  /* 0x000000063a0b7291 */ /* 0x000fe2000f8e583f */
[----:B------:R-:W-:Y:S01]  /*4fb0*/  FMUL.FTZ R13, R37, UR56 ;  /* 0x00000038250d7c20 */ /* 0x000fe20008410000 */
[----:B------:R-:W-:Y:S01]  /*4fc0*/  FMUL.FTZ R37, R38, UR56 ;  /* 0x0000003826257c20 */ /* 0x000fe20008410000 */
[----:B-1----:R-:W-:Y:S01]  /*4fd0*/  FMUL.FTZ R7, R25, UR56 ;  /* 0x0000003819077c20 */ /* 0x002fe20008410000 */
[----:B------:R-:W-:Y:S01]  /*4fe0*/  FMUL.FTZ R25, R49, UR56 ;  /* 0x0000003831197c20 */ /* 0x000fe20008410000 */
[----:B------:R-:W-:Y:S01]  /*4ff0*/  FMUL.FTZ R35, R42, UR56 ;  /* 0x000000382a237c20 */ /* 0x000fe20008410000 */
[----:B------:R-:W-:Y:S01]  /*5000*/  FMUL.FTZ R12, R36, UR56 ;  /* 0x00000038240c7c20 */ /* 0x000fe20008410000 */
[----:B------:R-:W-:Y:S01]  /*5010*/  UMOV UR6, UR11 ;  /* 0x0000000b00067c82 */ /* 0x000fe20008000000 */
[----:B------:R-:W-:Y:S01]  /*5020*/  MUFU.TANH R33, R33 ;  /* 0x0000002100217308 */ /* 0x000fe20000002400 */
[----:B------:R-:W-:Y:S01]  /*5030*/  HGMMA.64x128x16.F32.BF16 R88, R180, gdesc[UR4].tnspB, R88, gsb0 ;  /* 0x41e00004b4587df0 */ /* 0x000fe20008001858 */
[----:B------:R-:W-:Y:S01]  /*5040*/  UIADD3 UR6, UR11, 0x80, URZ ;  /* 0x000000800b067890 */ /* 0x000fe2000fffe03f */
[----:B------:R-:W-:Y:S01]  /*5050*/  FMUL.FTZ R36, R43, UR56 ;  /* 0x000000382b247c20 */ /* 0x000fe20008410000 */
[----:B------:R-:W-:Y:S01]  /*5060*/  UMOV UR7, 0x40000040 ;  /* 0x4000004000077882 */ /* 0x000fe20000000000 */
        /* <DEDUP_REMOVED lines=14> */
[----:B0-----:R-:W-:Y:S01]  /*5150*/  FMUL.FTZ R6, R24, UR56 ;  /* 0x0000003818067c20 */ /* 0x001fe20008410000 */
        /* <DEDUP_REMOVED lines=15> */
[----:B------:R-:W-:Y:S01]  /*5250*/  UMOV UR10, UR55 ;  /* 0x00000037000a7c82 */ /* 0x000fe20008000000 */
[----:B------:R-:W-:Y:S01]  /*5260*/  FMUL.FTZ R58, R61, UR56 ;  /* 0x000000383d3a7c20 */ /* 0x000fe20008410000 */
[----:B------:R-:W-:Y:S01]  /*5270*/  FMUL.FTZ R61, R68, UR56 ;  /* 0x00000038443d7c20 */ /* 0x000fe20008410000 */
[----:B------:R-:W-:Y:S01]  /*5280*/  FMUL.FTZ R68, R80, UR56 ;  /* 0x0000003850447c20 */ /* 0x000fe20008410000 */
[----:B------:R-:W-:Y:S01]  /*5290*/  FMUL.FTZ R67, R81, UR56 ;  /* 0x0000003851437c20 */ /* 0x000fe20008410000 */
[----:B------:R-:W-:Y:S01]  /*52a0*/  MUFU.TANH R38, R38 ;  /* 0x0000002600267308 */ /* 0x000fe20000002400 */
[----:B------:R-:W0:Y:S01]  /*52b0*/  S2R R220, SR_TID.X ;  /* 0x0000000000dc7919 */ /* 0x000e220000002100 */
[----:B------:R-:W-:Y:S01]  /*52c0*/  UISETP.GT.AND UP1, UPT, UR59, UR57, UPT ;  /* 0x000000393b00728c */ /* 0x000fe2000bf24270 */
[----:B------:R-:W-:-:S05]  /*52d0*/  UMOV UR60, UR47 ;  /* 0x0000002f003c7c82 */ /* 0x000fca0008000000 */
        /* <DEDUP_REMOVED lines=15> */
[----:B------:R-:W-:-:S04]  /*53d0*/  FMUL.FTZ R180, R26, UR56 ;  /* 0x000000381ab47c20 */ /* 0x000fc80008410000 */
[----:B------:R-:W-:Y:S01]  /*53e0*/  MUFU.TANH R75, R75 ;  /* 0x0000004b004b7308 */ /* 0x000fe20000002400 */
[----:B------:R-:W-:Y:S01]  /*53f0*/  FMUL.FTZ R26, R52, UR56 ;  /* 0x00000038341a7c20 */ /* 0x000fe20008410000 */
[----:B------:R-:W-:Y:S01]  /*5400*/  HGMMA.64x128x16.F32.BF16 R88, R176, gdesc[UR4].tnspB, R88, gsb0 ;  /* 0x41e00004b0587df0 */ /* 0x000fe20008001858 */
[----:B------:R-:W-:Y:S01]  /*5410*/  UIADD3 UR6, UR11, 0x100, URZ ;  /* 0x000001000b067890 */ /* 0x000fe2000fffe03f */
[----:B------:R-:W-:-:S04]  /*5420*/  UMOV UR7, 0x40000040 ;  /* 0x4000004000077882 */ /* 0x000fc80000000000 */
[----:B------:R-:W0:Y:S08]  /*5430*/  MUFU.TANH R180, R180 ;  /* 0x000000b400b47308 */ /* 0x000e300000002400 */
        /* <DEDUP_REMOVED lines=25> */
[----:B------:R-:W-:Y:S01]  /*55d0*/  @UP0 ULDC UR6, c[0x0][0x44c] ;  /* 0x0001130000060ab9 */ /* 0x000fe20000000800 */
[----:B------:R-:W-:-:S05]  /*55e0*/  UMOV UR7, 0x40000040 ;  /* 0x4000004000077882 */ /* 0x000fca0000000000 */
[----:B------:R-:W1:Y:S08]  /*55f0*/  MUFU.TANH R178, R178 ;  /* 0x000000b200b27308 */ /* 0x000e700000002400 */
[----:B------:R-:W2:Y:S08]  /*5600*/  MUFU.TANH R176, R176 ;  /* 0x000000b000b07308 */ /* 0x000eb00000002400 */
[----:B------:R-:W3:Y:S08]  /*5610*/  MUFU.TANH R30, R30 ;  /* 0x0000001e001e7308 */ /* 0x000ef00000002400 */
        /* <DEDUP_REMOVED lines=11> */
[----:B------:R-:W-:Y:S01]  /*56d0*/  VIADD R173, R17, UR38 ;  /* 0x0000002611ad7c36 */ /* 0x000fe20008000000 */
[----:B------:R-:W-:-:S03]  /*56e0*/  WARPGROUP.ARRIVE ;  /* 0x00000000000079c5 */ /* 0x000fc60000000000 */
[----:B------:R-:W-:Y:S01]  /*56f0*/  @P2 IMAD.HI.U32 R29, R173, UR6, RZ ;  /* 0x00000006ad1d2c27 */ /* 0x000fe2000f8e00ff */
[----:B------:R-:W-:-:S04]  /*5700*/  @UP0 ULDC UR6, c[0x0][0x450] ;  /* 0x0001140000060ab9 */ /* 0x000fc80000000800 */
[----:B------:R-:W-:Y:S01]  /*5710*/  @P2 SHF.R.U32.HI R173, RZ, UR6, R29 ;  /* 0x00000006ffad2c19 */ /* 0x000fe2000801161d */
[----:B------:R-:W-:Y:S01]  /*5720*/  UMOV UR6, 0xffffff80 ;  /* 0xffffff8000067882 */ /* 0x000fe20000000000 */
[----:B------:R-:W-:Y:S01]  /*5730*/  FMUL.FTZ R29, R57, UR56 ;  /* 0x00000038391d7c20 */ /* 0x000fe20008410000 */
[----:B------:R-:W-:Y:S02]  /*5740*/  UIMAD UR6, UR59, UR6, 0x1 ;  /* 0x000000013b0674a4 */ /* 0x000fe4000f8e0206 */
[----:B------:R-:W4:Y:S01]  /*5750*/  SHFL.IDX PT, R47, R173, 0x1, 0x1c1f ;  /* 0x003c1f00ad2f7f89 */ /* 0x000f2200000e0000 */
[----:B------:R-:W-:Y:S02]  /*5760*/  UIADD3 UR59, UR59, -0x1, URZ ;  /* 0xffffffff3b3b7890 */ /* 0x000fe4000fffe03f */
[----:B------:R-:W-:Y:S01]  /*5770*/  MUFU.TANH R29, R29 ;  /* 0x0000001d001d7308 */ /* 0x000fe20000002400 */
[----:B------:R-:W-:Y:S01]  /*5780*/  IMAD.U32 R31, RZ, RZ, UR6 ;  /* 0x00000006ff1f7e24 */ /* 0x000fe2000f8e00ff */
[----:B------:R-:W-:-:S04]  /*5790*/  UIADD3 UR6, UR11, 0x180, URZ ;  /* 0x000001800b067890 */ /* 0x000fc8000fffe03f */
[----:B------:R-:W-:Y:S01]  /*57a0*/  IADD3 R174, R31, UR53, -R16 ;  /* 0x000000351fae7c10 */ /* 0x000fe2000fffe810 */
[----:B------:R-:W-:Y:S01]  /*57b0*/  FMUL.FTZ R31, R60, UR56 ;  /* 0x000000383c1f7c20 */ /* 0x000fe20008410000 */
[----:B------:R-:W-:Y:S01]  /*57c0*/  FMUL.FTZ R60, R64, UR56 ;  /* 0x00000038403c7c20 */ /* 0x000fe20008410000 */
[----:B------:R-:W-:Y:S01]  /*57d0*/  FMUL.FTZ R64, R72, UR56 ;  /* 0x0000003848407c20 */ /* 0x000fe20008410000 */
[----:B------:R-:W-:Y:S01]  /*57e0*/  FMUL.FTZ R72, R85, UR56 ;  /* 0x0000003855487c20 */ /* 0x000fe20008410000 */
[----:B------:R-:W-:Y:S01]  /*57f0*/  HGMMA.64x128x16.F32.BF16 R88, R168, gdesc[UR4].tnspB, R88, gsb0 ;  /* 0x41e00004a8587df0 */ /* 0x000fe20008001858 */
[----:B------:R-:W-:Y:S01]  /*5800*/  UIADD3 UR6, UR11, 0x200, URZ ;  /* 0x000002000b067890 */ /* 0x000fe2000fffe03f */
[----:B------:R-:W-:Y:S01]  /*5810*/  VIADD R174, R174, -UR54 ;  /* 0x80000036aeae7c36 */ /* 0x000fe20008000000 */
[----:B------:R-:W-:Y:S01]  /*5820*/  UMOV UR7, 0x40000040 ;  /* 0x4000004000077882 */ /* 0x000fe20000000000 */
[----:B------:R-:W-:Y:S02]  /*5830*/  MUFU.TANH R31, R31 ;  /* 0x0000001f001f7308 */ /* 0x000fe40000002400 */
[----:B----4-:R-:W-:-:S02]  /*5840*/  IMAD.IADD R56, R174, 0x1, R47 ;  /* 0x00000001ae387824 */ /* 0x010fc400078e022f */
[----:B------:R-:W-:Y:S01]  /*5850*/  FMUL.FTZ R47, R63, UR56 ;  /* 0x000000383f2f7c20 */ /* 0x000fe20008410000 */
[----:B------:R-:W-:-:S03]  /*5860*/  FMUL.FTZ R63, R73, UR56 ;  /* 0x00000038493f7c20 */ /* 0x000fc60008410000 */
[----:B------:R-:W-:Y:S01]  /*5870*/  MUFU.TANH R60, R60 ;  /* 0x0000003c003c7308 */ /* 0x000fe20000002400 */
[----:B------:R-:W4:Y:S01]  /*5880*/  SHFL.IDX PT, R73, R173, RZ, 0x1c1f ;  /* 0x001c1fffad497589 */ /* 0x000f2200000e0000 */
[C---:B------:R-:W-:Y:S02]  /*5890*/  ISETP.GT.AND P3, PT, R56.reuse, RZ, PT ;  /* 0x000000ff3800720c */ /* 0x040fe40003f64270 */
[----:B------:R-:W-:Y:S02]  /*58a0*/  ISETP.GT.AND P4, PT, R56, 0x1, PT ;  /* 0x000000013800780c */ /* 0x000fe40003f84270 */
[----:B0-----:R-:W-:Y:S02]  /*58b0*/  FSEL R180, R180, -INF , P3 ;  /* 0xff800000b4b47808 */ /* 0x001fe40001800000 */
[----:B------:R-:W-:Y:S01]  /*58c0*/  ISETP.GT.AND P3, PT, R56, 0x8, PT ;  /* 0x000000083800780c */ /* 0x000fe20003f64270 */
[----:B------:R-:W0:Y:S01]  /*58d0*/  MUFU.TANH R47, R47 ;  /* 0x0000002f002f7308 */ /* 0x000e220000002400 */
[----:B-1----:R-:W-:-:S02]  /*58e0*/  FSEL R178, R178, -INF , P4 ;  /* 0xff800000b2b27808 */ /* 0x002fc40002000000 */
[----:B------:R-:W-:Y:S02]  /*58f0*/  FMNMX.FTZ R49, R180, R5, !PT ;  /* 0x00000005b4317209 */ /* 0x000fe40007810000 */
[----:B------:R-:W-:Y:S02]  /*5900*/  ISETP.GT.AND P4, PT, R56, 0x9, PT ;  /* 0x000000093800780c */ /* 0x000fe40003f84270 */
[----:B--2---:R-:W-:Y:S01]  /*5910*/  FSEL R176, R176, -INF , P3 ;  /* 0xff800000b0b07808 */ /* 0x004fe20001800000 */
[----:B------:R-:W-:Y:S01]  /*5920*/  MUFU.TANH R64, R64 ;  /* 0x0000004000407308 */ /* 0x000fe20000002400 */
[----:B------:R-:W-:Y:S02]  /*5930*/  FMNMX.FTZ R49, R178, R49, !PT ;  /* 0x00000031b2317209 */ /* 0x000fe40007810000 */
[----:B------:R-:W-:Y:S02]  /*5940*/  ISETP.GT.AND P3, PT, R56, 0x10, PT ;  /* 0x000000103800780c */ /* 0x000fe40003f64270 */
[----:B---3--:R-:W-:Y:S01]  /*5950*/  FSEL R172, R30, -INF , P4 ;  /* 0xff8000001eac7808 */ /* 0x008fe20002000000 */
[----:B------:R-:W-:Y:S01]  /*5960*/  FMUL.FTZ R30, R66, UR56 ;  /* 0x00000038421e7c20 */ /* 0x000fe20008410000 */
[----:B------:R-:W-:Y:S01]  /*5970*/  FMNMX.FTZ R49, R176, R49, !PT ;  /* 0x00000031b0317209 */ /* 0x000fe20007810000 */
[----:B----4-:R-:W-:Y:S01]  /*5980*/  IMAD.IADD R73, R174, 0x1, R73 ;  /* 0x00000001ae497824 */ /* 0x010fe200078e0249 */
[----:B------:R-:W-:Y:S01]  /*5990*/  ISETP.GT.AND P4, PT, R56, 0x11, PT ;  /* 0x000000113800780c */ /* 0x000fe20003f84270 */
[----:B------:R-:W-:Y:S01]  /*59a0*/  FMUL.FTZ R66, R77, UR56 ;  /* 0x000000384d427c20 */ /* 0x000fe20008410000 */
[----:B------:R-:W-:Y:S01]  /*59b0*/  FMNMX.FTZ R49, R172, R49, !PT ;  /* 0x00000031ac317209 */ /* 0x000fe20007810000 */
[----:B------:R-:W1:Y:S01]  /*59c0*/  MUFU.TANH R30, R30 ;  /* 0x0000001e001e7308 */ /* 0x000e620000002400 */
[----:B------:R-:W-:-:S02]  /*59d0*/  ISETP.GT.AND P5, PT, R73, RZ, PT ;  /* 0x000000ff4900720c */ /* 0x000fc40003fa4270 */
[----:B------:R-:W-:-:S04]  /*59e0*/  ISETP.GT.AND P6, PT, R73, 0x8, PT ;  /* 0x000000084900780c */ /* 0x000fc80003fc4270 */
[----:B------:R-:W-:Y:S01]  /*59f0*/  FSEL R8, R8, -INF , P6 ;  /* 0xff80000008087808 */ /* 0x000fe20003000000 */
[----:B------:R-:W-:Y:S01]  /*5a00*/  MUFU.TANH R63, R63 ;  /* 0x0000003f003f7308 */ /* 0x000fe20000002400 */
[----:B------:R-:W-:-:S04]  /*5a10*/  ISETP.GT.AND P6, PT, R73, 0x11, PT ;  /* 0x000000114900780c */ /* 0x000fc80003fc4270 */
[----:B------:R-:W-:Y:S02]  /*5a20*/  FSEL R11, R11, -INF , P6 ;  /* 0xff8000000b0b7808 */ /* 0x000fe40003000000 */
[----:B------:R-:W-:Y:S01]  /*5a30*/  ISETP.GT.AND P6, PT, R73, 0x20, PT ;  /* 0x000000204900780c */ /* 0x000fe20003fc4270 */
[----:B------:R-:W-:Y:S08]  /*5a40*/  MUFU.TANH R66, R66 ;  /* 0x0000004200427308 */ /* 0x000ff00000002400 */
[----:B------:R-:W-:Y:S01]  /*5a50*/  MUFU.TANH R72, R72 ;  /* 0x0000004800487308 */ /* 0x000fe20000002400 */
[----:B------:R-:W-:-:S02]  /*5a60*/  WARPGROUP.DEPBAR.LE gsb0, 0x0 ;  /* 0x00008000000079c5 */ /* 0x000fc40000010000 */
[----:B------:R-:W-:Y:S01]  /*5a70*/  WARPGROUP.ARRIVE ;  /* 0x00000000000079c5 */ /* 0x000fe20000000000 */
[----:B------:R-:W-:Y:S02]  /*5a80*/  FSEL R170, R32, -INF , P3 ;  /* 0xff80000020aa7808 */ /* 0x000fe40001800000 */
[----:B------:R-:W-:Y:S02]  /*5a90*/  ISETP.GT.AND P3, PT, R56, 0x18, PT ;  /* 0x000000183800780c */ /* 0x000fe40003f64270 */
[----:B------:R-:W-:Y:S01]  /*5aa0*/  FSEL R168, R33, -INF , P4 ;  /* 0xff80000021a87808 */ /* 0x000fe20002000000 */
[----:B------:R-:W-:Y:S01]  /*5ab0*/  HGMMA.64x128x16.F32.BF16 R88, R152, gdesc[UR4].tnspB, R88, gsb0 ;  /* 0x41e0000498587df0 */ /* 0x000fe20008001858 */
[----:B------:R-:W-:Y:S01]  /*5ac0*/  FMNMX.FTZ R49, R170, R49, !PT ;  /* 0x00000031aa317209 */ /* 0x000fe20007810000 */
[----:B------:R-:W-:Y:S01]  /*5ad0*/  UIADD3 UR6, UR11, 0x280, URZ ;  /* 0x000002800b067890 */ /* 0x000fe2000fffe03f */
[----:B------:R-:W-:Y:S01]  /*5ae0*/  ISETP.GT.AND P4, PT, R56, 0x19, PT ;  /* 0x000000193800780c */ /* 0x000fe20003f84270 */
[----:B------:R-:W-:Y:S01]  /*5af0*/  UMOV UR7, 0x40000040 ;  /* 0x4000004000077882 */ /* 0x000fe20000000000 */
[----:B------:R-:W-:-:S02]  /*5b00*/  FSEL R37, R37, -INF , P3 ;  /* 0xff80000025257808 */ /* 0x000fc40001800000 */
[----:B------:R-:W-:Y:S02]  /*5b10*/  FMNMX.FTZ R50, R168, R49, !PT ;  /* 0x00000031a8327209 */ /* 0x000fe40007810000 */
[----:B------:R-:W-:Y:S02]  /*5b20*/  ISETP.GT.AND P3, PT, R56, 0x20, PT ;  /* 0x000000203800780c */ /* 0x000fe40003f64270 */
[----:B------:R-:W-:Y:S02]  /*5b30*/  FSEL R32, R34, -INF , P4 ;  /* 0xff80000022207808 */ /* 0x000fe40002000000 */
[----:B------:R-:W-:Y:S02]  /*5b40*/  FMNMX.FTZ R49, R37, R50, !PT ;  /* 0x0000003225317209 */ /* 0x000fe40007810000 */
[----:B------:R-:W-:Y:S02]  /*5b50*/  ISETP.GT.AND P4, PT, R56, 0x21, PT ;  /* 0x000000213800780c */ /* 0x000fe40003f84270 */
        /* <DEDUP_REMOVED lines=11> */
[----:B------:R-:W-:Y:S02]  /*5c10*/  FSEL R39, R40, -INF , P3 ;  /* 0xff80000028277808 */ /* 0x000fe40001800000 */
[----:B------:R-:W-:-:S02]  /*5c20*/  ISETP.GT.AND P4, PT, R56, 0x31, PT ;  /* 0x000000313800780c */ /* 0x000fc40003f84270 */
[----:B------:R-:W-:Y:S02]  /*5c30*/  FMNMX.FTZ R40, R35, R38, !PT ;  /* 0x0000002623287209 */ /* 0x000fe40007810000 */
[----:B------:R-:W-:Y:S02]  /*5c40*/  ISETP.GT.AND P3, PT, R56, 0x38, PT ;  /* 0x000000383800780c */ /* 0x000fe40003f64270 */
[----:B------:R-:W-:Y:S02]  /*5c50*/  FSEL R38, R41, -INF , P4 ;  /* 0xff80000029267808 */ /* 0x000fe40002000000 */
[----:B------:R-:W-:Y:S02]  /*5c60*/  FMNMX.FTZ R49, R39, R40, !PT ;  /* 0x0000002827317209 */ /* 0x000fe40007810000 */
[----:B------:R-:W-:Y:S02]  /*5c70*/  FSEL R41, R42, -INF , P3 ;  /* 0xff8000002a297808 */ /* 0x000fe40001800000 */
[----:B------:R-:W-:-:S02]  /*5c80*/  ISETP.GT.AND P4, PT, R56, 0x39, PT ;  /* 0x000000393800780c */ /* 0x000fc40003f84270 */
[----:B------:R-:W-:Y:S02]  /*5c90*/  FMNMX.FTZ R42, R38, R49, !PT ;  /* 0x00000031262a7209 */ /* 0x000fe40007810000 */
[C---:B------:R-:W-:Y:S02]  /*5ca0*/  ISETP.GT.AND P3, PT, R56.reuse, 0x40, PT ;  /* 0x000000403800780c */ /* 0x040fe40003f64270 */
[----:B------:R-:W-:Y:S02]  /*5cb0*/  FSEL R40, R43, -INF , P4 ;  /* 0xff8000002b287808 */ /* 0x000fe40002000000 */
[----:B------:R-:W-:Y:S02]  /*5cc0*/  FMNMX.FTZ R49, R41, R42, !PT ;  /* 0x0000002a29317209 */ /* 0x000fe40007810000 */
[----:B------:R-:W-:Y:S02]  /*5cd0*/  ISETP.GT.AND P4, PT, R56, 0x41, PT ;  /* 0x000000413800780c */ /* 0x000fe40003f84270 */
[----:B------:R-:W-:-:S02]  /*5ce0*/  FSEL R43, R44, -INF , P3 ;  /* 0xff8000002c2b7808 */ /* 0x000fc40001800000 */
[----:B------:R-:W-:Y:S02]  /*5cf0*/  FMNMX.FTZ R44, R40, R49, !PT ;  /* 0x00000031282c7209 */ /* 0x000fe40007810000 */
[----:B------:R-:W-:Y:S02]  /*5d00*/  FSEL R42, R45, -INF , P4 ;  /* 0xff8000002d2a7808 */ /* 0x000fe40002000000 */
[C---:B------:R-:W-:Y:S02]  /*5d10*/  ISETP.GT.AND P3, PT, R56.reuse, 0x48, PT ;  /* 0x000000483800780c */ /* 0x040fe40003f64270 */
[----:B------:R-:W-:Y:S02]  /*5d20*/  FMNMX.FTZ R45, R43, R44, !PT ;  /* 0x0000002c2b2d7209 */ /* 0x000fe40007810000 */
[----:B------:R-:W-:Y:S02]  /*5d30*/  ISETP.GT.AND P4, PT, R56, 0x49, PT ;  /* 0x000000493800780c */ /* 0x000fe40003f84270 */
[----:B------:R-:W-:-:S02]  /*5d40*/  FSEL R44, R46, -INF , P3 ;  /* 0xff8000002e2c7808 */ /* 0x000fc40001800000 */
[----:B------:R-:W-:Y:S02]  /*5d50*/  FMNMX.FTZ R49, R42, R45, !PT ;  /* 0x0000002d2a317209 */ /* 0x000fe40007810000 */
[----:B------:R-:W-:Y:S02]  /*5d60*/  ISETP.GT.AND P3, PT, R56, 0x50, PT ;  /* 0x000000503800780c */ /* 0x000fe40003f64270 */
[----:B0-----:R-:W-:Y:S02]  /*5d70*/  FSEL R45, R47, -INF , P4 ;  /* 0xff8000002f2d7808 */ /* 0x001fe40002000000 */
[----:B------:R-:W-:Y:S02]  /*5d80*/  FMNMX.FTZ R50, R44, R49, !PT ;  /* 0x000000312c327209 */ /* 0x000fe40007810000 */
[----:B------:R-:W-:Y:S02]  /*5d90*/  ISETP.GT.AND P4, PT, R56, 0x51, PT ;  /* 0x000000513800780c */ /* 0x000fe40003f84270 */
[----:B-1----:R-:W-:-:S02]  /*5da0*/  FSEL R46, R30, -INF , P3 ;  /* 0xff8000001e2e7808 */ /* 0x002fc40001800000 */
[----:B------:R-:W-:Y:S02]  /*5db0*/  FMNMX.FTZ R49, R45, R50, !PT ;  /* 0x000000322d317209 */ /* 0x000fe40007810000 */
[----:B------:R-:W-:Y:S02]  /*5dc0*/  ISETP.GT.AND P3, PT, R56, 0x58, PT ;  /* 0x000000583800780c */ /* 0x000fe40003f64270 */
[----:B------:R-:W-:Y:S02]  /*5dd0*/  FSEL R47, R48, -INF , P4 ;  /* 0xff800000302f7808 */ /* 0x000fe40002000000 */
[----:B------:R-:W-:Y:S02]  /*5de0*/  FMNMX.FTZ R30, R46, R49, !PT ;  /* 0x000000312e1e7209 */ /* 0x000fe40007810000 */
[----:B------:R-:W-:Y:S02]  /*5df0*/  ISETP.GT.AND P4, PT, R56, 0x59, PT ;  /* 0x000000593800780c */ /* 0x000fe40003f84270 */
[----:B------:R-:W-:Y:S01]  /*5e00*/  FSEL R48, R70, -INF , P3 ;  /* 0xff80000046307808 */ /* 0x000fe20001800000 */
[----:B------:R-:W-:Y:S01]  /*5e10*/  FMUL.FTZ R70, R84, UR56 ;  /* 0x0000003854467c20 */ /* 0x000fe20008410000 */
[----:B------:R-:W-:-:S02]  /*5e20*/  FMNMX.FTZ R51, R47, R30, !PT ;  /* 0x0000001e2f337209 */ /* 0x000fc40007810000 */
[----:B------:R-:W-:Y:S02]  /*5e30*/  ISETP.GT.AND P3, PT, R56, 0x60, PT ;  /* 0x000000603800780c */ /* 0x000fe40003f64270 */
[----:B------:R-:W-:Y:S01]  /*5e40*/  FSEL R49, R71, -INF , P4 ;  /* 0xff80000047317808 */ /* 0x000fe20002000000 */
[----:B------:R-:W-:Y:S01]  /*5e50*/  MUFU.TANH R70, R70 ;  /* 0x0000004600467308 */ /* 0x000fe20000002400 */
[----:B------:R-:W-:Y:S02]  /*5e60*/  FMNMX.FTZ R30, R48, R51, !PT ;  /* 0x00000033301e7209 */ /* 0x000fe40007810000 */
[----:B------:R-:W-:Y:S02]  /*5e70*/  ISETP.GT.AND P4, PT, R56, 0x61, PT ;  /* 0x000000613800780c */ /* 0x000fe40003f84270 */
[----:B------:R-:W-:Y:S02]  /*5e80*/  FSEL R50, R74, -INF , P3 ;  /* 0xff8000004a327808 */ /* 0x000fe40001800000 */
[----:B------:R-:W-:-:S02]  /*5e90*/  FMNMX.FTZ R53, R49, R30, !PT ;  /* 0x0000001e31357209 */ /* 0x000fc40007810000 */
[----:B------:R-:W-:Y:S02]  /*5ea0*/  ISETP.GT.AND P3, PT, R56, 0x68, PT ;  /* 0x000000683800780c */ /* 0x000fe40003f64270 */
[----:B------:R-:W-:Y:S02]  /*5eb0*/  FSEL R51, R75, -INF , P4 ;  /* 0xff8000004b337808 */ /* 0x000fe40002000000 */
[----:B------:R-:W-:Y:S02]  /*5ec0*/  FMNMX.FTZ R30, R50, R53, !PT ;  /* 0x00000035321e7209 */ /* 0x000fe40007810000 */
[----:B------:R-:W-:Y:S02]  /*5ed0*/  ISETP.GT.AND P4, PT, R56, 0x69, PT ;  /* 0x000000693800780c */ /* 0x000fe40003f84270 */
[----:B------:R-:W-:Y:S02]  /*5ee0*/  FSEL R53, R78, -INF , P3 ;  /* 0xff8000004e357808 */ /* 0x000fe40001800000 */
[----:B------:R-:W-:-:S02]  /*5ef0*/  FMNMX.FTZ R30, R51, R30, !PT ;  /* 0x0000001e331e7209 */ /* 0x000fc40007810000 */
[C---:B------:R-:W-:Y:S02]  /*5f00*/  ISETP.GT.AND P3, PT, R56.reuse, 0x70, PT ;  /* 0x000000703800780c */ /* 0x040fe40003f64270 */
[----:B------:R-:W-:Y:S02]  /*5f10*/  FSEL R55, R55, -INF , P4 ;  /* 0xff80000037377808 */ /* 0x000fe40002000000 */
[----:B------:R-:W-:Y:S02]  /*5f20*/  FMNMX.FTZ R30, R53, R30, !PT ;  /* 0x0000001e351e7209 */ /* 0x000fe40007810000 */
[----:B------:R-:W-:Y:S02]  /*5f30*/  ISETP.GT.AND P4, PT, R56, 0x71, PT ;  /* 0x000000713800780c */ /* 0x000fe40003f84270 */
[----:B------:R-:W-:Y:S02]  /*5f40*/  FSEL R52, R52, -INF , P3 ;  /* 0xff80000034347808 */ /* 0x000fe40001800000 */
[----:B------:R-:W-:-:S02]  /*5f50*/  FMNMX.FTZ R57, R55, R30, !PT ;  /* 0x0000001e37397209 */ /* 0x000fc40007810000 */
[----:B------:R-:W-:Y:S01]  /*5f60*/  ISETP.GT.AND P3, PT, R56, 0x78, PT ;  /* 0x000000783800780c */ /* 0x000fe20003f64270 */
[----:B------:R-:W-:Y:S02]  /*5f70*/  WARPGROUP.DEPBAR.LE gsb0, 0x0 ;  /* 0x00008000000079c5 */ /* 0x000fe40000010000 */
[----:B------:R-:W-:Y:S01]  /*5f80*/  WARPGROUP.ARRIVE ;  /* 0x00000000000079c5 */ /* 0x000fe20000000000 */
[----:B------:R-:W-:Y:S02]  /*5f90*/  FSEL R54, R54, -INF , P4 ;  /* 0xff80000036367808 */ /* 0x000fe40002000000 */
[----:B------:R-:W-:Y:S02]  /*5fa0*/  FMNMX.FTZ R57, R52, R57, !PT ;  /* 0x0000003934397209 */ /* 0x000fe40007810000 */
[----:B------:R-:W-:Y:S01]  /*5fb0*/  ISETP.GT.AND P4, PT, R56, 0x79, PT ;  /* 0x000000793800780c */ /* 0x000fe20003f84270 */
[----:B------:R-:W-:Y:S01]  /*5fc0*/  HGMMA.64x128x16.F32.BF16 R88, R156, gdesc[UR4].tnspB, R88, gsb0 ;  /* 0x41e000049c587df0 */ /* 0x000fe20008001858 */
[----:B------:R-:W-:Y:S01]  /*5fd0*/  FSEL R56, R86, -INF , P3 ;  /* 0xff80000056387808 */ /* 0x000fe20001800000 */
[----:B------:R-:W-:Y:S01]  /*5fe0*/  UIADD3 UR6, UR11, 0x300, URZ ;  /* 0x000003000b067890 */ /* 0x000fe2000fffe03f */
[----:B------:R-:W-:Y:S01]  /*5ff0*/  FMNMX.FTZ R59, R54, R57, !PT ;  /* 0x00000039363b7209 */ /* 0x000fe20007810000 */
[----:B------:R-:W-:Y:S01]  /*6000*/  UMOV UR7, 0x40000040 ;  /* 0x4000004000077882 */ /* 0x000fe20000000000 */
[----:B------:R-:W-:-:S02]  /*6010*/  FSEL R57, R87, -INF , P4 ;  /* 0xff80000057397808 */ /* 0x000fc40002000000 */
[----:B------:R-:W-:Y:S01]  /*6020*/  FMNMX.FTZ R30, R56, R59, !PT ;  /* 0x0000003b381e7209 */ /* 0x000fe20007810000 */
[----:B------:R-:W-:Y:S01]  /*6030*/  FMUL.FTZ R59, R65, UR56 ;  /* 0x00000038413b7c20 */ /* 0x000fe20008410000 */
[----:B------:R-:W-:Y:S02]  /*6040*/  ISETP.GT.AND P4, PT, R73, 0x1, PT ;  /* 0x000000014900780c */ /* 0x000fe40003f84270 */
[----:B------:R-:W-:Y:S02]  /*6050*/  FMNMX.FTZ R30, R57, R30, !PT ;  /* 0x0000001e391e7209 */ /* 0x000fe40007810000 */
[----:B------:R-:W-:Y:S01]  /*6060*/  FSEL R71, R6, -INF , P5 ;  /* 0xff80000006477808 */ /* 0x000fe20002800000 */
[----:B------:R-:W0:Y:S01]  /*6070*/  MUFU.TANH R59, R59 ;  /* 0x0000003b003b7308 */ /* 0x000e220000002400 */
[----:B------:R-:W-:Y:S01]  /*6080*/  FSEL R7, R7, -INF , P4 ;  /* 0xff80000007077808 */ /* 0x000fe20002000000 */
[----:B------:R-:W1:Y:S01]  /*6090*/  SHFL.BFLY PT, R65, R30, 0x2, 0x1f ;  /* 0x0c401f001e417f89 */ /* 0x000e6200000e0000 */
[----:B------:R-:W-:-:S02]  /*60a0*/  FMNMX.FTZ R74, R71, R4, !PT ;  /* 0x00000004474a7209 */ /* 0x000fc40007810000 */
[----:B------:R-:W-:Y:S02]  /*60b0*/  ISETP.GT.AND P5, PT, R73, 0x9, PT ;  /* 0x000000094900780c */ /* 0x000fe40003fa4270 */
[----:B------:R-:W-:Y:S02]  /*60c0*/  FMNMX.FTZ R75, R7, R74, !PT ;  /* 0x0000004a074b7209 */ /* 0x000fe40007810000 */
[----:B------:R-:W-:Y:S02]  /*60d0*/  ISETP.GT.AND P4, PT, R73, 0x10, PT ;  /* 0x000000104900780c */ /* 0x000fe40003f84270 */
[----:B------:R-:W-:Y:S02]  /*60e0*/  FSEL R9, R9, -INF , P5 ;  /* 0xff80000009097808 */ /* 0x000fe40002800000 */
[----:B------:R-:W-:Y:S02]  /*60f0*/  FMNMX.FTZ R74, R8, R75, !PT ;  /* 0x0000004b084a7209 */ /* 0x000fe40007810000 */
[----:B------:R-:W-:-:S02]  /*6100*/  FSEL R10, R10, -INF , P4 ;  /* 0xff8000000a0a7808 */ /* 0x000fc40002000000 */
[----:B------:R-:W-:Y:S02]  /*6110*/  FMNMX.FTZ R75, R9, R74, !PT ;  /* 0x0000004a094b7209 */ /* 0x000fe40007810000 */
[C---:B------:R-:W-:Y:S02]  /*6120*/  ISETP.GT.AND P5, PT, R73.reuse, 0x18, PT ;  /* 0x000000184900780c */ /* 0x040fe40003fa4270 */
[----:B------:R-:W-:Y:S02]  /*6130*/  ISETP.GT.AND P4, PT, R73, 0x19, PT ;  /* 0x000000194900780c */ /* 0x000fe40003f84270 */
[----:B------:R-:W-:Y:S02]  /*6140*/  FSEL R74, R12, -INF , P5 ;  /* 0xff8000000c4a7808 */ /* 0x000fe40002800000 */
[----:B------:R-:W-:Y:S02]  /*6150*/  FSEL R13, R13, -INF , P4 ;  /* 0xff8000000d0d7808 */ /* 0x000fe40002000000 */
[----:B-1----:R-:W-:Y:S01]  /*6160*/  FMNMX.FTZ R69, R30, R65, !PT ;  /* 0x000000411e457209 */ /* 0x002fe20007810000 */
[----:B------:R-:W-:Y:S01]  /*6170*/  FMUL.FTZ R65, R76, UR56 ;  /* 0x000000384c417c20 */ /* 0x000fe20008410000 */
[----:B------:R-:W-:-:S02]  /*6180*/  FMNMX.FTZ R76, R10, R75, !PT ;  /* 0x0000004b0a4c7209 */ /* 0x000fc40007810000 */
[----:B------:R-:W-:Y:S01]  /*6190*/  ISETP.GT.AND P5, PT, R73, 0x21, PT ;  /* 0x000000214900780c */ /* 0x000fe20003fa4270 */
[----:B------:R-:W1:Y:S01]  /*61a0*/  SHFL.BFLY PT, R30, R69, 0x1, 0x1f ;  /* 0x0c201f00451e7f89 */ /* 0x000e6200000e0000 */
[----:B------:R-:W-:Y:S01]  /*61b0*/  FMNMX.FTZ R75, R11, R76, !PT ;  /* 0x0000004c0b4b7209 */ /* 0x000fe20007810000 */
[----:B------:R-:W2:Y:S01]  /*61c0*/  MUFU.TANH R65, R65 ;  /* 0x0000004100417308 */ /* 0x000ea20000002400 */
[----:B------:R-:W-:Y:S02]  /*61d0*/  ISETP.GT.AND P4, PT, R73, 0x28, PT ;  /* 0x000000284900780c */ /* 0x000fe40003f84270 */
[----:B------:R-:W-:Y:S02]  /*61e0*/  FMNMX.FTZ R76, R74, R75, !PT ;  /* 0x0000004b4a4c7209 */ /* 0x000fe40007810000 */
[----:B------:R-:W-:Y:S02]  /*61f0*/  FSEL R75, R14, -INF , P6 ;  /* 0xff8000000e4b7808 */ /* 0x000fe40003000000 */
[----:B------:R-:W-:-:S02]  /*6200*/  FMNMX.FTZ R76, R13, R76, !PT ;  /* 0x0000004c0d4c7209 */ /* 0x000fc40007810000 */
[----:B------:R-:W-:Y:S02]  /*6210*/  FSEL R15, R15, -INF , P5 ;  /* 0xff8000000f0f7808 */ /* 0x000fe40002800000 */
[----:B------:R-:W-:Y:S02]  /*6220*/  FMNMX.FTZ R78, R75, R76, !PT ;  /* 0x0000004c4b4e7209 */ /* 0x000fe40007810000 */
[----:B------:R-:W-:Y:S02]  /*6230*/  ISETP.GT.AND P6, PT, R73, 0x29, PT ;  /* 0x000000294900780c */ /* 0x000fe40003fc4270 */
[----:B------:R-:W-:Y:S02]  /*6240*/  FSEL R76, R20, -INF , P4 ;  /* 0xff800000144c7808 */ /* 0x000fe40002000000 */
[----:B------:R-:W-:Y:S02]  /*6250*/  FMNMX.FTZ R77, R15, R78, !PT ;  /* 0x0000004e0f4d7209 */ /* 0x000fe40007810000 */
[----:B------:R-:W-:-:S02]  /*6260*/  ISETP.GT.AND P5, PT, R73, 0x30, PT ;  /* 0x000000304900780c */ /* 0x000fc40003fa4270 */
[----:B------:R-:W-:Y:S02]  /*6270*/  FSEL R21, R21, -INF , P6 ;  /* 0xff80000015157808 */ /* 0x000fe40003000000 */
[----:B-1----:R-:W-:Y:S02]  /*6280*/  FMNMX.FTZ R30, R69, R30, !PT ;  /* 0x0000001e451e7209 */ /* 0x002fe40007810000 */
[----:B------:R-:W-:Y:S02]  /*6290*/  FMNMX.FTZ R20, R76, R77, !PT ;  /* 0x0000004d4c147209 */ /* 0x000fe40007810000 */
[C---:B------:R-:W-:Y:S01]  /*62a0*/  FSETP.NEU.FTZ.AND P3, PT, R30.reuse, -INF , PT ;  /* 0xff8000001e00780b */ /* 0x040fe20003f7d000 */
[----:B------:R-:W-:Y:S01]  /*62b0*/  FMUL.FTZ R69, R30, UR10 ;  /* 0x0000000a1e457c20 */ /* 0x000fe20008410000 */
[----:B------:R-:W-:Y:S02]  /*62c0*/  ISETP.GT.AND P4, PT, R73, 0x31, PT ;  /* 0x000000314900780c */ /* 0x000fe40003f84270 */
[----:B------:R-:W-:-:S02]  /*62d0*/  FMNMX.FTZ R20, R21, R20, !PT ;  /* 0x0000001415147209 */ /* 0x000fc40007810000 */
[----:B------:R-:W-:Y:S02]  /*62e0*/  FSEL R69, R69, RZ, P3 ;  /* 0x000000ff45457208 */ /* 0x000fe40001800000 */
[----:B------:R-:W-:Y:S02]  /*62f0*/  ISETP.GT.AND P6, PT, R73, 0x38, PT ;  /* 0x000000384900780c */ /* 0x000fe40003fc4270 */
[----:B------:R-:W-:Y:S01]  /*6300*/  FSEL R25, R25, -INF , P4 ;  /* 0xff80000019197808 */ /* 0x000fe20002000000 */
[--C-:B------:R-:W-:Y:S01]  /*6310*/  FFMA.FTZ R179, R37, UR10, -R69.reuse ;  /* 0x0000000a25b37c23 */ /* 0x100fe20008010845 */
[----:B------:R-:W-:Y:S01]  /*6320*/  FSEL R37, R24, -INF , P5 ;  /* 0xff80000018257808 */ /* 0x000fe20002800000 */
[--C-:B------:R-:W-:Y:S01]  /*6330*/  FFMA.FTZ R78, R32, UR10, -R69.reuse ;  /* 0x0000000a204e7c23 */ /* 0x100fe20008010845 */
[----:B------:R-:W-:Y:S01]  /*6340*/  ISETP.GT.AND P5, PT, R73, 0x39, PT ;  /* 0x000000394900780c */ /* 0x000fe20003fa4270 */
[--C-:B------:R-:W-:Y:S01]  /*6350*/  FFMA.FTZ R173, R33, UR10, -R69.reuse ;  /* 0x0000000a21ad7c23 */ /* 0x100fe20008010845 */
[----:B------:R-:W-:Y:S01]  /*6360*/  FMNMX.FTZ R24, R37, R20, !PT ;  /* 0x0000001425187209 */ /* 0x000fe20007810000 */
[--C-:B------:R-:W-:Y:S01]  /*6370*/  FFMA.FTZ R175, R36, UR10, -R69.reuse ;  /* 0x0000000a24af7c23 */ /* 0x100fe20008010845 */
[----:B------:R-:W-:Y:S01]  /*6380*/  FSEL R26, R26, -INF , P6 ;  /* 0xff8000001a1a7808 */ /* 0x000fe20003000000 */
[--C-:B------:R-:W-:Y:S01]  /*6390*/  FFMA.FTZ R171, R41, UR10, -R69.reuse ;  /* 0x0000000a29ab7c23 */ /* 0x100fe20008010845 */
[----:B------:R-:W-:Y:S01]  /*63a0*/  FMNMX.FTZ R77, R25, R24, !PT ;  /* 0x00000018194d7209 */ /* 0x000fe20007810000 */
[----:B------:R1:W-:Y:S01]  /*63b0*/  MUFU.EX2 R20, R78 ;  /* 0x0000004e00147308 */ /* 0x0003e20000000800 */
[----:B------:R-:W-:Y:S01]  /*63c0*/  ISETP.GT.AND P4, PT, R73, 0x40, PT ;  /* 0x000000404900780c */ /* 0x000fe20003f84270 */
[--C-:B------:R-:W-:Y:S01]  /*63d0*/  FFMA.FTZ R181, R180, UR10, -R69.reuse ;  /* 0x0000000ab4b57c23 */ /* 0x100fe20008010845 */
[----:B------:R-:W-:Y:S01]  /*63e0*/  FSEL R27, R27, -INF , P5 ;  /* 0xff8000001b1b7808 */ /* 0x000fe20002800000 */
[--C-:B------:R-:W-:Y:S01]  /*63f0*/  FFMA.FTZ R183, R176, UR10, -R69.reuse ;  /* 0x0000000ab0b77c23 */ /* 0x100fe20008010845 */
[----:B------:R-:W-:Y:S01]  /*6400*/  FMNMX.FTZ R24, R26, R77, !PT ;  /* 0x0000004d1a187209 */ /* 0x000fe20007810000 */
[--C-:B------:R-:W-:Y:S01]  /*6410*/  FFMA.FTZ R177, R170, UR10, -R69.reuse ;  /* 0x0000000aaab17c23 */ /* 0x100fe20008010845 */
[----:B------:R-:W-:Y:S01]  /*6420*/  ISETP.GT.AND P6, PT, R73, 0x41, PT ;  /* 0x000000414900780c */ /* 0x000fe20003fc4270 */
[--C-:B------:R-:W-:Y:S01]  /*6430*/  FFMA.FTZ R6, R178, UR10, -R69.reuse ;  /* 0x0000000ab2067c23 */ /* 0x100fe20008010845 */
[----:B------:R-:W-:Y:S01]  /*6440*/  FSEL R32, R28, -INF , P4 ;  /* 0xff8000001c207808 */ /* 0x000fe20002000000 */
[----:B------:R-:W-:Y:S01]  /*6450*/  MUFU.EX2 R181, R181 ;  /* 0x000000b500b57308 */ /* 0x000fe20000000800 */
[----:B------:R-:W-:Y:S01]  /*6460*/  FMNMX.FTZ R33, R27, R24, !PT ;  /* 0x000000181b217209 */ /* 0x000fe20007810000 */
[--C-:B------:R-:W-:Y:S01]  /*6470*/  FFMA.FTZ R24, R34, UR10, -R69.reuse ;  /* 0x0000000a22187c23 */ /* 0x100fe20008010845 */
[----:B------:R-:W-:Y:S01]  /*6480*/  ISETP.GT.AND P5, PT, R73, 0x48, PT ;  /* 0x000000484900780c */ /* 0x000fe20003fa4270 */
[--C-:B------:R-:W-:Y:S01]  /*6490*/  FFMA.FTZ R172, R172, UR10, -R69.reuse ;  /* 0x0000000aacac7c23 */ /* 0x100fe20008010845 */
[----:B------:R-:W-:Y:S01]  /*64a0*/  FSEL R29, R29, -INF , P6 ;  /* 0xff8000001d1d7808 */ /* 0x000fe20003000000 */
[--C-:B------:R-:W-:Y:S01]  /*64b0*/  FFMA.FTZ R14, R168, UR10, -R69.reuse ;  /* 0x0000000aa80e7c23 */ /* 0x100fe20008010845 */
[----:B------:R-:W-:Y:S01]  /*64c0*/  FMNMX.FTZ R28, R32, R33, !PT ;  /* 0x00000021201c7209 */ /* 0x000fe20007810000 */
[----:B------:R-:W-:Y:S01]  /*64d0*/  MUFU.EX2 R6, R6 ;  /* 0x0000000600067308 */ /* 0x000fe20000000800 */
[----:B------:R-:W-:Y:S01]  /*64e0*/  ISETP.GT.AND P4, PT, R73, 0x49, PT ;  /* 0x000000494900780c */ /* 0x000fe20003f84270 */
[--C-:B------:R-:W-:Y:S01]  /*64f0*/  FFMA.FTZ R155, R44, UR10, -R69.reuse ;  /* 0x0000000a2c9b7c23 */ /* 0x100fe20008010845 */
[----:B------:R-:W-:Y:S01]  /*6500*/  FSEL R31, R31, -INF , P5 ;  /* 0xff8000001f1f7808 */ /* 0x000fe20002800000 */
[--C-:B------:R-:W-:Y:S01]  /*6510*/  FFMA.FTZ R44, R45, UR10, -R69.reuse ;  /* 0x0000000a2d2c7c23 */ /* 0x100fe20008010845 */
[----:B------:R-:W-:Y:S01]  /*6520*/  FMNMX.FTZ R28, R29, R28, !PT ;  /* 0x0000001c1d1c7209 */ /* 0x000fe20007810000 */
[--C-:B------:R-:W-:Y:S01]  /*6530*/  FFMA.FTZ R169, R39, UR10, -R69.reuse ;  /* 0x0000000a27a97c23 */ /* 0x100fe20008010845 */
[----:B------:R-:W-:Y:S01]  /*6540*/  ISETP.GT.AND P6, PT, R73, 0x50, PT ;  /* 0x000000504900780c */ /* 0x000fe20003fc4270 */
[----:B------:R-:W-:Y:S01]  /*6550*/  MUFU.EX2 R183, R183 ;  /* 0x000000b700b77308 */ /* 0x000fe20000000800 */
[----:B------:R-:W-:Y:S01]  /*6560*/  FSEL R58, R58, -INF , P4 ;  /* 0xff8000003a3a7808 */ /* 0x000fe20002000000 */
[--C-:B------:R-:W-:Y:S01]  /*6570*/  FFMA.FTZ R153, R43, UR10, -R69.reuse ;  /* 0x0000000a2b997c23 */ /* 0x100fe20008010845 */
[----:B------:R-:W-:Y:S01]  /*6580*/  FMNMX.FTZ R33, R31, R28, !PT ;  /* 0x0000001c1f217209 */ /* 0x000fe20007810000 */
[--C-:B------:R-:W-:Y:S01]  /*6590*/  FFMA.FTZ R28, R35, UR10, -R69.reuse ;  /* 0x0000000a231c7c23 */ /* 0x100fe20008010845 */
[----:B------:R-:W-:Y:S01]  /*65a0*/  ISETP.GT.AND P5, PT, R73, 0x51, PT ;  /* 0x000000514900780c */ /* 0x000fe20003fa4270 */
[--C-:B------:R-:W-:Y:S01]  /*65b0*/  FFMA.FTZ R35, R50, UR10, -R69.reuse ;  /* 0x0000000a32237c23 */ /* 0x100fe20008010845 */
[----:B------:R-:W-:Y:S01]  /*65c0*/  FSEL R60, R60, -INF , P6 ;  /* 0xff8000003c3c7808 */ /* 0x000fe20003000000 */
[----:B------:R3:W-:Y:S01]  /*65d0*/  MUFU.EX2 R12, R172 ;  /* 0x000000ac000c7308 */ /* 0x0007e20000000800 */
[----:B------:R-:W-:Y:S01]  /*65e0*/  FMNMX.FTZ R33, R58, R33, !PT ;  /* 0x000000213a217209 */ /* 0x000fe20007810000 */
[--C-:B------:R-:W-:Y:S01]  /*65f0*/  FFMA.FTZ R39, R53, UR10, -R69.reuse ;  /* 0x0000000a35277c23 */ /* 0x100fe20008010845 */
[----:B------:R-:W-:Y:S01]  /*6600*/  ISETP.GT.AND P4, PT, R73, 0x58, PT ;  /* 0x000000584900780c */ /* 0x000fe20003f84270 */
[--C-:B------:R-:W-:Y:S01]  /*6610*/  FFMA.FTZ R50, R54, UR10, -R69.reuse ;  /* 0x0000000a36327c23 */ /* 0x100fe20008010845 */
[----:B0-----:R-:W-:Y:S01]  /*6620*/  FSEL R59, R59, -INF , P5 ;  /* 0xff8000003b3b7808 */ /* 0x001fe20002800000 */
[--C-:B------:R-:W-:Y:S01]  /*6630*/  FFMA.FTZ R43, R56, UR10, -R69.reuse ;  /* 0x0000000a382b7c23 */ /* 0x100fe20008010845 */
[----:B------:R-:W-:Y:S01]  /*6640*/  FMNMX.FTZ R34, R60, R33, !PT ;  /* 0x000000213c227209 */ /* 0x000fe20007810000 */
[----:B------:R-:W-:Y:S01]  /*6650*/  MUFU.EX2 R177, R177 ;  /* 0x000000b100b17308 */ /* 0x000fe20000000800 */
[----:B------:R-:W-:Y:S01]  /*6660*/  ISETP.GT.AND P6, PT, R73, 0x59, PT ;  /* 0x000000594900780c */ /* 0x000fe20003fc4270 */
[----:B------:R-:W-:Y:S01]  /*6670*/  FFMA.FTZ R57, R57, UR10, -R69 ;  /* 0x0000000a39397c23 */ /* 0x000fe20008010845 */
[----:B------:R-:W-:Y:S01]  /*6680*/  FSEL R61, R61, -INF , P4 ;  /* 0xff8000003d3d7808 */ /* 0x000fe20002000000 */
[----:B------:R-:W-:-:S02]  /*6690*/  WARPGROUP.DEPBAR.LE gsb0, 0x0 ;  /* 0x00008000000079c5 */ /* 0x000fc40000010000 */
[----:B------:R-:W-:Y:S01]  /*66a0*/  WARPGROUP.ARRIVE ;  /* 0x00000000000079c5 */ /* 0x000fe20000000000 */
[----:B------:R-:W-:Y:S01]  /*66b0*/  FMNMX.FTZ R34, R59, R34, !PT ;  /* 0x000000223b227209 */ /* 0x000fe20007810000 */
[----:B------:R-:W-:Y:S01]  /*66c0*/  MUFU.EX2 R14, R14 ;  /* 0x0000000e000e7308 */ /* 0x000fe20000000800 */
[----:B------:R-:W-:Y:S01]  /*66d0*/  ISETP.GT.AND P5, PT, R73, 0x60, PT ;  /* 0x000000604900780c */ /* 0x000fe20003fa4270 */
[--C-:B------:R-:W-:Y:S01]  /*66e0*/  FFMA.FTZ R157, R46, UR10, -R69.reuse ;  /* 0x0000000a2e9d7c23 */ /* 0x100fe20008010845 */
[----:B------:R-:W-:Y:S01]  /*66f0*/  FSEL R62, R62, -INF , P6 ;  /* 0xff8000003e3e7808 */ /* 0x000fe20003000000 */
[----:B------:R-:W-:Y:S01]  /*6700*/  HGMMA.64x128x16.F32.BF16 R88, R160, gdesc[UR4].tnspB, R88, gsb0 ;  /* 0x41e00004a0587df0 */ /* 0x000fe20008001858 */
[----:B------:R-:W-:Y:S01]  /*6710*/  FMNMX.FTZ R33, R61, R34, !PT ;  /* 0x000000223d217209 */ /* 0x000fe20007810000 */
[--C-:B------:R-:W-:Y:S01]  /*6720*/  FFMA.FTZ R34, R38, UR10, -R69.reuse ;  /* 0x0000000a26227c23 */ /* 0x100fe20008010845 */
[C---:B------:R-:W-:Y:S01]  /*6730*/  ISETP.GT.AND P4, PT, R73.reuse, 0x61, PT ;  /* 0x000000614900780c */ /* 0x040fe20003f84270 */
[----:B------:R-:W-:Y:S01]  /*6740*/  UIADD3 UR6, UR11, 0x380, URZ ;  /* 0x000003800b067890 */ /* 0x000fe2000fffe03f */
[----:B------:R-:W-:Y:S01]  /*6750*/  FSEL R64, R64, -INF , P5 ;  /* 0xff80000040407808 */ /* 0x000fe20002800000 */
[----:B------:R-:W-:Y:S01]  /*6760*/  UMOV UR7, 0x40000040 ;  /* 0x4000004000077882 */ /* 0x000fe20000000000 */
[----:B------:R-:W-:Y:S01]  /*6770*/  FMNMX.FTZ R33, R62, R33, !PT ;  /* 0x000000213e217209 */ /* 0x000fe20007810000 */
[----:B------:R-:W-:Y:S01]  /*6780*/  MUFU.EX2 R179, R179 ;  /* 0x000000b300b37308 */ /* 0x000fe20000000800 */
[----:B------:R-:W-:Y:S01]  /*6790*/  ISETP.GT.AND P6, PT, R73, 0x68, PT ;  /* 0x000000684900780c */ /* 0x000fe20003fc4270 */
[--C-:B------:R-:W-:Y:S01]  /*67a0*/  FFMA.FTZ R159, R48, UR10, -R69.reuse ;  /* 0x0000000a309f7c23 */ /* 0x100fe20008010845 */
[----:B------:R-:W-:Y:S01]  /*67b0*/  FSEL R63, R63, -INF , P4 ;  /* 0xff8000003f3f7808 */ /* 0x000fe20002000000 */
[--C-:B------:R-:W-:Y:S01]  /*67c0*/  FFMA.FTZ R46, R51, UR10, -R69.reuse ;  /* 0x0000000a332e7c23 */ /* 0x100fe20008010845 */
[----:B------:R-:W-:Y:S01]  /*67d0*/  FMNMX.FTZ R36, R64, R33, !PT ;  /* 0x0000002140247209 */ /* 0x000fe20007810000 */
[----:B------:R-:W-:Y:S01]  /*67e0*/  FFMA.FTZ R48, R55, UR10, -R69 ;  /* 0x0000000a37307c23 */ /* 0x000fe20008010845 */
[----:B------:R-:W-:Y:S01]  /*67f0*/  ISETP.GT.AND P5, PT, R73, 0x69, PT ;  /* 0x000000694900780c */ /* 0x000fe20003fa4270 */
[----:B------:R-:W-:Y:S01]  /*6800*/  MUFU.EX2 R173, R173 ;  /* 0x000000ad00ad7308 */ /* 0x000fe20000000800 */
[----:B--2---:R-:W-:-:S02]  /*6810*/  FSEL R65, R65, -INF , P6 ;  /* 0xff80000041417808 */ /* 0x004fc40003000000 */
[----:B------:R-:W-:Y:S02]  /*6820*/  FMNMX.FTZ R36, R63, R36, !PT ;  /* 0x000000243f247209 */ /* 0x000fe40007810000 */
[----:B------:R-:W-:Y:S02]  /*6830*/  ISETP.GT.AND P4, PT, R73, 0x70, PT ;  /* 0x000000704900780c */ /* 0x000fe40003f84270 */
[----:B------:R-:W-:Y:S01]  /*6840*/  FSEL R66, R66, -INF , P5 ;  /* 0xff80000042427808 */ /* 0x000fe20002800000 */
[----:B------:R-:W-:Y:S01]  /*6850*/  MUFU.EX2 R24, R24 ;  /* 0x0000001800187308 */ /* 0x000fe20000000800 */
[----:B------:R-:W-:Y:S01]  /*6860*/  FMNMX.FTZ R33, R65, R36, !PT ;  /* 0x0000002441217209 */ /* 0x000fe20007810000 */
[--C-:B------:R-:W-:Y:S01]  /*6870*/  FFMA.FTZ R36, R40, UR10, -R69.reuse ;  /* 0x0000000a28247c23 */ /* 0x100fe20008010845 */
[----:B------:R-:W-:Y:S01]  /*6880*/  ISETP.GT.AND P6, PT, R73, 0x71, PT ;  /* 0x000000714900780c */ /* 0x000fe20003fc4270 */
[----:B------:R-:W-:Y:S01]  /*6890*/  FFMA.FTZ R40, R47, UR10, -R69 ;  /* 0x0000000a2f287c23 */ /* 0x000fe20008010845 */
        /* <DEDUP_REMOVED lines=9> */
[----:B------:R-:W-:Y:S01]  /*6930*/  FMNMX.FTZ R33, R67, R38, !PT ;  /* 0x0000002643217209 */ /* 0x000fe20007810000 */
[----:B------:R-:W-:Y:S01]  /*6940*/  FFMA.FTZ R38, R42, UR10, -R69 ;  /* 0x0000000a2a267c23 */ /* 0x000fe20008010845 */
[----:B------:R-:W-:Y:S02]  /*6950*/  FSEL R72, R72, -INF , P4 ;  /* 0xff80000048487808 */ /* 0x000fe40002000000 */
[----:B------:R-:W-:Y:S01]  /*6960*/  FMNMX.FTZ R33, R70, R33, !PT ;  /* 0x0000002146217209 */ /* 0x000fe20007810000 */
[----:B------:R-:W-:Y:S03]  /*6970*/  MUFU.EX2 R169, R169 ;  /* 0x000000a900a97308 */ /* 0x000fe60000000800 */
[----:B------:R-:W-:-:S05]  /*6980*/  FMNMX.FTZ R33, R72, R33, !PT ;  /* 0x0000002148217209 */ /* 0x000fca0007810000 */
[----:B------:R-:W0:Y:S01]  /*6990*/  SHFL.BFLY PT, R42, R33, 0x2, 0x1f ;  /* 0x0c401f00212a7f89 */ /* 0x000e2200000e0000 */
[----:B------:R-:W-:Y:S08]  /*69a0*/  MUFU.EX2 R34, R34 ;  /* 0x0000002200227308 */ /* 0x000ff00000000800 */
[----:B------:R-:W-:Y:S08]  /*69b0*/  MUFU.EX2 R171, R171 ;  /* 0x000000ab00ab7308 */ /* 0x000ff00000000800 */
[----:B------:R-:W-:Y:S01]  /*69c0*/  MUFU.EX2 R36, R36 ;  /* 0x0000002400247308 */ /* 0x000fe20000000800 */
[----:B0-----:R-:W-:-:S07]  /*69d0*/  FMNMX.FTZ R41, R33, R42, !PT ;  /* 0x0000002a21297209 */ /* 0x001fce0007810000 */
[----:B------:R-:W-:Y:S01]  /*69e0*/  MUFU.EX2 R153, R153 ;  /* 0x0000009900997308 */ /* 0x000fe20000000800 */
[--C-:B------:R-:W-:Y:S01]  /*69f0*/  FFMA.FTZ R42, R49, UR10, -R69.reuse ;  /* 0x0000000a312a7c23 */ /* 0x100fe20008010845 */
[----:B-1----:R-:W0:Y:S06]  /*6a00*/  SHFL.BFLY PT, R78, R41, 0x1, 0x1f ;  /* 0x0c201f00294e7f89 */ /* 0x002e2c00000e0000 */
[----:B------:R-:W-:Y:S08]  /*6a10*/  MUFU.EX2 R38, R38 ;  /* 0x0000002600267308 */ /* 0x000ff00000000800 */
[----:B------:R-:W-:Y:S08]  /*6a20*/  MUFU.EX2 R155, R155 ;  /* 0x0000009b009b7308 */ /* 0x000ff00000000800 */
[----:B------:R-:W-:Y:S01]  /*6a30*/  MUFU.EX2 R44, R44 ;  /* 0x0000002c002c7308 */ /* 0x000fe20000000800 */
[----:B0-----:R-:W-:Y:S01]  /*6a40*/  FMNMX.FTZ R33, R41, R78, !PT ;  /* 0x0000004e29217209 */ /* 0x001fe20007810000 */
[----:B------:R-:W-:-:S03]  /*6a50*/  FFMA.FTZ R41, R52, UR10, -R69 ;  /* 0x0000000a34297c23 */ /* 0x000fc60008010845 */
[C---:B------:R-:W-:Y:S01]  /*6a60*/  FSETP.NEU.FTZ.AND P4, PT, R33.reuse, -INF , PT ;  /* 0xff8000002100780b */ /* 0x040fe20003f9d000 */
[----:B------:R-:W-:Y:S02]  /*6a70*/  FMUL.FTZ R52, R33, UR10 ;  /* 0x0000000a21347c20 */ /* 0x000fe40008410000 */
[----:B------:R-:W-:Y:S03]  /*6a80*/  MUFU.EX2 R157, R157 ;  /* 0x0000009d009d7308 */ /* 0x000fe60000000800 */
[----:B------:R-:W-:-:S05]  /*6a90*/  FSEL R52, R52, RZ, P4 ;  /* 0x000000ff34347208 */ /* 0x000fca0002000000 */
[----:B------:R-:W-:Y:S01]  /*6aa0*/  MUFU.EX2 R40, R40 ;  /* 0x0000002800287308 */ /* 0x000fe20000000800 */
[--C-:B------:R-:W-:Y:S01]  /*6ab0*/  FFMA.FTZ R182, R8, UR10, -R52.reuse ;  /* 0x0000000a08b67c23 */ /* 0x100fe20008010834 */
[----:B------:R-:W-:Y:S01]  /*6ac0*/  FSEL R8, R30, RZ, P3 ;  /* 0x000000ff1e087208 */ /* 0x000fe20001800000 */
[--C-:B------:R-:W-:Y:S01]  /*6ad0*/  FFMA.FTZ R180, R71, UR10, -R52.reuse ;  /* 0x0000000a47b47c23 */ /* 0x100fe20008010834 */
[--C-:B------:R-:W-:Y:S01]  /*6ae0*/  FFMA.FTZ R176, R10, UR10, -R52.reuse ;  /* 0x0000000a0ab07c23 */ /* 0x100fe20008010834 */
[--C-:B------:R-:W-:Y:S01]  /*6af0*/  FFMA.FTZ R170, R26, UR10, -R52.reuse ;  /* 0x0000000a1aaa7c23 */ /* 0x100fe20008010834 */
[----:B------:R-:W-:Y:S02]  /*6b00*/  IMAD.U32 R10, RZ, RZ, UR46 ;  /* 0x0000002eff0a7e24 */ /* 0x000fe4000f8e00ff */
[----:B------:R-:W-:Y:S01]  /*6b10*/  FADD.FTZ R8, -R8, R5 ;  /* 0x0000000508087221 */ /* 0x000fe20000010100 */
[----:B------:R-:W-:Y:S01]  /*6b20*/  FSEL R5, R33, RZ, P4 ;  /* 0x000000ff21057208 */ /* 0x000fe20002000000 */
[----:B------:R-:W-:Y:S01]  /*6b30*/  FFMA.FTZ R7, R7, UR10, -R52 ;  /* 0x0000000a07077c23 */ /* 0x000fe20008010834 */
[----:B------:R-:W-:Y:S01]  /*6b40*/  MUFU.EX2 R180, R180 ;  /* 0x000000b400b47308 */ /* 0x000fe20000000800 */
[----:B------:R-:W-:Y:S01]  /*6b50*/  FMUL.FTZ R26, R8, UR10 ;  /* 0x0000000a081a7c20 */ /* 0x000fe20008410000 */
[----:B------:R-:W-:Y:S01]  /*6b60*/  @!P1 LEA R10, R10, UR41, 0x3 ;  /* 0x000000290a0a9c11 */ /* 0x000fe2000f8e18ff */
[----:B------:R-:W-:Y:S01]  /*6b70*/  FADD.FTZ R5, -R5, R4 ;  /* 0x0000000405057221 */ /* 0x000fe20000010100 */
[--C-:B------:R-:W-:Y:S01]  /*6b80*/  FFMA.FTZ R9, R9, UR10, -R52.reuse ;  /* 0x0000000a09097c23 */ /* 0x100fe20008010834 */
[----:B------:R-:W-:Y:S01]  /*6b90*/  IADD3 R8, -R220, 0xb, RZ ;  /* 0x0000000bdc087810 */ /* 0x000fe20007ffe1ff */
[----:B------:R-:W-:Y:S01]  /*6ba0*/  FFMA.FTZ R11, R11, UR10, -R52 ;  /* 0x0000000a0b0b7c23 */ /* 0x000fe20008010834 */
[----:B------:R-:W-:Y:S01]  /*6bb0*/  FMUL.FTZ R5, R5, UR10 ;  /* 0x0000000a05057c20 */ /* 0x000fe20008410000 */
[----:B------:R-:W0:Y:S01]  /*6bc0*/  MUFU.EX2 R4, R26 ;  /* 0x0000001a00047308 */ /* 0x000e220000000800 */
[----:B------:R-:W-:-:S02]  /*6bd0*/  WARPGROUP.DEPBAR.LE gsb0, 0x0 ;  /* 0x00008000000079c5 */ /* 0x000fc40000010000 */
[----:B------:R-:W-:Y:S01]  /*6be0*/  WARPGROUP.ARRIVE ;  /* 0x00000000000079c5 */ /* 0x000fe20000000000 */
[----:B------:R-:W-:Y:S02]  /*6bf0*/  @!P1 VIADD R10, R10, 0x28840 ;  /* 0x000288400a0a9836 */ /* 0x000fe40000000000 */
[--C-:B------:R-:W-:Y:S01]  /*6c00*/  FFMA.FTZ R154, R31, UR10, -R52.reuse ;  /* 0x0000000a1f9a7c23 */ /* 0x100fe20008010834 */
[--C-:B------:R-:W-:Y:S01]  /*6c10*/  FFMA.FTZ R178, R74, UR10, -R52.reuse ;  /* 0x0000000a4ab27c23 */ /* 0x100fe20008010834 */
[----:B------:R-:W-:Y:S01]  /*6c20*/  FFMA.FTZ R168, R37, UR10, -R52 ;  /* 0x0000000a25a87c23 */ /* 0x000fe20008010834 */
[----:B------:R-:W1:Y:S01]  /*6c30*/  MUFU.EX2 R5, R5 ;  /* 0x0000000500057308 */ /* 0x000e620000000800 */
[----:B------:R-:W-:Y:S01]  /*6c40*/  HGMMA.64x128x16.F32.BF16 R88, R164, gdesc[UR4].tnspB, R88, gsb0 ;  /* 0x41e00004a4587df0 */ /* 0x000fe20008001858 */
[----:B------:R-:W-:Y:S01]  /*6c50*/  @!P1 PRMT R10, RZ, 0x654, R10 ;  /* 0x00000654ff0a9816 */ /* 0x000fe2000000000a */
[--C-:B------:R-:W-:Y:S01]  /*6c60*/  FFMA.FTZ R13, R13, UR10, -R52.reuse ;  /* 0x0000000a0d0d7c23 */ /* 0x100fe20008010834 */
[--C-:B---3--:R-:W-:Y:S01]  /*6c70*/  FFMA.FTZ R172, R75, UR10, -R52.reuse ;  /* 0x0000000a4bac7c23 */ /* 0x108fe20008010834 */
[--C-:B------:R-:W-:Y:S01]  /*6c80*/  FFMA.FTZ R15, R15, UR10, -R52.reuse ;  /* 0x0000000a0f0f7c23 */ /* 0x100fe20008010834 */
[--C-:B------:R-:W-:Y:S01]  /*6c90*/  FFMA.FTZ R174, R76, UR10, -R52.reuse ;  /* 0x0000000a4cae7c23 */ /* 0x100fe20008010834 */
[--C-:B------:R-:W-:Y:S01]  /*6ca0*/  FFMA.FTZ R21, R21, UR10, -R52.reuse ;  /* 0x0000000a15157c23 */ /* 0x100fe20008010834 */
[----:B------:R-:W2:Y:S01]  /*6cb0*/  MUFU.EX2 R7, R7 ;  /* 0x0000000700077308 */ /* 0x000ea20000000800 */
[----:B0-----:R-:W-:Y:S01]  /*6cc0*/  FFMA.FTZ R31, R4, R0, R181 ;  /* 0x00000000041f7223 */ /* 0x001fe200000100b5 */
[--C-:B------:R-:W-:Y:S01]  /*6cd0*/  FFMA.FTZ R25, R25, UR10, -R52.reuse ;  /* 0x0000000a19197c23 */ /* 0x100fe20008010834 */
[--C-:B------:R-:W-:Y:S01]  /*6ce0*/  FFMA.FTZ R27, R27, UR10, -R52.reuse ;  /* 0x0000000a1b1b7c23 */ /* 0x100fe20008010834 */
[--C-:B------:R-:W-:Y:S01]  /*6cf0*/  FFMA.FTZ R152, R32, UR10, -R52.reuse ;  /* 0x0000000a20987c23 */ /* 0x100fe20008010834 */
[C---:B------:R-:W-:Y:S01]  /*6d00*/  FADD.FTZ R0, R6.reuse, R31 ;  /* 0x0000001f06007221 */ /* 0x040fe20000010000 */
[----:B------:R-:W-:Y:S01]  /*6d10*/  FFMA.FTZ R29, R29, UR10, -R52 ;  /* 0x0000000a1d1d7c23 */ /* 0x000fe20008010834 */
[----:B------:R-:W-:Y:S01]  /*6d20*/  F2FP.BF16.F32.PACK_AB R181, R6, R181 ;  /* 0x000000b506b5723e */ /* 0x000fe200000010ff */
[----:B------:R-:W0:Y:S01]  /*6d30*/  MUFU.EX2 R182, R182 ;  /* 0x000000b600b67308 */ /* 0x000e220000000800 */
[----:B------:R-:W-:Y:S01]  /*6d40*/  FADD.FTZ R31, R183, R0 ;  /* 0x00000000b71f7221 */ /* 0x000fe20000010000 */
[--C-:B------:R-:W-:Y:S01]  /*6d50*/  FFMA.FTZ R156, R60, UR10, -R52.reuse ;  /* 0x0000000a3c9c7c23 */ /* 0x100fe20008010834 */
[--C-:B------:R-:W-:Y:S01]  /*6d60*/  FFMA.FTZ R158, R61, UR10, -R52.reuse ;  /* 0x0000000a3d9e7c23 */ /* 0x100fe20008010834 */
[--C-:B------:R-:W-:Y:S01]  /*6d70*/  FFMA.FTZ R160, R64, UR10, -R52.reuse ;  /* 0x0000000a40a07c23 */ /* 0x100fe20008010834 */
[----:B------:R-:W-:Y:S01]  /*6d80*/  FADD.FTZ R0, R12, R31 ;  /* 0x0000001f0c007221 */ /* 0x000fe20000010000 */
[--C-:B------:R-:W-:Y:S01]  /*6d90*/  FFMA.FTZ R31, R59, UR10, -R52.reuse ;  /* 0x0000000a3b1f7c23 */ /* 0x100fe20008010834 */
[--C-:B------:R-:W-:Y:S01]  /*6da0*/  FFMA.FTZ R63, R63, UR10, -R52.reuse ;  /* 0x0000000a3f3f7c23 */ /* 0x100fe20008010834 */
[----:B------:R-:W3:Y:S01]  /*6db0*/  MUFU.EX2 R9, R9 ;  /* 0x0000000900097308 */ /* 0x000ee20000000800 */
[--C-:B------:R-:W-:Y:S01]  /*6dc0*/  FFMA.FTZ R65, R65, UR10, -R52.reuse ;  /* 0x0000000a41417c23 */ /* 0x100fe20008010834 */
[--C-:B------:R-:W-:Y:S01]  /*6dd0*/  FFMA.FTZ R66, R66, UR10, -R52.reuse ;  /* 0x0000000a42427c23 */ /* 0x100fe20008010834 */
[--C-:B------:R-:W-:Y:S01]  /*6de0*/  FFMA.FTZ R68, R68, UR10, -R52.reuse ;  /* 0x0000000a44447c23 */ /* 0x100fe20008010834 */
[--C-:B------:R-:W-:Y:S01]  /*6df0*/  FFMA.FTZ R67, R67, UR10, -R52.reuse ;  /* 0x0000000a43437c23 */ /* 0x100fe20008010834 */
[----:B------:R-:W-:Y:S01]  /*6e00*/  FFMA.FTZ R70, R70, UR10, -R52 ;  /* 0x0000000a46467c23 */ /* 0x000fe20008010834 */
[----:B------:R-:W-:Y:S01]  /*6e10*/  IMAD.U32 R26, RZ, RZ, UR58 ;  /* 0x0000003aff1a7e24 */ /* 0x000fe2000f8e00ff */
[----:B------:R-:W-:Y:S01]  /*6e20*/  PLOP3.LUT P3, PT, PT, PT, UP1, 0x80, 0x0 ;  /* 0x000000000000781c */ /* 0x000fe20003f6f018 */
[----:B------:R-:W4:Y:S01]  /*6e30*/  MUFU.EX2 R176, R176 ;  /* 0x000000b000b07308 */ /* 0x000f220000000800 */
[----:B------:R-:W-:Y:S01]  /*6e40*/  UMOV UR58, UR46 ;  /* 0x0000002e003a7c82 */ /* 0x000fe20008000000 */
[----:B------:R-:W-:-:S02]  /*6e50*/  F2FP.BF16.F32.PACK_AB R183, R12, R183 ;  /* 0x000000b70cb7723e */ /* 0x000fc400000010ff */
[----:B------:R-:W-:-:S04]  /*6e60*/  @!P1 LEA R26, R26, UR41, 0x3 ;  /* 0x000000291a1a9c11 */ /* 0x000fc8000f8e18ff */
        /* <DEDUP_REMOVED lines=12> */
[----:B------:R-:W5:Y:S01]  /*6f30*/  MUFU.EX2 R29, R29 ;  /* 0x0000001d001d7308 */ /* 0x000f620000000800 */
[----:B------:R-:W-:-:S02]  /*6f40*/  WARPGROUP.DEPBAR.LE gsb0, 0x0 ;  /* 0x00008000000079c5 */ /* 0x000fc40000010000 */
[----:B------:R0:W-:Y:S06]  /*6f50*/  BAR.ARV R8, 0x100 ;  /* 0x000400080000751d */ /* 0x0001ec0000002000 */
[----:B------:R2:W-:Y:S01]  /*6f60*/  @!P1 SYNCS.ARRIVE.TRANS64.RED.A1T0 RZ, [R10+URZ], RZ ;  /* 0x000000ff0aff99a7 */ /* 0x0005e2000810043f */
[----:B------:R-:W5:Y:S01]  /*6f70*/  MUFU.EX2 R154, R154 ;  /* 0x0000009a009a7308 */ /* 0x000f620000000800 */
[-C--:B-1----:R-:W-:Y:S01]  /*6f80*/  FMUL.FTZ R88, R88, R5.reuse ;  /* 0x0000000558587220 */ /* 0x082fe20000410000 */
[-C--:B------:R-:W-:Y:S01]  /*6f90*/  FMUL.FTZ R89, R89, R5.reuse ;  /* 0x0000000559597220 */ /* 0x080fe20000410000 */
[-C--:B------:R-:W-:Y:S01]  /*6fa0*/  FMUL.FTZ R92, R92, R5.reuse ;  /* 0x000000055c5c7220 */ /* 0x080fe20000410000 */
[-C--:B------:R-:W-:Y:S01]  /*6fb0*/  FMUL.FTZ R93, R93, R5.reuse ;  /* 0x000000055d5d7220 */ /* 0x080fe20000410000 */
[-C--:B------:R-:W-:Y:S01]  /*6fc0*/  FMUL.FTZ R96, R96, R5.reuse ;  /* 0x0000000560607220 */ /* 0x080fe20000410000 */
[----:B------:R-:W-:Y:S01]  /*6fd0*/  FMUL.FTZ R97, R97, R5 ;  /* 0x0000000561617220 */ /* 0x000fe20000410000 */
[----:B--2---:R-:W-:Y:S01]  /*6fe0*/  FFMA.FTZ R10, R5, R3, R180 ;  /* 0x00000003050a7223 */ /* 0x004fe200000100b4 */
[----:B------:R-:W-:Y:S01]  /*6ff0*/  FFMA.FTZ R3, R58, UR10, -R52 ;  /* 0x0000000a3a037c23 */ /* 0x000fe20008010834 */
[C---:B------:R-:W-:Y:S01]  /*7000*/  F2FP.BF16.F32.PACK_AB R180, R7.reuse, R180 ;  /* 0x000000b407b4723e */ /* 0x040fe200000010ff */
[----:B------:R-:W-:Y:S01]  /*7010*/  MUFU.EX2 R156, R156 ;  /* 0x0000009c009c7308 */ /* 0x000fe20000000800 */
[----:B------:R-:W-:Y:S01]  /*7020*/  FADD.FTZ R37, R7, R10 ;  /* 0x0000000a07257221 */ /* 0x000fe20000010000 */
[----:B------:R-:W-:-:S02]  /*7030*/  @!P1 VIADD R10, R26, 0x28860 ;  /* 0x000288601a0a9836 */ /* 0x000fc40000000000 */
[-C--:B------:R-:W-:Y:S01]  /*7040*/  FMUL.FTZ R100, R100, R5.reuse ;  /* 0x0000000564647220 */ /* 0x080fe20000410000 */
[-C--:B------:R-:W-:Y:S01]  /*7050*/  FMUL.FTZ R101, R101, R5.reuse ;  /* 0x0000000565657220 */ /* 0x080fe20000410000 */
[----:B0-----:R-:W-:Y:S01]  /*7060*/  FADD.FTZ R8, R182, R37 ;  /* 0x00000025b6087221 */ /* 0x001fe20000010000 */
[C---:B---3--:R-:W-:Y:S01]  /*7070*/  F2FP.BF16.F32.PACK_AB R182, R9.reuse, R182 ;  /* 0x000000b609b6723e */ /* 0x048fe200000010ff */
[-C--:B------:R-:W-:Y:S01]  /*7080*/  FMUL.FTZ R104, R104, R5.reuse ;  /* 0x0000000568687220 */ /* 0x080fe20000410000 */
[----:B------:R-:W0:Y:S01]  /*7090*/  MUFU.EX2 R3, R3 ;  /* 0x0000000300037308 */ /* 0x000e220000000800 */
[----:B------:R-:W-:Y:S01]  /*70a0*/  FADD.FTZ R37, R9, R8 ;  /* 0x0000000809257221 */ /* 0x000fe20000010000 */
[----:B------:R-:W-:Y:S01]  /*70b0*/  @!P1 PRMT R10, RZ, 0x654, R10 ;  /* 0x00000654ff0a9816 */ /* 0x000fe2000000000a */
[-C--:B------:R-:W-:Y:S01]  /*70c0*/  FMUL.FTZ R105, R105, R5.reuse ;  /* 0x0000000569697220 */ /* 0x080fe20000410000 */
[-C--:B------:R-:W-:Y:S01]  /*70d0*/  FMUL.FTZ R108, R108, R5.reuse ;  /* 0x000000056c6c7220 */ /* 0x080fe20000410000 */
[----:B----4-:R-:W-:Y:S01]  /*70e0*/  FADD.FTZ R8, R176, R37 ;  /* 0x00000025b0087221 */ /* 0x010fe20000010000 */
[----:B------:R-:W-:Y:S01]  /*70f0*/  FADD.FTZ R37, R177, R0 ;  /* 0x00000000b1257221 */ /* 0x000fe20000010000 */
[----:B------:R1:W-:Y:S01]  /*7100*/  @!P1 SYNCS.ARRIVE.TRANS64.RED.A1T0 RZ, [R10+URZ], RZ ;  /* 0x000000ff0aff99a7 */ /* 0x0003e2000810043f */
[----:B------:R-:W2:Y:S01]  /*7110*/  MUFU.EX2 R31, R31 ;  /* 0x0000001f001f7308 */ /* 0x000ea20000000800 */
[----:B-----5:R-:W-:Y:S01]  /*7120*/  FADD.FTZ R45, R11, R8 ;  /* 0x000000080b2d7221 */ /* 0x020fe20000010000 */
[----:B------:R-:W-:Y:S01]  /*7130*/  FADD.FTZ R0, R14, R37 ;  /* 0x000000250e007221 */ /* 0x000fe20000010000 */
[--C-:B------:R-:W-:Y:S01]  /*7140*/  FFMA.FTZ R37, R62, UR10, -R52.reuse ;  /* 0x0000000a3e257c23 */ /* 0x100fe20008010834 */
[----:B------:R-:W-:Y:S01]  /*7150*/  FFMA.FTZ R52, R72, UR10, -R52 ;  /* 0x0000000a48347c23 */ /* 0x000fe20008010834 */
[----:B------:R-:W-:Y:S01]  /*7160*/  FADD.FTZ R8, R178, R45 ;  /* 0x0000002db2087221 */ /* 0x000fe20000010000 */
[----:B------:R-:W-:Y:S01]  /*7170*/  FADD.FTZ R45, R179, R0 ;  /* 0x00000000b32d7221 */ /* 0x000fe20000010000 */
[-C--:B------:R-:W-:Y:S01]  /*7180*/  FMUL.FTZ R109, R109, R5.reuse ;  /* 0x000000056d6d7220 */ /* 0x080fe20000410000 */
[----:B------:R-:W-:Y:S01]  /*7190*/  MUFU.EX2 R159, R159 ;  /* 0x0000009f009f7308 */ /* 0x000fe20000000800 */
[----:B------:R-:W-:Y:S01]  /*71a0*/  FADD.FTZ R47, R13, R8 ;  /* 0x000000080d2f7221 */ /* 0x000fe20000010000 */
[----:B------:R-:W-:Y:S01]  /*71b0*/  FADD.FTZ R0, R20, R45 ;  /* 0x0000002d14007221 */ /* 0x000fe20000010000 */
[-C--:B------:R-:W-:Y:S01]  /*71c0*/  FMUL.FTZ R112, R112, R5.reuse ;  /* 0x0000000570707220 */ /* 0x080fe20000410000 */
[-C--:B------:R-:W-:Y:S01]  /*71d0*/  FMUL.FTZ R113, R113, R5.reuse ;  /* 0x0000000571717220 */ /* 0x080fe20000410000 */
[----:B------:R-:W-:Y:S01]  /*71e0*/  FADD.FTZ R8, R172, R47 ;  /* 0x0000002fac087221 */ /* 0x000fe20000010000 */
[----:B------:R-:W-:Y:S01]  /*71f0*/  FADD.FTZ R45, R173, R0 ;  /* 0x00000000ad2d7221 */ /* 0x000fe20000010000 */
[-C--:B------:R-:W-:Y:S01]  /*7200*/  FMUL.FTZ R116, R116, R5.reuse ;  /* 0x0000000574747220 */ /* 0x080fe20000410000 */
[----:B------:R-:W3:Y:S01]  /*7210*/  MUFU.EX2 R158, R158 ;  /* 0x0000009e009e7308 */ /* 0x000ee20000000800 */
[----:B------:R-:W-:Y:S01]  /*7220*/  FADD.FTZ R47, R15, R8 ;  /* 0x000000080f2f7221 */ /* 0x000fe20000010000 */
[----:B------:R-:W-:Y:S01]  /*7230*/  FADD.FTZ R0, R24, R45 ;  /* 0x0000002d18007221 */ /* 0x000fe20000010000 */
[-C--:B------:R-:W-:Y:S01]  /*7240*/  FMUL.FTZ R117, R117, R5.reuse ;  /* 0x0000000575757220 */ /* 0x080fe20000410000 */
[-C--:B------:R-:W-:Y:S01]  /*7250*/  FMUL.FTZ R120, R120, R5.reuse ;  /* 0x0000000578787220 */ /* 0x080fe20000410000 */
        /* <DEDUP_REMOVED lines=29> */
[----:B------:R-:W-:Y:S01]  /*7430*/  FADD.FTZ R0, R38, R7 ;  /* 0x0000000726007221 */ /* 0x000fe20000010000 */
[-C--:B------:R-:W-:Y:S01]  /*7440*/  FMUL.FTZ R141, R141, R5.reuse ;  /* 0x000000058d8d7220 */ /* 0x080fe20000410000 */
[-C--:B------:R-:W-:Y:S01]  /*7450*/  FMUL.FTZ R144, R144, R5.reuse ;  /* 0x0000000590907220 */ /* 0x080fe20000410000 */
[----:B------:R-:W-:Y:S01]  /*7460*/  FADD.FTZ R6, R154, R9 ;  /* 0x000000099a067221 */ /* 0x000fe20000010000 */
[----:B------:R-:W-:Y:S01]  /*7470*/  FADD.FTZ R7, R155, R0 ;  /* 0x000000009b077221 */ /* 0x000fe20000010000 */
[C---:B0-----:R-:W-:Y:S01]  /*7480*/  F2FP.BF16.F32.PACK_AB R154, R3.reuse, R154 ;  /* 0x0000009a039a723e */ /* 0x041fe200000010ff */
[----:B------:R-:W-:Y:S01]  /*7490*/  MUFU.EX2 R46, R46 ;  /* 0x0000002e002e7308 */ /* 0x000fe20000000800 */
[----:B------:R-:W-:Y:S01]  /*74a0*/  FADD.FTZ R9, R3, R6 ;  /* 0x0000000603097221 */ /* 0x000fe20000010000 */
[----:B------:R-:W-:Y:S01]  /*74b0*/  FADD.FTZ R0, R44, R7 ;  /* 0x000000072c007221 */ /* 0x000fe20000010000 */
[-C--:B------:R-:W-:Y:S01]  /*74c0*/  FMUL.FTZ R145, R145, R5.reuse ;  /* 0x0000000591917220 */ /* 0x080fe20000410000 */
[-C--:B------:R-:W-:Y:S01]  /*74d0*/  FMUL.FTZ R148, R148, R5.reuse ;  /* 0x0000000594947220 */ /* 0x080fe20000410000 */
[----:B------:R-:W-:Y:S01]  /*74e0*/  FADD.FTZ R6, R156, R9 ;  /* 0x000000099c067221 */ /* 0x000fe20000010000 */
[----:B------:R-:W-:Y:S01]  /*74f0*/  FADD.FTZ R7, R157, R0 ;  /* 0x000000009d077221 */ /* 0x000fe20000010000 */
[----:B------:R-:W-:Y:S01]  /*7500*/  FMUL.FTZ R149, R149, R5 ;  /* 0x0000000595957220 */ /* 0x000fe20000410000 */
[----:B------:R-:W0:Y:S01]  /*7510*/  MUFU.EX2 R63, R63 ;  /* 0x0000003f003f7308 */ /* 0x000e220000000800 */
[----:B--2---:R-:W-:Y:S01]  /*7520*/  FADD.FTZ R9, R31, R6 ;  /* 0x000000061f097221 */ /* 0x004fe20000010000 */
[----:B------:R-:W-:Y:S01]  /*7530*/  FADD.FTZ R0, R40, R7 ;  /* 0x0000000728007221 */ /* 0x000fe20000010000 */
[-C--:B------:R-:W-:Y:S01]  /*7540*/  FMUL.FTZ R90, R90, R4.reuse ;  /* 0x000000045a5a7220 */ /* 0x080fe20000410000 */
[-C--:B------:R-:W-:Y:S01]  /*7550*/  FMUL.FTZ R91, R91, R4.reuse ;  /* 0x000000045b5b7220 */ /* 0x080fe20000410000 */
[----:B---3--:R-:W-:Y:S01]  /*7560*/  FADD.FTZ R6, R158, R9 ;  /* 0x000000099e067221 */ /* 0x008fe20000010000 */
[----:B------:R-:W-:Y:S01]  /*7570*/  FADD.FTZ R7, R159, R0 ;  /* 0x000000009f077221 */ /* 0x000fe20000010000 */
[-C--:B------:R-:W-:Y:S01]  /*7580*/  FMUL.FTZ R94, R94, R4.reuse ;  /* 0x000000045e5e7220 */ /* 0x080fe20000410000 */
[----:B------:R-:W2:Y:S01]  /*7590*/  MUFU.EX2 R39, R39 ;  /* 0x0000002700277308 */ /* 0x000ea20000000800 */
[----:B----4-:R-:W-:Y:S01]  /*75a0*/  FADD.FTZ R9, R37, R6 ;  /* 0x0000000625097221 */ /* 0x010fe20000010000 */
[----:B------:R-:W-:Y:S01]  /*75b0*/  FADD.FTZ R0, R42, R7 ;  /* 0x000000072a007221 */ /* 0x000fe20000010000 */
[-C--:B------:R-:W-:Y:S01]  /*75c0*/  FMUL.FTZ R95, R95, R4.reuse ;  /* 0x000000045f5f7220 */ /* 0x080fe20000410000 */
[-C--:B------:R-:W-:Y:S01]  /*75d0*/  FMUL.FTZ R98, R98, R4.reuse ;  /* 0x0000000462627220 */ /* 0x080fe20000410000 */
[----:B-----5:R-:W-:Y:S01]  /*75e0*/  FADD.FTZ R9, R160, R9 ;  /* 0x00000009a0097221 */ /* 0x020fe20000010000 */
[----:B------:R-:W-:Y:S01]  /*75f0*/  FADD.FTZ R3, R35, R0 ;  /* 0x0000000023037221 */ /* 0x000fe20000010000 */
[-C--:B------:R-:W-:Y:S01]  /*7600*/  FMUL.FTZ R99, R99, R4.reuse ;  /* 0x0000000463637220 */ /* 0x080fe20000410000 */
[----:B------:R-:W3:Y:S01]  /*7610*/  MUFU.EX2 R162, R65 ;  /* 0x0000004100a27308 */ /* 0x000ee20000000800 */
[----:B0-----:R-:W-:Y:S01]  /*7620*/  FADD.FTZ R9, R63, R9 ;  /* 0x000000093f097221 */ /* 0x001fe20000010000 */
[----:B------:R-:W-:Y:S01]  /*7630*/  FADD.FTZ R0, R46, R3 ;  /* 0x000000032e007221 */ /* 0x000fe20000010000 */
[-C--:B------:R-:W-:Y:S01]  /*7640*/  FMUL.FTZ R102, R102, R4.reuse ;  /* 0x0000000466667220 */ /* 0x080fe20000410000 */
[-C--:B------:R-:W-:Y:S01]  /*7650*/  FMUL.FTZ R103, R103, R4.reuse ;  /* 0x0000000467677220 */ /* 0x080fe20000410000 */
[-C--:B------:R-:W-:Y:S01]  /*7660*/  FMUL.FTZ R106, R106, R4.reuse ;  /* 0x000000046a6a7220 */ /* 0x080fe20000410000 */
[-C--:B------:R-:W-:Y:S01]  /*7670*/  FMUL.FTZ R107, R107, R4.reuse ;  /* 0x000000046b6b7220 */ /* 0x080fe20000410000 */
[-C--:B------:R-:W-:Y:S01]  /*7680*/  FMUL.FTZ R110, R110, R4.reuse ;  /* 0x000000046e6e7220 */ /* 0x080fe20000410000 */
[----:B------:R-:W0:Y:S01]  /*7690*/  MUFU.EX2 R48, R48 ;  /* 0x0000003000307308 */ /* 0x000e220000000800 */
        /* <DEDUP_REMOVED lines=8> */
[----:B---3--:R-:W-:Y:S01]  /*7720*/  FADD.FTZ R9, R162, R9 ;  /* 0x00000009a2097221 */ /* 0x008fe20000010000 */
[-C--:B------:R-:W-:Y:S01]  /*7730*/  FMUL.FTZ R123, R123, R4.reuse ;  /* 0x000000047b7b7220 */ /* 0x080fe20000410000 */
[-C--:B------:R-:W-:Y:S01]  /*7740*/  FMUL.FTZ R126, R126, R4.reuse ;  /* 0x000000047e7e7220 */ /* 0x080fe20000410000 */
[-C--:B------:R-:W-:Y:S01]  /*7750*/  FMUL.FTZ R127, R127, R4.reuse ;  /* 0x000000047f7f7220 */ /* 0x080fe20000410000 */
[-C--:B------:R-:W-:Y:S01]  /*7760*/  FMUL.FTZ R130, R130, R4.reuse ;  /* 0x0000000482827220 */ /* 0x080fe20000410000 */
[-C--:B------:R-:W-:Y:S01]  /*7770*/  FMUL.FTZ R131, R131, R4.reuse ;  /* 0x0000000483837220 */ /* 0x080fe20000410000 */
[-C--:B------:R-:W-:Y:S01]  /*7780*/  FMUL.FTZ R134, R134, R4.reuse ;  /* 0x0000000486867220 */ /* 0x080fe20000410000 */
[----:B------:R-:W3:Y:S01]  /*7790*/  MUFU.EX2 R41, R41 ;  /* 0x0000002900297308 */ /* 0x000ee20000000800 */
        /* <DEDUP_REMOVED lines=11> */
[----:B------:R-:W-:Y:S01]  /*7850*/  FMUL.FTZ R151, R151, R4 ;  /* 0x0000000497977220 */ /* 0x000fe20000410000 */
[----:B------:R-:W-:Y:S01]  /*7860*/  F2FP.BF16.F32.PACK_AB R176, R11, R176 ;  /* 0x000000b00bb0723e */ /* 0x000fe200000010ff */
[----:B------:R-:W-:Y:S01]  /*7870*/  IMAD.MOV.U32 R5, RZ, RZ, R30 ;  /* 0x000000ffff057224 */ /* 0x000fe200078e001e */
[----:B------:R-:W-:Y:S01]  /*7880*/  F2FP.BF16.F32.PACK_AB R177, R14, R177 ;  /* 0x000000b10eb1723e */ /* 0x000fe200000010ff */
[----:B------:R-:W2:Y:S01]  /*7890*/  MUFU.EX2 R50, R50 ;  /* 0x0000003200327308 */ /* 0x000ea20000000800 */
[----:B---3--:R-:W-:Y:S01]  /*78a0*/  FADD.FTZ R3, R41, R0 ;  /* 0x0000000029037221 */ /* 0x008fe20000010000 */
[----:B------:R-:W-:Y:S01]  /*78b0*/  F2FP.BF16.F32.PACK_AB R178, R13, R178 ;  /* 0x000000b20db2723e */ /* 0x000fe200000010ff */
[----:B------:R-:W-:Y:S01]  /*78c0*/  IMAD.MOV.U32 R4, RZ, RZ, R33 ;  /* 0x000000ffff047224 */ /* 0x000fe200078e0021 */
[----:B------:R-:W-:-:S02]  /*78d0*/  F2FP.BF16.F32.PACK_AB R179, R20, R179 ;  /* 0x000000b314b3723e */ /* 0x000fc400000010ff */
[----:B------:R-:W-:Y:S02]  /*78e0*/  F2FP.BF16.F32.PACK_AB R172, R15, R172 ;  /* 0x000000ac0fac723e */ /* 0x000fe400000010ff */
[----:B------:R-:W3:Y:S01]  /*78f0*/  MUFU.EX2 R67, R67 ;  /* 0x0000004300437308 */ /* 0x000ee20000000800 */
[----:B0-----:R-:W-:Y:S01]  /*7900*/  FADD.FTZ R9, R68, R9 ;  /* 0x0000000944097221 */ /* 0x001fe20000010000 */
[----:B------:R-:W-:Y:S02]  /*7910*/  F2FP.BF16.F32.PACK_AB R173, R24, R173 ;  /* 0x000000ad18ad723e */ /* 0x000fe400000010ff */
[----:B------:R-:W-:Y:S02]  /*7920*/  F2FP.BF16.F32.PACK_AB R174, R21, R174 ;  /* 0x000000ae15ae723e */ /* 0x000fe400000010ff */
[----:B------:R-:W-:Y:S02]  /*7930*/  F2FP.BF16.F32.PACK_AB R175, R28, R175 ;  /* 0x000000af1caf723e */ /* 0x000fe400000010ff */
[----:B------:R-:W0:Y:S01]  /*7940*/  MUFU.EX2 R43, R43 ;  /* 0x0000002b002b7308 */ /* 0x000e220000000800 */
[----:B--2---:R-:W-:Y:S01]  /*7950*/  FADD.FTZ R0, R50, R3 ;  /* 0x0000000332007221 */ /* 0x004fe20000010000 */
[----:B------:R-:W-:-:S02]  /*7960*/  F2FP.BF16.F32.PACK_AB R168, R25, R168 ;  /* 0x000000a819a8723e */ /* 0x000fc400000010ff */
[----:B------:R-:W-:Y:S02]  /*7970*/  F2FP.BF16.F32.PACK_AB R169, R34, R169 ;  /* 0x000000a922a9723e */ /* 0x000fe400000010ff */
[----:B------:R-:W-:Y:S02]  /*7980*/  F2FP.BF16.F32.PACK_AB R170, R27, R170 ;  /* 0x000000aa1baa723e */ /* 0x000fe400000010ff */
[----:B------:R-:W2:Y:S01]  /*7990*/  MUFU.EX2 R70, R70 ;  /* 0x0000004600467308 */ /* 0x000ea20000000800 */
[----:B---3--:R-:W-:Y:S01]  /*79a0*/  FADD.FTZ R9, R67, R9 ;  /* 0x0000000943097221 */ /* 0x008fe20000010000 */
[----:B------:R-:W-:Y:S02]  /*79b0*/  F2FP.BF16.F32.PACK_AB R171, R36, R171 ;  /* 0x000000ab24ab723e */ /* 0x000fe400000010ff */
[----:B------:R-:W-:Y:S02]  /*79c0*/  F2FP.BF16.F32.PACK_AB R152, R29, R152 ;  /* 0x000000981d98723e */ /* 0x000fe400000010ff */
[----:B------:R-:W-:-:S02]  /*79d0*/  F2FP.BF16.F32.PACK_AB R153, R38, R153 ;  /* 0x000000992699723e */ /* 0x000fc400000010ff */
        /* <DEDUP_REMOVED lines=10> */
[----:B------:R-:W-:Y:S01]  /*7a80*/  F2FP.BF16.F32.PACK_AB R161, R46, R35 ;  /* 0x000000232ea1723e */ /* 0x000fe200000010ff */
[----:B---3--:R-:W-:Y:S01]  /*7a90*/  FADD.FTZ R3, R52, R9 ;  /* 0x0000000934037221 */ /* 0x008fe20000010000 */
[----:B------:R-:W-:Y:S02]  /*7aa0*/  F2FP.BF16.F32.PACK_AB R162, R66, R162 ;  /* 0x000000a242a2723e */ /* 0x000fe400000010ff */
[----:B------:R-:W-:Y:S02]  /*7ab0*/  F2FP.BF16.F32.PACK_AB R163, R48, R39 ;  /* 0x0000002730a3723e */ /* 0x000fe400000010ff */
[----:B------:R-:W-:-:S02]  /*7ac0*/  F2FP.BF16.F32.PACK_AB R164, R67, R68 ;  /* 0x0000004443a4723e */ /* 0x000fc400000010ff */
[----:B------:R-:W-:Y:S01]  /*7ad0*/  F2FP.BF16.F32.PACK_AB R165, R50, R41 ;  /* 0x0000002932a5723e */ /* 0x000fe200000010ff */
[C---:B0-----:R-:W-:Y:S01]  /*7ae0*/  FADD.FTZ R0, R57.reuse, R0 ;  /* 0x0000000039007221 */ /* 0x041fe20000010000 */
[----:B------:R-:W-:Y:S02]  /*7af0*/  F2FP.BF16.F32.PACK_AB R166, R52, R70 ;  /* 0x0000004634a6723e */ /* 0x000fe400000010ff */
[----:B------:R-:W-:Y:S01]  /*7b00*/  F2FP.BF16.F32.PACK_AB R167, R57, R43 ;  /* 0x0000002b39a7723e */ /* 0x000fe200000010ff */
[----:B-1----:R-:W-:Y:S06]  /*7b10*/  @P3 BRA `(.L_x_2306) ;  /* 0xffffffcc00b83947 */ /* 0x002fec000383ffff */
.L_x_2297:
[----:B------:R-:W-:-:S06]  /*7b20*/  UISETP.GE.AND UP0, UPT, UR59, UR40, UPT ;  /* 0x000000283b00728c */ /* 0x000fcc000bf06270 */
[----:B------:R-:W-:-:S13]  /*7b30*/  PLOP3.LUT P2, PT, PT, PT, UP0, 0x80, 0x0 ;  /* 0x000000000000781c */ /* 0x000fda0003f4f008 */
[----:B------:R-:W-:Y:S05]  /*7b40*/  @!P2 BRA `(.L_x_2307) ;  /* 0x000000280010a947 */ /* 0x000fea0003800000 */
[----:B------:R-:W-:Y:S01]  /*7b50*/  IMAD.MOV.U32 R5, RZ, RZ, R30 ;  /* 0x000000ffff057224 */ /* 0x000fe200078e001e */
[----:B------:R-:W-:Y:S01]  /*7b60*/  UMOV UR56, UR47 ;  /* 0x0000002f00387c82 */ /* 0x000fe20008000000 */
[----:B------:R-:W-:Y:S01]  /*7b70*/  IMAD.MOV.U32 R4, RZ, RZ, R33 ;  /* 0x000000ffff047224 */ /* 0x000fe200078e0021 */
[----:B------:R-:W-:Y:S01]  /*7b80*/  UMOV UR55, UR46 ;  /* 0x0000002e00377c82 */ /* 0x000fe20008000000 */
[----:B------:R-:W-:Y:S01]  /*7b90*/  ULDC UR54, c[0x0][0x9d8] ;  /* 0x0002760000367ab9 */ /* 0x000fe20000000800 */
[----:B------:R-:W-:-:S05]  /*7ba0*/  ULDC UR53, c[0x0][0x988] ;  /* 0x0002620000357ab9 */ /* 0x000fca0000000800 */
.L_x_2316:
        /* <DEDUP_REMOVED lines=9> */
.L_x_2309:
[----:B------:R-:W-:Y:S01]  /*7c40*/  ULEA UR6, UR46, UR41, 0x3 ;  /* 0x000000292e067291 */ /* 0x000fe2000f8e183f */
[----:B------:R-:W-:-:S05]  /*7c50*/  IMAD.U32 R6, RZ, RZ, UR47 ;  /* 0x0000002fff067e24 */ /* 0x000fca000f8e00ff */
[----:B------:R-:W-:-:S04]  /*7c60*/  SHF.L.U32 R6, R6, 0x1f, RZ ;  /* 0x0000001f06067819 */ /* 0x000fc800000006ff */
[----:B------:R0:W1:Y:S01]  /*7c70*/  SYNCS.PHASECHK.TRANS64.TRYWAIT P2, [UR6+0x28830], R6 ;  /* 0x02883006ff0075a7 */ /* 0x0000620008040146 */
[----:B------:R-:W-:Y:S05]  /*7c80*/  @!P0 BRA `(.L_x_2310) ;  /* 0x0000000000048947 */ /* 0x000fea0003800000 */
[----:B------:R-:W-:Y:S01]  /*7c90*/  BPT.TRAP 0x1 ;  /* 0x000000040000795c */ /* 0x000fe20000300000 */
.L_x_2310:
[----:B-1----:R-:W-:Y:S05]  /*7ca0*/  @P2 BRA `(.L_x_2308) ;  /* 0x0000000000082947 */ /* 0x002fea0003800000 */
[----:B------:R-:W1:Y:S02]  /*7cb0*/  SYNCS.PHASECHK.TRANS64.TRYWAIT P2, [UR6+0x28830], R6 ;  /* 0x02883006ff0075a7 */ /* 0x000e640008040146 */
[----:B-1----:R-:W-:Y:S05]  /*7cc0*/  @!P2 BRA `(.L_x_2311) ;  /* 0x000000cc007ca947 */ /* 0x002fea0003800000 */
.L_x_2308:
        /* <DEDUP_REMOVED lines=47> */
.L_x_2313:
[----:B------:R-:W-:Y:S01]  /*7fc0*/  ULEA UR6, UR55, UR41, 0x3 ;  /* 0x0000002937067291 */ /* 0x000fe2000f8e183f */
[----:B------:R-:W-:-:S05]  /*7fd0*/  IMAD.U32 R6, RZ, RZ, UR56 ;  /* 0x00000038ff067e24 */ /* 0x000fca000f8e00ff */
[----:B------:R-:W-:-:S04]  /*7fe0*/  SHF.L.U32 R6, R6, 0x1f, RZ ;  /* 0x0000001f06067819 */ /* 0x000fc800000006ff */
[----:B------:R0:W1:Y:S01]  /*7ff0*/  SYNCS.PHASECHK.TRANS64.TRYWAIT P2, [UR6+0x28850], R6 ;  /* 0x02885006ff0075a7 */ /* 0x0000620008040146 */
[----:B------:R-:W-:Y:S05]  /*8000*/  @!P0 BRA `(.L_x_2314) ;  /* 0x0000000000048947 */ /* 0x000fea0003800000 */
[----:B------:R-:W-:Y:S01]  /*8010*/  BPT.TRAP 0x1 ;  /* 0x000000040000795c */ /* 0x000fe20000300000 */
.L_x_2314:
[----:B-1----:R-:W-:Y:S05]  /*8020*/  @P2 BRA `(.L_x_2312) ;  /* 0x0000000000082947 */ /* 0x002fea0003800000 */
[----:B------:R-:W1:Y:S02]  /*8030*/  SYNCS.PHASECHK.TRANS64.TRYWAIT P2, [UR6+0x28850], R6 ;  /* 0x02885006ff0075a7 */ /* 0x000e640008040146 */
[----:B-1----:R-:W-:Y:S05]  /*8040*/  @!P2 BRA `(.L_x_2315) ;  /* 0x000000c800b4a947 */ /* 0x002fea0003800000 */
.L_x_2312:
[----:B------:R-:W-:Y:S01]  /*8050*/  UIADD3 UR6, UR41, 0x400, URZ ;  /* 0x0000040029067890 */ /* 0x000fe2000fffe03f */
[----:B------:R-:W-:Y:S01]  /*8060*/  WARPGROUP.ARRIVE ;  /* 0x00000000000079c5 */ /* 0x000fe20000000000 */
[----:B------:R-:W-:Y:S01]  /*8070*/  UMOV UR7, 0x40000040 ;  /* 0x4000004000077882 */ /* 0x000fe20000000000 */
[----:B-1----:R-:W-:Y:S01]  /*8080*/  FMUL.FTZ R7, R24, UR54 ;  /* 0x0000003618077c20 */ /* 0x002fe20008410000 */
[----:B------:R-:W-:Y:S01]  /*8090*/  USHF.R.U32.HI UR6, URZ, 0x4, UR6 ;  /* 0x000000043f067899 */ /* 0x000fe20008011606 */
[----:B0-----:R-:W-:Y:S01]  /*80a0*/  FMUL.FTZ R6, R25, UR54 ;  /* 0x0000003619067c20 */ /* 0x001fe20008410000 */
[----:B------:R-:W-:Y:S01]  /*80b0*/  FMUL.FTZ R10, R28, UR54 ;  /* 0x000000361c0a7c20 */ /* 0x000fe20008410000 */
[----:B------:R-:W-:Y:S01]  /*80c0*/  FMUL.FTZ R12, R29, UR54 ;  /* 0x000000361d0c7c20 */ /* 0x000fe20008410000 */
[----:B------:R-:W-:Y:S01]  /*80d0*/  ULOP3.LUT UR6, UR6, 0x3fff, URZ, 0xc0, !UPT ;  /* 0x00003fff06067892 */ /* 0x000fe2000f8ec03f */
[----:B------:R-:W0:Y:S01]  /*80e0*/  MUFU.TANH R7, R7 ;  /* 0x0000000700077308 */ /* 0x000e220000002400 */
[----:B------:R-:W-:Y:S01]  /*80f0*/  FMUL.FTZ R14, R32, UR54 ;  /* 0x00000036200e7c20 */ /* 0x000fe20008410000 */
[----:B------:R-:W-:Y:S01]  /*8100*/  FMUL.FTZ R20, R33, UR54 ;  /* 0x0000003621147c20 */ /* 0x000fe20008410000 */
[----:B------:R-:W-:Y:S01]  /*8110*/  ULOP3.LUT UR6, UR6, 0x4000000, URZ, 0xfc, !UPT ;  /* 0x0400000006067892 */ /* 0x000fe2000f8efc3f */
[----:B------:R-:W-:Y:S01]  /*8120*/  FMUL.FTZ R24, R36, UR54 ;  /* 0x0000003624187c20 */ /* 0x000fe20008410000 */
[----:B------:R-:W-:Y:S01]  /*8130*/  FMUL.FTZ R25, R37, UR54 ;  /* 0x0000003625197c20 */ /* 0x000fe20008410000 */
[----:B------:R-:W-:Y:S01]  /*8140*/  FMUL.FTZ R28, R40, UR54 ;  /* 0x00000036281c7c20 */ /* 0x000fe20008410000 */
[----:B------:R-:W-:Y:S01]  /*8150*/  ULEA UR11, UR55, UR6, 0xb ;  /* 0x00000006370b7291 */ /* 0x000fe2000f8e583f */
[----:B------:R-:W1:Y:S01]  /*8160*/  MUFU.TANH R6, R6 ;  /* 0x0000000600067308 */ /* 0x000e620000002400 */
        /* <DEDUP_REMOVED lines=14> */
[----:B------:R-:W-:Y:S01]  /*8250*/  FMUL.FTZ R26, R38, UR54 ;  /* 0x00000036261a7c20 */ /* 0x000fe20008410000 */
[----:B------:R-:W-:Y:S01]  /*8260*/  FMUL.FTZ R38, R49, UR54 ;  /* 0x0000003631267c20 */ /* 0x000fe20008410000 */
[----:B-1----:R-:W-:Y:S01]  /*8270*/  FMNMX.FTZ R33, R6, R33, !PT ;  /* 0x0000002106217209 */ /* 0x002fe20007810000 */
        /* <DEDUP_REMOVED lines=36> */
[----:B------:R-:W-:Y:S01]  /*84c0*/  UMOV UR10, UR53 ;  /* 0x00000035000a7c82 */ /* 0x000fe20008000000 */
        /* <DEDUP_REMOVED lines=10> */
[----:B------:R-:W0:Y:S01]  /*8570*/  S2R R220, SR_TID.X ;  /* 0x0000000000dc7919 */ /* 0x000e220000002100 */
[----:B------:R-:W3:Y:S01]  /*8580*/  MUFU.TANH R29, R29 ;  /* 0x0000001d001d7308 */ /* 0x000ee20000002400 */
[----:B-1----:R-:W-:Y:S01]  /*8590*/  FMNMX.FTZ R33, R25, R56, !PT ;  /* 0x0000003819217209 */ /* 0x002fe20007810000 */
[----:B------:R-:W-:-:S02]  /*85a0*/  UISETP.GT.AND UP0, UPT, UR59, UR40, UPT ;  /* 0x000000283b00728c */ /* 0x000fc4000bf04270 */
[----:B------:R-:W-:Y:S01]  /*85b0*/  UIADD3 UR59, UR59, -0x1, URZ ;  /* 0xffffffff3b3b7890 */ /* 0x000fe2000fffe03f */
[----:B------:R-:W-:-:S03]  /*85c0*/  UMOV UR56, UR47 ;  /* 0x0000002f00387c82 */ /* 0x000fc60008000000 */
[----:B------:R-:W1:Y:S01]  /*85d0*/  MUFU.TANH R30, R30 ;  /* 0x0000001e001e7308 */ /* 0x000e620000002400 */
[----:B--2---:R-:W-:Y:S02]  /*85e0*/  FMNMX.FTZ R56, R28, R33, !PT ;  /* 0x000000211c387209 */ /* 0x004fe40007810000 */
[----:B------:R-:W-:-:S05]  /*85f0*/  PLOP3.LUT P2, PT, PT, PT, UP0, 0x80, 0x0 ;  /* 0x000000000000781c */ /* 0x000fca0003f4f008 */
[----:B------:R-:W2:Y:S01]  /*8600*/  MUFU.TANH R35, R35 ;  /* 0x0000002300237308 */ /* 0x000ea20000002400 */
[----:B---3--:R-:W-:-:S07]  /*8610*/  FMNMX.FTZ R33, R29, R56, !PT ;  /* 0x000000381d217209 */ /* 0x008fce0007810000 */
[----:B------:R-:W3:Y:S01]  /*8620*/  MUFU.TANH R37, R37 ;  /* 0x0000002500257308 */ /* 0x000ee20000002400 */
[----:B-1----:R-:W-:Y:S02]  /*8630*/  FMNMX.FTZ R56, R30, R33, !PT ;  /* 0x000000211e387209 */ /* 0x002fe40007810000 */
[----:B0-----:R-:W-:-:S05]  /*8640*/  SHF.R.U32.HI R220, RZ, 0x7, R220 ;  /* 0x00000007ffdc7819 */ /* 0x001fca00000116dc */
[----:B------:R-:W0:Y:S01]  /*8650*/  MUFU.TANH R38, R38 ;  /* 0x0000002600267308 */ /* 0x000e220000002400 */
[----:B--2---:R-:W-:-:S07]  /*8660*/  FMNMX.FTZ R56, R35, R56, !PT ;  /* 0x0000003823387209 */ /* 0x004fce0007810000 */
[----:B------:R-:W1:Y:S01]  /*8670*/  MUFU.TANH R41, R41 ;  /* 0x0000002900297308 */ /* 0x000e620000002400 */
[----:B---3--:R-:W-:Y:S01]  /*8680*/  FMNMX.FTZ R33, R37, R56, !PT ;  /* 0x0000003825217209 */ /* 0x008fe20007810000 */
[----:B------:R-:W-:Y:S01]  /*8690*/  FMUL.FTZ R56, R73, UR54 ;  /* 0x0000003649387c20 */ /* 0x000fe20008410000 */
[----:B------:R-:W-:-:S05]  /*86a0*/  FMUL.FTZ R73, R82, UR54 ;  /* 0x0000003652497c20 */ /* 0x000fca0008410000 */
[----:B------:R-:W2:Y:S01]  /*86b0*/  MUFU.TANH R42, R42 ;  /* 0x0000002a002a7308 */ /* 0x000ea20000002400 */
[----:B0-----:R-:W-:-:S07]  /*86c0*/  FMNMX.FTZ R58, R38, R33, !PT ;  /* 0x00000021263a7209 */ /* 0x001fce0007810000 */
[----:B------:R-:W0:Y:S01]  /*86d0*/  MUFU.TANH R45, R45 ;  /* 0x0000002d002d7308 */ /* 0x000e220000002400 */
[----:B-1----:R-:W-:Y:S01]  /*86e0*/  FMNMX.FTZ R33, R41, R58, !PT ;  /* 0x0000003a29217209 */ /* 0x002fe20007810000 */
[----:B------:R-:W-:Y:S01]  /*86f0*/  FMUL.FTZ R58, R76, UR54 ;  /* 0x000000364c3a7c20 */ /* 0x000fe20008410000 */
[----:B------:R-:W-:-:S05]  /*8700*/  FMUL.FTZ R76, R87, UR54 ;  /* 0x00000036574c7c20 */ /* 0x000fca0008410000 */
[----:B------:R-:W1:Y:S01]  /*8710*/  MUFU.TANH R47, R47 ;  /* 0x0000002f002f7308 */ /* 0x000e620000002400 */
[----:B--2---:R-:W-:-:S07]  /*8720*/  FMNMX.FTZ R60, R42, R33, !PT ;  /* 0x000000212a3c7209 */ /* 0x004fce0007810000 */
        /* <DEDUP_REMOVED lines=8> */
[----:B------:R-:W-:Y:S01]  /*87b0*/  FMUL.FTZ R60, R80, UR54 ;  /* 0x00000036503c7c20 */ /* 0x000fe20008410000 */
[----:B------:R-:W-:Y:S01]  /*87c0*/  HGMMA.64x128x16.F32.BF16 R88, R176, gdesc[UR4].tnspB, R88, gsb0 ;  /* 0x41e00004b0587df0 */ /* 0x000fe20008001858 */
[----:B------:R-:W-:Y:S01]  /*87d0*/  UIADD3 UR6, UR11, 0x100, URZ ;  /* 0x000001000b067890 */ /* 0x000fe2000fffe03f */
[----:B------:R-:W-:-:S03]  /*87e0*/  UMOV UR7, 0x40000040 ;  /* 0x4000004000077882 */ /* 0x000fc60000000000 */
        /* <DEDUP_REMOVED lines=29> */
[----:B0-----:R-:W-:-:S05]  /*89c0*/  FMNMX.FTZ R33, R64, R33, !PT ;  /* 0x0000002140217209 */ /* 0x001fca0007810000 */
        /* <DEDUP_REMOVED lines=28> */
[----:B------:R-:W-:Y:S01]  /*8b90*/  FMUL.FTZ R4, R4, UR10 ;  /* 0x0000000a04047c20 */ /* 0x000fe20008410000 */
[----:B---3--:R-:W-:Y:S01]  /*8ba0*/  FMNMX.FTZ R6, R11, R6, !PT ;  /* 0x000000060b067209 */ /* 0x008fe20007810000 */
[--C-:B------:R-:W-:Y:S01]  /*8bb0*/  FFMA.FTZ R7, R7, UR10, -R85.reuse ;  /* 0x0000000a07077c23 */ /* 0x100fe20008010855 */
[--C-:B------:R-:W-:Y:S01]  /*8bc0*/  FFMA.FTZ R81, R12, UR10, -R85.reuse ;  /* 0x0000000a0c517c23 */ /* 0x100fe20008010855 */
[--C-:B------:R-:W-:Y:S01]  /*8bd0*/  FFMA.FTZ R178, R24, UR10, -R85.reuse ;  /* 0x0000000a18b27c23 */ /* 0x100fe20008010855 */
        /* <DEDUP_REMOVED lines=10> */
[--C-:B------:R-:W-:Y:S01]  /*8c80*/  FFMA.FTZ R12, R60, UR10, -R85.reuse ;  /* 0x0000000a3c0c7c23 */ /* 0x100fe20008010855 */
[--C-:B------:R-:W-:Y:S01]  /*8c90*/  FFMA.FTZ R14, R62, UR10, -R85.reuse ;  /* 0x0000000a3e0e7c23 */ /* 0x100fe20008010855 */
[----:B------:R-:W-:Y:S01]  /*8ca0*/  FMNMX.FTZ R6, R26, R79, !PT ;  /* 0x0000004f1a067209 */ /* 0x000fe20007810000 */
[----:B------:R-:W-:-:S03]  /*8cb0*/  FFMA.FTZ R64, R64, UR10, -R85 ;  /* 0x0000000a40407c23 */ /* 0x000fc60008010855 */
        /* <DEDUP_REMOVED lines=18> */
[----:B------:R-:W-:Y:S01]  /*8de0*/  MUFU.TANH R65, R65 ;  /* 0x0000004100417308 */ /* 0x000fe20000002400 */
[----:B--2---:R-:W-:Y:S01]  /*8df0*/  FMNMX.FTZ R6, R50, R35, !PT ;  /* 0x0000002332067209 */ /* 0x004fe20007810000 */
[----:B------:R-:W-:-:S06]  /*8e00*/  FFMA.FTZ R35, R38, UR10, -R85 ;  /* 0x0000000a26237c23 */ /* 0x000fcc0008010855 */
[----:B------:R-:W-:Y:S01]  /*8e10*/  MUFU.TANH R66, R66 ;  /* 0x0000004200427308 */ /* 0x000fe20000002400 */
[----:B0-----:R-:W-:-:S07]  /*8e20*/  FMNMX.FTZ R6, R63, R6, !PT ;  /* 0x000000063f067209 */ /* 0x001fce0007810000 */
[----:B------:R-:W-:Y:S08]  /*8e30*/  MUFU.TANH R67, R67 ;  /* 0x0000004300437308 */ /* 0x000ff00000002400 */
[----:B------:R-:W-:Y:S08]  /*8e40*/  MUFU.TANH R68, R68 ;  /* 0x0000004400447308 */ /* 0x000ff00000002400 */
[----:B------:R-:W-:Y:S01]  /*8e50*/  MUFU.TANH R69, R69 ;  /* 0x0000004500457308 */ /* 0x000fe20000002400 */
[----:B------:R-:W-:-:S02]  /*8e60*/  WARPGROUP.DEPBAR.LE gsb0, 0x0 ;  /* 0x00008000000079c5 */ /* 0x000fc40000010000 */
[----:B------:R-:W-:-:S05]  /*8e70*/  WARPGROUP.ARRIVE ;  /* 0x00000000000079c5 */ /* 0x000fca0000000000 */
[----:B------:R-:W-:Y:S01]  /*8e80*/  MUFU.TANH R70, R70 ;  /* 0x0000004600467308 */ /* 0x000fe20000002400 */
[--C-:B------:R-:W-:Y:S01]  /*8e90*/  FFMA.FTZ R174, R30, UR10, -R85.reuse ;  /* 0x0000000a1eae7c23 */ /* 0x100fe20008010855 */
[----:B------:R-:W-:Y:S01]  /*8ea0*/  FFMA.FTZ R172, R28, UR10, -R85 ;  /* 0x0000000a1cac7c23 */ /* 0x000fe20008010855 */
[----:B------:R-:W-:Y:S01]  /*8eb0*/  HGMMA.64x128x16.F32.BF16 R88, R168, gdesc[UR4].tnspB, R88, gsb0 ;  /* 0x41e00004a8587df0 */ /* 0x000fe20008001858 */
[----:B------:R-:W-:Y:S01]  /*8ec0*/  UIADD3 UR6, UR11, 0x200, URZ ;  /* 0x000002000b067890 */ /* 0x000fe2000fffe03f */
[----:B------:R-:W-:-:S03]  /*8ed0*/  UMOV UR7, 0x40000040 ;  /* 0x4000004000077882 */ /* 0x000fc60000000000 */
[----:B------:R-:W-:Y:S08]  /*8ee0*/  MUFU.TANH R71, R71 ;  /* 0x0000004700477308 */ /* 0x000ff00000002400 */
[----:B------:R-:W-:Y:S08]  /*8ef0*/  MUFU.TANH R72, R72 ;  /* 0x0000004800487308 */ /* 0x000ff00000002400 */
[----:B------:R-:W-:Y:S08]  /*8f00*/  MUFU.TANH R73, R73 ;  /* 0x0000004900497308 */ /* 0x000ff00000002400 */
[----:B------:R-:W-:Y:S08]  /*8f10*/  MUFU.TANH R74, R74 ;  /* 0x0000004a004a7308 */ /* 0x000ff00000002400 */
[----:B------:R-:W-:Y:S08]  /*8f20*/  MUFU.TANH R75, R75 ;  /* 0x0000004b004b7308 */ /* 0x000ff00000002400 */
[----:B------:R-:W-:Y:S08]  /*8f30*/  MUFU.TANH R76, R76 ;  /* 0x0000004c004c7308 */ /* 0x000ff00000002400 */
[----:B------:R-:W-:Y:S08]  /*8f40*/  MUFU.EX2 R79, R10 ;  /* 0x0000000a004f7308 */ /* 0x000ff00000000800 */
[----:B------:R-:W-:Y:S08]  /*8f50*/  MUFU.EX2 R4, R4 ;  /* 0x0000000400047308 */ /* 0x000ff00000000800 */
[----:B------:R-:W0:Y:S08]  /*8f60*/  MUFU.EX2 R7, R7 ;  /* 0x0000000700077308 */ /* 0x000e300000000800 */
[----:B------:R-:W1:Y:S08]  /*8f70*/  MUFU.EX2 R180, R180 ;  /* 0x000000b400b47308 */ /* 0x000e700000000800 */
[----:B------:R-:W2:Y:S01]  /*8f80*/  MUFU.EX2 R182, R182 ;  /* 0x000000b600b67308 */ /* 0x000ea20000000800 */
[----:B0-----:R-:W-:-:S07]  /*8f90*/  FFMA.FTZ R3, R4, R3, R7 ;  /* 0x0000000304037223 */ /* 0x001fce0000010007 */
[----:B------:R-:W-:Y:S01]  /*8fa0*/  MUFU.EX2 R81, R81 ;  /* 0x0000005100517308 */ /* 0x000fe20000000800 */
[C---:B-1----:R-:W-:Y:S01]  /*8fb0*/  FADD.FTZ R3, R180.reuse, R3 ;  /* 0x00000003b4037221 */ /* 0x042fe20000010000 */
[----:B------:R-:W-:-:S06]  /*8fc0*/  F2FP.BF16.F32.PACK_AB R180, R180, R7 ;  /* 0x00000007b4b4723e */ /* 0x000fcc00000010ff */
        /* <DEDUP_REMOVED lines=9> */
[----:B------:R-:W-:Y:S01]  /*9060*/  FMNMX.FTZ R37, R65, R6, !PT ;  /* 0x0000000641257209 */ /* 0x000fe20007810000 */
[----:B------:R-:W-:Y:S02]  /*9070*/  FFMA.FTZ R170, R41, UR10, -R85 ;  /* 0x0000000a29aa7c23 */ /* 0x000fe40008010855 */
[----:B------:R-:W-:Y:S01]  /*9080*/  MUFU.EX2 R174, R174 ;  /* 0x000000ae00ae7308 */ /* 0x000fe20000000800 */
[----:B------:R-:W-:Y:S01]  /*9090*/  HGMMA.64x128x16.F32.BF16 R88, R152, gdesc[UR4].tnspB, R88, gsb0 ;  /* 0x41e0000498587df0 */ /* 0x000fe20008001858 */
[----:B------:R-:W-:Y:S01]  /*90a0*/  UIADD3 UR6, UR11, 0x280, URZ ;  /* 0x000002800b067890 */ /* 0x000fe2000fffe03f */
[----:B------:R-:W-:Y:S01]  /*90b0*/  FMNMX.FTZ R6, R66, R37, !PT ;  /* 0x0000002542067209 */ /* 0x000fe20007810000 */
[----:B------:R-:W-:-:S03]  /*90c0*/  UMOV UR7, 0x40000040 ;  /* 0x4000004000077882 */ /* 0x000fc60000000000 */
        /* <DEDUP_REMOVED lines=13> */
[----:B------:R-:W-:Y:S01]  /*91a0*/  MUFU.EX2 R83, R83 ;  /* 0x0000005300537308 */ /* 0x000fe20000000800 */
[----:B------:R-:W-:Y:S02]  /*91b0*/  FFMA.FTZ R6, R57, UR10, -R85 ;  /* 0x0000000a39067c23 */ /* 0x000fe40008010855 */
[----:B------:R-:W-:-:S05]  /*91c0*/  FMNMX.FTZ R10, R76, R41, !PT ;  /* 0x000000294c0a7209 */ /* 0x000fca0007810000 */
[----:B------:R-:W0:Y:S01]  /*91d0*/  SHFL.BFLY PT, R47, R10, 0x2, 0x1f ;  /* 0x0c401f000a2f7f89 */ /* 0x000e2200000e0000 */
[----:B------:R1:W-:Y:S08]  /*91e0*/  MUFU.EX2 R41, R51 ;  /* 0x0000003300297308 */ /* 0x0003f00000000800 */
[----:B------:R-:W-:Y:S01]  /*91f0*/  MUFU.EX2 R6, R6 ;  /* 0x0000000600067308 */ /* 0x000fe20000000800 */
[----:B-1----:R-:W-:-:S07]  /*9200*/  FFMA.FTZ R51, R59, UR10, -R85 ;  /* 0x0000000a3b337c23 */ /* 0x002fce0008010855 */
[----:B------:R-:W-:Y:S01]  /*9210*/  MUFU.EX2 R51, R51 ;  /* 0x0000003300337308 */ /* 0x000fe20000000800 */
[----:B0-----:R-:W-:Y:S01]  /*9220*/  FMNMX.FTZ R30, R10, R47, !PT ;  /* 0x0000002f0a1e7209 */ /* 0x001fe20007810000 */
[--C-:B------:R-:W-:Y:S01]  /*9230*/  FFMA.FTZ R47, R56, UR10, -R85.reuse ;  /* 0x0000000a382f7c23 */ /* 0x100fe20008010855 */
[----:B------:R-:W-:-:S05]  /*9240*/  FFMA.FTZ R10, R58, UR10, -R85 ;  /* 0x0000000a3a0a7c23 */ /* 0x000fca0008010855 */
        /* <DEDUP_REMOVED lines=9> */
[----:B------:R-:W0:Y:S01]  /*92e0*/  SHFL.BFLY PT, R55, R30, 0x1, 0x1f ;  /* 0x0c201f001e377f89 */ /* 0x000e2200000e0000 */
[--C-:B------:R-:W-:Y:S01]  /*92f0*/  FFMA.FTZ R45, R53, UR10, -R85.reuse ;  /* 0x0000000a352d7c23 */ /* 0x100fe20008010855 */
[----:B------:R-:W-:Y:S01]  /*9300*/  HGMMA.64x128x16.F32.BF16 R88, R156, gdesc[UR4].tnspB, R88, gsb0 ;  /* 0x41e000049c587df0 */ /* 0x000fe20008001858 */
[----:B------:R-:W-:Y:S01]  /*9310*/  UIADD3 UR6, UR11, 0x300, URZ ;  /* 0x000003000b067890 */ /* 0x000fe2000fffe03f */
[----:B------:R-:W-:Y:S01]  /*9320*/  MUFU.EX2 R154, R154 ;  /* 0x0000009a009a7308 */ /* 0x000fe20000000800 */
[----:B------:R-:W-:Y:S01]  /*9330*/  UMOV UR7, 0x40000040 ;  /* 0x4000004000077882 */ /* 0x000fe20000000000 */
[----:B------:R-:W-:-:S06]  /*9340*/  FFMA.FTZ R53, R61, UR10, -R85 ;  /* 0x0000000a3d357c23 */ /* 0x000fcc0008010855 */
[----:B------:R-:W-:Y:S08]  /*9350*/  MUFU.EX2 R152, R152 ;  /* 0x0000009800987308 */ /* 0x000ff00000000800 */
[----:B------:R-:W-:Y:S01]  /*9360*/  MUFU.EX2 R45, R45 ;  /* 0x0000002d002d7308 */ /* 0x000fe20000000800 */
[----:B0-----:R-:W-:-:S07]  /*9370*/  FMNMX.FTZ R30, R30, R55, !PT ;  /* 0x000000371e1e7209 */ /* 0x001fce0007810000 */
[----:B------:R-:W-:Y:S01]  /*9380*/  MUFU.EX2 R49, R49 ;  /* 0x0000003100317308 */ /* 0x000fe20000000800 */
[----:B------:R-:W-:-:S04]  /*9390*/  FADD.FTZ R20, -R30, R5 ;  /* 0x000000051e147221 */ /* 0x000fc80000010100 */
[----:B------:R-:W-:Y:S01]  /*93a0*/  FMUL.FTZ R55, R20, UR10 ;  /* 0x0000000a14377c20 */ /* 0x000fe20008410000 */
[----:B------:R-:W-:Y:S02]  /*93b0*/  FMUL.FTZ R20, R30, UR10 ;  /* 0x0000000a1e147c20 */ /* 0x000fe40008410000 */
[----:B------:R-:W-:Y:S02]  /*93c0*/  MUFU.EX2 R53, R53 ;  /* 0x0000003500357308 */ /* 0x000fe40000000800 */
[--C-:B------:R-:W-:Y:S01]  /*93d0*/  FFMA.FTZ R181, R9, UR10, -R20.reuse ;  /* 0x0000000a09b57c23 */ /* 0x100fe20008010814 */
[----:B------:R-:W-:Y:S02]  /*93e0*/  IMAD.U32 R9, RZ, RZ, UR46 ;  /* 0x0000002eff097e24 */ /* 0x000fe4000f8e00ff */
[--C-:B------:R-:W-:Y:S01]  /*93f0*/  FFMA.FTZ R8, R8, UR10, -R20.reuse ;  /* 0x0000000a08087c23 */ /* 0x100fe20008010814 */
[--C-:B------:R-:W-:Y:S01]  /*9400*/  FFMA.FTZ R183, R11, UR10, -R20.reuse ;  /* 0x0000000a0bb77c23 */ /* 0x100fe20008010814 */
[--C-:B------:R-:W-:Y:S01]  /*9410*/  FFMA.FTZ R24, R13, UR10, -R20.reuse ;  /* 0x0000000a0d187c23 */ /* 0x100fe20008010814 */
[--C-:B------:R-:W-:Y:S01]  /*9420*/  FFMA.FTZ R177, R15, UR10, -R20.reuse ;  /* 0x0000000a0fb17c23 */ /* 0x100fe20008010814 */
[----:B------:R-:W-:Y:S01]  /*9430*/  @!P1 LEA R9, R9, UR41, 0x3 ;  /* 0x0000002909099c11 */ /* 0x000fe2000f8e18ff */
[----:B------:R-:W-:Y:S01]  /*9440*/  MUFU.EX2 R55, R55 ;  /* 0x0000003700377308 */ /* 0x000fe20000000800 */
[--C-:B------:R-:W-:Y:S01]  /*9450*/  FFMA.FTZ R28, R21, UR10, -R20.reuse ;  /* 0x0000000a151c7c23 */ /* 0x100fe20008010814 */
[--C-:B------:R-:W-:Y:S01]  /*9460*/  FFMA.FTZ R179, R26, UR10, -R20.reuse ;  /* 0x0000000a1ab37c23 */ /* 0x100fe20008010814 */
[--C-:B------:R-:W-:Y:S01]  /*9470*/  FFMA.FTZ R26, R27, UR10, -R20.reuse ;  /* 0x0000000a1b1a7c23 */ /* 0x100fe20008010814 */
[----:B------:R-:W-:Y:S01]  /*9480*/  @!P1 VIADD R11, R9, 0x28840 ;  /* 0x00028840090b9836 */ /* 0x000fe20000000000 */
[----:B------:R-:W-:Y:S01]  /*9490*/  IADD3 R9, -R220, 0xb, RZ ;  /* 0x0000000bdc097810 */ /* 0x000fe20007ffe1ff */
[--C-:B------:R-:W-:Y:S01]  /*94a0*/  FFMA.FTZ R38, R44, UR10, -R20.reuse ;  /* 0x0000000a2c267c23 */ /* 0x100fe20008010814 */
[----:B--2---:R-:W-:Y:S01]  /*94b0*/  FADD.FTZ R44, R182, R3 ;  /* 0x00000003b62c7221 */ /* 0x004fe20000010000 */
[----:B------:R-:W0:Y:S01]  /*94c0*/  MUFU.EX2 R8, R8 ;  /* 0x0000000800087308 */ /* 0x000e220000000800 */
[----:B------:R-:W-:Y:S01]  /*94d0*/  @!P1 PRMT R11, RZ, 0x654, R11 ;  /* 0x00000654ff0b9816 */ /* 0x000fe2000000000b */
[--C-:B------:R-:W-:Y:S01]  /*94e0*/  FFMA.FTZ R173, R31, UR10, -R20.reuse ;  /* 0x0000000a1fad7c23 */ /* 0x100fe20008010814 */
[--C-:B------:R-:W-:Y:S01]  /*94f0*/  FFMA.FTZ R32, R32, UR10, -R20.reuse ;  /* 0x0000000a20207c23 */ /* 0x100fe20008010814 */
[--C-:B------:R-:W-:Y:S01]  /*9500*/  FFMA.FTZ R175, R34, UR10, -R20.reuse ;  /* 0x0000000a22af7c23 */ /* 0x100fe20008010814 */
[--C-:B------:R-:W-:Y:S01]  /*9510*/  FFMA.FTZ R153, R46, UR10, -R20.reuse ;  /* 0x0000000a2e997c23 */ /* 0x100fe20008010814 */
[--C-:B------:R-:W-:Y:S01]  /*9520*/  FFMA.FTZ R34, R36, UR10, -R20.reuse ;  /* 0x0000000a24227c23 */ /* 0x100fe20008010814 */
[--C-:B------:R-:W-:Y:S01]  /*9530*/  FFMA.FTZ R36, R40, UR10, -R20.reuse ;  /* 0x0000000a28247c23 */ /* 0x100fe20008010814 */
[----:B------:R-:W1:Y:S01]  /*9540*/  MUFU.EX2 R181, R181 ;  /* 0x000000b500b57308 */ /* 0x000e620000000800 */
[--C-:B------:R-:W-:Y:S01]  /*9550*/  FFMA.FTZ R40, R48, UR10, -R20.reuse ;  /* 0x0000000a30287c23 */ /* 0x100fe20008010814 */
[--C-:B------:R-:W-:Y:S01]  /*9560*/  FFMA.FTZ R169, R39, UR10, -R20.reuse ;  /* 0x0000000a27a97c23 */ /* 0x100fe20008010814 */
[--C-:B------:R-:W-:Y:S01]  /*9570*/  FFMA.FTZ R171, R43, UR10, -R20.reuse ;  /* 0x0000000a2bab7c23 */ /* 0x100fe20008010814 */
[--C-:B------:R-:W-:Y:S01]  /*9580*/  FFMA.FTZ R155, R50, UR10, -R20.reuse ;  /* 0x0000000a329b7c23 */ /* 0x100fe20008010814 */
[--C-:B------:R-:W-:Y:S01]  /*9590*/  FFMA.FTZ R70, R70, UR10, -R20.reuse ;  /* 0x0000000a46467c23 */ /* 0x100fe20008010814 */
[--C-:B------:R-:W-:Y:S01]  /*95a0*/  FFMA.FTZ R71, R71, UR10, -R20.reuse ;  /* 0x0000000a47477c23 */ /* 0x100fe20008010814 */
[----:B------:R-:W-:Y:S01]  /*95b0*/  FFMA.FTZ R72, R72, UR10, -R20 ;  /* 0x0000000a48487c23 */ /* 0x000fe20008010814 */
[----:B------:R-:W2:Y:S01]  /*95c0*/  MUFU.EX2 R183, R183 ;  /* 0x000000b700b77308 */ /* 0x000ea20000000800 */
[----:B0-----:R-:W-:Y:S01]  /*95d0*/  FFMA.FTZ R0, R55, R0, R8 ;  /* 0x0000000037007223 */ /* 0x001fe20000010008 */
[--C-:B------:R-:W-:Y:S01]  /*95e0*/  FFMA.FTZ R73, R73, UR10, -R20.reuse ;  /* 0x0000000a49497c23 */ /* 0x100fe20008010814 */
[--C-:B------:R-:W-:Y:S01]  /*95f0*/  FFMA.FTZ R74, R74, UR10, -R20.reuse ;  /* 0x0000000a4a4a7c23 */ /* 0x100fe20008010814 */
[----:B------:R-:W-:Y:S01]  /*9600*/  FFMA.FTZ R75, R75, UR10, -R20 ;  /* 0x0000000a4b4b7c23 */ /* 0x000fe20008010814 */
[----:B------:R-:W-:-:S03]  /*9610*/  F2FP.BF16.F32.PACK_AB R182, R81, R182 ;  /* 0x000000b651b6723e */ /* 0x000fc600000010ff */
[----:B------:R-:W0:Y:S01]  /*9620*/  MUFU.EX2 R24, R24 ;  /* 0x0000001800187308 */ /* 0x000e220000000800 */
[----:B-1----:R-:W-:Y:S01]  /*9630*/  FADD.FTZ R42, R181, R0 ;  /* 0x00000000b52a7221 */ /* 0x002fe20000010000 */
[----:B------:R-:W-:Y:S01]  /*9640*/  FFMA.FTZ R0, R63, UR10, -R20 ;  /* 0x0000000a3f007c23 */ /* 0x000fe20008010814 */
[----:B------:R-:W-:-:S05]  /*9650*/  F2FP.BF16.F32.PACK_AB R181, R181, R8 ;  /* 0x00000008b5b5723e */ /* 0x000fca00000010ff */
[----:B------:R-:W1:Y:S01]  /*9660*/  MUFU.EX2 R177, R177 ;  /* 0x000000b100b17308 */ /* 0x000e620000000800 */
[----:B--2---:R-:W-:-:S07]  /*9670*/  FADD.FTZ R3, R183, R42 ;  /* 0x0000002ab7037221 */ /* 0x004fce0000010000 */
[----:B------:R-:W2:Y:S01]  /*9680*/  MUFU.EX2 R28, R28 ;  /* 0x0000001c001c7308 */ /* 0x000ea20000000800 */
[C---:B0-----:R-:W-:Y:S01]  /*9690*/  FADD.FTZ R42, R24.reuse, R3 ;  /* 0x00000003182a7221 */ /* 0x041fe20000010000 */
[----:B------:R-:W-:-:S06]  /*96a0*/  F2FP.BF16.F32.PACK_AB R183, R24, R183 ;  /* 0x000000b718b7723e */ /* 0x000fcc00000010ff */
[----:B------:R-:W0:Y:S01]  /*96b0*/  MUFU.EX2 R179, R179 ;  /* 0x000000b300b37308 */ /* 0x000e220000000800 */
[----:B-1----:R-:W-:Y:S01]  /*96c0*/  FADD.FTZ R3, R177, R42 ;  /* 0x0000002ab1037221 */ /* 0x002fe20000010000 */
[----:B------:R-:W-:-:S06]  /*96d0*/  FFMA.FTZ R42, R66, UR10, -R20 ;  /* 0x0000000a422a7c23 */ /* 0x000fcc0008010814 */
        /* <DEDUP_REMOVED lines=12> */
[----:B------:R-:W-:Y:S01]  /*97a0*/  F2FP.BF16.F32.PACK_AB R173, R32, R173 ;  /* 0x000000ad20ad723e */ /* 0x000fe200000010ff */
[----:B------:R-:W-:Y:S02]  /*97b0*/  WARPGROUP.DEPBAR.LE gsb0, 0x0 ;  /* 0x00008000000079c5 */ /* 0x000fe40000010000 */
[----:B------:R-:W-:Y:S01]  /*97c0*/  WARPGROUP.ARRIVE ;  /* 0x00000000000079c5 */ /* 0x000fe20000000000 */
[--C-:B------:R-:W-:Y:S01]  /*97d0*/  FFMA.FTZ R156, R52, UR10, -R85.reuse ;  /* 0x0000000a349c7c23 */ /* 0x100fe20008010855 */
[----:B------:R-:W-:Y:S01]  /*97e0*/  FFMA.FTZ R157, R65, UR10, -R20 ;  /* 0x0000000a419d7c23 */ /* 0x000fe20008010814 */
[----:B------:R-:W0:Y:S01]  /*97f0*/  MUFU.EX2 R169, R169 ;  /* 0x000000a900a97308 */ /* 0x000e220000000800 */
[----:B-1----:R-:W-:Y:S01]  /*9800*/  FADD.FTZ R3, R175, R46 ;  /* 0x0000002eaf037221 */ /* 0x002fe20000010000 */
[----:B------:R-:W-:Y:S01]  /*9810*/  FFMA.FTZ R158, R54, UR10, -R85 ;  /* 0x0000000a369e7c23 */ /* 0x000fe20008010855 */
[----:B------:R-:W-:Y:S01]  /*9820*/  HGMMA.64x128x16.F32.BF16 R88, R160, gdesc[UR4].tnspB, R88, gsb0 ;  /* 0x41e00004a0587df0 */ /* 0x000fe20008001858 */
[----:B------:R-:W-:Y:S01]  /*9830*/  UIADD3 UR6, UR11, 0x380, URZ ;  /* 0x000003800b067890 */ /* 0x000fe2000fffe03f */
[----:B------:R-:W-:Y:S01]  /*9840*/  FFMA.FTZ R159, R67, UR10, -R20 ;  /* 0x0000000a439f7c23 */ /* 0x000fe20008010814 */
[----:B------:R-:W-:-:S02]  /*9850*/  UMOV UR7, 0x40000040 ;  /* 0x4000004000077882 */ /* 0x000fc40000000000 */
        /* <DEDUP_REMOVED lines=8> */
[----:B------:R-:W-:Y:S01]  /*98e0*/  MUFU.EX2 R153, R153 ;  /* 0x0000009900997308 */ /* 0x000fe20000000800 */
[----:B--2---:R-:W-:-:S07]  /*98f0*/  FADD.FTZ R3, R171, R46 ;  /* 0x0000002eab037221 */ /* 0x004fce0000010000 */
        /* <DEDUP_REMOVED lines=14> */
[----:B------:R-:W-:Y:S01]  /*99e0*/  MUFU.EX2 R75, R75 ;  /* 0x0000004b004b7308 */ /* 0x000fe20000000800 */
[----:B------:R-:W-:-:S02]  /*99f0*/  WARPGROUP.DEPBAR.LE gsb0, 0x0 ;  /* 0x00008000000079c5 */ /* 0x000fc40000010000 */
[----:B------:R-:W-:Y:S01]  /*9a00*/  WARPGROUP.ARRIVE ;  /* 0x00000000000079c5 */ /* 0x000fe20000000000 */
[----:B------:R-:W-:Y:S01]  /*9a10*/  FFMA.FTZ R161, R69, UR10, -R20 ;  /* 0x0000000a45a17c23 */ /* 0x000fe20008010814 */
[----:B------:R-:W-:Y:S02]  /*9a20*/  F2FP.BF16.F32.PACK_AB R160, R47, R6 ;  /* 0x000000062fa0723e */ /* 0x000fe400000010ff */
[----:B------:R-:W-:Y:S01]  /*9a30*/  F2FP.BF16.F32.PACK_AB R162, R51, R10 ;  /* 0x0000000a33a2723e */ /* 0x000fe200000010ff */
[----:B------:R-:W1:Y:S01]  /*9a40*/  MUFU.EX2 R5, R64 ;  /* 0x0000004000057308 */ /* 0x000e620000000800 */
[----:B------:R-:W-:Y:S01]  /*9a50*/  HGMMA.64x128x16.F32.BF16 R88, R164, gdesc[UR4].tnspB, R88, gsb0 ;  /* 0x41e00004a4587df0 */ /* 0x000fe20008001858 */
[----:B0-----:R-:W-:-:S06]  /*9a60*/  F2FP.BF16.F32.PACK_AB R163, R72, R71 ;  /* 0x0000004748a3723e */ /* 0x001fcc00000010ff */
[----:B------:R-:W-:Y:S01]  /*9a70*/  MUFU.EX2 R161, R161 ;  /* 0x000000a100a17308 */ /* 0x000fe20000000800 */
[----:B------:R-:W-:Y:S02]  /*9a80*/  WARPGROUP.DEPBAR.LE gsb0, 0x0 ;  /* 0x00008000000079c5 */ /* 0x000fe40000010000 */
[----:B------:R0:W-:Y:S06]  /*9a90*/  BAR.ARV R9, 0x100 ;  /* 0x000400090000751d */ /* 0x0001ec0000002000 */
[----:B------:R2:W-:Y:S01]  /*9aa0*/  @!P1 SYNCS.ARRIVE.TRANS64.RED.A1T0 RZ, [R11+URZ], RZ ;  /* 0x000000ff0bff99a7 */ /* 0x0005e2000810043f */
[----:B-1----:R-:W-:Y:S01]  /*9ab0*/  F2FP.BF16.F32.PACK_AB R166, R5, R14 ;  /* 0x0000000e05a6723e */ /* 0x002fe200000010ff */
[-C--:B------:R-:W-:Y:S01]  /*9ac0*/  FMUL.FTZ R88, R88, R4.reuse ;  /* 0x0000000458587220 */ /* 0x080fe20000410000 */
[-C--:B------:R-:W-:Y:S01]  /*9ad0*/  FMUL.FTZ R89, R89, R4.reuse ;  /* 0x0000000459597220 */ /* 0x080fe20000410000 */
[-C--:B------:R-:W-:Y:S01]  /*9ae0*/  FMUL.FTZ R92, R92, R4.reuse ;  /* 0x000000045c5c7220 */ /* 0x080fe20000410000 */
[-C--:B------:R-:W-:Y:S01]  /*9af0*/  FMUL.FTZ R93, R93, R4.reuse ;  /* 0x000000045d5d7220 */ /* 0x080fe20000410000 */
[-C--:B------:R-:W-:Y:S01]  /*9b00*/  FMUL.FTZ R96, R96, R4.reuse ;  /* 0x0000000460607220 */ /* 0x080fe20000410000 */
[-C--:B------:R-:W-:Y:S01]  /*9b10*/  FMUL.FTZ R97, R97, R4.reuse ;  /* 0x0000000461617220 */ /* 0x080fe20000410000 */
[----:B--2---:R-:W-:Y:S01]  /*9b20*/  IMAD.U32 R11, RZ, RZ, UR55 ;  /* 0x00000037ff0b7e24 */ /* 0x004fe2000f8e00ff */
        /* <DEDUP_REMOVED lines=9> */
[----:B0-----:R-:W-:-:S02]  /*9bc0*/  @!P1 VIADD R9, R11, 0x28860 ;  /* 0x000288600b099836 */ /* 0x001fc40000000000 */
[-C--:B------:R-:W-:Y:S01]  /*9bd0*/  FMUL.FTZ R113, R113, R4.reuse ;  /* 0x0000000471717220 */ /* 0x080fe20000410000 */
[-C--:B------:R-:W-:Y:S01]  /*9be0*/  FMUL.FTZ R116, R116, R4.reuse ;  /* 0x0000000474747220 */ /* 0x080fe20000410000 */
[-C--:B------:R-:W-:Y:S01]  /*9bf0*/  FMUL.FTZ R117, R117, R4.reuse ;  /* 0x0000000475757220 */ /* 0x080fe20000410000 */
[-C--:B------:R-:W-:Y:S01]  /*9c00*/  FMUL.FTZ R120, R120, R4.reuse ;  /* 0x0000000478787220 */ /* 0x080fe20000410000 */
[----:B------:R-:W-:Y:S01]  /*9c10*/  @!P1 PRMT R11, RZ, 0x654, R9 ;  /* 0x00000654ff0b9816 */ /* 0x000fe20000000009 */
[----:B------:R-:W-:Y:S01]  /*9c20*/  FADD.FTZ R9, R81, R44 ;  /* 0x0000002c51097221 */ /* 0x000fe20000010000 */
[-C--:B------:R-:W-:Y:S01]  /*9c30*/  FMUL.FTZ R121, R121, R4.reuse ;  /* 0x0000000479797220 */ /* 0x080fe20000410000 */
[-C--:B------:R-:W-:Y:S01]  /*9c40*/  FMUL.FTZ R124, R124, R4.reuse ;  /* 0x000000047c7c7220 */ /* 0x080fe20000410000 */
[----:B------:R0:W-:Y:S01]  /*9c50*/  @!P1 SYNCS.ARRIVE.TRANS64.RED.A1T0 RZ, [R11+URZ], RZ ;  /* 0x000000ff0bff99a7 */ /* 0x0001e2000810043f */
[----:B------:R-:W-:Y:S01]  /*9c60*/  FADD.FTZ R44, R176, R9 ;  /* 0x00000009b02c7221 */ /* 0x000fe20000010000 */
[-C--:B------:R-:W-:Y:S01]  /*9c70*/  FMUL.FTZ R125, R125, R4.reuse ;  /* 0x000000047d7d7220 */ /* 0x080fe20000410000 */
[-C--:B------:R-:W-:Y:S01]  /*9c80*/  FMUL.FTZ R128, R128, R4.reuse ;  /* 0x0000000480807220 */ /* 0x080fe20000410000 */
[-C--:B------:R-:W-:Y:S01]  /*9c90*/  FMUL.FTZ R129, R129, R4.reuse ;  /* 0x0000000481817220 */ /* 0x080fe20000410000 */
[----:B------:R-:W-:Y:S01]  /*9ca0*/  FADD.FTZ R9, R77, R44 ;  /* 0x0000002c4d097221 */ /* 0x000fe20000010000 */
[--C-:B------:R-:W-:Y:S01]  /*9cb0*/  FFMA.FTZ R44, R68, UR10, -R20.reuse ;  /* 0x0000000a442c7c23 */ /* 0x100fe20008010814 */
[----:B------:R-:W-:Y:S01]  /*9cc0*/  FFMA.FTZ R20, R76, UR10, -R20 ;  /* 0x0000000a4c147c23 */ /* 0x000fe20008010814 */
[-C--:B------:R-:W-:Y:S01]  /*9cd0*/  FMUL.FTZ R132, R132, R4.reuse ;  /* 0x0000000484847220 */ /* 0x080fe20000410000 */
[----:B------:R-:W-:Y:S01]  /*9ce0*/  FADD.FTZ R48, R178, R9 ;  /* 0x00000009b2307221 */ /* 0x000fe20000010000 */
[-C--:B------:R-:W-:Y:S01]  /*9cf0*/  FMUL.FTZ R133, R133, R4.reuse ;  /* 0x0000000485857220 */ /* 0x080fe20000410000 */
        /* <DEDUP_REMOVED lines=12> */
[----:B------:R-:W-:Y:S01]  /*9dc0*/  FMUL.FTZ R149, R149, R4 ;  /* 0x0000000495957220 */ /* 0x000fe20000410000 */
[----:B------:R-:W-:Y:S01]  /*9dd0*/  F2FP.BF16.F32.PACK_AB R176, R77, R176 ;  /* 0x000000b04db0723e */ /* 0x000fe200000010ff */
[----:B------:R-:W-:Y:S01]  /*9de0*/  FADD.FTZ R48, R174, R9 ;  /* 0x00000009ae307221 */ /* 0x000fe20000010000 */
[----:B------:R-:W-:Y:S01]  /*9df0*/  F2FP.BF16.F32.PACK_AB R178, R25, R178 ;  /* 0x000000b219b2723e */ /* 0x000fe200000010ff */
[-C--:B------:R-:W-:Y:S01]  /*9e00*/  FMUL.FTZ R90, R90, R55.reuse ;  /* 0x000000375a5a7220 */ /* 0x080fe20000410000 */
[----:B------:R-:W-:Y:S01]  /*9e10*/  F2FP.BF16.F32.PACK_AB R172, R29, R172 ;  /* 0x000000ac1dac723e */ /* 0x000fe200000010ff */
[C---:B------:R-:W-:Y:S01]  /*9e20*/  FADD.FTZ R9, R79.reuse, R48 ;  /* 0x000000304f097221 */ /* 0x040fe20000010000 */
[----:B------:R-:W-:Y:S01]  /*9e30*/  F2FP.BF16.F32.PACK_AB R174, R79, R174 ;  /* 0x000000ae4fae723e */ /* 0x000fe200000010ff */
[-C--:B------:R-:W-:Y:S01]  /*9e40*/  FMUL.FTZ R91, R91, R55.reuse ;  /* 0x000000375b5b7220 */ /* 0x080fe20000410000 */
[----:B------:R-:W-:Y:S01]  /*9e50*/  F2FP.BF16.F32.PACK_AB R164, R53, R12 ;  /* 0x0000000c35a4723e */ /* 0x000fe200000010ff */
[----:B------:R-:W-:Y:S01]  /*9e60*/  FADD.FTZ R48, R168, R9 ;  /* 0x00000009a8307221 */ /* 0x000fe20000010000 */
[C---:B------:R-:W-:Y:S01]  /*9e70*/  F2FP.BF16.F32.PACK_AB R168, R35.reuse, R168 ;  /* 0x000000a823a8723e */ /* 0x040fe200000010ff */
[----:B------:R-:W-:Y:S01]  /*9e80*/  FMUL.FTZ R94, R94, R55 ;  /* 0x000000375e5e7220 */ /* 0x000fe20000410000 */
[----:B------:R-:W-:Y:S01]  /*9e90*/  F2FP.BF16.F32.PACK_AB R165, R74, R73 ;  /* 0x000000494aa5723e */ /* 0x000fe200000010ff */
[----:B------:R-:W-:Y:S01]  /*9ea0*/  FADD.FTZ R7, R35, R48 ;  /* 0x0000003023077221 */ /* 0x000fe20000010000 */
[----:B-1----:R-:W-:Y:S01]  /*9eb0*/  F2FP.BF16.F32.PACK_AB R167, R20, R75 ;  /* 0x0000004b14a7723e */ /* 0x002fe200000010ff */
[-C--:B------:R-:W-:Y:S01]  /*9ec0*/  FMUL.FTZ R95, R95, R55.reuse ;  /* 0x000000375f5f7220 */ /* 0x080fe20000410000 */
[-C--:B------:R-:W-:Y:S01]  /*9ed0*/  FMUL.FTZ R98, R98, R55.reuse ;  /* 0x0000003762627220 */ /* 0x080fe20000410000 */
[----:B------:R-:W-:Y:S01]  /*9ee0*/  FADD.FTZ R8, R170, R7 ;  /* 0x00000007aa087221 */ /* 0x000fe20000010000 */
[----:B------:R-:W-:Y:S01]  /*9ef0*/  F2FP.BF16.F32.PACK_AB R170, R37, R170 ;  /* 0x000000aa25aa723e */ /* 0x000fe200000010ff */
        /* <DEDUP_REMOVED lines=9> */
[----:B------:R-:W-:Y:S01]  /*9f90*/  FMUL.FTZ R107, R107, R55 ;  /* 0x000000376b6b7220 */ /* 0x000fe20000410000 */
[----:B------:R-:W-:Y:S01]  /*9fa0*/  FADD.FTZ R7, R83, R24 ;  /* 0x0000001853077221 */ /* 0x000fe20000010000 */
[C---:B------:R-:W-:Y:S01]  /*9fb0*/  FADD.FTZ R8, R40.reuse, R3 ;  /* 0x0000000328087221 */ /* 0x040fe20000010000 */
        /* <DEDUP_REMOVED lines=58> */
[----:B------:R-:W-:-:S02]  /*a360*/  IMAD.MOV.U32 R5, RZ, RZ, R30 ;  /* 0x000000ffff057224 */ /* 0x000fc400078e001e */
[----:B------:R-:W-:Y:S01]  /*a370*/  IMAD.MOV.U32 R4, RZ, RZ, R33 ;  /* 0x000000ffff047224 */ /* 0x000fe200078e0021 */
[----:B0-----:R-:W-:Y:S06]  /*a380*/  @P2 BRA `(.L_x_2316) ;  /* 0xffffffd800082947 */ /* 0x001fec000383ffff */
.L_x_2307:
[----:B------:R-:W-:Y:S06]  /*a390*/  BAR.ARV 0x8, 0x180 ;  /* 0x0206000000007b1d */ /* 0x000fec0000002000 */
[----:B------:R-:W-:Y:S05]  /*a3a0*/  @!P0 BRA `(.L_x_2317) ;  /* 0x0000000000048947 */ /* 0x000fea0003800000 */
[----:B------:R-:W-:Y:S01]  /*a3b0*/  BPT.TRAP 0x1 ;  /* 0x000000040000795c */ /* 0x000fe20000300000 */
.L_x_2317:
[----:B------:R-:W-:Y:S01]  /*a3c0*/  ULEA UR5, UR46, UR41, 0x3 ;  /* 0x000000292e057291 */ /* 0x000fe2000f8e183f */
[----:B------:R-:W-:-:S05]  /*a3d0*/  IMAD.U32 R4, RZ, RZ, UR47 ;  /* 0x0000002fff047e24 */ /* 0x000fca000f8e00ff */
[----:B------:R-:W-:-:S04]  /*a3e0*/  SHF.L.U32 R4, R4, 0x1f, RZ ;  /* 0x0000001f04047819 */ /* 0x000fc800000006ff */
[----:B------:R0:W1:Y:S01]  /*a3f0*/  SYNCS.PHASECHK.TRANS64.TRYWAIT P2, [UR5+0x28850], R4 ;  /* 0x02885004ff0075a7 */ /* 0x0000620008040145 */
[----:B------:R-:W-:Y:S05]  /*a400*/  @!P0 BRA `(.L_x_2318) ;  /* 0x0000000000048947 */ /* 0x000fea0003800000 */
[----:B------:R-:W-:Y:S01]  /*a410*/  BPT.TRAP 0x1 ;  /* 0x000000040000795c */ /* 0x000fe20000300000 */
.L_x_2318:
[----:B-1----:R-:W-:Y:S05]  /*a420*/  @P2 BRA `(.L_x_2319) ;  /* 0x0000000000082947 */ /* 0x002fea0003800000 */
[----:B------:R-:W1:Y:S02]  /*a430*/  SYNCS.PHASECHK.TRANS64.TRYWAIT P0, [UR5+0x28850], R4 ;  /* 0x02885004ff0075a7 */ /* 0x000e640008000145 */
[----:B-1----:R-:W-:Y:S05]  /*a440*/  @!P0 BRA `(.L_x_2320) ;  /* 0x000000a400cc8947 */ /* 0x002fea0003800000 */
.L_x_2319:
[----:B------:R-:W-:Y:S01]  /*a450*/  UIADD3 UR41, UR41, 0x400, URZ ;  /* 0x0000040029297890 */ /* 0x000fe2000fffe03f */
[----:B------:R-:W-:Y:S01]  /*a460*/  WARPGROUP.ARRIVE ;  /* 0x00000000000079c5 */ /* 0x000fe20000000000 */
[----:B------:R-:W-:Y:S01]  /*a470*/  UMOV UR7, 0x40000040 ;  /* 0x4000004000077882 */ /* 0x000fe20000000000 */
[----:B01----:R-:W0:Y:S01]  /*a480*/  SHFL.BFLY PT, R4, R3, 0x2, 0x1f ;  /* 0x0c401f0003047f89 */ /* 0x003e2200000e0000 */
[----:B------:R-:W-:Y:S01]  /*a490*/  USHF.R.U32.HI UR41, URZ, 0x4, UR41 ;  /* 0x000000043f297899 */ /* 0x000fe20008011629 */
[----:B------:R-:W-:Y:S01]  /*a4a0*/  IMAD.MOV.U32 R8, RZ, RZ, RZ ;  /* 0x000000ffff087224 */ /* 0x000fe200078e00ff */
[----:B------:R-:W-:Y:S01]  /*a4b0*/  UIADD3 UR48, UR48, 0x1, URZ ;  /* 0x0000000130307890 */ /* 0x000fe2000fffe03f */
[----:B------:R-:W1:Y:S01]  /*a4c0*/  SHFL.BFLY PT, R5, R0, 0x2, 0x1f ;  /* 0x0c401f0000057f89 */ /* 0x000e6200000e0000 */
[----:B------:R-:W-:Y:S01]  /*a4d0*/  ULOP3.LUT UR41, UR41, 0x3fff, URZ, 0xc0, !UPT ;  /* 0x00003fff29297892 */ /* 0x000fe2000f8ec03f */
[----:B------:R-:W-:-:S03]  /*a4e0*/  IMAD.U32 R12, RZ, RZ, UR10 ;  /* 0x0000000aff0c7e24 */ /* 0x000fc6000f8e00ff */
[----:B------:R-:W-:-:S04]  /*a4f0*/  ULOP3.LUT UR4, UR41, 0x4000000, URZ, 0xfc, !UPT ;  /* 0x0400000029047892 */ /* 0x000fc8000f8efc3f */
[----:B------:R-:W-:Y:S02]  /*a500*/  ULEA UR4, UR46, UR4, 0xb ;  /* 0x000000042e047291 */ /* 0x000fe4000f8e583f */
[----:B------:R-:W-:-:S04]  /*a510*/  UIADD3 UR46, UR46, 0x1, URZ ;  /* 0x000000012e2e7890 */ /* 0x000fc8000fffe03f */
[----:B------:R-:W-:Y:S01]  /*a520*/  UISETP.NE.AND UP0, UPT, UR46, 0x2, UPT ;  /* 0x000000022e00788c */ /* 0x000fe2000bf05270 */
[----:B------:R-:W-:Y:S02]  /*a530*/  UMOV UR6, UR4 ;  /* 0x0000000400067c82 */ /* 0x000fe40008000000 */
[----:B------:R-:W-:Y:S01]  /*a540*/  HGMMA.64x128x16.F32.BF16 R88, R180, gdesc[UR4].tnspB, R88, gsb0 ;  /* 0x41e00004b4587df0 */ /* 0x000fe20008001858 */
[----:B------:R-:W-:Y:S01]  /*a550*/  UIADD3 UR6, UR4, 0x80, URZ ;  /* 0x0000008004067890 */ /* 0x000fe2000fffe03f */
[----:B0-----:R-:W-:Y:S01]  /*a560*/  FADD.FTZ R4, R4, R3 ;  /* 0x0000000304047221 */ /* 0x001fe20000010000 */
[----:B------:R-:W-:Y:S01]  /*a570*/  UMOV UR7, 0x40000040 ;  /* 0x4000004000077882 */ /* 0x000fe20000000000 */
[----:B------:R-:W-:Y:S02]  /*a580*/  IMAD.MOV.U32 R3, RZ, RZ, -0x800000 ;  /* 0xff800000ff037424 */ /* 0x000fe400078e00ff */
[----:B-1----:R-:W-:Y:S01]  /*a590*/  FADD.FTZ R6, R5, R0 ;  /* 0x0000000005067221 */ /* 0x002fe20000010000 */
[----:B------:R-:W-:Y:S01]  /*a5a0*/  IMAD.MOV.U32 R0, RZ, RZ, -0x800000 ;  /* 0xff800000ff007424 */ /* 0x000fe200078e00ff */
[----:B------:R-:W0:Y:S01]  /*a5b0*/  SHFL.BFLY PT, R5, R4, 0x1, 0x1f ;  /* 0x0c201f0004057f89 */ /* 0x000e2200000e0000 */
[----:B------:R-:W-:-:S03]  /*a5c0*/  USEL UR46, UR46, URZ, UP0 ;  /* 0x0000003f2e2e7287 */ /* 0x000fc60008000000 */
[----:B------:R-:W1:Y:S01]  /*a5d0*/  SHFL.BFLY PT, R7, R6, 0x1, 0x1f ;  /* 0x0c201f0006077f89 */ /* 0x000e6200000e0000 */
[----:B0-----:R-:W-:Y:S01]  /*a5e0*/  FADD.FTZ R10, R4, R5 ;  /* 0x00000005040a7221 */ /* 0x001fe20000010000 */
[----:B------:R-:W-:Y:S02]  /*a5f0*/  IMAD.MOV.U32 R5, RZ, RZ, RZ ;  /* 0x000000ffff057224 */ /* 0x000fe400078e00ff */
[----:B------:R-:W-:Y:S02]  /*a600*/  IMAD.U32 R4, RZ, RZ, UR10 ;  /* 0x0000000aff047e24 */ /* 0x000fe4000f8e00ff */
[----:B-1----:R-:W-:Y:S01]  /*a610*/  FADD.FTZ R11, R6, R7 ;  /* 0x00000007060b7221 */ /* 0x002fe20000010000 */
[----:B------:R-:W-:Y:S01]  /*a620*/  FSETP.NE.FTZ.AND P0, PT, R10, RZ, PT ;  /* 0x000000ff0a00720b */ /* 0x000fe20003f15000 */
[----:B------:R-:W-:-:S03]  /*a630*/  IMAD.U32 R6, RZ, RZ, UR5 ;  /* 0x00000005ff067e24 */ /* 0x000fc6000f8e00ff */
[----:B------:R-:W-:Y:S01]  /*a640*/  FSETP.NE.FTZ.AND P2, PT, R11, RZ, PT ;  /* 0x000000ff0b00720b */ /* 0x000fe20003f55000 */
[----:B------:R-:W-:-:S05]  /*a650*/  @!P1 VIADD R6, R6, 0x28860 ;  /* 0x0002886006069836 */ /* 0x000fca0000000000 */
[----:B------:R-:W-:-:S03]  /*a660*/  @!P1 PRMT R6, RZ, 0x654, R6 ;  /* 0x00000654ff069816 */ /* 0x000fc60000000006 */
[----:B------:R-:W0:Y:S01]  /*a670*/  @P0 MUFU.LG2 R7, R10 ;  /* 0x0000000a00070308 */ /* 0x000e220000000c00 */
[----:B------:R-:W-:-:S07]  /*a680*/  @P0 FMUL.FTZ R4, R4, 0.69314718246459960938 ;  /* 0x3f31721804040820 */ /* 0x000fce0000410000 */
[----:B------:R-:W1:Y:S08]  /*a690*/  @P2 MUFU.LG2 R9, R11 ;  /* 0x0000000b00092308 */ /* 0x000e700000000c00 */
[----:B------:R2:W3:Y:S01]  /*a6a0*/  @P0 MUFU.RCP R5, R10 ;  /* 0x0000000a00050308 */ /* 0x0004e20000001000 */
[----:B0-----:R-:W-:-:S04]  /*a6b0*/  @P0 FMUL.FTZ R7, R7, 0.69314718246459960938 ;  /* 0x3f31721807070820 */ /* 0x001fc80000410000 */
[----:B------:R-:W-:Y:S01]  /*a6c0*/  @P0 FFMA.FTZ R3, R4, R33, R7 ;  /* 0x0000002104030223 */ /* 0x000fe20000010007 */
[----:B------:R-:W-:Y:S02]  /*a6d0*/  PLOP3.LUT P0, PT, PT, PT, PT, 0x8, 0x0 ;  /* 0x000000000000781c */ /* 0x000fe40003f0e170 */
[----:B------:R-:W0:Y:S01]  /*a6e0*/  @P2 MUFU.RCP R8, R11 ;  /* 0x0000000b00082308 */ /* 0x000e220000001000 */
[----:B--2---:R-:W-:Y:S01]  /*a6f0*/  @P2 FMUL.FTZ R10, R12, 0.69314718246459960938 ;  /* 0x3f3172180c0a2820 */ /* 0x004fe20000410000 */
        /* <DEDUP_REMOVED lines=104> */
.L_x_2290:
        /* <DEDUP_REMOVED lines=10> */
[----:B------:R-:W0:Y:S01]  /*ae20*/  S2R R5, SR_SWINHI ;  /* 0x0000000000057919 */ /* 0x000e220000002f00 */
[----:B------:R-:W-:Y:S01]  /*ae30*/  USHF.L.U32 UR4, UR42, 0x2, URZ ;  /* 0x000000022a047899 */ /* 0x000fe2000800063f */
[----:B------:R-:W-:Y:S01]  /*ae40*/  ULDC.64 UR10, c[0x0][0xc00] ;  /* 0x00030000000a7ab9 */ /* 0x000fe20000000a00 */
[----:B------:R-:W-:Y:S02]  /*ae50*/  USHF.L.U64.HI UR12, UR42, 0x2, UR37 ;  /* 0x000000022a0c7899 */ /* 0x000fe40008010225 */
[----:B------:R-:W-:-:S04]  /*ae60*/  UIADD3 UR7, UP0, UR4, UR10, URZ ;  /* 0x0000000a04077290 */ /* 0x000fc8000ff1e03f */
[----:B------:R-:W-:Y:S01]  /*ae70*/  UIADD3.X UR8, UR12, UR11, URZ, UP0, !UPT ;  /* 0x0000000b0c087290 */ /* 0x000fe200087fe43f */
        /* <DEDUP_REMOVED lines=15> */
[----:B------:R-:W-:Y:S01]  /*af70*/  BAR.SYNC.DEFER_BLOCKING 0x1, 0x100 ;  /* 0x0044000000007b1d */ /* 0x000fe20000010000 */
        /* <DEDUP_REMOVED lines=28> */
[----:B------:R-:W-:Y:S02]  /*b140*/  F2FP.BF16.F32.PACK_AB R7, R95, R94 ;  /* 0x0000005e5f07723e */ /* 0x000fe400000010ff */
[----:B------:R-:W-:Y:S02]  /*b150*/  MOV R37, R14 ;  /* 0x0000000e00257202 */ /* 0x000fe40000000f00 */
[----:B------:R-:W-:Y:S01]  /*b160*/  MOV R36, R12 ;  /* 0x0000000c00247202 */ /* 0x000fe20000000f00 */
[----:B------:R0:W-:Y:S01]  /*b170*/  STSM.16.M88.4 [R30], R4 ;  /* 0x000000041e007844 */ /* 0x0001e20000000200 */
[----:B------:R-:W-:-:S02]  /*b180*/  LOP3.LUT R10, R10, R41, RZ, 0x3c, !PT ;  /* 0x000000290a0a7212 */ /* 0x000fc400078e3cff */
        /* <DEDUP_REMOVED lines=9> */
[----:B------:R-:W-:Y:S01]  /*b220*/  F2FP.BF16.F32.PACK_AB R25, R107, R106 ;  /* 0x0000006a6b19723e */ /* 0x000fe200000010ff */
[----:B------:R-:W-:Y:S01]  /*b230*/  STSM.16.M88.4 [R40], R12 ;  /* 0x0000000c28007844 */ /* 0x000fe20000000200 */
[----:B------:R-:W-:Y:S02]  /*b240*/  F2FP.BF16.F32.PACK_AB R26, R109, R108 ;  /* 0x0000006c6d1a723e */ /* 0x000fe400000010ff */
[----:B------:R-:W-:-:S02]  /*b250*/  F2FP.BF16.F32.PACK_AB R27, R111, R110 ;  /* 0x0000006e6f1b723e */ /* 0x000fc400000010ff */
[----:B------:R-:W-:Y:S02]  /*b260*/  F2FP.BF16.F32.PACK_AB R28, R113, R112 ;  /* 0x00000070711c723e */ /* 0x000fe400000010ff */
[----:B------:R-:W-:Y:S01]  /*b270*/  F2FP.BF16.F32.PACK_AB R29, R115, R114 ;  /* 0x00000072731d723e */ /* 0x000fe200000010ff */
[----:B------:R-:W-:Y:S01]  /*b280*/  STSM.16.M88.4 [R39], R24 ;  /* 0x0000001827007844 */ /* 0x000fe20000000200 */
[----:B0-----:R-:W-:Y:S02]  /*b290*/  F2FP.BF16.F32.PACK_AB R30, R117, R116 ;  /* 0x00000074751e723e */ /* 0x001fe400000010ff */
[----:B------:R-:W-:Y:S02]  /*b2a0*/  F2FP.BF16.F32.PACK_AB R31, R119, R118 ;  /* 0x00000076771f723e */ /* 0x000fe400000010ff */
[----:B------:R-:W-:Y:S02]  /*b2b0*/  MOV R21, R10 ;  /* 0x0000000a00157202 */ /* 0x000fe40000000f00 */
[----:B------:R-:W-:Y:S01]  /*b2c0*/  MOV R34, R8 ;  /* 0x0000000800227202 */ /* 0x000fe20000000f00 */
[----:B------:R0:W-:Y:S01]  /*b2d0*/  STSM.16.M88.4 [R38], R28 ;  /* 0x0000001c26007844 */ /* 0x0001e20000000200 */
[----:B------:R-:W-:-:S02]  /*b2e0*/  F2FP.BF16.F32.PACK_AB R4, R121, R120 ;  /* 0x000000787904723e */ /* 0x000fc400000010ff */
[----:B------:R-:W-:Y:S02]  /*b2f0*/  F2FP.BF16.F32.PACK_AB R5, R123, R122 ;  /* 0x0000007a7b05723e */ /* 0x000fe400000010ff */
[----:B------:R-:W-:Y:S02]  /*b300*/  F2FP.BF16.F32.PACK_AB R6, R125, R124 ;  /* 0x0000007c7d06723e */ /* 0x000fe400000010ff */
[----:B------:R-:W-:Y:S02]  /*b310*/  F2FP.BF16.F32.PACK_AB R7, R127, R126 ;  /* 0x0000007e7f07723e */ /* 0x000fe400000010ff */
[----:B------:R-:W-:Y:S02]  /*b320*/  F2FP.BF16.F32.PACK_AB R8, R129, R128 ;  /* 0x000000808108723e */ /* 0x000fe400000010ff */
[----:B------:R-:W-:Y:S01]  /*b330*/  F2FP.BF16.F32.PACK_AB R9, R131, R130 ;  /* 0x000000828309723e */ /* 0x000fe200000010ff */
[----:B------:R-:W-:Y:S01]  /*b340*/  STSM.16.M88.4 [R37], R4 ;  /* 0x0000000425007844 */ /* 0x000fe20000000200 */
[----:B------:R-:W-:-:S02]  /*b350*/  F2FP.BF16.F32.PACK_AB R10, R133, R132 ;  /* 0x00000084850a723e */ /* 0x000fc400000010ff */
[----:B------:R-:W-:Y:S01]  /*b360*/  F2FP.BF16.F32.PACK_AB R11, R135, R134 ;  /* 0x00000086870b723e */ /* 0x000fe200000010ff */
[----:B0-----:R-:W-:Y:S01]  /*b370*/  IMAD.U32 R28, RZ, RZ, UR7 ;  /* 0x00000007ff1c7e24 */ /* 0x001fe2000f8e00ff */
[----:B------:R-:W-:Y:S01]  /*b380*/  F2FP.BF16.F32.PACK_AB R12, R137, R136 ;  /* 0x00000088890c723e */ /* 0x000fe200000010ff */
[----:B------:R-:W-:Y:S01]  /*b390*/  IMAD.U32 R29, RZ, RZ, UR8 ;  /* 0x00000008ff1d7e24 */ /* 0x000fe2000f8e00ff */
[----:B------:R-:W-:Y:S01]  /*b3a0*/  F2FP.BF16.F32.PACK_AB R13, R139, R138 ;  /* 0x0000008a8b0d723e */ /* 0x000fe200000010ff */
[----:B------:R-:W-:Y:S01]  /*b3b0*/  STSM.16.M88.4 [R36], R8 ;  /* 0x0000000824007844 */ /* 0x000fe20000000200 */
[----:B------:R-:W-:Y:S01]  /*b3c0*/  F2FP.BF16.F32.PACK_AB R14, R141, R140 ;  /* 0x0000008c8d0e723e */ /* 0x000fe200000010ff */
[----:B------:R-:W-:Y:S01]  /*b3d0*/  ULDC.64 UR8, c[0x0][0xc08] ;  /* 0x0003020000087ab9 */ /* 0x000fe20000000a00 */
[----:B------:R-:W-:Y:S02]  /*b3e0*/  F2FP.BF16.F32.PACK_AB R15, R143, R142 ;  /* 0x0000008e8f0f723e */ /* 0x000fe400000010ff */
[----:B------:R-:W-:-:S02]  /*b3f0*/  F2FP.BF16.F32.PACK_AB R24, R145, R144 ;  /* 0x000000909118723e */ /* 0x000fc400000010ff */
[----:B------:R-:W-:Y:S01]  /*b400*/  F2FP.BF16.F32.PACK_AB R25, R147, R146 ;  /* 0x000000929319723e */ /* 0x000fe200000010ff */
[----:B------:R-:W-:Y:S01]  /*b410*/  STSM.16.M88.4 [R21], R12 ;  /* 0x0000000c15007844 */ /* 0x000fe20000000200 */
[----:B------:R-:W-:Y:S02]  /*b420*/  F2FP.BF16.F32.PACK_AB R26, R149, R148 ;  /* 0x00000094951a723e */ /* 0x000fe400000010ff */
[----:B------:R-:W-:Y:S02]  /*b430*/  F2FP.BF16.F32.PACK_AB R27, R151, R150 ;  /* 0x00000096971b723e */ /* 0x000fe400000010ff */
[----:B------:R-:W-:-:S03]  /*b440*/  ISETP.NE.U32.AND P0, PT, RZ, UR10, PT ;  /* 0x0000000aff007c0c */ /* 0x000fc6000bf05070 */
[----:B------:R0:W-:Y:S01]  /*b450*/  STSM.16.M88.4 [R34], R24 ;  /* 0x0000001822007844 */ /* 0x0001e20000000200 */
[----:B------:R-:W-:Y:S01]  /*b460*/  BAR.SYNC.DEFER_BLOCKING 0x1, 0x100 ;  /* 0x0044000000007b1d */ /* 0x000fe20000010000 */
[----:B------:R-:W-:-:S07]  /*b470*/  ISETP.NE.AND.EX P0, PT, RZ, UR11, PT, P0 ;  /* 0x0000000bff007c0c */ /* 0x000fce000bf05300 */
[----:B0-----:R-:W0:Y:S06]  /*b480*/  LDC R34, c[0x0][0xbe8] ;  /* 0x0002fa00ff227b82 */ /* 0x001e2c0000000800 */
[----:B------:R-:W2:Y:S01]  /*b490*/  @P0 LDG.E R30, desc[UR50][R28.64] ;  /* 0x000000321c1e0981 */ /* 0x000ea2000c1e1900 */
[----:B------:R-:W-:-:S04]  /*b4a0*/  UISETP.NE.U32.AND UP0, UPT, UR8, URZ, UPT ;  /* 0x0000003f0800728c */ /* 0x000fc8000bf05070 */
[----:B------:R-:W-:-:S06]  /*b4b0*/  UISETP.NE.AND.EX UP0, UPT, UR9, URZ, UPT, UP0 ;  /* 0x0000003f0900728c */ /* 0x000fcc000bf05300 */
[----:B------:R-:W-:Y:S02]  /*b4c0*/  PLOP3.LUT P4, PT, PT, PT, UP0, 0x80, 0x0 ;  /* 0x000000000000781c */ /* 0x000fe40003f8f008 */
[----:B0-----:R-:W-:-:S03]  /*b4d0*/  ISETP.NE.AND P1, PT, R34, 0x1, PT ;  /* 0x000000012200780c */ /* 0x001fc60003f25270 */
[----:B------:R-:W-:-:S03]  /*b4e0*/  @UP0 UIADD3 UR8, UP1, UR4, UR8, URZ ;  /* 0x0000000804080290 */ /* 0x000fc6000ff3e03f */
[----:B------:R-:W-:Y:S01]  /*b4f0*/  ULDC UR4, c[0x0][0xa88] ;  /* 0x0002a20000047ab9 */ /* 0x000fe20000000800 */
[----:B------:R-:W-:Y:S01]  /*b500*/  @UP0 UIADD3.X UR9, UR12, UR9, URZ, UP1, !UPT ;  /* 0x000000090c090290 */ /* 0x000fe20008ffe43f */
[----:B------:R-:W-:Y:S01]  /*b510*/  IMAD.U32 R21, RZ, RZ, UR4 ;  /* 0x00000004ff157e24 */ /* 0x000fe2000f8e00ff */
[----:B------:R-:W-:Y:S01]  /*b520*/  UISETP.NE.AND UP0, UPT, UR45, URZ, UPT ;  /* 0x0000003f2d00728c */ /* 0x000fe2000bf05270 */
[----:B------:R-:W-:Y:S01]  /*b530*/  IMAD.U32 R4, RZ, RZ, UR8 ;  /* 0x00000008ff047e24 */ /* 0x000fe2000f8e00ff */
[----:B------:R-:W-:Y:S02]  /*b540*/  ULDC UR4, c[0x0][0xad4] ;  /* 0x0002b50000047ab9 */ /* 0x000fe40000000800 */
[----:B------:R-:W0:Y:S01]  /*b550*/  @P1 LDC R6, c[0x0][0xbec] ;  /* 0x0002fb00ff061b82 */ /* 0x000e220000000800 */
[----:B------:R-:W-:Y:S01]  /*b560*/  USEL UR4, UR45, UR4, UP0 ;  /* 0x000000042d047287 */ /* 0x000fe20008000000 */
[----:B------:R-:W-:Y:S01]  /*b570*/  IMAD.U32 R5, RZ, RZ, UR9 ;  /* 0x00000009ff057e24 */ /* 0x000fe2000f8e00ff */
[----:B------:R-:W-:-:S02]  /*b580*/  UMOV UR16, 0x9b8 ;  /* 0x000009b800107882 */ /* 0x000fc40000000000 */
[----:B------:R-:W-:-:S03]  /*b590*/  UISETP.GT.AND UP1, UPT, UR4, 0x1, UPT ;  /* 0x000000010400788c */ /* 0x000fc6000bf24270 */
[----:B------:R-:W1:Y:S01]  /*b5a0*/  @P1 LDC R9, c[0x0][0xbf0] ;  /* 0x0002fc00ff091b82 */ /* 0x000e620000000800 */
[----:B------:R-:W-:Y:S01]  /*b5b0*/  USEL UR16, UR16, 0x978, UP1 ;  /* 0x0000097810107887 */ /* 0x000fe20008800000 */
[----:B------:R-:W-:Y:S01]  /*b5c0*/  VIADD R11, R17, UR38 ;  /* 0x00000026110b7c36 */ /* 0x000fe20008000000 */
[----:B------:R-:W-:Y:S01]  /*b5d0*/  UISETP.NE.U32.AND UP0, UPT, UR10, URZ, UPT ;  /* 0x0000003f0a00728c */ /* 0x000fe2000bf05070 */
[----:B------:R0:W5:Y:S01]  /*b5e0*/  @P4 LDG.E R21, desc[UR50][R4.64] ;  /* 0x0000003204154981 */ /* 0x000162000c1e1900 */
[----:B------:R-:W-:Y:S01]  /*b5f0*/  UMOV UR4, URZ ;  /* 0x0000003f00047c82 */ /* 0x000fe20008000000 */
[----:B------:R-:W-:Y:S01]  /*b600*/  USEL UR7, UR39, URZ, UP1 ;  /* 0x0000003f27077287 */ /* 0x000fe20008800000 */
[----:B------:R-:W-:Y:S01]  /*b610*/  IMAD.MOV.U32 R7, RZ, RZ, R11 ;  /* 0x000000ffff077224 */ /* 0x000fe200078e000b */
[----:B------:R-:W-:-:S04]  /*b620*/  UISETP.NE.AND.EX UP0, UPT, UR11, URZ, UPT, UP0 ;  /* 0x0000003f0b00728c */ /* 0x000fc8000bf05300 */
[----:B------:R-:W-:Y:S01]  /*b630*/  USEL UR42, UR42, URZ, !UP0 ;  /* 0x0000003f2a2a7287 */ /* 0x000fe2000c000000 */
[----:B------:R-:W-:Y:S01]  /*b640*/  ULDC.64 UR10, c[0x0][UR16+0x220] ;  /* 0x00008800100a7abb */ /* 0x000fe20008000a00 */
[----:B------:R-:W-:Y:S01]  /*b650*/  ULDC.64 UR8, c[0x0][UR16+0x218] ;  /* 0x0000860010087abb */ /* 0x000fe20008000a00 */
[----:B0-----:R-:W-:Y:S01]  /*b660*/  @P1 IMAD.HI.U32 R4, R11, R6, RZ ;  /* 0x000000060b041227 */ /* 0x001fe200078e00ff */
[----:B------:R-:W-:Y:S01]  /*b670*/  USEL UR37, UR37, URZ, !UP0 ;  /* 0x0000003f25257287 */ /* 0x000fe2000c000000 */
[----:B------:R-:W-:Y:S01]  /*b680*/  ULDC.64 UR12, c[0x0][UR16+0x228] ;  /* 0x00008a00100c7abb */ /* 0x000fe20008000a00 */
[----:B------:R-:W-:Y:S02]  /*b690*/  UIMAD UR11, UR11, UR42, URZ ;  /* 0x0000002a0b0b72a4 */ /* 0x000fe4000f8e023f */
[----:B------:R-:W-:Y:S02]  /*b6a0*/  UIMAD.WIDE.U32 UR14, UR8, UR43, URZ ;  /* 0x0000002b080e72a5 */ /* 0x000fe4000f8e003f */
[----:B------:R-:W-:Y:S01]  /*b6b0*/  UIMAD UR17, UR9, UR43, URZ ;  /* 0x0000002b091172a4 */ /* 0x000fe2000f8e023f */
[----:B-1----:R-:W-:Y:S01]  /*b6c0*/  @P1 SHF.R.U32.HI R7, RZ, R9, R4 ;  /* 0x00000009ff071219 */ /* 0x002fe20000011604 */
[----:B------:R-:W-:-:S02]  /*b6d0*/  UIMAD.WIDE.U32 UR8, UR10, UR42, URZ ;  /* 0x0000002a0a0872a5 */ /* 0x000fc4000f8e003f */
[----:B------:R-:W-:Y:S02]  /*b6e0*/  UIMAD.WIDE.U32 UR18, UR12, UR7, URZ ;  /* 0x000000070c1272a5 */ /* 0x000fe4000f8e003f */
[----:B------:R-:W-:Y:S01]  /*b6f0*/  UIMAD UR7, UR13, UR7, URZ ;  /* 0x000000070d0772a4 */ /* 0x000fe2000f8e023f */
[--C-:B------:R-:W-:Y:S01]  /*b700*/  IMAD.MOV R9, RZ, RZ, -R7.reuse ;  /* 0x000000ffff097224 */ /* 0x100fe200078e0a07 */
[----:B------:R-:W-:Y:S02]  /*b710*/  UIMAD UR11, UR10, UR37, UR11 ;  /* 0x000000250a0b72a4 */ /* 0x000fe4000f8e020b */
[----:B------:R-:W-:Y:S01]  /*b720*/  UIADD3 UR17, UR15, UR17, URZ ;  /* 0x000000110f117290 */ /* 0x000fe2000fffe03f */
[----:B------:R-:W-:Y:S02]  /*b730*/  IMAD.U32 R4, RZ, RZ, UR18 ;  /* 0x00000012ff047e24 */ /* 0x000fe4000f8e00ff */
[----:B------:R-:W-:Y:S01]  /*b740*/  IMAD.U32 R5, RZ, RZ, UR19 ;  /* 0x00000013ff057e24 */ /* 0x000fe2000f8e00ff */
[----:B------:R-:W-:Y:S01]  /*b750*/  SHF.R.S32.HI R5, RZ, 0x1f, R7 ;  /* 0x0000001fff057819 */ /* 0x000fe20000011407 */
[----:B------:R-:W-:-:S05]  /*b760*/  IMAD R9, R34, R9, R11 ;  /* 0x0000000922097224 */ /* 0x000fca00078e020b */
[----:B------:R-:W-:Y:S02]  /*b770*/  SHF.R.S32.HI R6, RZ, 0x1f, R9 ;  /* 0x0000001fff067819 */ /* 0x000fe40000011409 */
[----:B--2---:R-:W-:-:S13]  /*b780*/  @P0 R2UR UR4, R30 ;  /* 0x000000001e0402ca */ /* 0x004fda00000e0000 */
        /* <DEDUP_REMOVED lines=23> */
.L_x_2323:
        /* <DEDUP_REMOVED lines=18> */
[C---:B------:R-:W-:Y:S02]  /*ba20*/  IADD3 R9, P6, R32.reuse, 0x1000, RZ ;  /* 0x0000100020097810 */ /* 0x040fe40007fde0ff */
[C---:B------:R-:W-:Y:S02]  /*ba30*/  IADD3 R13, P5, R32.reuse, 0x2000, RZ ;  /* 0x00002000200d7810 */ /* 0x040fe40007fbe0ff */
[----:B------:R-:W-:Y:S02]  /*ba40*/  LOP3.LUT R8, R9, 0x380, RZ, 0xc0, !PT ;  /* 0x0000038009087812 */ /* 0x000fe400078ec0ff */
[C---:B------:R-:W-:Y:S02]  /*ba50*/  IADD3 R25, P4, R32.reuse, 0x3000, RZ ;  /* 0x0000300020197810 */ /* 0x040fe40007f9e0ff */
[C---:B------:R-:W-:Y:S02]  /*ba60*/  IADD3 R29, P3, R32.reuse, 0x4000, RZ ;  /* 0x00004000201d7810 */ /* 0x040fe40007f7e0ff */
[----:B------:R-:W-:-:S02]  /*ba70*/  IADD3 R37, P2, R32, 0x5000, RZ ;  /* 0x0000500020257810 */ /* 0x000fc40007f5e0ff */
[C---:B------:R-:W-:Y:S02]  /*ba80*/  IADD3 R41, P0, R32.reuse, 0x6000, RZ ;  /* 0x0000600020297810 */ /* 0x040fe40007f1e0ff */
[----:B------:R-:W-:Y:S02]  /*ba90*/  LOP3.LUT R5, R32, 0x380, RZ, 0xc0, !PT ;  /* 0x0000038020057812 */ /* 0x000fe400078ec0ff */
[----:B------:R-:W-:Y:S02]  /*baa0*/  SHF.R.U64 R8, R8, 0x3, RZ ;  /* 0x0000000308087819 */ /* 0x000fe400000012ff */
[----:B------:R-:W-:Y:S02]  /*bab0*/  LOP3.LUT R12, R13, 0x380, RZ, 0xc0, !PT ;  /* 0x000003800d0c7812 */ /* 0x000fe400078ec0ff */
[----:B------:R-:W-:Y:S02]  /*bac0*/  LOP3.LUT R24, R25, 0x380, RZ, 0xc0, !PT ;  /* 0x0000038019187812 */ /* 0x000fe400078ec0ff */
[----:B------:R-:W-:-:S02]  /*bad0*/  LOP3.LUT R28, R29, 0x380, RZ, 0xc0, !PT ;  /* 0x000003801d1c7812 */ /* 0x000fc400078ec0ff */
[----:B------:R-:W-:Y:S02]  /*bae0*/  LOP3.LUT R36, R37, 0x380, RZ, 0xc0, !PT ;  /* 0x0000038025247812 */ /* 0x000fe400078ec0ff */
[----:B------:R-:W-:Y:S02]  /*baf0*/  LOP3.LUT R40, R41, 0x380, RZ, 0xc0, !PT ;  /* 0x0000038029287812 */ /* 0x000fe400078ec0ff */
[----:B------:R-:W-:Y:S02]  /*bb00*/  SHF.R.U64 R5, R5, 0x3, RZ ;  /* 0x0000000305057819 */ /* 0x000fe400000012ff */
[----:B------:R-:W-:Y:S01]  /*bb10*/  LOP3.LUT R8, R8, R9, RZ, 0x3c, !PT ;  /* 0x0000000908087212 */ /* 0x000fe200078e3cff */
[----:B------:R-:W-:Y:S01]  /*bb20*/  IMAD.X R9, RZ, RZ, R33, P6 ;  /* 0x000000ffff097224 */ /* 0x000fe200030e0621 */
[----:B------:R-:W-:Y:S02]  /*bb30*/  IADD3 R3, P6, R32, 0x7000, RZ ;  /* 0x0000700020037810 */ /* 0x000fe40007fde0ff */
[----:B------:R-:W-:-:S02]  /*bb40*/  SHF.R.U64 R12, R12, 0x3, RZ ;  /* 0x000000030c0c7819 */ /* 0x000fc400000012ff */
[----:B------:R-:W-:Y:S01]  /*bb50*/  SHF.R.U64 R24, R24, 0x3, RZ ;  /* 0x0000000318187819 */ /* 0x000fe200000012ff */
[--C-:B------:R-:W-:Y:S01]  /*bb60*/  IMAD.X R45, RZ, RZ, R33.reuse, P6 ;  /* 0x000000ffff2d7224 */ /* 0x100fe200030e0621 */
[----:B------:R-:W-:Y:S01]  /*bb70*/  SHF.R.U64 R28, R28, 0x3, RZ ;  /* 0x000000031c1c7819 */ /* 0x000fe200000012ff */
[----:B------:R-:W-:Y:S01]  /*bb80*/  UIMAD UR7, UR12, UR10, URZ ;  /* 0x0000000a0c0772a4 */ /* 0x000fe2000f8e023f */
[----:B------:R-:W-:Y:S01]  /*bb90*/  SHF.R.U64 R36, R36, 0x3, RZ ;  /* 0x0000000324247819 */ /* 0x000fe200000012ff */
[----:B------:R-:W-:Y:S01]  /*bba0*/  UIMAD.WIDE.U32 UR8, UR4, UR10, URZ ;  /* 0x0000000a040872a5 */ /* 0x000fe2000f8e003f */
[----:B------:R-:W-:Y:S01]  /*bbb0*/  SHF.R.U64 R40, R40, 0x3, RZ ;  /* 0x0000000328287819 */ /* 0x000fe200000012ff */
[----:B------:R-:W5:Y:S01]  /*bbc0*/  LD.E.128 R8, desc[UR50][R8.64] ;  /* 0x0000003208087980 */ /* 0x000f62000c101d00 */
        /* <DEDUP_REMOVED lines=11> */
[----:B------:R1:W5:Y:S01]  /*bc80*/  LD.E.128 R4, desc[UR50][R32.64] ;  /* 0x0000003220047980 */ /* 0x000362000c101d00 */
[----:B------:R-:W-:Y:S01]  /*bc90*/  LOP3.LUT R0, R3, 0x380, RZ, 0xc0, !PT ;  /* 0x0000038003007812 */ /* 0x000fe200078ec0ff */
[----:B------:R-:W-:-:S02]  /*bca0*/  UIMAD UR7, UR4, UR11, UR7 ;  /* 0x0000000b040772a4 */ /* 0x000fc4000f8e0207 */
[----:B------:R-:W5:Y:S01]  /*bcb0*/  LD.E.128 R12, desc[UR50][R12.64] ;  /* 0x000000320c0c7980 */ /* 0x000f62000c101d00 */
[----:B------:R-:W-:-:S03]  /*bcc0*/  SHF.R.U64 R0, R0, 0x3, RZ ;  /* 0x0000000300007819 */ /* 0x000fc600000012ff */
[----:B------:R-:W5:Y:S01]  /*bcd0*/  LD.E.128 R24, desc[UR50][R24.64] ;  /* 0x0000003218187980 */ /* 0x000f62000c101d00 */
[----:B-1----:R-:W1:Y:S01]  /*bce0*/  @P1 LDC R33, c[0x0][0xbec] ;  /* 0x0002fb00ff211b82 */ /* 0x002e620000000800 */
[----:B------:R-:W-:Y:S01]  /*bcf0*/  UIADD3 UR9, UR9, UR7, URZ ;  /* 0x0000000709097290 */ /* 0x000fe2000fffe03f */
[----:B------:R-:W-:Y:S01]  /*bd00*/  LOP3.LUT R44, R0, R3, RZ, 0x3c, !PT ;  /* 0x00000003002c7212 */ /* 0x000fe200078e3cff */
[----:B------:R-:W-:Y:S01]  /*bd10*/  ULDC.64 UR10, c[0x0][0xae8] ;  /* 0x0002ba00000a7ab9 */ /* 0x000fe20000000a00 */
[----:B------:R-:W-:Y:S01]  /*bd20*/  IMAD R0, R19, 0x20, R197 ;  /* 0x0000002013007824 */ /* 0x000fe200078e02c5 */
[----:B------:R-:W-:Y:S01]  /*bd30*/  UIMAD.WIDE.U32 UR8, UR43, UR10, UR8 ;  /* 0x0000000a2b0872a5 */ /* 0x000fe2000f8e0008 */
[----:B------:R-:W5:Y:S01]  /*bd40*/  LD.E.128 R28, desc[UR50][R28.64] ;  /* 0x000000321c1c7980 */ /* 0x000f62000c101d00 */
[----:B------:R-:W-:Y:S01]  /*bd50*/  USHF.R.S32.HI UR4, URZ, 0x1f, UR42 ;  /* 0x0000001f3f047899 */ /* 0x000fe2000801142a */
[----:B------:R-:W-:Y:S01]  /*bd60*/  VIADD R48, R0, UR38 ;  /* 0x0000002600307c36 */ /* 0x000fe20008000000 */
[----:B------:R-:W-:Y:S01]  /*bd70*/  UIMAD UR9, UR43, UR11, UR9 ;  /* 0x0000000b2b0972a4 */ /* 0x000fe2000f8e0209 */
[----:B------:R-:W5:Y:S02]  /*bd80*/  LD.E.128 R36, desc[UR50][R36.64] ;  /* 0x0000003224247980 */ /* 0x000f64000c101d00 */
[----:B------:R-:W-:-:S02]  /*bd90*/  ULDC.64 UR10, c[0x0][0xaf0] ;  /* 0x0002bc00000a7ab9 */ /* 0x000fc40000000a00 */
[----:B------:R-:W-:Y:S01]  /*bda0*/  UIMAD UR4, UR4, UR10, URZ ;  /* 0x0000000a040472a4 */ /* 0x000fe2000f8e023f */
[----:B------:R-:W-:Y:S01]  /*bdb0*/  IMAD.MOV.U32 R3, RZ, RZ, R48 ;  /* 0x000000ffff037224 */ /* 0x000fe200078e0030 */
[----:B------:R-:W5:Y:S02]  /*bdc0*/  LD.E.128 R40, desc[UR50][R40.64] ;  /* 0x0000003228287980 */ /* 0x000f64000c101d00 */
[----:B------:R-:W-:Y:S02]  /*bdd0*/  UIMAD UR4, UR42, UR11, UR4 ;  /* 0x0000000b2a0472a4 */ /* 0x000fe4000f8e0204 */
[----:B------:R-:W5:Y:S01]  /*bde0*/  LD.E.128 R44, desc[UR50][R44.64] ;  /* 0x000000322c2c7980 */ /* 0x000f62000c101d00 */
[----:B-1----:R-:W-:Y:S01]  /*bdf0*/  @P1 IMAD.HI.U32 R0, R48, R33, RZ ;  /* 0x0000002130001227 */ /* 0x002fe200078e00ff */
[----:B------:R-:W-:Y:S01]  /*be00*/  UIMAD.WIDE.U32 UR42, UR42, UR10, UR8 ;  /* 0x0000000a2a2a72a5 */ /* 0x000fe2000f8e0008 */
[----:B------:R-:W-:Y:S01]  /*be10*/  @!PT LDS RZ, [RZ] ;  /* 0x00000000fffff984 */ /* 0x000fe20000000800 */
[----:B------:R-:W-:Y:S01]  /*be20*/  @!PT LDS RZ, [RZ] ;  /* 0x00000000fffff984 */ /* 0x000fe20000000800 */
[----:B------:R-:W-:Y:S01]  /*be30*/  @!PT LDS RZ, [RZ] ;  /* 0x00000000fffff984 */ /* 0x000fe20000000800 */
[----:B------:R-:W-:Y:S01]  /*be40*/  @!PT LDS RZ, [RZ] ;  /* 0x00000000fffff984 */ /* 0x000fe20000000800 */
[----:B------:R1:W-:Y:S06]  /*be50*/  MEMBAR.ALL.CTA ;  /* 0x0000000000007992 */ /* 0x0003ec0000008000 */
[----:B-1----:R-:W1:Y:S01]  /*be60*/  FENCE.VIEW.ASYNC.S ;  /* 0x00000000000073c6 */ /* 0x002e620000000000 */
[----:B------:R-:W-:Y:S01]  /*be70*/  ULDC.64 UR8, c[0x0][0xae0] ;  /* 0x0002b80000087ab9 */ /* 0x000fe20000000a00 */
[----:B0-----:R-:W-:Y:S01]  /*be80*/  @P1 SHF.R.U32.HI R3, RZ, R49, R0 ;  /* 0x00000031ff031219 */ /* 0x001fe20000011600 */
[----:B------:R-:W-:-:S03]  /*be90*/  UIADD3 UR4, UR43, UR4, URZ ;  /* 0x000000042b047290 */ /* 0x000fc6000fffe03f */
[--C-:B------:R-:W-:Y:S01]  /*bea0*/  SHF.R.S32.HI R0, RZ, 0x1f, R3.reuse ;  /* 0x0000001fff007819 */ /* 0x100fe20000011403 */
[----:B------:R-:W-:Y:S02]  /*beb0*/  IMAD.MOV R49, RZ, RZ, -R3 ;  /* 0x000000ffff317224 */ /* 0x000fe400078e0a03 */
[----:B------:R-:W-:Y:S02]  /*bec0*/  IMAD.U32 R33, RZ, RZ, UR43 ;  /* 0x0000002bff217e24 */ /* 0x000fe4000f8e00ff */
[----:B------:R-:W-:Y:S02]  /*bed0*/  IMAD R0, R0, UR8, RZ ;  /* 0x0000000800007c24 */ /* 0x000fe4000f8e02ff */
[----:B------:R-:W-:Y:S02]  /*bee0*/  IMAD R49, R34, R49, R48 ;  /* 0x0000003122317224 */ /* 0x000fe400078e0230 */
[----:B------:R-:W-:Y:S02]  /*bef0*/  IMAD.U32 R32, RZ, RZ, UR42 ;  /* 0x0000002aff207e24 */ /* 0x000fe4000f8e00ff */
[----:B------:R-:W-:-:S02]  /*bf00*/  IMAD.U32 R33, RZ, RZ, UR4 ;  /* 0x00000004ff217e24 */ /* 0x000fc4000f8e00ff */
[C---:B------:R-:W-:Y:S01]  /*bf10*/  IMAD R51, R3.reuse, UR9, R0 ;  /* 0x0000000903337c24 */ /* 0x040fe2000f8e0200 */
[----:B------:R-:W-:Y:S01]  /*bf20*/  SHF.R.S32.HI R0, RZ, 0x1f, R49 ;  /* 0x0000001fff007819 */ /* 0x000fe20000011431 */
[----:B------:R-:W-:Y:S01]  /*bf30*/  IMAD.WIDE.U32 R32, R3, UR8, R32 ;  /* 0x0000000803207c25 */ /* 0x000fe2000f8e0020 */
[----:B------:R-:W-:-:S03]  /*bf40*/  ULDC.64 UR8, c[0x0][0xad8] ;  /* 0x0002b60000087ab9 */ /* 0x000fc60000000a00 */
[----:B------:R-:W-:Y:S02]  /*bf50*/  IMAD.IADD R33, R33, 0x1, R51 ;  /* 0x0000000121217824 */ /* 0x000fe400078e0233 */
[----:B------:R-:W-:Y:S02]  /*bf60*/  IMAD R34, R0, UR8, RZ ;  /* 0x0000000800227c24 */ /* 0x000fe4000f8e02ff */
[----:B------:R-:W-:Y:S02]  /*bf70*/  VIADD R50, R197, UR38 ;  /* 0x00000026c5327c36 */ /* 0x000fe40008000000 */
[C---:B------:R-:W-:Y:S02]  /*bf80*/  IMAD R3, R49.reuse, UR9, R34 ;  /* 0x0000000931037c24 */ /* 0x040fe4000f8e0222 */
[----:B------:R-:W-:Y:S01]  /*bf90*/  IMAD.WIDE.U32 R32, R49, UR8, R32 ;  /* 0x0000000831207c25 */ /* 0x000fe2000f8e0020 */
[----:B------:R-:W-:Y:S01]  /*bfa0*/  ISETP.GE.AND P2, PT, R50, R21, PT ;  /* 0x000000153200720c */ /* 0x000fe20003f46270 */
[----:B------:R-:W-:-:S02]  /*bfb0*/  ULDC.64 UR8, c[0x0][0xa80] ;  /* 0x0002a00000087ab9 */ /* 0x000fc40000000a00 */
[----:B------:R-:W-:Y:S01]  /*bfc0*/  IMAD.IADD R3, R33, 0x1, R3 ;  /* 0x0000000121037824 */ /* 0x000fe200078e0203 */
[----:B------:R-:W-:Y:S01]  /*bfd0*/  LEA R34, P3, R32, UR8, 0x1 ;  /* 0x0000000820227c11 */ /* 0x000fe2000f8608ff */
[----:B------:R-:W-:Y:S02]  /*bfe0*/  VIADD R20, R20, 0x28820 ;  /* 0x0002882014147836 */ /* 0x000fe40000000000 */
[----:B------:R-:W-:Y:S01]  /*bff0*/  VIADD R0, R50, 0x20 ;  /* 0x0000002032007836 */ /* 0x000fe20000000000 */
[----:B------:R-:W-:Y:S02]  /*c000*/  LEA.HI.X R3, R32, UR9, R3, 0x1, P3 ;  /* 0x0000000920037c11 */ /* 0x000fe400098f0c03 */
[----:B------:R-:W-:Y:S02]  /*c010*/  PRMT R20, RZ, 0x654, R20 ;  /* 0x00000654ff147816 */ /* 0x000fe40000000014 */
[-C--:B------:R-:W-:Y:S01]  /*c020*/  ISETP.GE.AND P0, PT, R0, R21.reuse, PT ;  /* 0x000000150000720c */ /* 0x080fe20003f06270 */
[----:B------:R-:W-:Y:S01]  /*c030*/  VIADD R0, R50, 0x40 ;  /* 0x0000004032007836 */ /* 0x000fe20000000000 */
[----:B-1----:R0:W-:Y:S01]  /*c040*/  SYNCS.ARRIVE.TRANS64.RED.A1T0 RZ, [R20+URZ], RZ ;  /* 0x000000ff14ff79a7 */ /* 0x0021e2000810043f */
[----:B------:R0:W1:Y:S01]  /*c050*/  SHFL.IDX PT, R33, R34, RZ, 0x181f ;  /* 0x00181fff22217589 */ /* 0x00006200000e0000 */
[----:B------:R-:W-:Y:S03]  /*c060*/  BSSY B1, `(.L_x_2325) ;  /* 0x000000d000017945 */ /* 0x000fe60003800000 */
[----:B------:R0:W2:Y:S01]  /*c070*/  SHFL.IDX PT, R49, R3, RZ, 0x181f ;  /* 0x00181fff03317589 */ /* 0x0000a200000e0000 */
[----:B------:R-:W-:Y:S01]  /*c080*/  ISETP.GE.AND P1, PT, R0, R21, PT ;  /* 0x000000150000720c */ /* 0x000fe20003f26270 */
[----:B------:R-:W-:-:S12]  /*c090*/  @P2 BRA `(.L_x_2326) ;  /* 0x0000000000242947 */ /* 0x000fd80003800000 */
[----:B------:R-:W-:Y:S02]  /*c0a0*/  ULDC UR4, c[0x0][0xac8] ;  /* 0x0002b20000047ab9 */ /* 0x000fe40000000800 */
[----:B------:R-:W-:Y:S02]  /*c0b0*/  ISETP.GE.AND P2, PT, R2, UR4, PT ;  /* 0x0000000402007c0c */ /* 0x000fe4000bf46270 */
[----:B------:R-:W-:-:S11]  /*c0c0*/  ISETP.GE.AND P3, PT, R18, UR4, PT ;  /* 0x0000000412007c0c */ /* 0x000fd6000bf66270 */
[-C--:B-1----:R-:W-:Y:S02]  /*c0d0*/  @!P2 LEA R32, P4, R2, R33.reuse, 0x1 ;  /* 0x000000210220a211 */ /* 0x082fe400078808ff */
[----:B------:R-:W-:Y:S02]  /*c0e0*/  @!P3 LEA R48, P5, R18, R33, 0x1 ;  /* 0x000000211230b211 */ /* 0x000fe400078a08ff */
[-C--:B--2---:R-:W-:Y:S02]  /*c0f0*/  @!P2 LEA.HI.X R33, R2, R49.reuse, R218, 0x1, P4 ;  /* 0x000000310221a211 */ /* 0x084fe400020f0cda */
[----:B------:R-:W-:-:S03]  /*c100*/  @!P3 LEA.HI.X R49, R18, R49, R217, 0x1, P5 ;  /* 0x000000311231b211 */ /* 0x000fc600028f0cd9 */
[----:B-----5:R3:W-:Y:S04]  /*c110*/  @!P2 ST.E.128 desc[UR50][R32.64], R4 ;  /* 0x000000042000a985 */ /* 0x0207e8000c101d32 */
[----:B------:R3:W-:Y:S02]  /*c120*/  @!P3 ST.E.128 desc[UR50][R48.64], R28 ;  /* 0x0000001c3000b985 */ /* 0x0007e4000c101d32 */
.L_x_2326:
[----:B------:R-:W-:Y:S05]  /*c130*/  BSYNC B1 ;  /* 0x0000000000017941 */ /* 0x000fea0003800000 */
.L_x_2325:
[----:B---3-5:R3:W4:Y:S01]  /*c140*/  SHFL.IDX PT, R7, R3, 0x1, 0x181f ;  /* 0x00381f0003077f89 */ /* 0x02872200000e0000 */
[----:B------:R-:W-:Y:S03]  /*c150*/  BSSY B1, `(.L_x_2327) ;  /* 0x000000c000017945 */ /* 0x000fe60003800000 */
[----:B------:R3:W0:Y:S01]  /*c160*/  SHFL.IDX PT, R5, R34, 0x1, 0x181f ;  /* 0x00381f0022057f89 */ /* 0x00062200000e0000 */
[----:B------:R-:W-:Y:S05]  /*c170*/  @P0 BRA `(.L_x_2328) ;  /* 0x0000000000240947 */ /* 0x000fea0003800000 */
[----:B------:R-:W-:Y:S02]  /*c180*/  ULDC UR4, c[0x0][0xac8] ;  /* 0x0002b20000047ab9 */ /* 0x000fe40000000800 */
[----:B------:R-:W-:Y:S02]  /*c190*/  ISETP.GE.AND P3, PT, R2, UR4, PT ;  /* 0x0000000402007c0c */ /* 0x000fe4000bf66270 */
[----:B------:R-:W-:-:S11]  /*c1a0*/  ISETP.GE.AND P4, PT, R18, UR4, PT ;  /* 0x0000000412007c0c */ /* 0x000fd6000bf86270 */
[-C--:B0-----:R-:W-:Y:S02]  /*c1b0*/  @!P3 LEA R4, P0, R2, R5.reuse, 0x1 ;  /* 0x000000050204b211 */ /* 0x081fe400078008ff */
[----:B------:R-:W-:Y:S02]  /*c1c0*/  @!P4 LEA R6, P2, R18, R5, 0x1 ;  /* 0x000000051206c211 */ /* 0x000fe400078408ff */
[-C--:B----4-:R-:W-:Y:S02]  /*c1d0*/  @!P3 LEA.HI.X R5, R2, R7.reuse, R218, 0x1, P0 ;  /* 0x000000070205b211 */ /* 0x090fe400000f0cda */
[----:B------:R-:W-:-:S03]  /*c1e0*/  @!P4 LEA.HI.X R7, R18, R7, R217, 0x1, P2 ;  /* 0x000000071207c211 */ /* 0x000fc600010f0cd9 */
[----:B------:R0:W-:Y:S04]  /*c1f0*/  @!P3 ST.E.128 desc[UR50][R4.64], R8 ;  /* 0x000000080400b985 */ /* 0x0001e8000c101d32 */
[----:B------:R0:W-:Y:S02]  /*c200*/  @!P4 ST.E.128 desc[UR50][R6.64], R36 ;  /* 0x000000240600c985 */ /* 0x0001e4000c101d32 */
.L_x_2328:
[----:B------:R-:W-:Y:S05]  /*c210*/  BSYNC B1 ;  /* 0x0000000000017941 */ /* 0x000fea0003800000 */
.L_x_2327:
[----:B0---4-:R0:W4:Y:S01]  /*c220*/  SHFL.IDX PT, R7, R3, 0x2, 0x181f ;  /* 0x00581f0003077f89 */ /* 0x01112200000e0000 */
        /* <DEDUP_REMOVED lines=12> */
.L_x_2330:
[----:B------:R-:W-:Y:S05]  /*c2f0*/  BSYNC B1 ;  /* 0x0000000000017941 */ /* 0x000fea0003800000 */
.L_x_2329:
[----:B------:R-:W-:Y:S01]  /*c300*/  VIADD R0, R50, 0x60 ;  /* 0x0000006032007836 */ /* 0x000fe20000000000 */
[----:B0--3--:R-:W0:Y:S04]  /*c310*/  SHFL.IDX PT, R3, R3, 0x3, 0x181f ;  /* 0x00781f0003037f89 */ /* 0x009e2800000e0000 */
[----:B------:R-:W-:Y:S01]  /*c320*/  ISETP.GE.AND P0, PT, R0, R21, PT ;  /* 0x000000150000720c */ /* 0x000fe20003f06270 */
[----:B----4-:R3:W4:-:S12]  /*c330*/  SHFL.IDX PT, R7, R34, 0x3, 0x181f ;  /* 0x00781f0022077f89 */ /* 0x01071800000e0000 */
[----:B---3--:R-:W-:Y:S05]  /*c340*/  @P0 BRA `(.L_x_2331) ;  /* 0x0000001800280947 */ /* 0x008fea0003800000 */
[----:B------:R-:W-:Y:S02]  /*c350*/  ULDC UR4, c[0x0][0xac8] ;  /* 0x0002b20000047ab9 */ /* 0x000fe40000000800 */
[----:B------:R-:W-:-:S13]  /*c360*/  ISETP.GE.AND P1, PT, R2, UR4, PT ;  /* 0x0000000402007c0c */ /* 0x000fda000bf26270 */
[----:B----4-:R-:W-:-:S04]  /*c370*/  @!P1 LEA R4, P0, R2, R7, 0x1 ;  /* 0x0000000702049211 */ /* 0x010fc800078008ff */
        /* <DEDUP_REMOVED lines=8> */
.L_x_2324:
        /* <DEDUP_REMOVED lines=24> */
[----:B-1----:R-:W-:Y:S02]  /*c580*/  @P1 SHF.R.U32.HI R3, RZ, R5, R0 ;  /* 0x00000005ff031219 */ /* 0x002fe40000011600 */
[----:B------:R-:W-:Y:S02]  /*c590*/  UMOV UR8, UR42 ;  /* 0x0000002a00087c82 */ /* 0x000fe40008000000 */
[----:B------:R-:W-:Y:S01]  /*c5a0*/  UIMAD.WIDE.U32 UR8, UR39, UR10, UR8 ;  /* 0x0000000a270872a5 */ /* 0x000fe2000f8e0008 */
[--C-:B------:R-:W-:Y:S01]  /*c5b0*/  SHF.R.S32.HI R0, RZ, 0x1f, R3.reuse ;  /* 0x0000001fff007819 */ /* 0x100fe20000011403 */
[----:B------:R-:W-:Y:S02]  /*c5c0*/  IMAD.MOV R7, RZ, RZ, -R3 ;  /* 0x000000ffff077224 */ /* 0x000fe400078e0a03 */
[----:B------:R-:W-:-:S02]  /*c5d0*/  UIMAD UR39, UR39, UR11, UR9 ;  /* 0x0000000b272772a4 */ /* 0x000fc4000f8e0209 */
[----:B------:R-:W-:Y:S01]  /*c5e0*/  IMAD R7, R34, R7, R11 ;  /* 0x0000000722077224 */ /* 0x000fe200078e020b */
[----:B------:R-:W-:Y:S01]  /*c5f0*/  ULDC.64 UR10, c[0x0][0xb30] ;  /* 0x0002cc00000a7ab9 */ /* 0x000fe20000000a00 */
[----:B------:R-:W-:Y:S02]  /*c600*/  IMAD.U32 R5, RZ, RZ, UR9 ;  /* 0x00000009ff057e24 */ /* 0x000fe4000f8e00ff */
[----:B------:R-:W-:Y:S02]  /*c610*/  IMAD R0, R0, UR10, RZ ;  /* 0x0000000a00007c24 */ /* 0x000fe4000f8e02ff */
        /* <DEDUP_REMOVED lines=14> */
[----:B------:R2:W0:Y:S04]  /*c700*/  SHFL.IDX PT, R6, R0, RZ, 0x1c1f ;  /* 0x001c1fff00067589 */ /* 0x00042800000e0000 */
[----:B------:R2:W1:Y:S01]  /*c710*/  SHFL.IDX PT, R7, R3, RZ, 0x1c1f ;  /* 0x001c1fff03077589 */ /* 0x00046200000e0000 */
[----:B------:R-:W-:Y:S05]  /*c720*/  @P0 BRA `(.L_x_2333) ;  /* 0x0000000400000947 */ /* 0x000fea0003800000 */
[----:B------:R-:W-:Y:S02]  /*c730*/  ULDC UR4, c[0x0][0xac8] ;  /* 0x0002b20000047ab9 */ /* 0x000fe40000000800 */
[----:B------:R-:W-:Y:S02]  /*c740*/  ISETP.GE.AND P3, PT, R16, UR4, PT ;  /* 0x0000000410007c0c */ /* 0x000fe4000bf66270 */
[----:B------:R-:W-:Y:S02]  /*c750*/  ISETP.GE.AND P2, PT, R196, UR4, PT ;  /* 0x00000004c4007c0c */ /* 0x000fe4000bf46270 */
[----:B------:R-:W-:Y:S02]  /*c760*/  ISETP.GE.AND P1, PT, R195, UR4, PT ;  /* 0x00000004c3007c0c */ /* 0x000fe4000bf26270 */
[----:B------:R-:W-:Y:S02]  /*c770*/  ISETP.GE.AND P0, PT, R194, UR4, PT ;  /* 0x00000004c2007c0c */ /* 0x000fe4000bf06270 */
[----:B------:R-:W-:-:S05]  /*c780*/  ISETP.GE.AND P4, PT, R192, UR4, PT ;  /* 0x00000004c0007c0c */ /* 0x000fca000bf86270 */
[----:B01----:R-:W-:Y:S02]  /*c790*/  @!P3 IMAD.WIDE R4, R16, 0x4, R6 ;  /* 0x000000041004b825 */ /* 0x003fe400078e0206 */
        /* <DEDUP_REMOVED lines=12> */
[-C--:B0-----:R-:W-:Y:S01]  /*c860*/  @!P3 LEA R4, P6, R193, R6.reuse, 0x2 ;  /* 0x00000006c104b211 */ /* 0x081fe200078c10ff */
[----:B------:R0:W-:Y:S01]  /*c870*/  @!P0 ST.E.64 desc[UR50][R12.64], R100 ;  /* 0x000000640c008985 */ /* 0x0001e2000c101b32 */
[----:B------:R-:W-:-:S02]  /*c880*/  @!P4 LEA R14, P0, R192, R6, 0x2 ;  /* 0x00000006c00ec211 */ /* 0x000fc400078010ff */
        /* <DEDUP_REMOVED lines=9> */
[----:B-1----:R-:W-:-:S03]  /*c920*/  @!P2 LEA R8, P4, R190, R6, 0x2 ;  /* 0x00000006be08a211 */ /* 0x002fc600078810ff */
[----:B------:R-:W-:Y:S01]  /*c930*/  @!P5 ST.E.64 desc[UR50][R24.64], R112 ;  /* 0x000000701800d985 */ /* 0x000fe2000c101b32 */
[CC--:B---3--:R-:W-:Y:S02]  /*c940*/  @!P1 LEA R10, P5, R189.reuse, R6.reuse, 0x2 ;  /* 0x00000006bd0a9211 */ /* 0x0c8fe400078a10ff */
[-C--:B------:R-:W-:Y:S02]  /*c950*/  @!P2 LEA.HI.X R9, R190, R7.reuse, R207, 0x2, P4 ;  /* 0x00000007be09a211 */ /* 0x080fe400020f14cf */
[----:B0-----:R-:W-:Y:S02]  /*c960*/  @!P0 LEA R12, P6, R188, R6, 0x2 ;  /* 0x00000006bc0c8211 */ /* 0x001fe400078c10ff */
        /* <DEDUP_REMOVED lines=14> */
[CC--:B0-----:R-:W-:Y:S02]  /*ca50*/  @!P2 LEA R8, P3, R185.reuse, R6.reuse, 0x2 ;  /* 0x00000006b908a211 */ /* 0x0c1fe400078610ff */
[-C--:B------:R-:W-:Y:S02]  /*ca60*/  @!P4 LEA.HI.X R15, R186, R7.reuse, R203, 0x2, P6 ;  /* 0x00000007ba0fc211 */ /* 0x080fe400030f14cb */
[-C--:B-1----:R-:W-:Y:S02]  /*ca70*/  @!P1 LEA R10, P6, R184, R6.reuse, 0x2 ;  /* 0x00000006b80a9211 */ /* 0x082fe400078c10ff */
        /* <DEDUP_REMOVED lines=11> */
.L_x_2333:
[----:B------:R-:W-:Y:S05]  /*cb30*/  BSYNC B1 ;  /* 0x0000000000017941 */ /* 0x000fea0003800000 */
.L_x_2332:
[----:B------:R-:W-:Y:S01]  /*cb40*/  ISETP.GE.AND P0, PT, R26, R21, PT ;  /* 0x000000151a00720c */ /* 0x000fe20003f06270 */
[----:B-1--4-:R1:W3:Y:S04]  /*cb50*/  SHFL.IDX PT, R7, R3, 0x1, 0x1c1f ;  /* 0x003c1f0003077f89 */ /* 0x0122e800000e0000 */
[----:B0-----:R1:W0:Y:S08]  /*cb60*/  SHFL.IDX PT, R6, R0, 0x1, 0x1c1f ;  /* 0x003c1f0000067f89 */ /* 0x00123000000e0000 */
[----:B-1----:R-:W-:Y:S05]  /*cb70*/  @P0 BRA `(.L_x_2331) ;  /* 0x00000010001c0947 */ /* 0x002fea0003800000 */
[----:B------:R-:W-:Y:S02]  /*cb80*/  ULDC UR4, c[0x0][0xac8] ;  /* 0x0002b20000047ab9 */ /* 0x000fe40000000800 */
[----:B------:R-:W-:Y:S02]  /*cb90*/  ISETP.GE.AND P1, PT, R196, UR4, PT ;  /* 0x00000004c4007c0c */ /* 0x000fe4000bf26270 */
[----:B------:R-:W-:Y:S02]  /*cba0*/  ISETP.GE.AND P0, PT, R195, UR4, PT ;  /* 0x00000004c3007c0c */ /* 0x000fe4000bf06270 */
[----:B------:R-:W-:Y:S02]  /*cbb0*/  ISETP.GE.AND P2, PT, R16, UR4, PT ;  /* 0x0000000410007c0c */ /* 0x000fe4000bf46270 */
[----:B------:R-:W-:Y:S02]  /*cbc0*/  ISETP.GE.AND P4, PT, R193, UR4, PT ;  /* 0x00000004c1007c0c */ /* 0x000fe4000bf86270 */
[----:B------:R-:W-:-:S05]  /*cbd0*/  ISETP.GE.AND P3, PT, R194, UR4, PT ;  /* 0x00000004c2007c0c */ /* 0x000fca000bf66270 */
[CC--:B0-----:R-:W-:Y:S02]  /*cbe0*/  @!P1 LEA R8, P5, R196.reuse, R6.reuse, 0x2 ;  /* 0x00000006c4089211 */ /* 0x0c1fe400078a10ff */
[CC--:B------:R-:W-:Y:S02]  /*cbf0*/  @!P0 LEA R10, P6, R195.reuse, R6.reuse, 0x2 ;  /* 0x00000006c30a8211 */ /* 0x0c0fe400078c10ff */
[-C--:B---3--:R-:W-:Y:S01]  /*cc00*/  @!P1 LEA.HI.X R9, R196, R7.reuse, R213, 0x2, P5 ;  /* 0x00000007c4099211 */ /* 0x088fe200028f14d5 */
[----:B------:R-:W-:Y:S01]  /*cc10*/  @!P2 IMAD.WIDE R4, R16, 0x4, R6 ;  /* 0x000000041004a825 */ /* 0x000fe200078e0206 */
[----:B------:R-:W-:Y:S02]  /*cc20*/  ISETP.GE.AND P5, PT, R192, UR4, PT ;  /* 0x00000004c0007c0c */ /* 0x000fe4000bfa6270 */
[----:B------:R-:W-:Y:S02]  /*cc30*/  @!P0 LEA.HI.X R11, R195, R7, R212, 0x2, P6 ;  /* 0x00000007c30b8211 */ /* 0x000fe400030f14d4 */
[----:B------:R0:W-:Y:S01]  /*cc40*/  @!P2 ST.E.64 desc[UR50][R4.64], R90 ;  /* 0x0000005a0400a985 */ /* 0x0001e2000c101b32 */
[----:B------:R-:W-:-:S02]  /*cc50*/  @!P4 LEA R14, P2, R193, R6, 0x2 ;  /* 0x00000006c10ec211 */ /* 0x000fc400078410ff */
        /* <DEDUP_REMOVED lines=8> */
[----:B--2---:R-:W-:-:S03]  /*cce0*/  @!P5 LEA R20, P6, R192, R6, 0x2 ;  /* 0x00000006c014d211 */ /* 0x004fc600078c10ff */
[----:B------:R2:W-:Y:S01]  /*ccf0*/  @!P3 ST.E.64 desc[UR50][R12.64], R102 ;  /* 0x000000660c00b985 */ /* 0x0005e2000c101b32 */
[-C--:B------:R-:W-:Y:S02]  /*cd00*/  @!P5 LEA.HI.X R21, R192, R7.reuse, R209, 0x2, P6 ;  /* 0x00000007c015d211 */ /* 0x080fe400030f14d1 */
[----:B------:R-:W-:Y:S01]  /*cd10*/  ISETP.GE.AND P3, PT, R188, UR4, PT ;  /* 0x00000004bc007c0c */ /* 0x000fe2000bf66270 */
[----:B------:R3:W-:Y:S01]  /*cd20*/  @!P4 ST.E.64 desc[UR50][R14.64], R106 ;  /* 0x0000006a0e00c985 */ /* 0x0007e2000c101b32 */
[-C--:B0-----:R-:W-:Y:S02]  /*cd30*/  @!P0 LEA R4, P4, R191, R6.reuse, 0x2 ;  /* 0x00000006bf048211 */ /* 0x081fe400078810ff */
[-C--:B-1----:R-:W-:Y:S01]  /*cd40*/  @!P2 LEA R10, P6, R189, R6.reuse, 0x2 ;  /* 0x00000006bd0aa211 */ /* 0x082fe200078c10ff */
[----:B------:R-:W-:Y:S01]  /*cd50*/  @!P5 ST.E.64 desc[UR50][R20.64], R110 ;  /* 0x0000006e1400d985 */ /* 0x000fe2000c101b32 */
[----:B------:R-:W-:Y:S02]  /*cd60*/  @!P1 LEA R8, P5, R190, R6, 0x2 ;  /* 0x00000006be089211 */ /* 0x000fe400078a10ff */
[----:B------:R-:W-:-:S02]  /*cd70*/  @!P0 LEA.HI.X R5, R191, R7, R208, 0x2, P4 ;  /* 0x00000007bf058211 */ /* 0x000fc400020f14d0 */
[-C--:B------:R-:W-:Y:S02]  /*cd80*/  @!P1 LEA.HI.X R9, R190, R7.reuse, R207, 0x2, P5 ;  /* 0x00000007be099211 */ /* 0x080fe400028f14cf */
[----:B------:R-:W-:Y:S01]  /*cd90*/  ISETP.GE.AND P4, PT, R187, UR4, PT ;  /* 0x00000004bb007c0c */ /* 0x000fe2000bf86270 */
[----:B------:R-:W-:Y:S01]  /*cda0*/  @!P0 ST.E.64 desc[UR50][R4.64], R114 ;  /* 0x0000007204008985 */ /* 0x000fe2000c101b32 */
[----:B------:R-:W-:Y:S02]  /*cdb0*/  @!P2 LEA.HI.X R11, R189, R7, R206, 0x2, P6 ;  /* 0x00000007bd0ba211 */ /* 0x000fe400030f14ce */
[----:B--2---:R-:W-:Y:S01]  /*cdc0*/  @!P3 LEA R12, P5, R188, R6, 0x2 ;  /* 0x00000006bc0cb211 */ /* 0x004fe200078a10ff */
[----:B------:R0:W-:Y:S01]  /*cdd0*/  @!P1 ST.E.64 desc[UR50][R8.64], R118 ;  /* 0x0000007608009985 */ /* 0x0001e2000c101b32 */
[----:B------:R-:W-:Y:S02]  /*cde0*/  ISETP.GE.AND P1, PT, R185, UR4, PT ;  /* 0x00000004b9007c0c */ /* 0x000fe4000bf26270 */
[----:B------:R-:W-:Y:S01]  /*cdf0*/  ISETP.GE.AND P0, PT, R184, UR4, PT ;  /* 0x00000004b8007c0c */ /* 0x000fe2000bf06270 */
[----:B------:R1:W-:Y:S01]  /*ce00*/  @!P2 ST.E.64 desc[UR50][R10.64], R122 ;  /* 0x0000007a0a00a985 */ /* 0x0003e2000c101b32 */
[----:B------:R-:W-:-:S02]  /*ce10*/  ISETP.GE.AND P2, PT, R186, UR4, PT ;  /* 0x00000004ba007c0c */ /* 0x000fc4000bf46270 */
[-C--:B------:R-:W-:Y:S02]  /*ce20*/  @!P3 LEA.HI.X R13, R188, R7.reuse, R205, 0x2, P5 ;  /* 0x00000007bc0db211 */ /* 0x080fe400028f14cd */
[----:B------:R-:W-:Y:S02]  /*ce30*/  ISETP.GE.AND P5, PT, R23, UR4, PT ;  /* 0x0000000417007c0c */ /* 0x000fe4000bfa6270 */
[CC--:B---3--:R-:W-:Y:S01]  /*ce40*/  @!P4 LEA R14, P6, R187.reuse, R6.reuse, 0x2 ;  /* 0x00000006bb0ec211 */ /* 0x0c8fe200078c10ff */
[----:B------:R4:W-:Y:S03]  /*ce50*/  @!P3 ST.E.64 desc[UR50][R12.64], R126 ;  /* 0x0000007e0c00b985 */ /* 0x0009e6000c101b32 */
[----:B------:R-:W-:Y:S02]  /*ce60*/  @!P4 LEA.HI.X R15, R187, R7, R204, 0x2, P6 ;  /* 0x00000007bb0fc211 */ /* 0x000fe400030f14cc */
[----:B0-----:R-:W-:-:S02]  /*ce70*/  @!P1 LEA R8, P6, R185, R6, 0x2 ;  /* 0x00000006b9089211 */ /* 0x001fc400078c10ff */
[-C--:B------:R-:W-:Y:S01]  /*ce80*/  @!P2 LEA R4, P3, R186, R6.reuse, 0x2 ;  /* 0x00000006ba04a211 */ /* 0x080fe200078610ff */
[----:B------:R4:W-:Y:S01]  /*ce90*/  @!P4 ST.E.64 desc[UR50][R14.64], R130 ;  /* 0x000000820e00c985 */ /* 0x0009e2000c101b32 */
[-C--:B-1----:R-:W-:Y:S02]  /*cea0*/  @!P0 LEA R10, P4, R184, R6.reuse, 0x2 ;  /* 0x00000006b80a8211 */ /* 0x082fe400078810ff */
[-C--:B------:R-:W-:Y:S02]  /*ceb0*/  @!P2 LEA.HI.X R5, R186, R7.reuse, R203, 0x2, P3 ;  /* 0x00000007ba05a211 */ /* 0x080fe400018f14cb */
[----:B------:R-:W-:Y:S02]  /*cec0*/  @!P5 LEA R20, P3, R23, R6, 0x2 ;  /* 0x000000061714d211 */ /* 0x000fe400078610ff */
[-C--:B------:R-:W-:Y:S01]  /*ced0*/  @!P1 LEA.HI.X R9, R185, R7.reuse, R202, 0x2, P6 ;  /* 0x00000007b9099211 */ /* 0x080fe200030f14ca */
[----:B------:R4:W-:Y:S01]  /*cee0*/  @!P2 ST.E.64 desc[UR50][R4.64], R134 ;  /* 0x000000860400a985 */ /* 0x0009e2000c101b32 */
[----:B------:R-:W-:-:S02]  /*cef0*/  @!P0 LEA.HI.X R11, R184, R7, R201, 0x2, P4 ;  /* 0x00000007b80b8211 */ /* 0x000fc400020f14c9 */
[----:B------:R-:W-:Y:S01]  /*cf00*/  @!P5 LEA.HI.X R21, R23, R7, R200, 0x2, P3 ;  /* 0x000000071715d211 */ /* 0x000fe200018f14c8 */
[----:B------:R4:W-:Y:S04]  /*cf10*/  @!P1 ST.E.64 desc[UR50][R8.64], R138 ;  /* 0x0000008a08009985 */ /* 0x0009e8000c101b32 */
[----:B------:R4:W-:Y:S01]  /*cf20*/  @!P0 ST.E.64 desc[UR50][R10.64], R142 ;  /* 0x0000008e0a008985 */ /* 0x0009e2000c101b32 */
[----:B------:R-:W-:-:S03]  /*cf30*/  ISETP.GE.AND P0, PT, R22, UR4, PT ;  /* 0x0000000416007c0c */ /* 0x000fc6000bf06270 */
[----:B------:R4:W-:Y:S10]  /*cf40*/  @!P5 ST.E.64 desc[UR50][R20.64], R146 ;  /* 0x000000921400d985 */ /* 0x0009f4000c101b32 */
[----:B------:R-:W-:Y:S05]  /*cf50*/  @P0 BRA `(.L_x_2331) ;  /* 0x0000000c00240947 */ /* 0x000fea0003800000 */
[----:B----4-:R-:W-:-:S04]  /*cf60*/  LEA R4, P0, R22, R6, 0x2 ;  /* 0x0000000616047211 */ /* 0x010fc800078010ff */
[----:B------:R-:W-:-:S05]  /*cf70*/  LEA.HI.X R5, R22, R7, R199, 0x2, P0 ;  /* 0x0000000716057211 */ /* 0x000fca00000f14c7 */
[----:B------:R1:W-:Y:S01]  /*cf80*/  ST.E.64 desc[UR50][R4.64], R150 ;  /* 0x0000009604007985 */ /* 0x0003e2000c101b32 */
[----:B------:R-:W-:Y:S05]  /*cf90*/  BRA `(.L_x_2331) ;  /* 0x0000000c00147947 */ /* 0x000fea0003800000 */
.L_x_2322:
        /* <DEDUP_REMOVED lines=9> */
[----:B------:R-:W-:-:S03]  /*d030*/  UISETP.NE.U32.AND UP1, UPT, UR8, URZ, UPT ;  /* 0x0000003f0800728c */ /* 0x000fc6000bf25070 */
[----:B------:R-:W2:Y:S01]  /*d040*/  @P1 LDG.E R3, desc[UR50][R4.64] ;  /* 0x0000003204031981 */ /* 0x000ea2000c1e1900 */
[----:B------:R-:W-:Y:S01]  /*d050*/  UISETP.NE.AND.EX UP1, UPT, UR9, URZ, UPT, UP1 ;  /* 0x0000003f0900728c */ /* 0x000fe2000bf25310 */
[----:B------:R-:W-:Y:S02]  /*d060*/  ULDC UR4, c[0x0][0xa88] ;  /* 0x0002a20000047ab9 */ /* 0x000fe40000000800 */
[----:B------:R-:W-:-:S03]  /*d070*/  IMAD.U32 R0, RZ, RZ, UR4 ;  /* 0x00000004ff007e24 */ /* 0x000fc6000f8e00ff */
[----:B------:R-:W-:-:S05]  /*d080*/  PLOP3.LUT P2, PT, PT, PT, UP1, 0x80, 0x0 ;  /* 0x000000000000781c */ /* 0x000fca0003f4f018 */
[----:B------:R-:W-:Y:S02]  /*d090*/  @UP1 ULDC.64 UR8, c[0x0][0xc08] ;  /* 0x0003020000081ab9 */ /* 0x000fe40000000a00 */
[----:B------:R-:W-:-:S06]  /*d0a0*/  @UP1 UIMAD.WIDE UR8, UR42, 0x4, UR8 ;  /* 0x000000042a0818a5 */ /* 0x000fcc000f8e0208 */
[----:B------:R-:W-:Y:S02]  /*d0b0*/  IMAD.U32 R6, RZ, RZ, UR8 ;  /* 0x00000008ff067e24 */ /* 0x000fe4000f8e00ff */
[----:B------:R-:W-:-:S05]  /*d0c0*/  IMAD.U32 R7, RZ, RZ, UR9 ;  /* 0x00000009ff077e24 */ /* 0x000fca000f8e00ff */
[----:B------:R0:W5:Y:S01]  /*d0d0*/  @P2 LDG.E R0, desc[UR50][R6.64] ;  /* 0x0000003206002981 */ /* 0x000162000c1e1900 */
[----:B------:R-:W-:Y:S01]  /*d0e0*/  UMOV UR4, URZ ;  /* 0x0000003f00047c82 */ /* 0x000fe20008000000 */
[----:B------:R-:W-:Y:S01]  /*d0f0*/  UISETP.NE.AND UP1, UPT, UR45, URZ, UPT ;  /* 0x0000003f2d00728c */ /* 0x000fe2000bf25270 */
[----:B------:R-:W-:-:S10]  /*d100*/  ISETP.GT.AND P0, PT, R219, 0x7f, PT ;  /* 0x0000007fdb00780c */ /* 0x000fd40003f04270 */
[----:B------:R-:W-:Y:S01]  /*d110*/  @!UP1 ULDC UR45, c[0x0][0xad4] ;  /* 0x0002b500002d9ab9 */ /* 0x000fe20000000800 */
[----:B--2---:R-:W-:-:S13]  /*d120*/  @P1 R2UR UR4, R3 ;  /* 0x00000000030412ca */ /* 0x004fda00000e0000 */
[----:B------:R-:W-:Y:S01]  /*d130*/  USHF.R.S32.HI UR18, URZ, 0x1f, UR4 ;  /* 0x0000001f3f127899 */ /* 0x000fe20008011404 */
[----:B0-----:R-:W-:Y:S11]  /*d140*/  @P2 BRA `(.L_x_2334) ;  /* 0x0000000000102947 */ /* 0x001ff60003800000 */
[----:B------:R-:W-:Y:S05]  /*d150*/  @!P1 BRA `(.L_x_2334) ;  /* 0x00000000000c9947 */ /* 0x000fea0003800000 */
[----:B------:R-:W2:Y:S04]  /*d160*/  LDG.E R3, desc[UR50][R4.64] ;  /* 0x0000003204037981 */ /* 0x000ea8000c1e1900 */
[----:B-----5:R-:W2:Y:S02]  /*d170*/  LDG.E R0, desc[UR50][R4.64+0x4] ;  /* 0x0000043204007981 */ /* 0x020ea4000c1e1900 */
[----:B--2---:R-:W-:-:S07]  /*d180*/  IMAD.IADD R0, R0, 0x1, -R3 ;  /* 0x0000000100007824 */ /* 0x004fce00078e0a03 */
.L_x_2334:
[----:B------:R-:W-:Y:S01]  /*d190*/  USEL UR42, UR42, URZ, !UP0 ;  /* 0x0000003f2a2a7287 */ /* 0x000fe2000c000000 */
[----:B------:R-:W-:Y:S01]  /*d1a0*/  BSSY B1, `(.L_x_2335) ;  /* 0x0000038000017945 */ /* 0x000fe20003800000 */
[----:B------:R-:W-:-:S03]  /*d1b0*/  USEL UR37, UR37, URZ, !UP0 ;  /* 0x0000003f25257287 */ /* 0x000fc6000c000000 */
[----:B------:R-:W-:Y:S09]  /*d1c0*/  @P0 BRA `(.L_x_2336) ;  /* 0x0000000000d40947 */ /* 0x000ff20003800000 */
        /* <DEDUP_REMOVED lines=9> */
[----:B------:R-:W-:-:S03]  /*d260*/  UMOV UR16, 0x9b8 ;  /* 0x000009b800107882 */ /* 0x000fc60000000000 */
[----:B------:R-:W-:Y:S02]  /*d270*/  USEL UR16, UR16, 0x978, UP0 ;  /* 0x0000097810107887 */ /* 0x000fe40008000000 */
[----:B------:R-:W-:-:S06]  /*d280*/  USEL UR7, UR39, URZ, UP0 ;  /* 0x0000003f27077287 */ /* 0x000fcc0008000000 */
[----:B------:R-:W0:Y:S04]  /*d290*/  @P0 LDC R3, c[0x0][0xbec] ;  /* 0x0002fb00ff030b82 */ /* 0x000e280000000800 */
[----:B------:R-:W-:Y:S01]  /*d2a0*/  ULDC.64 UR10, c[0x0][UR16+0x220] ;  /* 0x00008800100a7abb */ /* 0x000fe20008000a00 */
[----:B------:R-:W-:Y:S01]  /*d2b0*/  ULDC.64 UR8, c[0x0][UR16+0x218] ;  /* 0x0000860010087abb */ /* 0x000fe20008000a00 */
[----:B------:R-:W-:Y:S01]  /*d2c0*/  ULDC.64 UR12, c[0x0][UR16+0x228] ;  /* 0x00008a00100c7abb */ /* 0x000fe20008000a00 */
[----:B------:R-:W-:Y:S01]  /*d2d0*/  UIMAD UR11, UR11, UR42, URZ ;  /* 0x0000002a0b0b72a4 */ /* 0x000fe2000f8e023f */
[----:B------:R-:W1:Y:S01]  /*d2e0*/  @P0 LDC R5, c[0x0][0xbf0] ;  /* 0x0002fc00ff050b82 */ /* 0x000e620000000800 */
[----:B------:R-:W-:Y:S02]  /*d2f0*/  UIMAD.WIDE.U32 UR14, UR8, UR43, URZ ;  /* 0x0000002b080e72a5 */ /* 0x000fe4000f8e003f */
        /* <DEDUP_REMOVED lines=10> */
[----:B------:R-:W-:Y:S02]  /*d3a0*/  IMAD.MOV.U32 R3, RZ, RZ, R6 ;  /* 0x000000ffff037224 */ /* 0x000fe400078e0006 */
[----:B------:R-:W-:Y:S01]  /*d3b0*/  IMAD.U32 R8, RZ, RZ, UR8 ;  /* 0x00000008ff087e24 */ /* 0x000fe2000f8e00ff */
[----:B------:R-:W-:Y:S01]  /*d3c0*/  UIADD3.X UR7, UR7, UR17, UR18, UP1, UP2 ;  /* 0x0000001107077290 */ /* 0x000fe20008fe4412 */
[----:B-1----:R-:W-:Y:S01]  /*d3d0*/  @P0 SHF.R.U32.HI R3, RZ, R5, R4 ;  /* 0x00000005ff030219 */ /* 0x002fe20000011604 */
[----:B------:R-:W-:Y:S01]  /*d3e0*/  IMAD.U32 R4, RZ, RZ, UR20 ;  /* 0x00000014ff047e24 */ /* 0x000fe2000f8e00ff */
[----:B------:R-:W-:Y:S01]  /*d3f0*/  ULDC.64 UR8, c[0x0][UR16+0x210] ;  /* 0x0000840010087abb */ /* 0x000fe20008000a00 */
[----:B------:R-:W-:Y:S01]  /*d400*/  IMAD.U32 R5, RZ, RZ, UR21 ;  /* 0x00000015ff057e24 */ /* 0x000fe2000f8e00ff */
[--C-:B------:R-:W-:Y:S01]  /*d410*/  SHF.R.S32.HI R5, RZ, 0x1f, R3.reuse ;  /* 0x0000001fff057819 */ /* 0x100fe20000011403 */
[----:B------:R-:W-:Y:S01]  /*d420*/  IMAD.MOV R7, RZ, RZ, -R3 ;  /* 0x000000ffff077224 */ /* 0x000fe200078e0a03 */
[----:B------:R-:W-:Y:S01]  /*d430*/  IADD3 R4, P0, P1, R3, UR14, R4 ;  /* 0x0000000e03047c10 */ /* 0x000fe2000f91e004 */
[----:B------:R-:W-:Y:S01]  /*d440*/  ULDC.64 UR10, c[0x0][0xba8] ;  /* 0x0002ea00000a7ab9 */ /* 0x000fe20000000a00 */
[----:B------:R-:W-:Y:S01]  /*d450*/  @!UP0 ULDC UR10, c[0x0][0xb50] ;  /* 0x0002d400000a8ab9 */ /* 0x000fe20000000800 */
[----:B------:R-:W-:Y:S01]  /*d460*/  IMAD R7, R9, R7, R6 ;  /* 0x0000000709077224 */ /* 0x000fe200078e0206 */
[----:B------:R-:W-:Y:S01]  /*d470*/  IADD3.X R5, R5, UR7, R8, P0, P1 ;  /* 0x0000000705057c10 */ /* 0x000fe200087e2408 */
[----:B------:R-:W-:-:S02]  /*d480*/  @!UP0 ULDC UR11, c[0x0][0xb54] ;  /* 0x0002d500000b8ab9 */ /* 0x000fc40000000800 */
[C---:B------:R-:W-:Y:S01]  /*d490*/  IMAD R6, R7.reuse, UR9, RZ ;  /* 0x0000000907067c24 */ /* 0x040fe2000f8e02ff */
[----:B------:R-:W-:Y:S01]  /*d4a0*/  SHF.R.S32.HI R3, RZ, 0x1f, R7 ;  /* 0x0000001fff037819 */ /* 0x000fe20000011407 */
[----:B------:R-:W-:-:S04]  /*d4b0*/  IMAD.WIDE.U32 R4, R7, UR8, R4 ;  /* 0x0000000807047c25 */ /* 0x000fc8000f8e0004 */
[----:B------:R-:W-:Y:S01]  /*d4c0*/  IMAD R3, R3, UR8, R6 ;  /* 0x0000000803037c24 */ /* 0x000fe2000f8e0206 */
[----:B------:R-:W-:-:S03]  /*d4d0*/  LEA R6, P0, R4, UR10, 0x2 ;  /* 0x0000000a04067c11 */ /* 0x000fc6000f8010ff */
[----:B------:R-:W-:-:S05]  /*d4e0*/  IMAD.IADD R3, R5, 0x1, R3 ;  /* 0x0000000105037824 */ /* 0x000fca00078e0203 */
[----:B------:R-:W-:Y:S01]  /*d4f0*/  LEA.HI.X R7, R4, UR11, R3, 0x2, P0 ;  /* 0x0000000b04077c11 */ /* 0x000fe200080f1403 */
[----:B------:R-:W-:-:S05]  /*d500*/  IMAD.MOV.U32 R3, RZ, RZ, -0x800000 ;  /* 0xff800000ff037424 */ /* 0x000fca00078e00ff */
[----:B------:R0:W-:Y:S02]  /*d510*/  STG.E desc[UR50][R6.64], R3 ;  /* 0x0000000306007986 */ /* 0x0001e4000c101932 */
.L_x_2336:
[----:B------:R-:W-:Y:S05]  /*d520*/  BSYNC B1 ;  /* 0x0000000000017941 */ /* 0x000fea0003800000 */
.L_x_2335:
[----:B------:R-:W-:-:S06]  /*d530*/  UISETP.GT.AND UP0, UPT, UR45, 0x1, UPT ;  /* 0x000000012d00788c */ /* 0x000fcc000bf04270 */
[----:B------:R-:W-:-:S13]  /*d540*/  PLOP3.LUT P0, PT, PT, PT, UP0, 0x80, 0x0 ;  /* 0x000000000000781c */ /* 0x000fda0003f0f008 */
[----:B------:R-:W-:Y:S05]  /*d550*/  @P0 BRA `(.L_x_2331) ;  /* 0x0000000400a40947 */ /* 0x000fea0003800000 */
[----:B------:R-:W1:Y:S01]  /*d560*/  LDC R11, c[0x0][0xbe8] ;  /* 0x0002fa00ff0b7b82 */ /* 0x000e620000000800 */
[----:B------:R-:W-:Y:S01]  /*d570*/  ULDC.64 UR10, c[0x0][0xaa0] ;  /* 0x0002a800000a7ab9 */ /* 0x000fe20000000a00 */
[----:B0-----:R-:W-:Y:S01]  /*d580*/  IMAD R3, R19, 0x20, R197 ;  /* 0x0000002013037824 */ /* 0x001fe200078e02c5 */
[----:B------:R-:W-:Y:S01]  /*d590*/  UIMAD UR7, UR18, UR10, URZ ;  /* 0x0000000a120772a4 */ /* 0x000fe2000f8e023f */
[----:B------:R-:W-:Y:S01]  /*d5a0*/  BSSY B1, `(.L_x_2337) ;  /* 0x000003a000017945 */ /* 0x000fe20003800000 */
[----:B------:R-:W-:Y:S01]  /*d5b0*/  UIMAD.WIDE.U32 UR8, UR4, UR10, URZ ;  /* 0x0000000a040872a5 */ /* 0x000fe2000f8e003f */
[----:B------:R-:W-:Y:S01]  /*d5c0*/  VIADD R8, R3, UR38 ;  /* 0x0000002603087c36 */ /* 0x000fe20008000000 */
[----:B------:R-:W-:-:S03]  /*d5d0*/  UIMAD UR7, UR4, UR11, UR7 ;  /* 0x0000000b040772a4 */ /* 0x000fc6000f8e0207 */
[----:B------:R-:W-:Y:S01]  /*d5e0*/  ULDC.64 UR10, c[0x0][0xae8] ;  /* 0x0002ba00000a7ab9 */ /* 0x000fe20000000a00 */
[----:B------:R-:W-:Y:S01]  /*d5f0*/  UIADD3 UR9, UR9, UR7, URZ ;  /* 0x0000000709097290 */ /* 0x000fe2000fffe03f */
[----:B------:R-:W-:-:S03]  /*d600*/  IMAD.MOV.U32 R3, RZ, RZ, R8 ;  /* 0x000000ffff037224 */ /* 0x000fc600078e0008 */
        /* <DEDUP_REMOVED lines=18> */
[----:B------:R-:W-:Y:S02]  /*d730*/  IMAD.U32 R4, RZ, RZ, UR42 ;  /* 0x0000002aff047e24 */ /* 0x000fe4000f8e00ff */
[----:B------:R-:W-:Y:S02]  /*d740*/  IMAD R7, R11, R7, R8 ;  /* 0x000000070b077224 */ /* 0x000fe400078e0208 */
[C---:B------:R-:W-:Y:S02]  /*d750*/  IMAD R9, R3.reuse, UR9, R6 ;  /* 0x0000000903097c24 */ /* 0x040fe4000f8e0206 */
[----:B------:R-:W-:Y:S01]  /*d760*/  IMAD.WIDE.U32 R4, R3, UR8, R4 ;  /* 0x0000000803047c25 */ /* 0x000fe2000f8e0004 */
[----:B------:R-:W-:Y:S01]  /*d770*/  SHF.R.S32.HI R3, RZ, 0x1f, R7 ;  /* 0x0000001fff037819 */ /* 0x000fe20000011407 */
[----:B------:R-:W-:-:S02]  /*d780*/  ULDC.64 UR8, c[0x0][0xad8] ;  /* 0x0002b60000087ab9 */ /* 0x000fc40000000a00 */
        /* <DEDUP_REMOVED lines=8> */
[----:B------:R-:W-:Y:S01]  /*d810*/  IMAD.IADD R3, R5, 0x1, R3 ;  /* 0x0000000105037824 */ /* 0x000fe200078e0203 */
[----:B------:R-:W-:Y:S01]  /*d820*/  LEA R6, P3, R4, UR8, 0x1 ;  /* 0x0000000804067c11 */ /* 0x000fe2000f8608ff */
[----:B------:R-:W-:-:S03]  /*d830*/  VIADD R0, R8, 0x20 ;  /* 0x0000002008007836 */ /* 0x000fc60000000000 */
[----:B------:R-:W-:Y:S01]  /*d840*/  LEA.HI.X R3, R4, UR9, R3, 0x1, P3 ;  /* 0x0000000904037c11 */ /* 0x000fe200098f0c03 */
[----:B------:R0:W1:Y:S01]  /*d850*/  SHFL.IDX PT, R7, R6, RZ, 0x181f ;  /* 0x00181fff06077589 */ /* 0x00006200000e0000 */
[-C--:B------:R-:W-:Y:S01]  /*d860*/  ISETP.GE.AND P1, PT, R0, R11.reuse, PT ;  /* 0x0000000b0000720c */ /* 0x080fe20003f26270 */
[----:B------:R-:W-:Y:S02]  /*d870*/  VIADD R0, R8, 0x40 ;  /* 0x0000004008007836 */ /* 0x000fe40000000000 */
[----:B------:R0:W2:Y:S03]  /*d880*/  SHFL.IDX PT, R5, R3, RZ, 0x181f ;  /* 0x00181fff03057589 */ /* 0x0000a600000e0000 */
        /* <DEDUP_REMOVED lines=9> */
[----:B------:R3:W-:Y:S04]  /*d920*/  @!P4 ST.E.128 desc[UR50][R12.64], RZ ;  /* 0x000000ff0c00c985 */ /* 0x0007e8000c101d32 */
[----:B------:R3:W-:Y:S02]  /*d930*/  @!P5 ST.E.128 desc[UR50][R4.64], RZ ;  /* 0x000000ff0400d985 */ /* 0x0007e4000c101d32 */
.L_x_2338:
[----:B------:R-:W-:Y:S05]  /*d940*/  BSYNC B1 ;  /* 0x0000000000017941 */ /* 0x000fea0003800000 */
.L_x_2337:
[----:B--23--:R2:W3:Y:S01]  /*d950*/  SHFL.IDX PT, R5, R3, 0x1, 0x181f ;  /* 0x00381f0003057f89 */ /* 0x00c4e200000e0000 */
[----:B------:R-:W-:Y:S03]  /*d960*/  BSSY B1, `(.L_x_2339) ;  /* 0x000000c000017945 */ /* 0x000fe60003800000 */
[----:B-1----:R2:W1:Y:S01]  /*d970*/  SHFL.IDX PT, R7, R6, 0x1, 0x181f ;  /* 0x00381f0006077f89 */ /* 0x00246200000e0000 */
[----:B------:R-:W-:Y:S05]  /*d980*/  @P1 BRA `(.L_x_2340) ;  /* 0x0000000000241947 */ /* 0x000fea0003800000 */
[----:B------:R-:W-:Y:S02]  /*d990*/  ULDC UR4, c[0x0][0xac8] ;  /* 0x0002b20000047ab9 */ /* 0x000fe40000000800 */
[----:B------:R-:W-:Y:S02]  /*d9a0*/  ISETP.GE.AND P3, PT, R2, UR4, PT ;  /* 0x0000000402007c0c */ /* 0x000fe4000bf66270 */
[----:B------:R-:W-:-:S11]  /*d9b0*/  ISETP.GE.AND P4, PT, R18, UR4, PT ;  /* 0x0000000412007c0c */ /* 0x000fd6000bf86270 */
[-C--:B-1----:R-:W-:Y:S02]  /*d9c0*/  @!P3 LEA R12, P1, R2, R7.reuse, 0x1 ;  /* 0x00000007020cb211 */ /* 0x082fe400078208ff */
[----:B------:R-:W-:Y:S02]  /*d9d0*/  @!P4 LEA R4, P2, R18, R7, 0x1 ;  /* 0x000000071204c211 */ /* 0x000fe400078408ff */
[-C--:B---3--:R-:W-:Y:S02]  /*d9e0*/  @!P3 LEA.HI.X R13, R2, R5.reuse, R218, 0x1, P1 ;  /* 0x00000005020db211 */ /* 0x088fe400008f0cda */
[----:B------:R-:W-:-:S03]  /*d9f0*/  @!P4 LEA.HI.X R5, R18, R5, R217, 0x1, P2 ;  /* 0x000000051205c211 */ /* 0x000fc600010f0cd9 */
[----:B------:R4:W-:Y:S04]  /*da00*/  @!P3 ST.E.128 desc[UR50][R12.64], RZ ;  /* 0x000000ff0c00b985 */ /* 0x0009e8000c101d32 */
[----:B------:R4:W-:Y:S02]  /*da10*/  @!P4 ST.E.128 desc[UR50][R4.64], RZ ;  /* 0x000000ff0400c985 */ /* 0x0009e4000c101d32 */
.L_x_2340:
[----:B------:R-:W-:Y:S05]  /*da20*/  BSYNC B1 ;  /* 0x0000000000017941 */ /* 0x000fea0003800000 */
.L_x_2339:
[----:B---34-:R3:W4:Y:S01]  /*da30*/  SHFL.IDX PT, R5, R3, 0x2, 0x181f ;  /* 0x00581f0003057f89 */ /* 0x01872200000e0000 */
        /* <DEDUP_REMOVED lines=8> */
[-C--:B----4-:R-:W-:Y:S02]  /*dac0*/  @!P2 LEA.HI.X R13, R2, R5.reuse, R218, 0x1, P0 ;  /* 0x00000005020da211 */ /* 0x090fe400000f0cda */
[----:B------:R-:W-:-:S03]  /*dad0*/  @!P3 LEA.HI.X R5, R18, R5, R217, 0x1, P1 ;  /* 0x000000051205b211 */ /* 0x000fc600008f0cd9 */
[----:B------:R1:W-:Y:S04]  /*dae0*/  @!P2 ST.E.128 desc[UR50][R12.64], RZ ;  /* 0x000000ff0c00a985 */ /* 0x0003e8000c101d32 */
[----:B------:R1:W-:Y:S02]  /*daf0*/  @!P3 ST.E.128 desc[UR50][R4.64], RZ ;  /* 0x000000ff0400b985 */ /* 0x0003e4000c101d32 */
.L_x_2342:
[----:B------:R-:W-:Y:S05]  /*db00*/  BSYNC B1 ;  /* 0x0000000000017941 */ /* 0x000fea0003800000 */
.L_x_2341:
[----:B------:R-:W-:Y:S01]  /*db10*/  VIADD R0, R8, 0x60 ;  /* 0x0000006008007836 */ /* 0x000fe20000000000 */
[----:B0-23--:R-:W0:Y:S04]  /*db20*/  SHFL.IDX PT, R3, R3, 0x3, 0x181f ;  /* 0x00781f0003037f89 */ /* 0x00de2800000e0000 */
[----:B------:R-:W-:Y:S01]  /*db30*/  ISETP.GE.AND P0, PT, R0, R11, PT ;  /* 0x0000000b0000720c */ /* 0x000fe20003f06270 */
[----:B-1--4-:R1:W2:-:S12]  /*db40*/  SHFL.IDX PT, R5, R6, 0x3, 0x181f ;  /* 0x00781f0006057f89 */ /* 0x01229800000e0000 */
[----:B-1----:R-:W-:Y:S05]  /*db50*/  @P0 BRA `(.L_x_2331) ;  /* 0x0000000000240947 */ /* 0x002fea0003800000 */
[----:B------:R-:W-:Y:S02]  /*db60*/  ULDC UR4, c[0x0][0xac8] ;  /* 0x0002b20000047ab9 */ /* 0x000fe40000000800 */
[----:B------:R-:W-:Y:S02]  /*db70*/  ISETP.GE.AND P2, PT, R2, UR4, PT ;  /* 0x0000000402007c0c */ /* 0x000fe4000bf46270 */
[----:B------:R-:W-:-:S11]  /*db80*/  ISETP.GE.AND P3, PT, R18, UR4, PT ;  /* 0x0000000412007c0c */ /* 0x000fd6000bf66270 */
[-C--:B--2---:R-:W-:Y:S02]  /*db90*/  @!P2 LEA R6, P0, R2, R5.reuse, 0x1 ;  /* 0x000000050206a211 */ /* 0x084fe400078008ff */
[----:B------:R-:W-:Y:S02]  /*dba0*/  @!P3 LEA R4, P1, R18, R5, 0x1 ;  /* 0x000000051204b211 */ /* 0x000fe400078208ff */
[-C--:B0-----:R-:W-:Y:S02]  /*dbb0*/  @!P2 LEA.HI.X R7, R2, R3.reuse, R218, 0x1, P0 ;  /* 0x000000030207a211 */ /* 0x081fe400000f0cda */
[----:B------:R-:W-:-:S03]  /*dbc0*/  @!P3 LEA.HI.X R5, R18, R3, R217, 0x1, P1 ;  /* 0x000000031205b211 */ /* 0x000fc600008f0cd9 */
[----:B------:R0:W-:Y:S04]  /*dbd0*/  @!P2 ST.E.128 desc[UR50][R6.64], RZ ;  /* 0x000000ff0600a985 */ /* 0x0001e8000c101d32 */
[----:B------:R0:W-:Y:S02]  /*dbe0*/  @!P3 ST.E.128 desc[UR50][R4.64], RZ ;  /* 0x000000ff0400b985 */ /* 0x0001e4000c101d32 */
.L_x_2331:
[----:B------:R-:W-:Y:S05]  /*dbf0*/  BSYNC B0 ;  /* 0x0000000000007941 */ /* 0x000fea0003800000 */
.L_x_2321:
[----:B------:R-:W-:Y:S02]  /*dc00*/  ULDC UR4, c[0x0][0xc3c] ;  /* 0x00030f0000047ab9 */ /* 0x000fe40000000800 */
[----:B------:R-:W-:-:S13]  /*dc10*/  ISETP.GE.AND P0, PT, R35, UR4, PT ;  /* 0x0000000423007c0c */ /* 0x000fda000bf06270 */
[----:B------:R-:W-:Y:S05]  /*dc20*/  @!P0 BRA `(.L_x_2343) ;  /* 0xffffff3000f08947 */ /* 0x000fea000383ffff */
[----:B------:R-:W-:Y:S05]  /*dc30*/  EXIT ;  /* 0x000000000000794d */ /* 0x000fea0003800000 */
.L_x_2284:
[----:B------:R-:W-:-:S08]  /*dc40*/  NOP ;  /* 0x0000000000007918 */ /* 0x000fd00000000000 */
[----:B------:R-:W0:-:S00]  /*dc50*/  USETMAXREG.DEALLOC.CTAPOOL 0x18 ;  /* 0x00000018000079c8 */ /* 0x000e0000080e0500 */
        /* <DEDUP_REMOVED lines=16> */
.L_x_2344:
[----:B0-----:R-:W0:Y:S01]  /*dd60*/  S2R R0, SR_TID.X ;  /* 0x0000000000007919 */ /* 0x001e220000002100 */
[----:B------:R-:W-:Y:S01]  /*dd70*/  ULDC UR4, c[0x0][0xc3c] ;  /* 0x00030f0000047ab9 */ /* 0x000fe20000000800 */
[----:B------:R-:W1:Y:S01]  /*dd80*/  S2UR UR6, SR_CTAID.X ;  /* 0x00000000000679c3 */ /* 0x000e620000002500 */
[----:B------:R-:W-:Y:S01]  /*dd90*/  ULDC UR5, c[0x0][0xc38] ;  /* 0x00030e0000057ab9 */ /* 0x000fe20000000800 */
[----:B0-----:R-:W-:-:S04]  /*dda0*/  LOP3.LUT R0, R0, 0x1f, RZ, 0xc0, !PT ;  /* 0x0000001f00007812 */ /* 0x001fc800078ec0ff */
[----:B------:R-:W-:-:S04]  /*ddb0*/  ISETP.NE.AND P0, PT, R0, 0x1f, PT ;  /* 0x0000001f0000780c */ /* 0x000fc80003f05270 */
[----:B------:R-:W-:-:S13]  /*ddc0*/  ISETP.GE.OR P1, PT, R0, UR4, !P0 ;  /* 0x0000000400007c0c */ /* 0x000fda000c726670 */
[----:B------:R-:W0:Y:S08]  /*ddd0*/  @!P1 LDC.64 R2, c[0x0][0xc80] ;  /* 0x00032000ff029b82 */ /* 0x000e300000000a00 */
[----:B------:R-:W2:Y:S01]  /*dde0*/  @!P1 LDC.64 R4, c[0x0][0xc78] ;  /* 0x00031e00ff049b82 */ /* 0x000ea20000000a00 */
[----:B0-----:R-:W-:-:S05]  /*ddf0*/  @!P1 IMAD.WIDE.U32 R2, R0, 0x4, R2 ;  /* 0x0000000400029825 */ /* 0x001fca00078e0002 */
[----:B------:R2:W3:Y:S02]  /*de00*/  @!P1 LDG.E R6, desc[UR50][R2.64] ;  /* 0x0000003202069981 */ /* 0x0004e4000c1e1900 */
[----:B--2---:R-:W-:-:S04]  /*de10*/  @!P1 IMAD.WIDE.U32 R2, R0, 0x4, R4 ;  /* 0x0000000400029825 */ /* 0x004fc800078e0004 */
[----:B------:R-:W-:-:S06]  /*de20*/  IMAD.MOV.U32 R5, RZ, RZ, RZ ;  /* 0x000000ffff057224 */ /* 0x000fcc00078e00ff */
        /* <DEDUP_REMOVED lines=31> */
.L_x_2348:
        /* <DEDUP_REMOVED lines=39> */
.L_x_2346:
        /* <DEDUP_REMOVED lines=10> */
[----:B------:R-:W-:-:S06]  /*e330*/  VIADD R8, R10, 0xffffffff ;  /* 0xffffffff0a087836 */ /* 0x000fcc0000000000 */
[----:B------:R3:W4:Y:S02]  /*e340*/  SHFL.IDX PT, R8, R3, R8, 0x1f ;  /* 0x00001f0803087589 */ /* 0x00072400000e0000 */
.L_x_2349:
[----:B----4-:R-:W-:Y:S01]  /*e350*/  IMAD R2, R8, UR5, R9 ;  /* 0x0000000508027c24 */ /* 0x010fe2000f8e0209 */
[----:B-1----:R-:W-:Y:S01]  /*e360*/  ISETP.NE.AND P0, PT, R7, 0x1, PT ;  /* 0x000000010700780c */ /* 0x002fe20003f05270 */
[----:B------:R-:W-:-:S03]  /*e370*/  VIADD R12, R10, UR4 ;  /* 0x000000040a0c7c36 */ /* 0x000fc60008000000 */
[----:B------:R1:W-:Y:S01]  /*e380*/  STL [R1], R2 ;  /* 0x0000000201007387 */ /* 0x0003e20000100800 */
[----:B0-----:R-:W-:-:S03]  /*e390*/  IADD3 R5, -R2, UR6, RZ ;  /* 0x0000000602057c10 */ /* 0x001fc6000fffe1ff */
[----:B------:R1:W-:Y:S05]  /*e3a0*/  STL [R1+0xc], R12 ;  /* 0x00000c0c01007387 */ /* 0x0003ea0000100800 */
[----:B------:R-:W-:Y:S05]  /*e3b0*/  @!P0 BRA `(.L_x_2350) ;  /* 0x0000000000e08947 */ /* 0x000fea0003800000 */
[-C--:B--2---:R-:W-:Y:S02]  /*e3c0*/  IABS R6, R4.reuse ;  /* 0x0000000400067213 */ /* 0x084fe40000000000 */
[----:B------:R-:W-:Y:S02]  /*e3d0*/  IABS R8, R7 ;  /* 0x0000000700087213 */ /* 0x000fe40000000000 */
[----:B------:R-:W0:Y:S08]  /*e3e0*/  I2F.RP R9, R6 ;  /* 0x0000000600097306 */ /* 0x000e300000209400 */
[----:B------:R-:W2:Y:S08]  /*e3f0*/  I2F.RP R10, R8 ;  /* 0x00000008000a7306 */ /* 0x000eb00000209400 */
[----:B0-----:R-:W1:Y:S08]  /*e400*/  MUFU.RCP R9, R9 ;  /* 0x0000000900097308 */ /* 0x001e700000001000 */
[----:B--2---:R-:W-:Y:S01]  /*e410*/  MUFU.RCP R10, R10 ;  /* 0x0000000a000a7308 */ /* 0x004fe20000001000 */
[----:B-1----:R-:W-:Y:S01]  /*e420*/  VIADD R2, R9, 0xffffffe ;  /* 0x0ffffffe09027836 */ /* 0x002fe20000000000 */
[----:B------:R-:W-:-:S06]  /*e430*/  IABS R9, R4 ;  /* 0x0000000400097213 */ /* 0x000fcc0000000000 */
[----:B---3--:R0:W1:Y:S02]  /*e440*/  F2I.FTZ.U32.TRUNC.NTZ R3, R2 ;  /* 0x0000000200037305 */ /* 0x008064000021f000 */
        /* <DEDUP_REMOVED lines=8> */
[----:B------:R-:W-:Y:S02]  /*e4d0*/  VIADD R3, R10, 0xffffffe ;  /* 0x0ffffffe0a037836 */ /* 0x000fe40000000000 */
[----:B------:R-:W-:Y:S01]  /*e4e0*/  IMAD.MOV.U32 R2, RZ, RZ, RZ ;  /* 0x000000ffff027224 */ /* 0x000fe200078e00ff */
[----:B------:R-:W-:-:S03]  /*e4f0*/  ISETP.GT.U32.AND P1, PT, R6, R11, PT ;  /* 0x0000000b0600720c */ /* 0x000fc60003f24070 */
[----:B------:R-:W0:Y:S10]  /*e500*/  F2I.FTZ.U32.TRUNC.NTZ R3, R3 ;  /* 0x0000000300037305 */ /* 0x000e34000021f000 */
[----:B------:R-:W-:-:S02]  /*e510*/  @!P1 IMAD.IADD R11, R11, 0x1, -R6 ;  /* 0x000000010b0b9824 */ /* 0x000fc400078e0a06 */
[----:B------:R-:W-:Y:S01]  /*e520*/  @!P1 VIADD R9, R9, 0x1 ;  /* 0x0000000109099836 */ /* 0x000fe20000000000 */
[----:B------:R-:W-:Y:S02]  /*e530*/  ISETP.NE.AND P1, PT, R4, RZ, PT ;  /* 0x000000ff0400720c */ /* 0x000fe40003f25270 */
[----:B------:R-:W-:Y:S01]  /*e540*/  ISETP.GE.U32.AND P0, PT, R11, R6, PT ;  /* 0x000000060b00720c */ /* 0x000fe20003f06070 */
[----:B0-----:R-:W-:-:S04]  /*e550*/  IMAD.MOV R11, RZ, RZ, -R3 ;  /* 0x000000ffff0b7224 */ /* 0x001fc800078e0a03 */
[----:B------:R-:W-:-:S04]  /*e560*/  IMAD R11, R11, R8, RZ ;  /* 0x000000080b0b7224 */ /* 0x000fc800078e02ff */
[----:B------:R-:W-:Y:S01]  /*e570*/  IMAD.HI.U32 R6, R3, R11, R2 ;  /* 0x0000000b03067227 */ /* 0x000fe200078e0002 */
[----:B------:R-:W-:-:S03]  /*e580*/  LOP3.LUT R2, R5, R4, RZ, 0x3c, !PT ;  /* 0x0000000405027212 */ /* 0x000fc600078e3cff */
[----:B------:R-:W-:Y:S01]  /*e590*/  @P0 VIADD R9, R9, 0x1 ;  /* 0x0000000109090836 */ /* 0x000fe20000000000 */
[----:B------:R-:W-:Y:S02]  /*e5a0*/  ISETP.GE.AND P2, PT, R2, RZ, PT ;  /* 0x000000ff0200720c */ /* 0x000fe40003f46270 */
[----:B------:R-:W-:-:S05]  /*e5b0*/  IABS R2, R7 ;  /* 0x0000000700027213 */ /* 0x000fca0000000000 */
[----:B------:R-:W-:-:S06]  /*e5c0*/  IMAD.MOV R2, RZ, RZ, -R2 ;  /* 0x000000ffff027224 */ /* 0x000fcc00078e0a02 */
[----:B------:R-:W-:Y:S01]  /*e5d0*/  @!P2 IMAD.MOV R9, RZ, RZ, -R9 ;  /* 0x000000ffff09a224 */ /* 0x000fe200078e0a09 */
[----:B------:R-:W-:-:S04]  /*e5e0*/  @!P1 LOP3.LUT R9, RZ, R4, RZ, 0x33, !PT ;  /* 0x00000004ff099212 */ /* 0x000fc800078e33ff */
[----:B------:R-:W-:-:S05]  /*e5f0*/  IABS R3, R9 ;  /* 0x0000000900037213 */ /* 0x000fca0000000000 */
        /* <DEDUP_REMOVED lines=12> */
[--C-:B------:R-:W-:Y:S02]  /*e6c0*/  IMAD.MOV R2, RZ, RZ, -R6.reuse ;  /* 0x000000ffff027224 */ /* 0x100fe400078e0a06 */
[C---:B------:R-:W-:Y:S02]  /*e6d0*/  IMAD R6, R7.reuse, 0x1000000, R6 ;  /* 0x0100000007067824 */ /* 0x040fe400078e0206 */
[--C-:B------:R-:W-:Y:S02]  /*e6e0*/  IMAD R7, R7, R2, R9.reuse ;  /* 0x0000000207077224 */ /* 0x100fe400078e0209 */
[----:B------:R-:W-:Y:S02]  /*e6f0*/  IMAD.MOV R2, RZ, RZ, -R9 ;  /* 0x000000ffff027224 */ /* 0x000fe400078e0a09 */
[----:B------:R-:W-:Y:S02]  /*e700*/  IMAD R3, R7, 0x10000, R6 ;  /* 0x0001000007037824 */ /* 0x000fe400078e0206 */
[----:B------:R-:W-:-:S03]  /*e710*/  IMAD R2, R4, R2, R5 ;  /* 0x0000000204027224 */ /* 0x000fc600078e0205 */
[----:B------:R0:W-:Y:S01]  /*e720*/  STL [R1+0x8], R3 ;  /* 0x0000080301007387 */ /* 0x0001e20000100800 */
[----:B------:R-:W-:Y:S05]  /*e730*/  BRA `(.L_x_2351) ;  /* 0x0000000000f47947 */ /* 0x000fea0003800000 */
.L_x_2350:
[----:B-1-3--:R-:W0:Y:S02]  /*e740*/  LDC.64 R2, c[0x0][0xc90] ;  /* 0x00032400ff027b82 */ /* 0x00ae240000000a00 */
[----:B0-----:R-:W-:-:S05]  /*e750*/  IMAD.WIDE R2, R12, 0x4, R2 ;  /* 0x000000040c027825 */ /* 0x001fca00078e0202 */
[----:B------:R0:W2:Y:S02]  /*e760*/  LDG.E R7, desc[UR50][R2.64] ;  /* 0x0000003202077981 */ /* 0x0000a4000c1e1900 */
        /* <DEDUP_REMOVED lines=29> */
[----:B------:R-:W-:-:S04]  /*e940*/  VIADDMNMX R7, R10, UR5, R7, PT ;  /* 0x000000050a077c46 */ /* 0x000fc8000b800107 */
[-C--:B------:R-:W-:Y:S02]  /*e950*/  IABS R9, R7.reuse ;  /* 0x0000000700097213 */ /* 0x080fe40000000000 */
        /* <DEDUP_REMOVED lines=11> */
[----:B------:R-:W-:Y:S02]  /*ea10*/  LOP3.LUT R3, R5, R7, RZ, 0x3c, !PT ;  /* 0x0000000705037212 */ /* 0x000fe400078e3cff */
[----:B------:R-:W-:Y:S01]  /*ea20*/  IADD3 R5, R8, 0x1000000, R5 ;  /* 0x0100000008057810 */ /* 0x000fe20007ffe005 */
        /* <DEDUP_REMOVED lines=10> */
[----:B------:R-:W-:Y:S01]  /*ead0*/  @!P1 LOP3.LUT R2, RZ, R7, RZ, 0x33, !PT ;  /* 0x00000007ff029212 */ /* 0x000fe200078e33ff */
[----:B------:R-:W-:-:S04]  /*eae0*/  IMAD.MOV R7, RZ, RZ, -R7 ;  /* 0x000000ffff077224 */ /* 0x000fc800078e0a07 */
[----:B------:R-:W-:-:S05]  /*eaf0*/  IMAD R3, R2, R7, R5 ;  /* 0x0000000702037224 */ /* 0x000fca00078e0205 */
[----:B------:R1:W-:Y:S02]  /*eb00*/  STL [R1+0x8], R3 ;  /* 0x0000080301007387 */ /* 0x0003e40000100800 */
.L_x_2351:
[----:B01----:R-:W-:-:S05]  /*eb10*/  LOP3.LUT R3, RZ, R2, RZ, 0x33, !PT ;  /* 0x00000002ff037212 */ /* 0x003fca00078e33ff */
[----:B------:R-:W-:-:S05]  /*eb20*/  IMAD.IADD R2, R4, 0x1, R3 ;  /* 0x0000000104027824 */ /* 0x000fca00078e0203 */
[----:B------:R1:W-:Y:S01]  /*eb30*/  STL [R1+0x4], R2 ;  /* 0x0000040201007387 */ /* 0x0003e20000100800 */
[----:B------:R-:W-:Y:S05]  /*eb40*/  BRA `(.L_x_2352) ;  /* 0x0000000000107947 */ /* 0x000fea0003800000 */
.L_x_2347:
[----:B------:R-:W-:Y:S01]  /*eb50*/  IMAD.U32 R2, RZ, RZ, UR6 ;  /* 0x00000006ff027e24 */ /* 0x000fe2000f8e00ff */
[----:B------:R0:W-:Y:S04]  /*eb60*/  STL [R1+0x4], RZ ;  /* 0x000004ff01007387 */ /* 0x0001e80000100800 */
[----:B------:R0:W-:Y:S04]  /*eb70*/  STL [R1+0x8], RZ ;  /* 0x000008ff01007387 */ /* 0x0001e80000100800 */
[----:B------:R0:W-:Y:S02]  /*eb80*/  STL [R1], R2 ;  /* 0x0000000201007387 */ /* 0x0001e40000100800 */
.L_x_2352:
        /* <DEDUP_REMOVED lines=10> */
.L_x_2345:
[----:B0-2---:R-:W2:Y:S01]  /*ec30*/  LDL R0, [R1+0xc] ;  /* 0x00000c0001007983 */ /* 0x005ea20000100800 */
[----:B------:R-:W-:Y:S01]  /*ec40*/  ULDC UR4, c[0x0][0xc3c] ;  /* 0x00030f0000047ab9 */ /* 0x000fe20000000800 */
[----:B------:R-:W-:Y:S02]  /*ec50*/  IMAD.MOV.U32 R19, RZ, RZ, RZ ;  /* 0x000000ffff137224 */ /* 0x000fe400078e00ff */
[----:B------:R0:W-:Y:S01]  /*ec60*/  STL [R1+0x48], RZ ;  /* 0x000048ff01007387 */ /* 0x0001e20000100800 */
[----:B--2---:R-:W-:Y:S01]  /*ec70*/  ISETP.GE.AND P0, PT, R0, UR4, PT ;  /* 0x0000000400007c0c */ /* 0x004fe2000bf06270 */
[----:B------:R-:W-:-:S05]  /*ec80*/  IMAD.MOV.U32 R0, RZ, RZ, 0x1 ;  /* 0x00000001ff007424 */ /* 0x000fca00078e00ff */
[----:B------:R0:W-:Y:S07]  /*ec90*/  STL [R1+0x14], R0 ;  /* 0x0000140001007387 */ /* 0x0001ee0000100800 */
[----:B------:R-:W-:Y:S05]  /*eca0*/  @P0 BRA `(.L_x_2353) ;  /* 0x00000058003c0947 */ /* 0x000fea0003800000 */
[----:B---3--:R-:W2:Y:S01]  /*ecb0*/  S2R R5, SR_TID.X ;  /* 0x0000000000057919 */ /* 0x008ea20000002100 */
[----:B------:R-:W3:Y:S01]  /*ecc0*/  S2UR UR5, SR_CgaCtaId ;  /* 0x00000000000579c3 */ /* 0x000ee20000008800 */
[----:B------:R-:W-:Y:S01]  /*ecd0*/  UMOV UR4, 0x400 ;  /* 0x0000040000047882 */ /* 0x000fe20000000000 */
[----:B------:R-:W-:Y:S01]  /*ece0*/  BSSY B8, `(.L_x_2353) ;  /* 0x000058b000087945 */ /* 0x000fe20003800000 */
[----:B------:R-:W-:Y:S01]  /*ecf0*/  IMAD.MOV.U32 R19, RZ, RZ, RZ ;  /* 0x000000ffff137224 */ /* 0x000fe200078e00ff */
[----:B------:R-:W-:Y:S01]  /*ed00*/  ULDC UR37, c[0x0][0xc] ;  /* 0x0000030000257ab9 */ /* 0x000fe20000000800 */
[----:B------:R-:W-:Y:S01]  /*ed10*/  ULDC.64 UR38, c[0x0][0x198] ;  /* 0x0000660000267ab9 */ /* 0x000fe20000000a00 */
[----:B---3--:R-:W-:-:S06]  /*ed20*/  ULEA UR4, UR5, UR4, 0x18 ;  /* 0x0000000405047291 */ /* 0x008fcc000f8ec03f */
[----:B------:R-:W-:Y:S01]  /*ed30*/  IMAD.U32 R18, RZ, RZ, UR4 ;  /* 0x00000004ff127e24 */ /* 0x000fe2000f8e00ff */
[C---:B--2---:R-:W-:Y:S01]  /*ed40*/  LOP3.LUT R4, R5.reuse, 0x7f, RZ, 0xc0, !PT ;  /* 0x0000007f05047812 */ /* 0x044fe200078ec0ff */
[----:B0-----:R-:W-:-:S05]  /*ed50*/  IMAD.SHL.U32 R0, R5, 0x8, RZ ;  /* 0x0000000805007824 */ /* 0x001fca00078e00ff */
[C---:B-1----:R-:W-:Y:S02]  /*ed60*/  LOP3.LUT R2, R0.reuse, 0x1f8, RZ, 0xc0, !PT ;  /* 0x000001f800027812 */ /* 0x042fe400078ec0ff */
        /* <DEDUP_REMOVED lines=13> */
.L_x_2454:
[----:B------:R-:W2:Y:S01]  /*ee40*/  LDL R0, [R1+0xc] ;  /* 0x00000c0001007983 */ /* 0x000ea20000100800 */
[----:B0-----:R-:W2:Y:S01]  /*ee50*/  LDC.64 R2, c[0x0][0xc88] ;  /* 0x00032200ff027b82 */ /* 0x001ea20000000a00 */
[----:B------:R-:W-:Y:S05]  /*ee60*/  YIELD ;  /* 0x0000000000007946 */ /* 0x000fea0003800000 */
[----:B------:R-:W-:Y:S01]  /*ee70*/  ULDC.64 UR4, c[0x0][0xa28] ;  /* 0x00028a0000047ab9 */ /* 0x000fe20000000a00 */
[----:B-1----:R-:W-:Y:S01]  /*ee80*/  IMAD.MOV.U32 R6, RZ, RZ, RZ ;  /* 0x000000ffff067224 */ /* 0x002fe200078e00ff */
[----:B------:R-:W-:Y:S01]  /*ee90*/  ISETP.NE.U32.AND P0, PT, RZ, UR4, PT ;  /* 0x00000004ff007c0c */ /* 0x000fe2000bf05070 */
[----:B------:R-:W-:Y:S01]  /*eea0*/  ULDC.64 UR8, c[0x0][0xa18] ;  /* 0x0002860000087ab9 */ /* 0x000fe20000000a00 */
[----:B------:R-:W-:Y:S01]  /*eeb0*/  ULDC.64 UR6, c[0x0][0xa08] ;  /* 0x0002820000067ab9 */ /* 0x000fe20000000a00 */
[----:B--2---:R-:W-:-:S05]  /*eec0*/  IMAD.WIDE R2, R0, 0x4, R2 ;  /* 0x0000000400027825 */ /* 0x004fca00078e0202 */
[----:B------:R-:W2:Y:S01]  /*eed0*/  LDG.E R11, desc[UR50][R2.64] ;  /* 0x00000032020b7981 */ /* 0x000ea2000c1e1900 */
[----:B------:R-:W-:Y:S01]  /*eee0*/  ISETP.NE.AND.EX P0, PT, RZ, UR5, PT, P0 ;  /* 0x00000005ff007c0c */ /* 0x000fe2000bf05300 */
[----:B------:R-:W-:Y:S01]  /*eef0*/  IMAD.MOV.U32 R0, RZ, RZ, RZ ;  /* 0x000000ffff007224 */ /* 0x000fe200078e00ff */
        /* <DEDUP_REMOVED lines=44> */
.L_x_2354:
[----:B------:R-:W2:Y:S01]  /*f1c0*/  LDL.LU R7, [R1+0x8] ;  /* 0x0000080001077983 */ /* 0x000ea20000300800 */
[----:B------:R-:W-:Y:S02]  /*f1d0*/  ULDC.64 UR4, c[0x0][0xa20] ;  /* 0x0002880000047ab9 */ /* 0x000fe40000000a00 */
[----:B------:R-:W-:-:S04]  /*f1e0*/  ISETP.NE.U32.AND P1, PT, RZ, UR4, PT ;  /* 0x00000004ff007c0c */ /* 0x000fc8000bf25070 */
[----:B------:R-:W-:Y:S02]  /*f1f0*/  ISETP.NE.AND.EX P1, PT, RZ, UR5, PT, P1 ;  /* 0x00000005ff007c0c */ /* 0x000fe4000bf25310 */
[C---:B--2---:R-:W-:Y:S02]  /*f200*/  LOP3.LUT R2, R7.reuse, 0xff000000, RZ, 0xc0, !PT ;  /* 0xff00000007027812 */ /* 0x044fe400078ec0ff */
        /* <DEDUP_REMOVED lines=9> */
[----:B------:R-:W-:-:S04]  /*f2a0*/  IADD3 R6, P0, R17, UR4, RZ ;  /* 0x0000000411067c10 */ /* 0x000fc8000ff1e0ff */
[----:B--2---:R-:W-:-:S05]  /*f2b0*/  IADD3.X R7, R10, UR5, RZ, P0, !PT ;  /* 0x000000050a077c10 */ /* 0x004fca00087fe4ff */
[----:B------:R3:W5:Y:S01]  /*f2c0*/  LDG.E R6, desc[UR50][R6.64] ;  /* 0x0000003206067981 */ /* 0x000762000c1e1900 */
[----:B------:R-:W-:Y:S05]  /*f2d0*/  BRA `(.L_x_2356) ;  /* 0x0000000000107947 */ /* 0x000fea0003800000 */
.L_x_2355:
[----:B------:R-:W-:Y:S05]  /*f2e0*/  @!P0 BRA `(.L_x_2356) ;  /* 0x00000000000c8947 */ /* 0x000fea0003800000 */
[----:B------:R-:W3:Y:S04]  /*f2f0*/  LDG.E R6, desc[UR50][R4.64] ;  /* 0x0000003204067981 */ /* 0x000ee8000c1e1900 */
[----:B------:R-:W3:Y:S02]  /*f300*/  LDG.E R4, desc[UR50][R4.64+0x4] ;  /* 0x0000043204047981 */ /* 0x000ee4000c1e1900 */
[----:B---3--:R-:W-:-:S07]  /*f310*/  IMAD.IADD R6, R4, 0x1, -R6 ;  /* 0x0000000104067824 */ /* 0x008fce00078e0a06 */
.L_x_2356:
[----:B------:R-:W4:Y:S01]  /*f320*/  LDL R5, [R1+0x4] ;  /* 0x0000040001057983 */ /* 0x000f220000100800 */
[----:B-----5:R-:W-:Y:S01]  /*f330*/  IMAD.IADD R6, R6, 0x1, -R0 ;  /* 0x0000000106067824 */ /* 0x020fe200078e0a00 */
[----:B------:R-:W-:Y:S01]  /*f340*/  BSSY B0, `(.L_x_2357) ;  /* 0x000003a000007945 */ /* 0x000fe20003800000 */
[----:B------:R-:W0:Y:S02]  /*f350*/  LDC R0, c[0x0][0x448] ;  /* 0x00011200ff007b82 */ /* 0x000e240000000800 */
[----:B0-----:R-:W-:-:S13]  /*f360*/  ISETP.NE.AND P0, PT, R0, 0x1, PT ;  /* 0x000000010000780c */ /* 0x001fda0003f05270 */
[----:B--2---:R-:W0:Y:S08]  /*f370*/  @P0 LDC R3, c[0x0][0x44c] ;  /* 0x00011300ff030b82 */ /* 0x004e300000000800 */
[----:B------:R-:W2:Y:S01]  /*f380*/  @P0 LDC R4, c[0x0][0x450] ;  /* 0x00011400ff040b82 */ /* 0x000ea20000000800 */
[----:B----4-:R-:W-:Y:S02]  /*f390*/  IMAD.SHL.U32 R0, R5, 0x80, RZ ;  /* 0x0000008005007824 */ /* 0x010fe400078e00ff */
[----:B------:R-:W-:-:S02]  /*f3a0*/  IMAD.MOV.U32 R5, RZ, RZ, RZ ;  /* 0x000000ffff057224 */ /* 0x000fc400078e00ff */
[----:B------:R-:W-:Y:S02]  /*f3b0*/  VIADD R0, R0, 0x7f ;  /* 0x0000007f00007836 */ /* 0x000fe40000000000 */
[----:B------:R-:W-:Y:S02]  /*f3c0*/  IMAD.MOV.U32 R10, RZ, RZ, R5 ;  /* 0x000000ffff0a7224 */ /* 0x000fe400078e0005 */
[----:B0-----:R-:W-:-:S05]  /*f3d0*/  @P0 IMAD.HI.U32 R3, R0, R3, RZ ;  /* 0x0000000300030227 */ /* 0x001fca00078e00ff */
[----:B--2---:R-:W-:Y:S02]  /*f3e0*/  @P0 SHF.R.U32.HI R0, RZ, R4, R3 ;  /* 0x00000004ff000219 */ /* 0x004fe40000011603 */
[C---:B------:R-:W-:Y:S01]  /*f3f0*/  IADD3 R3, R6.reuse, 0x80, -R9 ;  /* 0x0000008006037810 */ /* 0x040fe20007ffe809 */
[----:B------:R-:W-:Y:S01]  /*f400*/  VIADD R6, R6, 0x7f ;  /* 0x0000007f06067836 */ /* 0x000fe20000000000 */
[----:B-1----:R-:W-:-:S03]  /*f410*/  LOP3.LUT R9, R2, 0xff, RZ, 0xc0, !PT ;  /* 0x000000ff02097812 */ /* 0x002fc600078ec0ff */
[----:B------:R-:W-:Y:S01]  /*f420*/  IMAD.IADD R0, R3, 0x1, R0 ;  /* 0x0000000103007824 */ /* 0x000fe200078e0200 */
[----:B------:R-:W-:-:S04]  /*f430*/  SHF.R.S32.HI R3, RZ, 0x1f, R6 ;  /* 0x0000001fff037819 */ /* 0x000fc80000011406 */
[----:B------:R-:W-:Y:S02]  /*f440*/  SHF.R.S32.HI R4, RZ, 0x1f, R0 ;  /* 0x0000001fff047819 */ /* 0x000fe40000011400 */
[----:B------:R-:W-:Y:S02]  /*f450*/  LEA.HI R3, R3, R6, RZ, 0x7 ;  /* 0x0000000603037211 */ /* 0x000fe400078f38ff */
[----:B------:R-:W-:Y:S02]  /*f460*/  LEA.HI R4, R4, R0, RZ, 0x7 ;  /* 0x0000000004047211 */ /* 0x000fe400078f38ff */
[----:B------:R-:W-:Y:S02]  /*f470*/  SHF.R.U32.HI R0, RZ, 0x10, R2 ;  /* 0x00000010ff007819 */ /* 0x000fe40000011602 */
[----:B------:R-:W-:Y:S02]  /*f480*/  SHF.R.S32.HI R3, RZ, 0x7, R3 ;  /* 0x00000007ff037819 */ /* 0x000fe40000011403 */
[----:B------:R-:W-:-:S02]  /*f490*/  ISETP.NE.AND P0, PT, R0, RZ, PT ;  /* 0x000000ff0000720c */ /* 0x000fc40003f05270 */
[----:B------:R-:W-:-:S04]  /*f4a0*/  SHF.R.S32.HI R4, RZ, 0x7, R4 ;  /* 0x00000007ff047819 */ /* 0x000fc80000011404 */
[----:B------:R-:W-:-:S04]  /*f4b0*/  VIMNMX R8, R3, R4, PT ;  /* 0x0000000403087248 */ /* 0x000fc80003fe0100 */
[----:B------:R-:W-:Y:S01]  /*f4c0*/  ISETP.GE.AND P1, PT, R8, 0x1, PT ;  /* 0x000000010800780c */ /* 0x000fe20003f26270 */
[----:B------:R0:W-:Y:S02]  /*f4d0*/  STL [R1+0x30], R8 ;  /* 0x0000300801007387 */ /* 0x0001e40000100800 */
[----:B------:R-:W1:Y:S02]  /*f4e0*/  @!P0 LDC R0, c[0x0][0x9f0] ;  /* 0x00027c00ff008b82 */ /* 0x000e640000000800 */
[----:B------:R0:W-:Y:S04]  /*f4f0*/  STL [R1+0x3c], R5 ;  /* 0x00003c0501007387 */ /* 0x0001e80000100800 */
[----:B------:R0:W-:Y:S04]  /*f500*/  STL [R1+0x58], R9 ;  /* 0x0000580901007387 */ /* 0x0001e80000100800 */
[----:B------:R-:W-:Y:S05]  /*f510*/  @!P1 BRA `(.L_x_2358) ;  /* 0x0000000000709947 */ /* 0x000fea0003800000 */
[----:B-1----:R-:W-:-:S04]  /*f520*/  IABS R4, R0 ;  /* 0x0000000000047213 */ /* 0x002fc80000000000 */
[----:B------:R-:W1:Y:S08]  /*f530*/  I2F.RP R2, R4 ;  /* 0x0000000400027306 */ /* 0x000e700000209400 */
[----:B-1----:R-:W1:Y:S02]  /*f540*/  MUFU.RCP R2, R2 ;  /* 0x0000000200027308 */ /* 0x002e640000001000 */
[----:B-1----:R-:W-:-:S06]  /*f550*/  VIADD R2, R2, 0xffffffe ;  /* 0x0ffffffe02027836 */ /* 0x002fcc0000000000 */
[----:B------:R-:W1:Y:S02]  /*f560*/  F2I.FTZ.U32.TRUNC.NTZ R3, R2 ;  /* 0x0000000200037305 */ /* 0x000e64000021f000 */
[----:B-1----:R-:W-:-:S04]  /*f570*/  IMAD.MOV R2, RZ, RZ, -R3 ;  /* 0x000000ffff027224 */ /* 0x002fc800078e0a03 */
[----:B0-----:R-:W-:Y:S02]  /*f580*/  IMAD R5, R2, R4, RZ ;  /* 0x0000000402057224 */ /* 0x001fe400078e02ff */
[----:B------:R-:W-:-:S04]  /*f590*/  IMAD.MOV.U32 R2, RZ, RZ, RZ ;  /* 0x000000ffff027224 */ /* 0x000fc800078e00ff */
[----:B---3--:R-:W-:Y:S01]  /*f5a0*/  IMAD.HI.U32 R7, R3, R5, R2 ;  /* 0x0000000503077227 */ /* 0x008fe200078e0002 */
[----:B------:R-:W-:Y:S02]  /*f5b0*/  IABS R2, R0 ;  /* 0x0000000000027213 */ /* 0x000fe40000000000 */
[----:B------:R-:W-:-:S03]  /*f5c0*/  IADD3 R5, R0, -0x1, R8 ;  /* 0xffffffff00057810 */ /* 0x000fc60007ffe008 */
        /* <DEDUP_REMOVED lines=17> */
.L_x_2358:
[----:B------:R-:W-:Y:S05]  /*f6e0*/  BSYNC B0 ;  /* 0x0000000000007941 */ /* 0x000fea0003800000 */
.L_x_2357:
[----:B-1----:R-:W-:Y:S01]  /*f6f0*/  IMAD.MOV.U32 R0, RZ, RZ, R10 ;  /* 0x000000ffff007224 */ /* 0x002fe200078e000a */
[----:B------:R-:W-:Y:S03]  /*f700*/  BSSY B7, `(.L_x_2359) ;  /* 0x00003cb000077945 */ /* 0x000fe60003800000 */
[----:B------:R-:W-:-:S05]  /*f710*/  IMAD R2, R9, R0, RZ ;  /* 0x0000000009027224 */ /* 0x000fca00078e02ff */
[----:B------:R-:W-:Y:S01]  /*f720*/  VIADDMNMX R0, R2, R0, R8, PT ;  /* 0x0000000002007246 */ /* 0x000fe20003800108 */
[----:B------:R1:W-:Y:S03]  /*f730*/  STL [R1+0x24], R2 ;  /* 0x0000240201007387 */ /* 0x0003e60000100800 */
[----:B------:R-:W-:Y:S01]  /*f740*/  ISETP.GT.AND P0, PT, R0, R2, PT ;  /* 0x000000020000720c */ /* 0x000fe20003f04270 */
[----:B------:R1:W-:-:S12]  /*f750*/  STL [R1+0x34], R0 ;  /* 0x0000340001007387 */ /* 0x0003d80000100800 */
[----:B------:R-:W-:Y:S05]  /*f760*/  @P0 BRA `(.L_x_2360) ;  /* 0x0000000000480947 */ /* 0x000fea0003800000 */
[----:B-1----:R-:W1:Y:S02]  /*f770*/  S2R R0, SR_TID.X ;  /* 0x0000000000007919 */ /* 0x002e640000002100 */
[----:B-1----:R-:W-:-:S04]  /*f780*/  LOP3.LUT R0, R0, 0x7f, RZ, 0xc0, !PT ;  /* 0x0000007f00007812 */ /* 0x002fc800078ec0ff */
[----:B------:R-:W-:-:S13]  /*f790*/  ISETP.NE.AND P0, PT, R0, RZ, PT ;  /* 0x000000ff0000720c */ /* 0x000fda0003f05270 */
[----:B------:R-:W-:Y:S05]  /*f7a0*/  @P0 BRA `(.L_x_2361) ;  /* 0x0000003c00000947 */ /* 0x000fea0003800000 */
[----:B0-----:R-:W0:Y:S01]  /*f7b0*/  S2R R5, SR_LANEID ;  /* 0x0000000000057919 */ /* 0x001e220000000000 */
[----:B------:R-:W-:Y:S01]  /*f7c0*/  VOTEU.ANY UR4, UPT, PT ;  /* 0x0000000000047886 */ /* 0x000fe200038e0100 */
[----:B------:R-:W1:Y:S01]  /*f7d0*/  LDC.64 R2, c[0x0][0xc60] ;  /* 0x00031800ff027b82 */ /* 0x000e620000000a00 */
[----:B------:R-:W0:Y:S02]  /*f7e0*/  FLO.U32 R0, UR4 ;  /* 0x0000000400007d00 */ /* 0x000e2400080e0000 */
[----:B0-----:R-:W-:-:S06]  /*f7f0*/  ISETP.EQ.U32.AND P0, PT, R0, R5, PT ;  /* 0x000000050000720c */ /* 0x001fcc0003f02070 */
[----:B------:R-:W1:Y:S07]  /*f800*/  POPC R5, UR4 ;  /* 0x0000000400057d09 */ /* 0x000e6e0008000000 */
[----:B-1----:R-:W4:Y:S01]  /*f810*/  @P0 ATOMG.E.ADD.STRONG.GPU PT, R3, desc[UR50][R2.64], R5 ;  /* 0x00000005020309a8 */ /* 0x002f2200081ee1f2 */
[----:B------:R-:W0:Y:S02]  /*f820*/  S2R R4, SR_LTMASK ;  /* 0x0000000000047919 */ /* 0x000e240000003900 */
[----:B0-----:R-:W-:-:S04]  /*f830*/  LOP3.LUT R4, R4, UR4, RZ, 0xc0, !PT ;  /* 0x0000000404047c12 */ /* 0x001fc8000f8ec0ff */
[----:B---3--:R-:W0:Y:S01]  /*f840*/  POPC R7, R4 ;  /* 0x0000000400077309 */ /* 0x008e220000000000 */
[----:B----4-:R-:W0:Y:S02]  /*f850*/  SHFL.IDX PT, R0, R3, R0, 0x1f ;  /* 0x00001f0003007589 */ /* 0x010e2400000e0000 */
[----:B0-----:R-:W-:-:S05]  /*f860*/  IADD3 R0, R0, UR37, R7 ;  /* 0x0000002500007c10 */ /* 0x001fca000fffe007 */
[----:B------:R4:W-:Y:S01]  /*f870*/  STL [R1], R0 ;  /* 0x0000000001007387 */ /* 0x0009e20000100800 */
[----:B------:R-:W-:Y:S05]  /*f880*/  BRA `(.L_x_2361) ;  /* 0x0000003800c87947 */ /* 0x000fea0003800000 */
.L_x_2360:
[----:B-1----:R-:W-:Y:S01]  /*f890*/  VIADD R0, R18, 0x18400 ;  /* 0x0001840012007836 */ /* 0x002fe20000000000 */
        /* <DEDUP_REMOVED lines=11> */
[----:B---3--:R-:W-:-:S02]  /*f950*/  IMAD.U32 R7, RZ, RZ, UR9 ;  /* 0x00000009ff077e24 */ /* 0x008fc4000f8e00ff */
[----:B--2---:R-:W-:Y:S02]  /*f960*/  IMAD.U32 R10, RZ, RZ, UR4 ;  /* 0x00000004ff0a7e24 */ /* 0x004fe4000f8e00ff */
[----:B------:R-:W-:Y:S02]  /*f970*/  IMAD.U32 R11, RZ, RZ, UR5 ;  /* 0x00000005ff0b7e24 */ /* 0x000fe4000f8e00ff */
[----:B------:R-:W-:Y:S02]  /*f980*/  IMAD.MOV.U32 R8, RZ, RZ, 0x70 ;  /* 0x00000070ff087424 */ /* 0x000fe400078e00ff */
[----:B------:R-:W-:Y:S02]  /*f990*/  IMAD.MOV.U32 R12, RZ, RZ, 0x1 ;  /* 0x00000001ff0c7424 */ /* 0x000fe400078e00ff */
[----:B------:R-:W-:-:S07]  /*f9a0*/  IMAD.MOV.U32 R13, RZ, RZ, RZ ;  /* 0x000000ffff0d7224 */ /* 0x000fce00078e00ff */
[----:B------:R-:W-:-:S07]  /*f9b0*/  LEPC R20, `(.L_x_2363) ;  /* 0x000000001014794e */ /* 0x000fce0000000000 */
[----:B-1----:R-:W-:Y:S05]  /*f9c0*/  CALL.ABS.NOINC R2 ;  /* 0x0000000002007343 */ /* 0x002fea0003c00000 */
.L_x_2363:
[----:B------:R-:W-:Y:S05]  /*f9d0*/  BSYNC B6 ;  /* 0x0000000000067941 */ /* 0x000fea0003800000 */
.L_x_2362:
        /* <DEDUP_REMOVED lines=9> */
[----:B------:R-:W-:Y:S02]  /*fa70*/  IMAD.U32 R4, RZ, RZ, UR6 ;  /* 0x00000006ff047e24 */ /* 0x000fe4000f8e00ff */
[----:B0-----:R-:W-:Y:S02]  /*fa80*/  IMAD.U32 R5, RZ, RZ, UR7 ;  /* 0x00000007ff057e24 */ /* 0x001fe4000f8e00ff */
[----:B------:R-:W-:Y:S02]  /*fa90*/  IMAD.U32 R6, RZ, RZ, UR8 ;  /* 0x00000008ff067e24 */ /* 0x000fe4000f8e00ff */
[----:B---3--:R-:W-:-:S02]  /*faa0*/  IMAD.U32 R7, RZ, RZ, UR9 ;  /* 0x00000009ff077e24 */ /* 0x008fc4000f8e00ff */
[----:B--2---:R-:W-:Y:S02]  /*fab0*/  IMAD.U32 R10, RZ, RZ, UR4 ;  /* 0x00000004ff0a7e24 */ /* 0x004fe4000f8e00ff */
[----:B------:R-:W-:Y:S02]  /*fac0*/  IMAD.U32 R11, RZ, RZ, UR5 ;  /* 0x00000005ff0b7e24 */ /* 0x000fe4000f8e00ff */
[----:B------:R-:W-:Y:S02]  /*fad0*/  IMAD.MOV.U32 R8, RZ, RZ, 0x70 ;  /* 0x00000070ff087424 */ /* 0x000fe400078e00ff */
[----:B------:R-:W-:Y:S02]  /*fae0*/  IMAD.MOV.U32 R12, RZ, RZ, 0x1 ;  /* 0x00000001ff0c7424 */ /* 0x000fe400078e00ff */
[----:B-1----:R-:W-:-:S07]  /*faf0*/  IMAD.MOV.U32 R13, RZ, RZ, RZ ;  /* 0x000000ffff0d7224 */ /* 0x002fce00078e00ff */
[----:B------:R-:W-:-:S07]  /*fb00*/  LEPC R20, `(.L_x_2366) ;  /* 0x000000001014794e */ /* 0x000fce0000000000 */
[----:B----4-:R-:W-:Y:S05]  /*fb10*/  CALL.ABS.NOINC R2 ;  /* 0x0000000002007343 */ /* 0x010fea0003c00000 */
.L_x_2366:
        /* <DEDUP_REMOVED lines=16> */
.L_x_2365:
[----:B------:R-:W-:Y:S05]  /*fc20*/  BSYNC B6 ;  /* 0x0000000000067941 */ /* 0x000fea0003800000 */
.L_x_2364:
[----:B------:R-:W4:Y:S01]  /*fc30*/  LDL.LU R4, [R1+0x1c] ;  /* 0x00001c0001047983 */ /* 0x000f220000300800 */
[----:B------:R-:W-:-:S03]  /*fc40*/  ULDC.64 UR4, c[0x0][0x9f8] ;  /* 0x00027e0000047ab9 */ /* 0x000fc60000000a00 */
[----:B---3--:R-:W3:Y:S01]  /*fc50*/  LDL R7, [R1+0x10] ;  /* 0x0000100001077983 */ /* 0x008ee20000100800 */
[----:B------:R-:W-:-:S03]  /*fc60*/  ISETP.NE.U32.AND P0, PT, RZ, UR4, PT ;  /* 0x00000004ff007c0c */ /* 0x000fc6000bf05070 */
[----:B------:R-:W5:Y:S01]  /*fc70*/  LDL R0, [R1+0x34] ;  /* 0x0000340001007983 */ /* 0x000f620000100800 */
[----:B------:R-:W-:-:S13]  /*fc80*/  ISETP.NE.AND.EX P0, PT, RZ, UR5, PT, P0 ;  /* 0x00000005ff007c0c */ /* 0x000fda000bf05300 */
[----:B------:R-:W-:-:S04]  /*fc90*/  @P0 IADD3 R2, P1, R17, UR4, RZ ;  /* 0x0000000411020c10 */ /* 0x000fc8000ff3e0ff */
[----:B----4-:R-:W-:Y:S01]  /*fca0*/  @P0 IADD3.X R3, R4, UR5, RZ, P1, !PT ;  /* 0x0000000504030c10 */ /* 0x010fe20008ffe4ff */
[----:B------:R-:W-:-:S04]  /*fcb0*/  ULDC.64 UR4, c[0x0][0xa08] ;  /* 0x0002820000047ab9 */ /* 0x000fc80000000a00 */
[----:B---3--:R1:W0:Y:S02]  /*fcc0*/  @P0 LDG.E R7, desc[UR50][R2.64] ;  /* 0x0000003202070981 */ /* 0x008224000c1e1900 */
[----:B-1----:R-:W1:Y:S01]  /*fcd0*/  LDC.64 R2, c[0x0][0x418] ;  /* 0x00010600ff027b82 */ /* 0x002e620000000a00 */
[----:B-----5:R-:W-:Y:S01]  /*fce0*/  VIADD R0, R0, 0xffffffff ;  /* 0xffffffff00007836 */ /* 0x020fe20000000000 */
[----:B0-----:R-:W-:Y:S01]  /*fcf0*/  SHF.R.S32.HI R8, RZ, 0x1f, R7 ;  /* 0x0000001fff087819 */ /* 0x001fe20000011407 */
[----:B------:R0:W-:Y:S04]  /*fd00*/  @P0 STL [R1+0x10], R7 ;  /* 0x0000100701000387 */ /* 0x0001e80000100800 */
[----:B------:R0:W-:Y:S01]  /*fd10*/  STL [R1+0x1c], R8 ;  /* 0x00001c0801007387 */ /* 0x0001e20000100800 */
[----:B-1----:R-:W-:Y:S01]  /*fd20*/  LOP3.LUT P0, RZ, R2, UR4, RZ, 0xfc, !PT ;  /* 0x0000000402ff7c12 */ /* 0x002fe2000f80fcff */
[----:B------:R-:W-:-:S03]  /*fd30*/  UMOV UR4, 0xffffffff ;  /* 0xffffffff00047882 */ /* 0x000fc60000000000 */
[----:B------:R-:W-:-:S04]  /*fd40*/  LOP3.LUT P0, RZ, R3, UR5, RZ, 0xfc, P0 ;  /* 0x0000000503ff7c12 */ /* 0x000fc8000800fcff */
[----:B------:R-:W-:Y:S01]  /*fd50*/  SEL R17, R7, RZ, !P0 ;  /* 0x000000ff07117207 */ /* 0x000fe20004000000 */
[----:B0-----:R-:W-:Y:S08]  /*fd60*/  BRA.DIV UR4, `(.L_x_2367) ;  /* 0x0000004e049c7947 */ /* 0x001ff0000b800000 */
[----:B------:R-:W0:Y:S02]  /*fd70*/  S2R R4, SR_TID.X ;  /* 0x0000000000047919 */ /* 0x000e240000002100 */
[----:B0-----:R-:W-:-:S04]  /*fd80*/  SHF.R.U32.HI R4, RZ, 0x5, R4 ;  /* 0x00000005ff047819 */ /* 0x001fc80000011604 */
[----:B------:R-:W-:-:S05]  /*fd90*/  LOP3.LUT R4, R4, 0x3, RZ, 0xc0, !PT ;  /* 0x0000000304047812 */ /* 0x000fca00078ec0ff */
[----:B------:R0:W1:Y:S02]  /*fda0*/  SHFL.IDX PT, R14, R4, RZ, 0x1f ;  /* 0x00001fff040e7589 */ /* 0x00006400000e0000 */
.L_x_2470:
[----:B------:R-:W-:Y:S01]  /*fdb0*/  PLOP3.LUT P1, PT, PT, PT, PT, 0x8, 0x0 ;  /* 0x000000000000781c */ /* 0x000fe20003f2e170 */
[----:B------:R3:W-:Y:S01]  /*fdc0*/  STL [R1+0x8], R0 ;  /* 0x0000080001007387 */ /* 0x0007e20000100800 */
[----:B-1----:R-:W-:Y:S02]  /*fdd0*/  ISETP.NE.AND P0, PT, R14, RZ, PT ;  /* 0x000000ff0e00720c */ /* 0x002fe40003f05270 */
[----:B0-----:R-:W-:-:S05]  /*fde0*/  P2R R4, PR, RZ, 0x2 ;  /* 0x00000002ff047803 */ /* 0x001fca0000000000 */
[----:B------:R3:W-:Y:S06]  /*fdf0*/  STL [R1+0x20], R4 ;  /* 0x0000200401007387 */ /* 0x0007ec0000100800 */
[----:B------:R-:W-:Y:S05]  /*fe00*/  @P0 BRA `(.L_x_2368) ;  /* 0x0000000400180947 */ /* 0x000fea0003800000 */
[----:B------:R-:W-:-:S03]  /*fe10*/  UMOV UR4, 0xffffffff ;  /* 0xffffffff00047882 */ /* 0x000fc60000000000 */
[----:B------:R-:W-:Y:S05]  /*fe20*/  BRA.DIV UR4, `(.L_x_2369) ;  /* 0x0000004e04a07947 */ /* 0x000fea000b800000 */
[----:B------:R-:W-:-:S13]  /*fe30*/  ELECT P6, URZ, PT ;  /* 0x00000000003f782f */ /* 0x000fda00038c0000 */
.L_x_2473:
[----:B------:R-:W-:Y:S05]  /*fe40*/  @!P6 BRA `(.L_x_2368) ;  /* 0x000000040008e947 */ /* 0x000fea0003800000 */
[----:B------:R-:W-:-:S04]  /*fe50*/  ISETP.NE.U32.AND P0, PT, R2, RZ, PT ;  /* 0x000000ff0200720c */ /* 0x000fc80003f05070 */
[----:B------:R-:W-:-:S13]  /*fe60*/  ISETP.NE.AND.EX P0, PT, R3, RZ, PT, P0 ;  /* 0x000000ff0300720c */ /* 0x000fda0003f05300 */
[----:B------:R-:W-:Y:S05]  /*fe70*/  @!P0 BRA `(.L_x_2370) ;  /* 0x0000000000508947 */ /* 0x000fea0003800000 */
[----:B------:R-:W0:Y:S01]  /*fe80*/  LDC R6, c[0x0][0x43c] ;  /* 0x00010f00ff067b82 */ /* 0x000e220000000800 */
[----:B------:R-:W-:Y:S01]  /*fe90*/  IMAD.MOV.U32 R9, RZ, RZ, R0 ;  /* 0x000000ffff097224 */ /* 0x000fe200078e0000 */
[----:B------:R-:W-:-:S03]  /*fea0*/  ULDC.64 UR4, c[0x0][0x428] ;  /* 0x00010a0000047ab9 */ /* 0x000fc60000000a00 */
[----:B---3--:R-:W-:Y:S01]  /*feb0*/  IMAD.MOV.U32 R0, RZ, RZ, R9 ;  /* 0x000000ffff007224 */ /* 0x008fe200078e0009 */
[----:B0-----:R-:W-:-:S13]  /*fec0*/  ISETP.NE.AND P0, PT, R6, 0x1, PT ;  /* 0x000000010600780c */ /* 0x001fda0003f05270 */
[----:B------:R-:W0:Y:S02]  /*fed0*/  @P0 LDC.64 R4, c[0x0][0x440] ;  /* 0x00011000ff040b82 */ /* 0x000e240000000a00 */
[----:B0-----:R-:W-:-:S05]  /*fee0*/  @P0 IMAD.HI.U32 R4, R9, R4, RZ ;  /* 0x0000000409040227 */ /* 0x001fca00078e00ff */
        /* <DEDUP_REMOVED lines=13> */
.L_x_2370:
[----:B0-----:R-:W4:Y:S01]  /*ffc0*/  LDL R2, [R1+0x14] ;  /* 0x0000140001027983 */ /* 0x001f220000100800 */
[----:B---3--:R-:W-:Y:S01]  /*ffd0*/  IMAD R0, R19, 0x8, R18 ;  /* 0x0000000813007824 */ /* 0x008fe200078e0212 */
[----:B----4-:R-:W-:-:S04]  /*ffe0*/  SHF.L.U32 R2, R2, 0x1f, RZ ;  /* 0x0000001f02027819 */ /* 0x010fc800000006ff */
[----:B------:R-:W0:Y:S02]  /*fff0*/  SYNCS.PHASECHK.TRANS64.TRYWAIT P0, [R0+URZ+0x28840], R2 ;  /* 0x02884002000075a7 */ /* 0x000e24000800017f */
[----:B0-----:R-:W-:Y:S05]  /*10000*/  @!P0 BRA `(.L_x_2371) ;  /* 0x0000004c00488947 */ /* 0x001fea0003800000 */
.L_x_2474:
[----:B------:R-:W1:Y:S02]  /*10010*/  S2R R3, SR_TID.X ;  /* 0x0000000000037919 */ /* 0x000e640000002100 */
[----:B-1----:R-:W-:-:S04]  /*10020*/  LOP3.LUT R3, R3, 0x7f, RZ, 0xc0, !PT ;  /* 0x0000007f03037812 */ /* 0x002fc800078ec0ff */
[----:B------:R-:W-:-:S13]  /*10030*/  ISETP.NE.AND P0, PT, R3, RZ, PT ;  /* 0x000000ff0300720c */ /* 0x000fda0003f05270 */
[----:B------:R-:W-:Y:S05]  /*10040*/  @P0 BRA `(.L_x_2372) ;  /* 0x00000000001c0947 */ /* 0x000fea0003800000 */
[----:B------:R-:W1:Y:S01]  /*10050*/  S2R R3, SR_TID.X ;  /* 0x0000000000037919 */ /* 0x000e620000002100 */
[----:B0-----:R-:W-:-:S04]  /*10060*/  IMAD.MOV.U32 R2, RZ, RZ, 0x8000 ;  /* 0x00008000ff027424 */ /* 0x001fc800078e00ff */
[----:B------:R3:W-:Y:S01]  /*10070*/  SYNCS.ARRIVE.TRANS64 RZ, [R0+URZ+0x28830], R2 ;  /* 0x0288300200ff79a7 */ /* 0x0007e2000800003f */
[----:B-1----:R-:W-:-:S04]  /*10080*/  LOP3.LUT R3, R3, 0x1f, RZ, 0xc0, !PT ;  /* 0x0000001f03037812 */ /* 0x002fc800078ec0ff */
[----:B------:R-:W-:-:S13]  /*10090*/  ISETP.NE.AND P0, PT, R3, RZ, PT ;  /* 0x000000ff0300720c */ /* 0x000fda0003f05270 */
[----:B---3--:R-:W-:Y:S05]  /*100a0*/  @!P0 BRA `(.L_x_2372) ;  /* 0x0000000000048947 */ /* 0x008fea0003800000 */
[----:B------:R-:W-:Y:S01]  /*100b0*/  BPT.TRAP 0x1 ;  /* 0x000000040000795c */ /* 0x000fe20000300000 */
.L_x_2372:
[----:B------:R-:W3:Y:S04]  /*100c0*/  LDL R3, [R1+0x8] ;  /* 0x0000080001037983 */ /* 0x000ee80000100800 */
[----:B0-----:R-:W4:Y:S01]  /*100d0*/  LDL R2, [R1+0x18] ;  /* 0x0000180001027983 */ /* 0x001f220000100800 */
        /* <DEDUP_REMOVED lines=17> */
[----:B----4-:R-:W-:-:S13]  /*101f0*/  R2UR UR5, R2 ;  /* 0x00000000020572ca */ /* 0x010fda00000e0000 */
[----:B------:R-:W-:Y:S02]  /*10200*/  ULEA UR11, UR11, UR5, 0x7 ;  /* 0x000000050b0b7291 */ /* 0x000fe4000f8e383f */
[----:B------:R-:W-:-:S09]  /*10210*/  UIADD3.X UR5, URZ, UR39, URZ, UP0, !UPT ;  /* 0x000000273f057290 */ /* 0x000fd200087fe43f */
[----:B------:R1:W-:Y:S02]  /*10220*/  UTMALDG.4D [UR8], [UR4], desc[UR6] ;  /* 0x00000608040075b4 */ /* 0x0003e40008019000 */
[----:B-1----:R-:W-:Y:S01]  /*10230*/  UMOV UR8, UR14 ;  /* 0x0000000e00087c82 */ /* 0x002fe20008000000 */
[----:B------:R-:W-:Y:S02]  /*10240*/  UMOV UR10, UR15 ;  /* 0x0000000f000a7c82 */ /* 0x000fe40008000000 */
[----:B------:R0:W-:Y:S02]  /*10250*/  UTMALDG.4D [UR8], [UR4], desc[UR6] ;  /* 0x00000608040075b4 */ /* 0x0001e40008019000 */
[----:B0-----:R-:W-:Y:S01]  /*10260*/  NOP ;  /* 0x0000000000007918 */ /* 0x001fe20000000000 */
.L_x_2368:
[----:B------:R-:W4:Y:S04]  /*10270*/  LDL.LU R3, [R1+0x38] ;  /* 0x0000380001037983 */ /* 0x000f280000300800 */
[----:B------:R-:W5:Y:S04]  /*10280*/  LDL.LU R5, [R1+0x2c] ;  /* 0x00002c0001057983 */ /* 0x000f680000300800 */
[----:B---3--:R-:W3:Y:S01]  /*10290*/  LDL.LU R4, [R1+0x44] ;  /* 0x0000440001047983 */ /* 0x008ee20000300800 */
        /* <DEDUP_REMOVED lines=9> */
[----:B----4-:R-:W-:Y:S02]  /*10330*/  SHF.R.S32.HI R0, RZ, 0x1f, R3 ;  /* 0x0000001fff007819 */ /* 0x010fe40000011403 */
[----:B-----5:R-:W-:-:S03]  /*10340*/  SEL R5, R5, RZ, !P0 ;  /* 0x000000ff05057207 */ /* 0x020fc60004000000 */
[----:B------:R-:W-:Y:S01]  /*10350*/  IMAD R0, R0, UR4, RZ ;  /* 0x0000000400007c24 */ /* 0x000fe2000f8e02ff */
[----:B---3--:R-:W-:-:S03]  /*10360*/  SEL R4, R4, RZ, !P0 ;  /* 0x000000ff04047207 */ /* 0x008fc60004000000 */
        /* <DEDUP_REMOVED lines=8> */
[----:B0-----:R-:W-:Y:S01]  /*103f0*/  MOV R2, 0x0 ;  /* 0x0000000000027802 */ /* 0x001fe20000000f00 */
        /* <DEDUP_REMOVED lines=14> */
[----:B0-----:R-:W-:Y:S05]  /*104e0*/  CALL.ABS.NOINC R2 ;  /* 0x0000000002007343 */ /* 0x001fea0003c00000 */
.L_x_2374:
[----:B------:R-:W-:Y:S05]  /*104f0*/  BSYNC B6 ;  /* 0x0000000000067941 */ /* 0x000fea0003800000 */
.L_x_2373:
[----:B0-----:R-:W3:Y:S01]  /*10500*/  LDL.LU R0, [R1+0x44] ;  /* 0x0000440001007983 */ /* 0x001ee20000300800 */
[----:B------:R-:W-:Y:S01]  /*10510*/  ULDC.64 UR4, c[0x0][0x2d8] ;  /* 0x0000b60000047ab9 */ /* 0x000fe20000000a00 */
[----:B------:R-:W0:Y:S01]  /*10520*/  LDC R7, c[0x0][0x448] ;  /* 0x00011200ff077b82 */ /* 0x000e220000000800 */
[----:B------:R-:W-:Y:S01]  /*10530*/  ULDC.64 UR6, c[0x0][0x280] ;  /* 0x0000a00000067ab9 */ /* 0x000fe20000000a00 */
[----:B------:R-:W4:Y:S04]  /*10540*/  LDL.LU R5, [R1+0x38] ;  /* 0x0000380001057983 */ /* 0x000f280000300800 */
[----:B------:R-:W4:Y:S04]  /*10550*/  LDL.LU.64 R2, [R1+0x50] ;  /* 0x0000500001027983 */ /* 0x000f280000300a00 */
[----:B------:R-:W2:Y:S04]  /*10560*/  LDL.LU R4, [R1+0x2c] ;  /* 0x00002c0001047983 */ /* 0x000ea80000300800 */
[----:B------:R-:W2:Y:S01]  /*10570*/  LDL R8, [R1+0x4] ;  /* 0x0000040001087983 */ /* 0x000ea20000100800 */
[----:B------:R-:W1:Y:S01]  /*10580*/  S2R R9, SR_TID.X ;  /* 0x0000000000097919 */ /* 0x000e620000002100 */
[----:B0-----:R-:W-:-:S13]  /*10590*/  ISETP.NE.AND P0, PT, R7, 0x1, PT ;  /* 0x000000010700780c */ /* 0x001fda0003f05270 */
[----:B------:R-:W0:Y:S01]  /*105a0*/  @P0 LDC R6, c[0x0][0x450] ;  /* 0x00011400ff060b82 */ /* 0x000e220000000800 */
[----:B-1----:R-:W-:-:S05]  /*105b0*/  IMAD.SHL.U32 R9, R9, 0x8, RZ ;  /* 0x0000000809097824 */ /* 0x002fca00078e00ff */
[----:B------:R-:W-:-:S04]  /*105c0*/  LOP3.LUT R9, R9, 0x38, RZ, 0xc0, !PT ;  /* 0x0000003809097812 */ /* 0x000fc800078ec0ff */
[----:B------:R-:W-:Y:S01]  /*105d0*/  LOP3.LUT R9, R9, 0x40, RZ, 0xfc, !PT ;  /* 0x0000004009097812 */ /* 0x000fe200078efcff */
[----:B----4-:R-:W-:Y:S02]  /*105e0*/  IMAD.MOV.U32 R3, RZ, RZ, R5 ;  /* 0x000000ffff037224 */ /* 0x010fe400078e0005 */
[----:B------:R-:W1:Y:S01]  /*105f0*/  S2R R5, SR_TID.X ;  /* 0x0000000000057919 */ /* 0x000e620000002100 */
[----:B------:R-:W-:-:S04]  /*10600*/  IMAD.WIDE.U32 R2, R16, UR4, R2 ;  /* 0x0000000410027c25 */ /* 0x000fc8000f8e0002 */
[----:B------:R-:W-:Y:S01]  /*10610*/  IMAD R3, R16, UR5, R3 ;  /* 0x0000000510037c24 */ /* 0x000fe2000f8e0203 */
[----:B------:R-:W-:Y:S02]  /*10620*/  ULDC.64 UR4, c[0x0][0x2e0] ;  /* 0x0000b80000047ab9 */ /* 0x000fe40000000a00 */
[----:B---3--:R-:W-:Y:S02]  /*10630*/  IMAD R0, R0, UR4, RZ ;  /* 0x0000000400007c24 */ /* 0x008fe4000f8e02ff */
[----:B--2---:R-:W-:-:S04]  /*10640*/  IMAD.WIDE.U32 R2, R4, UR4, R2 ;  /* 0x0000000404027c25 */ /* 0x004fc8000f8e0002 */
[----:B------:R-:W-:Y:S01]  /*10650*/  IMAD R0, R4, UR5, R0 ;  /* 0x0000000504007c24 */ /* 0x000fe2000f8e0200 */
[----:B------:R-:W-:Y:S01]  /*10660*/  ULDC.64 UR4, c[0x0][0x2d0] ;  /* 0x0000b40000047ab9 */ /* 0x000fe20000000a00 */
[----:B------:R-:W2:Y:S02]  /*10670*/  S2R R4, SR_TID.X ;  /* 0x0000000000047919 */ /* 0x000ea40000002100 */
[----:B------:R-:W-:Y:S01]  /*10680*/  IMAD.IADD R3, R3, 0x1, R0 ;  /* 0x0000000103037824 */ /* 0x000fe200078e0200 */
[----:B-1----:R-:W-:-:S04]  /*10690*/  LOP3.LUT R5, R5, 0x7f, RZ, 0xc0, !PT ;  /* 0x0000007f05057812 */ /* 0x002fc800078ec0ff */
[----:B------:R-:W-:Y:S01]  /*106a0*/  SHF.R.U32.HI R5, RZ, 0x3, R5 ;  /* 0x00000003ff057819 */ /* 0x000fe20000011605 */
[----:B--2---:R-:W-:-:S05]  /*106b0*/  IMAD.SHL.U32 R4, R4, 0x10, RZ ;  /* 0x0000001004047824 */ /* 0x004fca00078e00ff */
[----:B------:R-:W-:Y:S02]  /*106c0*/  LOP3.LUT R4, R5, 0x70, R4, 0xf8, !PT ;  /* 0x0000007005047812 */ /* 0x000fe400078ef804 */
[----:B------:R-:W1:Y:S03]  /*106d0*/  @P0 LDC R5, c[0x0][0x44c] ;  /* 0x00011300ff050b82 */ /* 0x000e660000000800 */
[----:B------:R-:W-:-:S04]  /*106e0*/  IMAD R4, R8, 0x80, R4 ;  /* 0x0000008008047824 */ /* 0x000fc800078e0204 */
[----:B------:R-:W-:Y:S02]  /*106f0*/  IMAD.MOV.U32 R0, RZ, RZ, R4 ;  /* 0x000000ffff007224 */ /* 0x000fe400078e0004 */
[----:B-1----:R-:W-:-:S05]  /*10700*/  @P0 IMAD.HI.U32 R5, R4, R5, RZ ;  /* 0x0000000504050227 */ /* 0x002fca00078e00ff */
[----:B0-----:R-:W-:-:S05]  /*10710*/  @P0 SHF.R.U32.HI R0, RZ, R6, R5 ;  /* 0x00000006ff000219 */ /* 0x001fca0000011605 */
[----:B------:R-:W-:Y:S02]  /*10720*/  IMAD.MOV R5, RZ, RZ, -R0 ;  /* 0x000000ffff057224 */ /* 0x000fe400078e0a00 */
[----:B------:R-:W-:-:S04]  /*10730*/  IMAD.WIDE.U32 R2, R0, UR4, R2 ;  /* 0x0000000400027c25 */ /* 0x000fc8000f8e0002 */
[----:B------:R-:W-:Y:S01]  /*10740*/  IMAD R4, R7, R5, R4 ;  /* 0x0000000507047224 */ /* 0x000fe200078e0204 */
[----:B------:R-:W-:-:S05]  /*10750*/  SHF.R.S32.HI R5, RZ, 0x1f, R0 ;  /* 0x0000001fff057819 */ /* 0x000fca0000011400 */
[----:B------:R-:W-:-:S04]  /*10760*/  IMAD R5, R5, UR4, RZ ;  /* 0x0000000405057c24 */ /* 0x000fc8000f8e02ff */
[----:B------:R-:W-:Y:S01]  /*10770*/  IMAD R0, R0, UR5, R5 ;  /* 0x0000000500007c24 */ /* 0x000fe2000f8e0205 */
[----:B------:R-:W-:Y:S01]  /*10780*/  ULDC.64 UR4, c[0x0][0x2c8] ;  /* 0x0000b20000047ab9 */ /* 0x000fe20000000a00 */
[----:B------:R-:W0:Y:S02]  /*10790*/  S2R R5, SR_TID.X ;  /* 0x0000000000057919 */ /* 0x000e240000002100 */
        /* <DEDUP_REMOVED lines=9> */
[----:B------:R-:W-:Y:S02]  /*10830*/  IMAD.IADD R0, R3, 0x1, R0 ;  /* 0x0000000103007824 */ /* 0x000fe400078e0200 */
[----:B0-----:R-:W-:-:S05]  /*10840*/  IMAD.SHL.U32 R10, R5, 0x8, RZ ;  /* 0x00000008050a7824 */ /* 0x001fca00078e00ff */
[----:B------:R-:W-:-:S04]  /*10850*/  LOP3.LUT R10, R10, 0x38, RZ, 0xc0, !PT ;  /* 0x000000380a0a7812 */ /* 0x000fc800078ec0ff */
[----:B------:R-:W-:Y:S01]  /*10860*/  ISETP.GE.AND P0, PT, R10, UR4, PT ;  /* 0x000000040a007c0c */ /* 0x000fe2000bf06270 */
[----:B------:R-:W-:Y:S01]  /*10870*/  UMOV UR4, 0xffffffff ;  /* 0xffffffff00047882 */ /* 0x000fe20000000000 */
[----:B------:R-:W-:Y:S02]  /*10880*/  LEA.HI.X R3, R2, UR7, R0, 0x1, P2 ;  /* 0x0000000702037c11 */ /* 0x000fe400090f0c00 */
[----:B-1----:R-:W-:Y:S09]  /*10890*/  BRA.DIV UR4, `(.L_x_2375) ;  /* 0x0000004604387947 */ /* 0x002ff2000b800000 */
[----:B------:R-:W0:Y:S01]  /*108a0*/  S2R R6, SR_TID.X ;  /* 0x0000000000067919 */ /* 0x000e220000002100 */
[----:B------:R-:W2:Y:S01]  /*108b0*/  LDL.LU R8, [R1+0x4] ;  /* 0x0000040001087983 */ /* 0x000ea20000300800 */
[----:B0-----:R-:W-:-:S04]  /*108c0*/  LOP3.LUT R6, R6, 0x7f, RZ, 0xc0, !PT ;  /* 0x0000007f06067812 */ /* 0x001fc800078ec0ff */
[----:B------:R-:W-:Y:S02]  /*108d0*/  SHF.R.U32.HI R11, RZ, 0x3, R6 ;  /* 0x00000003ff0b7819 */ /* 0x000fe40000011606 */
[----:B------:R-:W3:Y:S03]  /*108e0*/  LDL.LU R6, [R1+0x40] ;  /* 0x0000400001067983 */ /* 0x000ee60000300800 */
[----:B--2---:R-:W-:-:S04]  /*108f0*/  IMAD R2, R8, 0x80, R11 ;  /* 0x0000008008027824 */ /* 0x004fc800078e020b */
        /* <DEDUP_REMOVED lines=74> */
.L_x_2491:
        /* <DEDUP_REMOVED lines=11> */
.L_x_2377:
[----:B------:R-:W-:Y:S05]  /*10e50*/  BSYNC B0 ;  /* 0x0000000000007941 */ /* 0x000fea0003800000 */
.L_x_2376:
[----:B------:R-:W-:Y:S01]  /*10e60*/  NOP ;  /* 0x0000000000007918 */ /* 0x000fe20000000000 */
[----:B------:R-:W-:Y:S01]  /*10e70*/  PLOP3.LUT P0, PT, PT, PT, PT, 0x80, 0x0 ;  /* 0x000000000000781c */ /* 0x000fe20003f0f070 */
[----:B0-----:R-:W-:-:S12]  /*10e80*/  VIADD R6, R18, 0x28800 ;  /* 0x0002880012067836 */ /* 0x001fd80000000000 */
.L_x_2378:
        /* <DEDUP_REMOVED lines=18> */
.L_x_2492:
[----:B------:R-:W-:Y:S05]  /*10fb0*/  BSYNC B0 ;  /* 0x0000000000007941 */ /* 0x000fea0003800000 */
.L_x_2379:
        /* <DEDUP_REMOVED lines=54> */
.L_x_2387:
[----:B------:R-:W-:Y:S01]  /*11320*/  IMAD R3, R8, 0x8, R18 ;  /* 0x0000000808037824 */ /* 0x000fe200078e0212 */
[----:B------:R-:W-:Y:S01]  /*11330*/  SHF.L.U32 R2, R11, 0x1f, RZ ;  /* 0x0000001f0b027819 */ /* 0x000fe200000006ff */
[----:B------:R-:W-:Y:S03]  /*11340*/  BSSY B3, `(.L_x_2388) ;  /* 0x0000003000037945 */ /* 0x000fe60003800000 */
[----:B------:R-:W1:Y:S02]  /*11350*/  SYNCS.PHASECHK.TRANS64.TRYWAIT P0, [R3+URZ+0x28840], R2 ;  /* 0x02884002030075a7 */ /* 0x000e64000800017f */
[----:B-1----:R-:W-:Y:S05]  /*11360*/  @!P0 BRA `(.L_x_2389) ;  /* 0x0000004400508947 */ /* 0x002fea0003800000 */
.L_x_2493:
[----:B------:R-:W-:Y:S05]  /*11370*/  BSYNC B3 ;  /* 0x0000000000037941 */ /* 0x000fea0003800000 */
.L_x_2388:
        /* <DEDUP_REMOVED lines=12> */
.L_x_2391:
[----:B------:R-:W-:Y:S05]  /*11440*/  BSYNC B3 ;  /* 0x0000000000037941 */ /* 0x000fea0003800000 */
.L_x_2390:
        /* <DEDUP_REMOVED lines=12> */
.L_x_2392:
        /* <DEDUP_REMOVED lines=16> */
.L_x_2393:
        /* <DEDUP_REMOVED lines=16> */
.L_x_2494:
[----:B------:R-:W-:Y:S05]  /*11710*/  BSYNC B3 ;  /* 0x0000000000037941 */ /* 0x000fea0003800000 */
.L_x_2394:
        /* <DEDUP_REMOVED lines=12> */
.L_x_2397:
[----:B------:R-:W-:Y:S05]  /*117e0*/  BSYNC B3 ;  /* 0x0000000000037941 */ /* 0x000fea0003800000 */
.L_x_2396:
        /* <DEDUP_REMOVED lines=13> */
.L_x_2398:
        /* <DEDUP_REMOVED lines=15> */
.L_x_2399:
        /* <DEDUP_REMOVED lines=12> */
.L_x_2386:
[----:B------:R-:W-:Y:S05]  /*11a70*/  BSYNC B1 ;  /* 0x0000000000017941 */ /* 0x000fea0003800000 */
.L_x_2385:
[----:B0-----:R-:W2:Y:S01]  /*11a80*/  LDL.LU R0, [R1+0x34] ;  /* 0x0000340001007983 */ /* 0x001ea20000300800 */
[----:B------:R-:W-:-:S03]  /*11a90*/  IMAD.MOV.U32 R19, RZ, RZ, R8 ;  /* 0x000000ffff137224 */ /* 0x000fc600078e0008 */
[----:B------:R0:W-:Y:S02]  /*11aa0*/  STL [R1+0x14], R11 ;  /* 0x0000140b01007387 */ /* 0x0001e40000100800 */
[----:B0-2---:R-:W-:-:S07]  /*11ab0*/  VIADD R0, R0, 0xfffffffd ;  /* 0xfffffffd00007836 */ /* 0x005fce0000000000 */
.L_x_2384:
[----:B------:R-:W-:Y:S05]  /*11ac0*/  BSYNC B2 ;  /* 0x0000000000027941 */ /* 0x000fea0003800000 */
.L_x_2383:
[----:B------:R-:W-:Y:S01]  /*11ad0*/  VIADD R10, R10, 0xfffffffe ;  /* 0xfffffffe0a0a7836 */ /* 0x000fe20000000000 */
[----:B------:R-:W-:-:S04]  /*11ae0*/  LOP3.LUT R7, RZ, R7, RZ, 0x33, !PT ;  /* 0x00000007ff077212 */ /* 0x000fc800078e33ff */
[----:B------:R-:W-:-:S13]  /*11af0*/  ISETP.NE.AND P0, PT, R10, R7, PT ;  /* 0x000000070a00720c */ /* 0x000fda0003f05270 */
[----:B------:R-:W-:Y:S05]  /*11b00*/  @!P0 BRA `(.L_x_2382) ;  /* 0x0000001000cc8947 */ /* 0x000fea0003800000 */
[----:B------:R-:W-:-:S07]  /*11b10*/  IMAD.MOV.U32 R9, RZ, RZ, R17 ;  /* 0x000000ffff097224 */ /* 0x000fce00078e0011 */
.L_x_2430:
        /* <DEDUP_REMOVED lines=35> */
.L_x_2402:
[----:B------:R-:W-:Y:S01]  /*11d50*/  IMAD R3, R4, 0x8, R18 ;  /* 0x0000000804037824 */ /* 0x000fe200078e0212 */
[----:B------:R-:W-:Y:S01]  /*11d60*/  SHF.L.U32 R2, R5, 0x1f, RZ ;  /* 0x0000001f05027819 */ /* 0x000fe200000006ff */
[----:B------:R-:W-:Y:S03]  /*11d70*/  BSSY B2, `(.L_x_2403) ;  /* 0x0000003000027945 */ /* 0x000fe60003800000 */
[----:B------:R-:W1:Y:S02]  /*11d80*/  SYNCS.PHASECHK.TRANS64.TRYWAIT P0, [R3+URZ+0x28840], R2 ;  /* 0x02884002030075a7 */ /* 0x000e64000800017f */
[----:B-1----:R-:W-:Y:S05]  /*11d90*/  @!P0 BRA `(.L_x_2404) ;  /* 0x0000003800ec8947 */ /* 0x002fea0003800000 */
.L_x_2495:
[----:B------:R-:W-:Y:S05]  /*11da0*/  BSYNC B2 ;  /* 0x0000000000027941 */ /* 0x000fea0003800000 */
.L_x_2403:
        /* <DEDUP_REMOVED lines=12> */
.L_x_2406:
[----:B------:R-:W-:Y:S05]  /*11e70*/  BSYNC B2 ;  /* 0x0000000000027941 */ /* 0x000fea0003800000 */
.L_x_2405:
        /* <DEDUP_REMOVED lines=12> */
.L_x_2407:
        /* <DEDUP_REMOVED lines=16> */
.L_x_2408:
        /* <DEDUP_REMOVED lines=16> */
.L_x_2496:
[----:B------:R-:W-:Y:S05]  /*12140*/  BSYNC B2 ;  /* 0x0000000000027941 */ /* 0x000fea0003800000 */
.L_x_2409:
        /* <DEDUP_REMOVED lines=11> */
.L_x_2412:
[----:B------:R-:W-:Y:S05]  /*12200*/  BSYNC B2 ;  /* 0x0000000000027941 */ /* 0x000fea0003800000 */
.L_x_2411:
        /* <DEDUP_REMOVED lines=12> */
.L_x_2413:
        /* <DEDUP_REMOVED lines=15> */
.L_x_2414:
        /* <DEDUP_REMOVED lines=12> */
.L_x_2401:
[----:B------:R-:W-:Y:S05]  /*12480*/  BSYNC B1 ;  /* 0x0000000000017941 */ /* 0x000fea0003800000 */
.L_x_2400:
        /* <DEDUP_REMOVED lines=35> */
.L_x_2417:
[----:B------:R-:W-:Y:S01]  /*126c0*/  IMAD R2, R19, 0x8, R18 ;  /* 0x0000000813027824 */ /* 0x000fe200078e0212 */
[----:B------:R-:W-:Y:S01]  /*126d0*/  SHF.L.U32 R3, R12, 0x1f, RZ ;  /* 0x0000001f0c037819 */ /* 0x000fe200000006ff */
[----:B------:R-:W-:Y:S03]  /*126e0*/  BSSY B2, `(.L_x_2418) ;  /* 0x0000003000027945 */ /* 0x000fe60003800000 */
[----:B------:R-:W2:Y:S02]  /*126f0*/  SYNCS.PHASECHK.TRANS64.TRYWAIT P0, [R2+URZ+0x28840], R3 ;  /* 0x02884003020075a7 */ /* 0x000ea4000800017f */
[----:B--2---:R-:W-:Y:S05]  /*12700*/  @!P0 BRA `(.L_x_2419) ;  /* 0x0000003000b88947 */ /* 0x004fea0003800000 */
.L_x_2497:
[----:B------:R-:W-:Y:S05]  /*12710*/  BSYNC B2 ;  /* 0x0000000000027941 */ /* 0x000fea0003800000 */
.L_x_2418:
        /* <DEDUP_REMOVED lines=12> */
.L_x_2421:
[----:B------:R-:W-:Y:S05]  /*127e0*/  BSYNC B2 ;  /* 0x0000000000027941 */ /* 0x000fea0003800000 */
.L_x_2420:
        /* <DEDUP_REMOVED lines=13> */
.L_x_2422:
        /* <DEDUP_REMOVED lines=16> */
.L_x_2423:
        /* <DEDUP_REMOVED lines=15> */
.L_x_2498:
[----:B------:R-:W-:Y:S05]  /*12ab0*/  BSYNC B2 ;  /* 0x0000000000027941 */ /* 0x000fea0003800000 */
.L_x_2424:
        /* <DEDUP_REMOVED lines=11> */
.L_x_2427:
[----:B------:R-:W-:Y:S05]  /*12b70*/  BSYNC B2 ;  /* 0x0000000000027941 */ /* 0x000fea0003800000 */
.L_x_2426:
        /* <DEDUP_REMOVED lines=12> */
.L_x_2428:
        /* <DEDUP_REMOVED lines=15> */
.L_x_2429:
        /* <DEDUP_REMOVED lines=12> */
.L_x_2416:
[----:B------:R-:W-:Y:S05]  /*12df0*/  BSYNC B1 ;  /* 0x0000000000017941 */ /* 0x000fea0003800000 */
.L_x_2415:
[----:B------:R-:W2:Y:S01]  /*12e00*/  LDL R2, [R1+0x24] ;  /* 0x0000240001027983 */ /* 0x000ea20000100800 */
[----:B------:R-:W-:Y:S01]  /*12e10*/  VIADD R0, R0, 0xfffffffe ;  /* 0xfffffffe00007836 */ /* 0x000fe20000000000 */
[----:B--2---:R-:W-:-:S13]  /*12e20*/  ISETP.GT.AND P0, PT, R7, R2, PT ;  /* 0x000000020700720c */ /* 0x004fda0003f04270 */
[----:B------:R-:W-:Y:S05]  /*12e30*/  @P0 BRA `(.L_x_2430) ;  /* 0xffffffec00380947 */ /* 0x000fea000383ffff */
.L_x_2382:
[----:B------:R-:W-:Y:S05]  /*12e40*/  BSYNC B0 ;  /* 0x0000000000007941 */ /* 0x000fea0003800000 */
.L_x_2381:
        /* <DEDUP_REMOVED lines=8> */
[----:B------:R-:W2:Y:S08]  /*12ed0*/  FLO.U32 R0, UR4 ;  /* 0x0000000400007d00 */ /* 0x000eb000080e0000 */
[----:B------:R-:W1:Y:S01]  /*12ee0*/  POPC R2, UR4 ;  /* 0x0000000400027d09 */ /* 0x000e620008000000 */
[----:B--2---:R-:W-:-:S13]  /*12ef0*/  ISETP.EQ.U32.AND P0, PT, R0, R3, PT ;  /* 0x000000030000720c */ /* 0x004fda0003f02070 */
[----:B-1----:R-:W2:Y:S01]  /*12f00*/  @P0 ATOMG.E.ADD.STRONG.GPU PT, R5, desc[UR50][R4.64], R2 ;  /* 0x00000002040509a8 */ /* 0x002ea200081ee1f2 */
[----:B------:R-:W1:Y:S02]  /*12f10*/  S2R R3, SR_LTMASK ;  /* 0x0000000000037919 */ /* 0x000e640000003900 */
[----:B-1----:R-:W-:-:S06]  /*12f20*/  LOP3.LUT R3, R3, UR4, RZ, 0xc0, !PT ;  /* 0x0000000403037c12 */ /* 0x002fcc000f8ec0ff */
[----:B------:R-:W1:Y:S01]  /*12f30*/  POPC R3, R3 ;  /* 0x0000000300037309 */ /* 0x000e620000000000 */
[----:B--2---:R-:W1:Y:S02]  /*12f40*/  SHFL.IDX PT, R0, R5, R0, 0x1f ;  /* 0x00001f0005007589 */ /* 0x004e6400000e0000 */
[----:B-1----:R-:W-:-:S05]  /*12f50*/  IADD3 R0, R0, UR37, R3 ;  /* 0x0000002500007c10 */ /* 0x002fca000fffe003 */
[----:B------:R2:W-:Y:S02]  /*12f60*/  STL [R1], R0 ;  /* 0x0000000001007387 */ /* 0x0005e40000100800 */
.L_x_2432:
[----:B------:R-:W-:Y:S05]  /*12f70*/  BSYNC B0 ;  /* 0x0000000000007941 */ /* 0x000fea0003800000 */
.L_x_2431:
        /* <DEDUP_REMOVED lines=11> */
.L_x_2499:
[----:B------:R-:W-:Y:S05]  /*13030*/  BSYNC B1 ;  /* 0x0000000000017941 */ /* 0x000fea0003800000 */
.L_x_2435:
        /* <DEDUP_REMOVED lines=9> */
.L_x_2438:
[----:B------:R-:W-:Y:S05]  /*130d0*/  BSYNC B1 ;  /* 0x0000000000017941 */ /* 0x000fea0003800000 */
.L_x_2437:
        /* <DEDUP_REMOVED lines=12> */
.L_x_2439:
        /* <DEDUP_REMOVED lines=15> */
.L_x_2440:
        /* <DEDUP_REMOVED lines=10> */
.L_x_2434:
[----:B------:R-:W-:Y:S05]  /*13330*/  BSYNC B0 ;  /* 0x0000000000007941 */ /* 0x000fea0003800000 */
.L_x_2433:
[----:B------:R-:W2:Y:S01]  /*13340*/  LDL.LU R4, [R1+0x14] ;  /* 0x0000140001047983 */ /* 0x000ea20000300800 */
[----:B------:R-:W-:-:S05]  /*13350*/  VIADD R19, R19, 0x1 ;  /* 0x0000000113137836 */ /* 0x000fca0000000000 */
[----:B------:R-:W-:-:S04]  /*13360*/  ISETP.NE.AND P0, PT, R19, 0x2, PT ;  /* 0x000000021300780c */ /* 0x000fc80003f05270 */
[----:B------:R-:W-:Y:S02]  /*13370*/  SEL R0, RZ, 0x1, P0 ;  /* 0x00000001ff007807 */ /* 0x000fe40000000000 */
[----:B------:R-:W-:Y:S02]  /*13380*/  SEL R19, R19, RZ, P0 ;  /* 0x000000ff13137207 */ /* 0x000fe40000000000 */
[----:B--2---:R-:W-:-:S05]  /*13390*/  LOP3.LUT R4, R4, R0, RZ, 0x3c, !PT ;  /* 0x0000000004047212 */ /* 0x004fca00078e3cff */
[----:B------:R2:W-:Y:S02]  /*133a0*/  STL [R1+0x14], R4 ;  /* 0x0000140401007387 */ /* 0x0005e40000100800 */
.L_x_2361:
[----:B------:R-:W-:Y:S05]  /*133b0*/  BSYNC B7 ;  /* 0x0000000000077941 */ /* 0x000fea0003800000 */
.L_x_2359:
        /* <DEDUP_REMOVED lines=9> */
[----:B0123--:R-:W0:Y:S04]  /*13450*/  LDS.128 R4, [R18+0x288d0] ;  /* 0x0288d00012047984 */ /* 0x00fe280000000c00 */
[----:B0-----:R0:W-:Y:S04]  /*13460*/  STL.64 [R1], R4 ;  /* 0x0000000401007387 */ /* 0x0011e80000100a00 */
[----:B------:R0:W-:Y:S01]  /*13470*/  STL.64 [R1+0x8], R6 ;  /* 0x0000080601007387 */ /* 0x0001e20000100a00 */
[----:B------:R-:W-:Y:S06]  /*13480*/  BAR.ARV 0x4, 0x180 ;  /* 0x0106000000007b1d */ /* 0x000fec0000002000 */
[----:B------:R-:W-:Y:S05]  /*13490*/  BRA `(.L_x_2442) ;  /* 0x00000010002c7947 */ /* 0x000fea0003800000 */
.L_x_2441:
[----:B------:R-:W4:Y:S01]  /*134a0*/  S2R R0, SR_TID.X ;  /* 0x0000000000007919 */ /* 0x000f220000002100 */
[----:B------:R-:W-:Y:S01]  /*134b0*/  UMOV UR4, 0xffffffff ;  /* 0xffffffff00047882 */ /* 0x000fe20000000000 */
[----:B----4-:R-:W-:-:S04]  /*134c0*/  LOP3.LUT R16, R0, 0x1f, RZ, 0xc0, !PT ;  /* 0x0000001f00107812 */ /* 0x010fc800078ec0ff */
[----:B------:R-:W-:Y:S01]  /*134d0*/  ISETP.NE.AND P0, PT, R16, 0x1f, PT ;  /* 0x0000001f1000780c */ /* 0x000fe20003f05270 */
[----:B------:R-:W-:-:S12]  /*134e0*/  BRA.DIV UR4, `(.L_x_2443) ;  /* 0x00000026047c7947 */ /* 0x000fd8000b800000 */
[----:B------:R-:W2:Y:S01]  /*134f0*/  LDL.LU R3, [R1] ;  /* 0x0000000001037983 */ /* 0x000ea20000300800 */
[----:B------:R-:W-:-:S03]  /*13500*/  ULDC UR4, c[0x0][0xc3c] ;  /* 0x00030f0000047ab9 */ /* 0x000fc60000000800 */
[----:B01----:R-:W4:Y:S01]  /*13510*/  LDL R8, [R1+0xc] ;  /* 0x00000c0001087983 */ /* 0x003f220000100800 */
[----:B--2---:R-:W-:Y:S02]  /*13520*/  IMAD.MOV.U32 R10, RZ, RZ, R3 ;  /* 0x000000ffff0a7224 */ /* 0x004fe400078e0003 */
[----:B----4-:R-:W-:-:S05]  /*13530*/  IMAD.IADD R0, R8, 0x1, R16 ;  /* 0x0000000108007824 */ /* 0x010fca00078e0210 */
[----:B------:R-:W-:-:S13]  /*13540*/  ISETP.GE.OR P1, PT, R0, UR4, !P0 ;  /* 0x0000000400007c0c */ /* 0x000fda000c726670 */
[----:B------:R-:W0:Y:S08]  /*13550*/  @!P1 LDC.64 R2, c[0x0][0xc80] ;  /* 0x00032000ff029b82 */ /* 0x000e300000000a00 */
[----:B---3--:R-:W1:Y:S01]  /*13560*/  @!P1 LDC.64 R6, c[0x0][0xc78] ;  /* 0x00031e00ff069b82 */ /* 0x008e620000000a00 */
[----:B0-----:R-:W-:-:S05]  /*13570*/  @!P1 IMAD.WIDE R2, R0, 0x4, R2 ;  /* 0x0000000400029825 */ /* 0x001fca00078e0202 */
[----:B------:R1:W2:Y:S02]  /*13580*/  @!P1 LDG.E R5, desc[UR50][R2.64] ;  /* 0x0000003202059981 */ /* 0x0002a4000c1e1900 */
[----:B-1----:R-:W-:-:S05]  /*13590*/  @!P1 IMAD.WIDE R2, R0, 0x4, R6 ;  /* 0x0000000400029825 */ /* 0x002fca00078e0206 */
[----:B------:R-:W3:Y:S01]  /*135a0*/  @!P1 LDG.E R8, desc[UR50][R2.64] ;  /* 0x0000003202089981 */ /* 0x000ee2000c1e1900 */
[----:B------:R-:W-:Y:S02]  /*135b0*/  CS2R R6, SRZ ;  /* 0x0000000000067805 */ /* 0x000fe4000001ff00 */
[C---:B------:R-:W-:Y:S02]  /*135c0*/  ISETP.GE.U32.AND P2, PT, R16.reuse, 0x2, PT ;  /* 0x000000021000780c */ /* 0x040fe40003f46070 */
[C---:B------:R-:W-:Y:S01]  /*135d0*/  ISETP.GE.U32.AND P3, PT, R16.reuse, 0x4, PT ;  /* 0x000000041000780c */ /* 0x040fe20003f66070 */
[----:B------:R-:W-:Y:S01]  /*135e0*/  SHFL.IDX PT, R4, R10, RZ, 0x1f ;  /* 0x00001fff0a047589 */ /* 0x000fe200000e0000 */
[C---:B------:R-:W-:Y:S02]  /*135f0*/  ISETP.GE.U32.AND P4, PT, R16.reuse, 0x8, PT ;  /* 0x000000081000780c */ /* 0x040fe40003f86070 */
[----:B------:R-:W-:Y:S01]  /*13600*/  ISETP.GE.U32.AND P5, PT, R16, 0x10, PT ;  /* 0x000000101000780c */ /* 0x000fe20003fa6070 */
[----:B------:R-:W-:Y:S01]  /*13610*/  SHFL.IDX PT, R0, R10, 0x1, 0x1f ;  /* 0x00201f000a007f89 */ /* 0x000fe200000e0000 */
[----:B--2---:R-:W-:-:S02]  /*13620*/  @!P1 IMAD.MOV.U32 R6, RZ, RZ, R5 ;  /* 0x000000ffff069224 */ /* 0x004fc400078e0005 */
[----:B---3--:R-:W-:Y:S01]  /*13630*/  @!P1 IMAD.MOV.U32 R7, RZ, RZ, R8 ;  /* 0x000000ffff079224 */ /* 0x008fe200078e0008 */
[----:B------:R-:W-:-:S03]  /*13640*/  ISETP.NE.AND P1, PT, R16, RZ, PT ;  /* 0x000000ff1000720c */ /* 0x000fc60003f25270 */
[----:B------:R-:W-:-:S05]  /*13650*/  IMAD R2, R7, R6, RZ ;  /* 0x0000000607027224 */ /* 0x000fca00078e02ff */
[----:B------:R-:W0:Y:S02]  /*13660*/  SHFL.UP PT, R14, R2, 0x1, RZ ;  /* 0x04200000020e7989 */ /* 0x000e2400000e00ff */
[----:B0-----:R-:W-:-:S05]  /*13670*/  SEL R5, R14, RZ, P1 ;  /* 0x000000ff0e057207 */ /* 0x001fca0000800000 */
[----:B------:R-:W-:Y:S02]  /*13680*/  IMAD.IADD R2, R2, 0x1, R5 ;  /* 0x0000000102027824 */ /* 0x000fe400078e0205 */
[----:B------:R-:W-:-:S03]  /*13690*/  IMAD.MOV.U32 R5, RZ, RZ, RZ ;  /* 0x000000ffff057224 */ /* 0x000fc600078e00ff */
        /* <DEDUP_REMOVED lines=13> */
.L_x_2509:
[----:B------:R-:W-:Y:S02]  /*13770*/  ULDC UR4, c[0x0][0xc38] ;  /* 0x00030e0000047ab9 */ /* 0x000fe40000000800 */
[----:B------:R-:W-:-:S04]  /*13780*/  IMAD.U32 R8, RZ, RZ, UR4 ;  /* 0x00000004ff087e24 */ /* 0x000fc8000f8e00ff */
[----:B-1----:R-:W-:-:S04]  /*13790*/  IMAD R9, R9, R8, RZ ;  /* 0x0000000809097224 */ /* 0x002fc800078e02ff */
[----:B------:R-:W-:-:S05]  /*137a0*/  IMAD.IADD R0, R0, 0x1, R9 ;  /* 0x0000000100007824 */ /* 0x000fca00078e0209 */
[----:B------:R-:W-:-:S13]  /*137b0*/  ISETP.GT.AND P6, PT, R0, R4, PT ;  /* 0x000000040000720c */ /* 0x000fda0003fc4270 */
[----:B------:R-:W-:Y:S05]  /*137c0*/  @P6 BRA `(.L_x_2444) ;  /* 0x0000000000ac6947 */ /* 0x000fea0003800000 */
.L_x_2447:
        /* <DEDUP_REMOVED lines=37> */
.L_x_2517:
[----:B------:R-:W-:Y:S02]  /*13a20*/  ULDC UR4, c[0x0][0xc38] ;  /* 0x00030e0000047ab9 */ /* 0x000fe40000000800 */
[----:B------:R-:W-:-:S04]  /*13a30*/  IMAD.U32 R8, RZ, RZ, UR4 ;  /* 0x00000004ff087e24 */ /* 0x000fc8000f8e00ff */
[----:B-1----:R-:W-:-:S04]  /*13a40*/  IMAD R9, R9, R8, RZ ;  /* 0x0000000809097224 */ /* 0x002fc800078e02ff */
[----:B------:R-:W-:-:S05]  /*13a50*/  IMAD.IADD R0, R9, 0x1, R0 ;  /* 0x0000000109007824 */ /* 0x000fca00078e0200 */
[----:B------:R-:W-:-:S13]  /*13a60*/  ISETP.GT.AND P6, PT, R0, R4, PT ;  /* 0x000000040000720c */ /* 0x000fda0003fc4270 */
[----:B------:R-:W-:Y:S05]  /*13a70*/  @!P6 BRA `(.L_x_2447) ;  /* 0xfffffffc0054e947 */ /* 0x000fea000383ffff */
.L_x_2444:
        /* <DEDUP_REMOVED lines=12> */
.L_x_2522:
[----:B------:R-:W-:-:S13]  /*13b40*/  ISETP.NE.AND P0, PT, R3, RZ, PT ;  /* 0x000000ff0300720c */ /* 0x000fda0003f05270 */
[----:B------:R-:W-:Y:S05]  /*13b50*/  @!P0 BRA `(.L_x_2449) ;  /* 0x0000000000108947 */ /* 0x000fea0003800000 */
[----:B------:R-:W-:Y:S01]  /*13b60*/  UMOV UR4, 0xffffffff ;  /* 0xffffffff00047882 */ /* 0x000fe20000000000 */
[----:B---3--:R-:W-:Y:S02]  /*13b70*/  VIADD R10, R10, 0xffffffff ;  /* 0xffffffff0a0a7836 */ /* 0x008fe40000000000 */
[----:B------:R-:W-:Y:S05]  /*13b80*/  BRA.DIV UR4, `(.L_x_2450) ;  /* 0x0000002a04487947 */ /* 0x000fea000b800000 */
[----:B------:R1:W2:Y:S02]  /*13b90*/  SHFL.IDX PT, R5, R2, R10, 0x1f ;  /* 0x00001f0a02057589 */ /* 0x0002a400000e0000 */
.L_x_2449:
[----:B--2---:R-:W-:Y:S01]  /*13ba0*/  IMAD R3, R5, R8, R9 ;  /* 0x0000000805037224 */ /* 0x004fe200078e0209 */
[----:B------:R-:W-:-:S03]  /*13bb0*/  ISETP.NE.AND P0, PT, R7, 0x1, PT ;  /* 0x000000010700780c */ /* 0x000fc60003f05270 */
[----:B------:R-:W-:Y:S01]  /*13bc0*/  IMAD.IADD R4, R4, 0x1, -R3 ;  /* 0x0000000104047824 */ /* 0x000fe200078e0a03 */
[----:B------:R2:W-:Y:S09]  /*13bd0*/  STL [R1], R3 ;  /* 0x0000000301007387 */ /* 0x0005f20000100800 */
[----:B------:R-:W-:Y:S05]  /*13be0*/  @!P0 BRA `(.L_x_2451) ;  /* 0x0000000000e48947 */ /* 0x000fea0003800000 */
[----:B------:R-:W-:-:S04]  /*13bf0*/  IABS R5, R0 ;  /* 0x0000000000057213 */ /* 0x000fc80000000000 */
[----:B0--3--:R-:W0:Y:S08]  /*13c00*/  I2F.RP R6, R5 ;  /* 0x0000000500067306 */ /* 0x009e300000209400 */
[----:B0-----:R-:W0:Y:S02]  /*13c10*/  MUFU.RCP R6, R6 ;  /* 0x0000000600067308 */ /* 0x001e240000001000 */
[----:B0-----:R-:W-:-:S06]  /*13c20*/  VIADD R9, R6, 0xffffffe ;  /* 0x0ffffffe06097836 */ /* 0x001fcc0000000000 */
[----:B--2---:R-:W1:Y:S02]  /*13c30*/  F2I.FTZ.U32.TRUNC.NTZ R3, R9 ;  /* 0x0000000900037305 */ /* 0x004e64000021f000 */
        /* <DEDUP_REMOVED lines=52> */
.L_x_2451:
[----:B------:R-:W4:Y:S01]  /*13f80*/  LDL R5, [R1+0xc] ;  /* 0x00000c0001057983 */ /* 0x000f220000100800 */
[----:B012---:R-:W4:Y:S02]  /*13f90*/  LDC.64 R2, c[0x0][0xc90] ;  /* 0x00032400ff027b82 */ /* 0x007f240000000a00 */
[----:B----4-:R-:W-:-:S05]  /*13fa0*/  IMAD.WIDE R2, R5, 0x4, R2 ;  /* 0x0000000405027825 */ /* 0x010fca00078e0202 */
[----:B---3--:R-:W2:Y:S02]  /*13fb0*/  LDG.E R6, desc[UR50][R2.64] ;  /* 0x0000003202067981 */ /* 0x008ea4000c1e1900 */
        /* <DEDUP_REMOVED lines=59> */
.L_x_2452:
[----:B-1----:R-:W-:-:S05]  /*14370*/  LOP3.LUT R3, RZ, R4, RZ, 0x33, !PT ;  /* 0x00000004ff037212 */ /* 0x002fca00078e33ff */
[----:B------:R-:W-:-:S05]  /*14380*/  IMAD.IADD R0, R0, 0x1, R3 ;  /* 0x0000000100007824 */ /* 0x000fca00078e0203 */
[----:B------:R1:W-:Y:S01]  /*14390*/  STL [R1+0x4], R0 ;  /* 0x0000040001007387 */ /* 0x0003e20000100800 */
[----:B------:R-:W-:Y:S05]  /*143a0*/  BRA `(.L_x_2453) ;  /* 0x0000000000287947 */ /* 0x000fea0003800000 */
.L_x_2445:
        /* <DEDUP_REMOVED lines=10> */
.L_x_2453:
[----:B--2---:R-:W2:Y:S04]  /*14450*/  LDL R3, [R1+0x8] ;  /* 0x0000080001037983 */ /* 0x004ea80000100800 */
[----:B0-----:R-:W3:Y:S04]  /*14460*/  LDL R2, [R1+0xc] ;  /* 0x00000c0001027983 */ /* 0x001ee80000100800 */
[----:B------:R-:W4:Y:S04]  /*14470*/  LDL R4, [R1] ;  /* 0x0000000001047983 */ /* 0x000f280000100800 */
[----:B------:R-:W4:Y:S01]  /*14480*/  LDL R5, [R1+0x4] ;  /* 0x0000040001057983 */ /* 0x000f220000100800 */
[----:B------:R-:W-:Y:S05]  /*14490*/  WARPSYNC.ALL ;  /* 0x0000000000007948 */ /* 0x000fea0003800000 */
[----:B-1----:R-:W0:Y:S02]  /*144a0*/  S2R R0, SR_TID.X ;  /* 0x0000000000007919 */ /* 0x002e240000002100 */
        /* <DEDUP_REMOVED lines=10> */
.L_x_2442:
[----:B------:R-:W2:Y:S01]  /*14550*/  LDL R0, [R1+0xc] ;  /* 0x00000c0001007983 */ /* 0x000ea20000100800 */
[----:B------:R-:W-:Y:S02]  /*14560*/  ULDC UR4, c[0x0][0xc3c] ;  /* 0x00030f0000047ab9 */ /* 0x000fe40000000800 */
[----:B--2---:R-:W-:-:S13]  /*14570*/  ISETP.GE.AND P0, PT, R0, UR4, PT ;  /* 0x0000000400007c0c */ /* 0x004fda000bf06270 */
[----:B------:R-:W-:Y:S05]  /*14580*/  @!P0 BRA `(.L_x_2454) ;  /* 0xffffffa8002c8947 */ /* 0x000fea000383ffff */
[----:B------:R-:W-:Y:S05]  /*14590*/  BSYNC B8 ;  /* 0x0000000000087941 */ /* 0x000fea0003800000 */
.L_x_2353:
[----:B0-----:R-:W2:Y:S01]  /*145a0*/  LDL.LU R0, [R1+0x48] ;  /* 0x0000480001007983 */ /* 0x001ea20000300800 */
[----:B------:R-:W-:Y:S01]  /*145b0*/  BSSY B0, `(.L_x_2455) ;  /* 0x000000b000007945 */ /* 0x000fe20003800000 */
[----:B-1-3--:R-:W0:Y:S01]  /*145c0*/  S2R R5, SR_CgaCtaId ;  /* 0x0000000000057919 */ /* 0x00ae220000008800 */
        /* <DEDUP_REMOVED lines=9> */
.L_x_2525:
[----:B------:R-:W-:Y:S05]  /*14660*/  BSYNC B0 ;  /* 0x0000000000007941 */ /* 0x000fea0003800000 */
.L_x_2455:
[----:B------:R-:W-:-:S03]  /*14670*/  UMOV UR4, 0xffffffff ;  /* 0xffffffff00047882 */ /* 0x000fc60000000000 */
[----:B------:R-:W-:Y:S05]  /*14680*/  BRA.DIV UR4, `(.L_x_2457) ;  /* 0x0000001e04c87947 */ /* 0x000fea000b800000 */
[----:B------:R-:W1:Y:S02]  /*14690*/  S2R R2, SR_TID.X ;  /* 0x0000000000027919 */ /* 0x000e640000002100 */
[----:B-1----:R-:W-:-:S04]  /*146a0*/  SHF.R.U32.HI R2, RZ, 0x5, R2 ;  /* 0x00000005ff027819 */ /* 0x002fc80000011602 */
[----:B------:R-:W-:-:S05]  /*146b0*/  LOP3.LUT R2, R2, 0x3, RZ, 0xc0, !PT ;  /* 0x0000000302027812 */ /* 0x000fca00078ec0ff */
[----:B------:R1:W2:Y:S02]  /*146c0*/  SHFL.IDX PT, R14, R2, RZ, 0x1f ;  /* 0x00001fff020e7589 */ /* 0x0002a400000e0000 */
.L_x_2528:
[----:B--2---:R-:W-:Y:S01]  /*146d0*/  ISETP.NE.AND P0, PT, R14, RZ, PT ;  /* 0x000000ff0e00720c */ /* 0x004fe20003f05270 */
[----:B------:R-:W-:-:S12]  /*146e0*/  BSSY B0, `(.L_x_2458) ;  /* 0x0000025000007945 */ /* 0x000fd80003800000 */
[----:B------:R-:W-:Y:S05]  /*146f0*/  @P0 BRA `(.L_x_2459) ;  /* 0x00000000008c0947 */ /* 0x000fea0003800000 */
[----:B------:R-:W-:-:S03]  /*14700*/  UMOV UR4, 0xffffffff ;  /* 0xffffffff00047882 */ /* 0x000fc60000000000 */
[----:B------:R-:W-:Y:S05]  /*14710*/  BRA.DIV UR4, `(.L_x_2460) ;  /* 0x0000001e04d87947 */ /* 0x000fea000b800000 */
[----:B------:R-:W-:-:S13]  /*14720*/  ELECT P6, URZ, PT ;  /* 0x00000000003f782f */ /* 0x000fda00038c0000 */
.L_x_2531:
[----:B------:R-:W-:Y:S05]  /*14730*/  @!P6 BRA `(.L_x_2459) ;  /* 0x00000000007ce947 */ /* 0x000fea0003800000 */
[----:B------:R-:W-:-:S06]  /*14740*/  ULOP3.LUT UR4, UR36, 0x2, URZ, 0xfc, !UPT ;  /* 0x0000000224047892 */ /* 0x000fcc000f8efc3f */
[----:B-1----:R-:W-:-:S05]  /*14750*/  IMAD.U32 R2, RZ, RZ, UR4 ;  /* 0x00000004ff027e24 */ /* 0x002fca000f8e00ff */
[----:B------:R-:W-:-:S13]  /*14760*/  ISETP.NE.AND P2, PT, R2, 0x3, PT ;  /* 0x000000030200780c */ /* 0x000fda0003f45270 */
[----:B------:R-:W-:Y:S05]  /*14770*/  @!P2 BRA `(.L_x_2461) ;  /* 0x000000000004a947 */ /* 0x000fea0003800000 */
[----:B------:R-:W-:Y:S01]  /*14780*/  BPT.TRAP 0x1 ;  /* 0x000000040000795c */ /* 0x000fe20000300000 */
.L_x_2461:
        /* <DEDUP_REMOVED lines=13> */
.L_x_2532:
[----:B------:R-:W1:Y:S02]  /*14860*/  SYNCS.PHASECHK.TRANS64.TRYWAIT P0, [R7+URZ], R2 ;  /* 0x00000002070075a7 */ /* 0x000e64000800017f */
[----:B-1----:R-:W-:Y:S05]  /*14870*/  @!P0 BRA `(.L_x_2463) ;  /* 0x0000001c00b48947 */ /* 0x002fea0003800000 */
.L_x_2533:
[----:B------:R-:W-:Y:S05]  /*14880*/  @!P2 BRA `(.L_x_2464) ;  /* 0x000000000004a947 */ /* 0x000fea0003800000 */
[----:B------:R-:W-:Y:S01]  /*14890*/  BPT.TRAP 0x1 ;  /* 0x000000040000795c */ /* 0x000fe20000300000 */
.L_x_2464:
[----:B------:R-:W-:-:S04]  /*148a0*/  VIADD R0, R0, 0x28860 ;  /* 0x0002886000007836 */ /* 0x000fc80000000000 */
[----:B------:R-:W-:-:S04]  /*148b0*/  IMAD R4, R19, 0x8, R0 ;  /* 0x0000000813047824 */ /* 0x000fc800078e0200 */
[----:B------:R-:W2:Y:S02]  /*148c0*/  SYNCS.PHASECHK.TRANS64.TRYWAIT P0, [R4+URZ], R5 ;  /* 0x00000005040075a7 */ /* 0x000ea4000800017f */
[----:B--2---:R-:W-:Y:S05]  /*148d0*/  @!P0 BRA `(.L_x_2465) ;  /* 0x0000001c00b08947 */ /* 0x004fea0003800000 */
.L_x_2534:
[----:B------:R-:W-:-:S07]  /*148e0*/  IMAD R3, R3, 0x8, R0 ;  /* 0x0000000803037824 */ /* 0x000fce00078e0200 */
.L_x_2466:
[----:B---3--:R3:W4:Y:S02]  /*148f0*/  SYNCS.PHASECHK.TRANS64.TRYWAIT P0, [R3+URZ], R2 ;  /* 0x00000002030075a7 */ /* 0x008724000800017f */
[----:B----4-:R-:W-:Y:S05]  /*14900*/  @!P0 NANOSLEEP.SYNCS 0x989680 ;  /* 0x009896800000895d */ /* 0x010fea0003900000 */
[----:B------:R-:W4:Y:S02]  /*14910*/  @!P0 SYNCS.PHASECHK.TRANS64 P0, [R3+URZ], R2 ;  /* 0x00000002030085a7 */ /* 0x000f24000800007f */
[----:B----4-:R-:W-:Y:S05]  /*14920*/  @!P0 BRA `(.L_x_2466) ;  /* 0xfffffffc00f08947 */ /* 0x010fea000383ffff */
.L_x_2459:
[----:B------:R-:W-:Y:S05]  /*14930*/  BSYNC B0 ;  /* 0x0000000000007941 */ /* 0x000fea0003800000 */
.L_x_2458:
[----:B------:R-:W-:Y:S05]  /*14940*/  EXIT ;  /* 0x000000000000794d */ /* 0x000fea0003800000 */
.L_x_2292:
[----:B0-----:R-:W-:-:S04]  /*14950*/  IMAD.U32 R3, RZ, RZ, UR41 ;  /* 0x00000029ff037e24 */ /* 0x001fc8000f8e00ff */
[----:B------:R0:W1:Y:S03]  /*14960*/  SYNCS.PHASECHK.TRANS64.TRYWAIT P1, [R3+URZ+0x28800], R0 ;  /* 0x02880000030075a7 */ /* 0x000066000802017f */
[----:B-1----:R-:W-:Y:S05]  /*14970*/  @!P1 NANOSLEEP.SYNCS 0x989680 ;  /* 0x009896800000995d */ /* 0x002fea0003900000 */
[----:B------:R-:W1:Y:S02]  /*14980*/  @!P1 SYNCS.PHASECHK.TRANS64 P1, [R3+URZ+0x28800], R0 ;  /* 0x02880000030095a7 */ /* 0x000e64000802007f */
[----:B-1----:R-:W-:Y:S05]  /*14990*/  @!P1 BRA `(.L_x_2292) ;  /* 0xfffffffc00ec9947 */ /* 0x002fea000383ffff */
[----:B------:R-:W-:Y:S05]  /*149a0*/  BRA `(.L_x_2467) ;  /* 0xfffffed400087947 */ /* 0x000fea000383ffff */
.L_x_2296:
[----:B-1----:R1:W2:Y:S02]  /*149b0*/  SYNCS.PHASECHK.TRANS64.TRYWAIT P2, [R0+URZ+0x28830], R3 ;  /* 0x02883003000075a7 */ /* 0x0022a4000804017f */
[----:B--2---:R-:W-:Y:S05]  /*149c0*/  @!P2 NANOSLEEP.SYNCS 0x989680 ;  /* 0x009896800000a95d */ /* 0x004fea0003900000 */
[----:B------:R-:W2:Y:S02]  /*149d0*/  @!P2 SYNCS.PHASECHK.TRANS64 P2, [R0+URZ+0x28830], R3 ;  /* 0x028830030000a5a7 */ /* 0x000ea4000804007f */
[----:B--2---:R-:W-:Y:S05]  /*149e0*/  @!P2 BRA `(.L_x_2296) ;  /* 0xfffffffc00f0a947 */ /* 0x004fea000383ffff */
[----:B------:R-:W-:Y:S05]  /*149f0*/  BRA `(.L_x_2295) ;  /* 0xfffffed4002c7947 */ /* 0x000fea000383ffff */
.L_x_2301:
[----:B-1----:R-:W-:-:S04]  /*14a00*/  IMAD.U32 R7, RZ, RZ, UR6 ;  /* 0x00000006ff077e24 */ /* 0x002fc8000f8e00ff */
[----:B------:R1:W2:Y:S03]  /*14a10*/  SYNCS.PHASECHK.TRANS64.TRYWAIT P3, [R7+URZ+0x28830], R6 ;  /* 0x02883006070075a7 */ /* 0x0002a6000806017f */
[----:B--2---:R-:W-:Y:S05]  /*14a20*/  @!P3 NANOSLEEP.SYNCS 0x989680 ;  /* 0x009896800000b95d */ /* 0x004fea0003900000 */
[----:B------:R-:W2:Y:S02]  /*14a30*/  @!P3 SYNCS.PHASECHK.TRANS64 P3, [R7+URZ+0x28830], R6 ;  /* 0x028830060700b5a7 */ /* 0x000ea4000806007f */
[----:B--2---:R-:W-:Y:S05]  /*14a40*/  @!P3 BRA `(.L_x_2301) ;  /* 0xfffffffc00ecb947 */ /* 0x004fea000383ffff */
[----:B------:R-:W-:Y:S05]  /*14a50*/  BRA `(.L_x_2298) ;  /* 0xffffff0000307947 */ /* 0x000fea000383ffff */
.L_x_2305:
[----:B-1----:R-:W-:-:S04]  /*14a60*/  IMAD.U32 R7, RZ, RZ, UR6 ;  /* 0x00000006ff077e24 */ /* 0x002fc8000f8e00ff */
[----:B------:R1:W2:Y:S03]  /*14a70*/  SYNCS.PHASECHK.TRANS64.TRYWAIT P3, [R7+URZ+0x28850], R6 ;  /* 0x02885006070075a7 */ /* 0x0002a6000806017f */
[----:B--2---:R-:W-:Y:S05]  /*14a80*/  @!P3 NANOSLEEP.SYNCS 0x989680 ;  /* 0x009896800000b95d */ /* 0x004fea0003900000 */
[----:B------:R-:W2:Y:S02]  /*14a90*/  @!P3 SYNCS.PHASECHK.TRANS64 P3, [R7+URZ+0x28850], R6 ;  /* 0x028850060700b5a7 */ /* 0x000ea4000806007f */
[----:B--2---:R-:W-:Y:S05]  /*14aa0*/  @!P3 BRA `(.L_x_2305) ;  /* 0xfffffffc00ecb947 */ /* 0x004fea000383ffff */
[----:B------:R-:W-:Y:S05]  /*14ab0*/  BRA `(.L_x_2302) ;  /* 0xffffff0000f87947 */ /* 0x000fea000383ffff */
.L_x_2311:
[----:B-1----:R-:W-:-:S04]  /*14ac0*/  IMAD.U32 R7, RZ, RZ, UR6 ;  /* 0x00000006ff077e24 */ /* 0x002fc8000f8e00ff */
[----:B------:R1:W2:Y:S03]  /*14ad0*/  SYNCS.PHASECHK.TRANS64.TRYWAIT P2, [R7+URZ+0x28830], R6 ;  /* 0x02883006070075a7 */ /* 0x0002a6000804017f */
[----:B--2---:R-:W-:Y:S05]  /*14ae0*/  @!P2 NANOSLEEP.SYNCS 0x989680 ;  /* 0x009896800000a95d */ /* 0x004fea0003900000 */
[----:B------:R-:W2:Y:S02]  /*14af0*/  @!P2 SYNCS.PHASECHK.TRANS64 P2, [R7+URZ+0x28830], R6 ;  /* 0x028830060700a5a7 */ /* 0x000ea4000804007f */
[----:B--2---:R-:W-:Y:S05]  /*14b00*/  @!P2 BRA `(.L_x_2311) ;  /* 0xfffffffc00eca947 */ /* 0x004fea000383ffff */
[----:B------:R-:W-:Y:S05]  /*14b10*/  BRA `(.L_x_2308) ;  /* 0xffffff30006c7947 */ /* 0x000fea000383ffff */
.L_x_2315:
[----:B-1----:R-:W-:-:S04]  /*14b20*/  IMAD.U32 R7, RZ, RZ, UR6 ;  /* 0x00000006ff077e24 */ /* 0x002fc8000f8e00ff */
[----:B------:R1:W2:Y:S03]  /*14b30*/  SYNCS.PHASECHK.TRANS64.TRYWAIT P2, [R7+URZ+0x28850], R6 ;  /* 0x02885006070075a7 */ /* 0x0002a6000804017f */
[----:B--2---:R-:W-:Y:S05]  /*14b40*/  @!P2 NANOSLEEP.SYNCS 0x989680 ;  /* 0x009896800000a95d */ /* 0x004fea0003900000 */
[----:B------:R-:W2:Y:S02]  /*14b50*/  @!P2 SYNCS.PHASECHK.TRANS64 P2, [R7+URZ+0x28850], R6 ;  /* 0x028850060700a5a7 */ /* 0x000ea4000804007f */
[----:B--2---:R-:W-:Y:S05]  /*14b60*/  @!P2 BRA `(.L_x_2315) ;  /* 0xfffffffc00eca947 */ /* 0x004fea000383ffff */
[----:B------:R-:W-:Y:S05]  /*14b70*/  BRA `(.L_x_2312) ;  /* 0xffffff3400347947 */ /* 0x000fea000383ffff */
.L_x_2320:
[----:B-1----:R-:W-:-:S04]  /*14b80*/  IMAD.U32 R5, RZ, RZ, UR5 ;  /* 0x00000005ff057e24 */ /* 0x002fc8000f8e00ff */
[----:B------:R1:W2:Y:S03]  /*14b90*/  SYNCS.PHASECHK.TRANS64.TRYWAIT P0, [R5+URZ+0x28850], R4 ;  /* 0x02885004050075a7 */ /* 0x0002a6000800017f */
[----:B--2---:R-:W-:Y:S05]  /*14ba0*/  @!P0 NANOSLEEP.SYNCS 0x989680 ;  /* 0x009896800000895d */ /* 0x004fea0003900000 */
[----:B------:R-:W2:Y:S02]  /*14bb0*/  @!P0 SYNCS.PHASECHK.TRANS64 P0, [R5+URZ+0x28850], R4 ;  /* 0x02885004050085a7 */ /* 0x000ea4000800007f */
[----:B--2---:R-:W-:Y:S05]  /*14bc0*/  @!P0 BRA `(.L_x_2320) ;  /* 0xfffffffc00ec8947 */ /* 0x004fea000383ffff */
[----:B------:R-:W-:Y:S05]  /*14bd0*/  BRA `(.L_x_2319) ;  /* 0xffffff58001c7947 */ /* 0x000fea000383ffff */
.L_x_2367:
[----:B------:R-:W0:Y:S01]  /*14be0*/  S2R R4, SR_TID.X ;  /* 0x0000000000047919 */ /* 0x000e220000002100 */
[----:B------:R-:W-:Y:S01]  /*14bf0*/  BSSY B0, `(.L_x_2468) ;  /* 0x000000a000007945 */ /* 0x000fe20003800000 */
[----:B------:R-:W-:Y:S02]  /*14c00*/  IMAD.MOV.U32 R12, RZ, RZ, RZ ;  /* 0x000000ffff0c7224 */ /* 0x000fe400078e00ff */
[----:B------:R-:W-:Y:S02]  /*14c10*/  IMAD.MOV.U32 R11, RZ, RZ, 0x1f ;  /* 0x0000001fff0b7424 */ /* 0x000fe400078e00ff */
[----:B------:R-:W-:Y:S01]  /*14c20*/  IMAD.MOV.U32 R15, RZ, RZ, -0x1 ;  /* 0xffffffffff0f7424 */ /* 0x000fe200078e00ff */
[----:B0-----:R-:W-:-:S04]  /*14c30*/  SHF.R.U32.HI R4, RZ, 0x5, R4 ;  /* 0x00000005ff047819 */ /* 0x001fc80000011604 */
[----:B------:R-:W-:-:S05]  /*14c40*/  LOP3.LUT R4, R4, 0x3, RZ, 0xc0, !PT ;  /* 0x0000000304047812 */ /* 0x000fca00078ec0ff */
[----:B------:R-:W-:-:S07]  /*14c50*/  IMAD.MOV.U32 R13, RZ, RZ, R4 ;  /* 0x000000ffff0d7224 */ /* 0x000fce00078e0004 */
[----:B--2---:R-:W-:Y:S05]  /*14c60*/  WARPSYNC.COLLECTIVE R15, `(.L_x_2469) ;  /* 0x000000000f087348 */ /* 0x004fea0003c00000 */
[----:B------:R0:W1:Y:S02]  /*14c70*/  SHFL.IDX P6, R14, R13, R12, R11 ;  /* 0x0000000c0d0e7389 */ /* 0x00006400000c000b */
[----:B012---:R-:W-:Y:S01]  /*14c80*/  ENDCOLLECTIVE ;  /* 0x000000000000791b */ /* 0x007fe20003800000 */
.L_x_2469:
[----:B------:R-:W-:Y:S05]  /*14c90*/  BSYNC B0 ;  /* 0x0000000000007941 */ /* 0x000fea0003800000 */
.L_x_2468:
[----:B------:R-:W-:Y:S05]  /*14ca0*/  BRA `(.L_x_2470) ;  /* 0xffffffb000407947 */ /* 0x000fea000383ffff */
.L_x_2369:
[----:B------:R-:W-:Y:S01]  /*14cb0*/  BSSY B0, `(.L_x_2471) ;  /* 0x0000006000007945 */ /* 0x000fe20003800000 */
[----:B------:R-:W-:-:S07]  /*14cc0*/  IMAD.MOV.U32 R15, RZ, RZ, -0x1 ;  /* 0xffffffffff0f7424 */ /* 0x000fce00078e00ff */
[----:B--23--:R-:W-:Y:S05]  /*14cd0*/  WARPSYNC.COLLECTIVE R15, `(.L_x_2472) ;  /* 0x000000000f0c7348 */ /* 0x00cfea0003c00000 */
[----:B------:R-:W-:Y:S02]  /*14ce0*/  ELECT P6, UR62, PT ;  /* 0x00000000003e782f */ /* 0x000fe400038c0000 */
[----:B------:R-:W-:Y:S01]  /*14cf0*/  MOV R14, UR62 ;  /* 0x0000003e000e7c02 */ /* 0x000fe20008000f00 */
[----:B--23--:R-:W-:Y:S10]  /*14d00*/  ENDCOLLECTIVE ;  /* 0x000000000000791b */ /* 0x00cff40003800000 */
.L_x_2472:
[----:B------:R-:W-:Y:S05]  /*14d10*/  BSYNC B0 ;  /* 0x0000000000007941 */ /* 0x000fea0003800000 */
.L_x_2471:
[----:B------:R-:W-:Y:S05]  /*14d20*/  BRA `(.L_x_2473) ;  /* 0xffffffb000447947 */ /* 0x000fea000383ffff */
.L_x_2371:
[----:B0-----:R0:W1:Y:S02]  /*14d30*/  SYNCS.PHASECHK.TRANS64.TRYWAIT P0, [R0+URZ+0x28840], R2 ;  /* 0x02884002000075a7 */ /* 0x001064000800017f */
[----:B-1----:R-:W-:Y:S05]  /*14d40*/  @!P0 NANOSLEEP.SYNCS 0x989680 ;  /* 0x009896800000895d */ /* 0x002fea0003900000 */
[----:B------:R-:W1:Y:S02]  /*14d50*/  @!P0 SYNCS.PHASECHK.TRANS64 P0, [R0+URZ+0x28840], R2 ;  /* 0x02884002000085a7 */ /* 0x000e64000800007f */
[----:B-1----:R-:W-:Y:S05]  /*14d60*/  @!P0 BRA `(.L_x_2371) ;  /* 0xfffffffc00f08947 */ /* 0x002fea000383ffff */
[----:B------:R-:W-:Y:S05]  /*14d70*/  BRA `(.L_x_2474) ;  /* 0xffffffb000a47947 */ /* 0x000fea000383ffff */
.L_x_2375:
[----:B------:R-:W2:Y:S01]  /*14d80*/  LDL.LU R11, [R1+0x40] ;  /* 0x00004000010b7983 */ /* 0x000ea20000300800 */
[----:B------:R-:W-:Y:S01]  /*14d90*/  IMAD.MOV.U32 R13, RZ, RZ, R3 ;  /* 0x000000ffff0d7224 */ /* 0x000fe200078e0003 */
[----:B------:R-:W-:Y:S01]  /*14da0*/  LOP3.LUT R5, R5, 0x7f, RZ, 0xc0, !PT ;  /* 0x0000007f05057812 */ /* 0x000fe200078ec0ff */
[----:B------:R-:W-:Y:S02]  /*14db0*/  IMAD.MOV.U32 R12, RZ, RZ, RZ ;  /* 0x000000ffff0c7224 */ /* 0x000fe400078e00ff */
[----:B------:R-:W-:Y:S01]  /*14dc0*/  IMAD.MOV.U32 R15, RZ, RZ, -0x1 ;  /* 0xffffffffff0f7424 */ /* 0x000fe200078e00ff */
[----:B------:R-:W-:-:S05]  /*14dd0*/  SHF.R.U32.HI R5, RZ, 0x3, R5 ;  /* 0x00000003ff057819 */ /* 0x000fca0000011605 */
[----:B------:R-:W-:-:S04]  /*14de0*/  IMAD R2, R8, 0x80, R5 ;  /* 0x0000008008027824 */ /* 0x000fc800078e0205 */
[----:B------:R-:W-:Y:S02]  /*14df0*/  VIADD R5, R2, 0x10 ;  /* 0x0000001002057836 */ /* 0x000fe40000000000 */
[----:B--2---:R-:W-:Y:S02]  /*14e00*/  IMAD R0, R11, R7, RZ ;  /* 0x000000070b007224 */ /* 0x004fe400078e02ff */
[----:B------:R-:W-:-:S03]  /*14e10*/  IMAD.MOV.U32 R11, RZ, RZ, 0x181f ;  /* 0x0000181fff0b7424 */ /* 0x000fc600078e00ff */
[----:B------:R-:W-:-:S13]  /*14e20*/  ISETP.GE.AND P2, PT, R2, R0, PT ;  /* 0x000000000200720c */ /* 0x000fda0003f46270 */
[----:B-----5:R-:W-:Y:S05]  /*14e30*/  WARPSYNC.COLLECTIVE R15, `(.L_x_2475) ;  /* 0x000000000f087348 */ /* 0x020fea0003c00000 */
[----:B------:R0:W1:Y:S02]  /*14e40*/  SHFL.IDX P6, R14, R13, R12, R11 ;  /* 0x0000000c0d0e7389 */ /* 0x00006400000c000b */
[----:B01---5:R-:W-:Y:S01]  /*14e50*/  ENDCOLLECTIVE ;  /* 0x000000000000791b */ /* 0x023fe20003800000 */
.L_x_2475:
[----:B------:R-:W-:Y:S02]  /*14e60*/  IMAD.MOV.U32 R13, RZ, RZ, R4 ;  /* 0x000000ffff0d7224 */ /* 0x000fe400078e0004 */
[----:B------:R-:W-:-:S07]  /*14e70*/  IMAD.MOV.U32 R6, RZ, RZ, R14 ;  /* 0x000000ffff067224 */ /* 0x000fce00078e000e */
[----:B------:R-:W-:Y:S05]  /*14e80*/  WARPSYNC.COLLECTIVE R15, `(.L_x_2476) ;  /* 0x000000000f087348 */ /* 0x000fea0003c00000 */
[----:B------:R0:W1:Y:S02]  /*14e90*/  SHFL.IDX P6, R14, R13, R12, R11 ;  /* 0x0000000c0d0e7389 */ /* 0x00006400000c000b */
[----:B01----:R-:W-:Y:S01]  /*14ea0*/  ENDCOLLECTIVE ;  /* 0x000000000000791b */ /* 0x003fe20003800000 */
.L_x_2476:
[----:B------:R-:W-:Y:S02]  /*14eb0*/  IMAD.MOV.U32 R13, RZ, RZ, R3 ;  /* 0x000000ffff0d7224 */ /* 0x000fe400078e0003 */
[----:B------:R-:W-:Y:S02]  /*14ec0*/  IMAD.MOV.U32 R12, RZ, RZ, 0x1 ;  /* 0x00000001ff0c7424 */ /* 0x000fe400078e00ff */
[----:B------:R-:W-:-:S07]  /*14ed0*/  IMAD.MOV.U32 R7, RZ, RZ, R14 ;  /* 0x000000ffff077224 */ /* 0x000fce00078e000e */
[----:B------:R-:W-:Y:S05]  /*14ee0*/  WARPSYNC.COLLECTIVE R15, `(.L_x_2477) ;  /* 0x000000000f087348 */ /* 0x000fea0003c00000 */
[----:B------:R0:W1:Y:S02]  /*14ef0*/  SHFL.IDX P6, R14, R13, R12, R11 ;  /* 0x0000000c0d0e7389 */ /* 0x00006400000c000b */
[----:B01----:R-:W-:Y:S01]  /*14f00*/  ENDCOLLECTIVE ;  /* 0x000000000000791b */ /* 0x003fe20003800000 */
.L_x_2477:
        /* <DEDUP_REMOVED lines=10> */
.L_x_2478:
        /* <DEDUP_REMOVED lines=12> */
.L_x_2479:
        /* <DEDUP_REMOVED lines=17> */
.L_x_2480:
[----:B------:R-:W-:Y:S02]  /*15180*/  IMAD.MOV.U32 R13, RZ, RZ, R3 ;  /* 0x000000ffff0d7224 */ /* 0x000fe400078e0003 */
[----:B------:R-:W-:Y:S02]  /*15190*/  IMAD.MOV.U32 R12, RZ, RZ, 0x3 ;  /* 0x00000003ff0c7424 */ /* 0x000fe400078e00ff */
[----:B------:R-:W-:-:S07]  /*151a0*/  IMAD.MOV.U32 R5, RZ, RZ, R14 ;  /* 0x000000ffff057224 */ /* 0x000fce00078e000e */
[----:B------:R-:W-:Y:S05]  /*151b0*/  WARPSYNC.COLLECTIVE R15, `(.L_x_2481) ;  /* 0x000000000f087348 */ /* 0x000fea0003c00000 */
[----:B------:R0:W1:Y:S02]  /*151c0*/  SHFL.IDX P6, R14, R13, R12, R11 ;  /* 0x0000000c0d0e7389 */ /* 0x00006400000c000b */
[----:B01----:R-:W-:Y:S01]  /*151d0*/  ENDCOLLECTIVE ;  /* 0x000000000000791b */ /* 0x003fe20003800000 */
.L_x_2481:
        /* <DEDUP_REMOVED lines=16> */
.L_x_2482:
[----:B------:R-:W-:Y:S02]  /*152e0*/  IMAD.MOV.U32 R13, RZ, RZ, R3 ;  /* 0x000000ffff0d7224 */ /* 0x000fe400078e0003 */
[----:B------:R-:W-:Y:S02]  /*152f0*/  IMAD.MOV.U32 R12, RZ, RZ, 0x4 ;  /* 0x00000004ff0c7424 */ /* 0x000fe400078e00ff */
[----:B------:R-:W-:-:S07]  /*15300*/  IMAD.MOV.U32 R5, RZ, RZ, R14 ;  /* 0x000000ffff057224 */ /* 0x000fce00078e000e */
[----:B------:R-:W-:Y:S05]  /*15310*/  WARPSYNC.COLLECTIVE R15, `(.L_x_2483) ;  /* 0x000000000f087348 */ /* 0x000fea0003c00000 */
[----:B------:R0:W1:Y:S02]  /*15320*/  SHFL.IDX P6, R14, R13, R12, R11 ;  /* 0x0000000c0d0e7389 */ /* 0x00006400000c000b */
[----:B01----:R-:W-:Y:S01]  /*15330*/  ENDCOLLECTIVE ;  /* 0x000000000000791b */ /* 0x003fe20003800000 */
.L_x_2483:
        /* <DEDUP_REMOVED lines=16> */
.L_x_2484:
[----:B------:R-:W-:Y:S02]  /*15440*/  IMAD.MOV.U32 R13, RZ, RZ, R3 ;  /* 0x000000ffff0d7224 */ /* 0x000fe400078e0003 */
[----:B------:R-:W-:Y:S02]  /*15450*/  IMAD.MOV.U32 R12, RZ, RZ, 0x5 ;  /* 0x00000005ff0c7424 */ /* 0x000fe400078e00ff */
[----:B------:R-:W-:-:S07]  /*15460*/  IMAD.MOV.U32 R5, RZ, RZ, R14 ;  /* 0x000000ffff057224 */ /* 0x000fce00078e000e */
[----:B------:R-:W-:Y:S05]  /*15470*/  WARPSYNC.COLLECTIVE R15, `(.L_x_2485) ;  /* 0x000000000f087348 */ /* 0x000fea0003c00000 */
[----:B------:R0:W1:Y:S02]  /*15480*/  SHFL.IDX P6, R14, R13, R12, R11 ;  /* 0x0000000c0d0e7389 */ /* 0x00006400000c000b */
[----:B01----:R-:W-:Y:S01]  /*15490*/  ENDCOLLECTIVE ;  /* 0x000000000000791b */ /* 0x003fe20003800000 */
.L_x_2485:
        /* <DEDUP_REMOVED lines=16> */
.L_x_2486:
[----:B------:R-:W-:Y:S02]  /*155a0*/  IMAD.MOV.U32 R13, RZ, RZ, R3 ;  /* 0x000000ffff0d7224 */ /* 0x000fe400078e0003 */
[----:B------:R-:W-:Y:S02]  /*155b0*/  IMAD.MOV.U32 R12, RZ, RZ, 0x6 ;  /* 0x00000006ff0c7424 */ /* 0x000fe400078e00ff */
[----:B------:R-:W-:-:S07]  /*155c0*/  IMAD.MOV.U32 R5, RZ, RZ, R14 ;  /* 0x000000ffff057224 */ /* 0x000fce00078e000e */
[----:B------:R-:W-:Y:S05]  /*155d0*/  WARPSYNC.COLLECTIVE R15, `(.L_x_2487) ;  /* 0x000000000f087348 */ /* 0x000fea0003c00000 */
[----:B------:R0:W1:Y:S02]  /*155e0*/  SHFL.IDX P6, R14, R13, R12, R11 ;  /* 0x0000000c0d0e7389 */ /* 0x00006400000c000b */
[----:B01----:R-:W-:Y:S01]  /*155f0*/  ENDCOLLECTIVE ;  /* 0x000000000000791b */ /* 0x003fe20003800000 */
.L_x_2487:
        /* <DEDUP_REMOVED lines=14> */
.L_x_2488:
        /* <DEDUP_REMOVED lines=8> */
.L_x_2489:
        /* <DEDUP_REMOVED lines=14> */
.L_x_2490:
[----:B------:R-:W-:Y:S01]  /*15840*/  IMAD.MOV.U32 R3, RZ, RZ, R14 ;  /* 0x000000ffff037224 */ /* 0x000fe200078e000e */
[----:B------:R-:W-:Y:S06]  /*15850*/  BRA `(.L_x_2491) ;  /* 0xffffffb400507947 */ /* 0x000fec000383ffff */
.L_x_2380:
[----:B0-----:R0:W3:Y:S02]  /*15860*/  SYNCS.PHASECHK.TRANS64.TRYWAIT P0, [R18+URZ+0x28820], R0 ;  /* 0x02882000120075a7 */ /* 0x0010e4000800017f */
[----:B---3--:R-:W-:Y:S05]  /*15870*/  @!P0 NANOSLEEP.SYNCS 0x989680 ;  /* 0x009896800000895d */ /* 0x008fea0003900000 */
[----:B------:R-:W3:Y:S02]  /*15880*/  @!P0 SYNCS.PHASECHK.TRANS64 P0, [R18+URZ+0x28820], R0 ;  /* 0x02882000120085a7 */ /* 0x000ee4000800007f */
[----:B---3--:R-:W-:Y:S05]  /*15890*/  @!P0 BRA `(.L_x_2380) ;  /* 0xfffffffc00f08947 */ /* 0x008fea000383ffff */
[----:B------:R-:W-:Y:S05]  /*158a0*/  BRA `(.L_x_2492) ;  /* 0xffffffb400c07947 */ /* 0x000fea000383ffff */
.L_x_2389:
[----:B-1----:R1:W2:Y:S02]  /*158b0*/  SYNCS.PHASECHK.TRANS64.TRYWAIT P0, [R3+URZ+0x28840], R2 ;  /* 0x02884002030075a7 */ /* 0x0022a4000800017f */
[----:B--2---:R-:W-:Y:S05]  /*158c0*/  @!P0 NANOSLEEP.SYNCS 0x989680 ;  /* 0x009896800000895d */ /* 0x004fea0003900000 */
[----:B------:R-:W2:Y:S02]  /*158d0*/  @!P0 SYNCS.PHASECHK.TRANS64 P0, [R3+URZ+0x28840], R2 ;  /* 0x02884002030085a7 */ /* 0x000ea4000800007f */
[----:B--2---:R-:W-:Y:S05]  /*158e0*/  @!P0 BRA `(.L_x_2389) ;  /* 0xfffffffc00f08947 */ /* 0x004fea000383ffff */
[----:B------:R-:W-:Y:S05]  /*158f0*/  BRA `(.L_x_2493) ;  /* 0xffffffb8009c7947 */ /* 0x000fea000383ffff */
.L_x_2395:
[----:B0-----:R0:W1:Y:S02]  /*15900*/  SYNCS.PHASECHK.TRANS64.TRYWAIT P0, [R3+URZ+0x60], R2 ;  /* 0x00006002030075a7 */ /* 0x001064000800017f */
[----:B-1----:R-:W-:Y:S05]  /*15910*/  @!P0 NANOSLEEP.SYNCS 0x989680 ;  /* 0x009896800000895d */ /* 0x002fea0003900000 */
[----:B------:R-:W1:Y:S02]  /*15920*/  @!P0 SYNCS.PHASECHK.TRANS64 P0, [R3+URZ+0x60], R2 ;  /* 0x00006002030085a7 */ /* 0x000e64000800007f */
[----:B-1----:R-:W-:Y:S05]  /*15930*/  @!P0 BRA `(.L_x_2395) ;  /* 0xfffffffc00f08947 */ /* 0x002fea000383ffff */
[----:B------:R-:W-:Y:S05]  /*15940*/  BRA `(.L_x_2494) ;  /* 0xffffffbc00707947 */ /* 0x000fea000383ffff */
.L_x_2404:
[----:B-1----:R1:W2:Y:S02]  /*15950*/  SYNCS.PHASECHK.TRANS64.TRYWAIT P0, [R3+URZ+0x28840], R2 ;  /* 0x02884002030075a7 */ /* 0x0022a4000800017f */
[----:B--2---:R-:W-:Y:S05]  /*15960*/  @!P0 NANOSLEEP.SYNCS 0x989680 ;  /* 0x009896800000895d */ /* 0x004fea0003900000 */
[----:B------:R-:W2:Y:S02]  /*15970*/  @!P0 SYNCS.PHASECHK.TRANS64 P0, [R3+URZ+0x28840], R2 ;  /* 0x02884002030085a7 */ /* 0x000ea4000800007f */
[----:B--2---:R-:W-:Y:S05]  /*15980*/  @!P0 BRA `(.L_x_2404) ;  /* 0xfffffffc00f08947 */ /* 0x004fea000383ffff */
[----:B------:R-:W-:Y:S05]  /*15990*/  BRA `(.L_x_2495) ;  /* 0xffffffc400007947 */ /* 0x000fea000383ffff */
.L_x_2410:
[----:B0-----:R0:W1:Y:S02]  /*159a0*/  SYNCS.PHASECHK.TRANS64.TRYWAIT P0, [R2+URZ+0x60], R3 ;  /* 0x00006003020075a7 */ /* 0x001064000800017f */
[----:B-1----:R-:W-:Y:S05]  /*159b0*/  @!P0 NANOSLEEP.SYNCS 0x989680 ;  /* 0x009896800000895d */ /* 0x002fea0003900000 */
[----:B------:R-:W1:Y:S02]  /*159c0*/  @!P0 SYNCS.PHASECHK.TRANS64 P0, [R2+URZ+0x60], R3 ;  /* 0x00006003020085a7 */ /* 0x000e64000800007f */
[----:B-1----:R-:W-:Y:S05]  /*159d0*/  @!P0 BRA `(.L_x_2410) ;  /* 0xfffffffc00f08947 */ /* 0x002fea000383ffff */
[----:B------:R-:W-:Y:S05]  /*159e0*/  BRA `(.L_x_2496) ;  /* 0xffffffc400d47947 */ /* 0x000fea000383ffff */
.L_x_2419:
[----:B--2---:R2:W3:Y:S02]  /*159f0*/  SYNCS.PHASECHK.TRANS64.TRYWAIT P0, [R2+URZ+0x28840], R3 ;  /* 0x02884003020075a7 */ /* 0x0044e4000800017f */
[----:B---3--:R-:W-:Y:S05]  /*15a00*/  @!P0 NANOSLEEP.SYNCS 0x989680 ;  /* 0x009896800000895d */ /* 0x008fea0003900000 */
[----:B------:R-:W3:Y:S02]  /*15a10*/  @!P0 SYNCS.PHASECHK.TRANS64 P0, [R2+URZ+0x28840], R3 ;  /* 0x02884003020085a7 */ /* 0x000ee4000800007f */
[----:B---3--:R-:W-:Y:S05]  /*15a20*/  @!P0 BRA `(.L_x_2419) ;  /* 0xfffffffc00f08947 */ /* 0x008fea000383ffff */
[----:B------:R-:W-:Y:S05]  /*15a30*/  BRA `(.L_x_2497) ;  /* 0xffffffcc00347947 */ /* 0x000fea000383ffff */
.L_x_2425:
[----:B0-----:R0:W1:Y:S02]  /*15a40*/  SYNCS.PHASECHK.TRANS64.TRYWAIT P0, [R2+URZ+0x60], R5 ;  /* 0x00006005020075a7 */ /* 0x001064000800017f */
[----:B-1----:R-:W-:Y:S05]  /*15a50*/  @!P0 NANOSLEEP.SYNCS 0x989680 ;  /* 0x009896800000895d */ /* 0x002fea0003900000 */
[----:B------:R-:W1:Y:S02]  /*15a60*/  @!P0 SYNCS.PHASECHK.TRANS64 P0, [R2+URZ+0x60], R5 ;  /* 0x00006005020085a7 */ /* 0x000e64000800007f */
[----:B-1----:R-:W-:Y:S05]  /*15a70*/  @!P0 BRA `(.L_x_2425) ;  /* 0xfffffffc00f08947 */ /* 0x002fea000383ffff */
[----:B------:R-:W-:Y:S05]  /*15a80*/  BRA `(.L_x_2498) ;  /* 0xffffffd000087947 */ /* 0x000fea000383ffff */
.L_x_2436:
[----:B--2---:R2:W3:Y:S02]  /*15a90*/  SYNCS.PHASECHK.TRANS64.TRYWAIT P0, [R0+URZ+0x28860], R3 ;  /* 0x02886003000075a7 */ /* 0x0044e4000800017f */
[----:B---3--:R-:W-:Y:S05]  /*15aa0*/  @!P0 NANOSLEEP.SYNCS 0x989680 ;  /* 0x009896800000895d */ /* 0x008fea0003900000 */
[----:B------:R-:W3:Y:S02]  /*15ab0*/  @!P0 SYNCS.PHASECHK.TRANS64 P0, [R0+URZ+0x28860], R3 ;  /* 0x02886003000085a7 */ /* 0x000ee4000800007f */
[----:B---3--:R-:W-:Y:S05]  /*15ac0*/  @!P0 BRA `(.L_x_2436) ;  /* 0xfffffffc00f08947 */ /* 0x008fea000383ffff */
[----:B------:R-:W-:Y:S05]  /*15ad0*/  BRA `(.L_x_2499) ;  /* 0xffffffd400547947 */ /* 0x000fea000383ffff */
.L_x_2443:
        /* <DEDUP_REMOVED lines=9> */
.L_x_2501:
[----:B------:R-:W-:Y:S05]  /*15b70*/  BSYNC B0 ;  /* 0x0000000000007941 */ /* 0x000fea0003800000 */
.L_x_2500:
        /* <DEDUP_REMOVED lines=9> */
.L_x_2502:
        /* <DEDUP_REMOVED lines=11> */
[----:B------:R-:W-:Y:S02]  /*15cc0*/  CS2R R6, SRZ ;  /* 0x0000000000067805 */ /* 0x000fe4000001ff00 */
[C---:B------:R-:W-:Y:S02]  /*15cd0*/  ISETP.GE.U32.AND P2, PT, R16.reuse, 0x2, PT ;  /* 0x000000021000780c */ /* 0x040fe40003f46070 */
[C---:B------:R-:W-:Y:S02]  /*15ce0*/  ISETP.GE.U32.AND P3, PT, R16.reuse, 0x4, PT ;  /* 0x000000041000780c */ /* 0x040fe40003f66070 */
[C---:B------:R-:W-:Y:S02]  /*15cf0*/  ISETP.GE.U32.AND P4, PT, R16.reuse, 0x8, PT ;  /* 0x000000081000780c */ /* 0x040fe40003f86070 */
[----:B------:R-:W-:Y:S01]  /*15d00*/  ISETP.GE.U32.AND P5, PT, R16, 0x10, PT ;  /* 0x000000101000780c */ /* 0x000fe20003fa6070 */
[----:B--2---:R-:W-:-:S02]  /*15d10*/  @!P1 IMAD.MOV.U32 R6, RZ, RZ, R5 ;  /* 0x000000ffff069224 */ /* 0x004fc400078e0005 */
[----:B------:R-:W-:Y:S02]  /*15d20*/  IMAD.MOV.U32 R5, RZ, RZ, RZ ;  /* 0x000000ffff057224 */ /* 0x000fe400078e00ff */
[----:B---3--:R-:W-:Y:S01]  /*15d30*/  @!P1 IMAD.MOV.U32 R7, RZ, RZ, R8 ;  /* 0x000000ffff079224 */ /* 0x008fe200078e0008 */
[----:B------:R-:W-:-:S03]  /*15d40*/  ISETP.NE.AND P1, PT, R16, RZ, PT ;  /* 0x000000ff1000720c */ /* 0x000fc60003f25270 */
[----:B------:R-:W-:-:S04]  /*15d50*/  IMAD R2, R7, R6, RZ ;  /* 0x0000000607027224 */ /* 0x000fc800078e02ff */
[----:B------:R-:W-:-:S07]  /*15d60*/  IMAD.MOV.U32 R13, RZ, RZ, R2 ;  /* 0x000000ffff0d7224 */ /* 0x000fce00078e0002 */
[----:B------:R-:W-:Y:S05]  /*15d70*/  WARPSYNC.COLLECTIVE R15, `(.L_x_2503) ;  /* 0x000000000f087348 */ /* 0x000fea0003c00000 */
[----:B------:R0:W1:Y:S02]  /*15d80*/  SHFL.UP P6, R14, R13, R12, R11 ;  /* 0x0400000c0d0e7389 */ /* 0x00006400000c000b */
[----:B01----:R-:W-:Y:S01]  /*15d90*/  ENDCOLLECTIVE ;  /* 0x000000000000791b */ /* 0x003fe20003800000 */
.L_x_2503:
[----:B------:R-:W-:Y:S01]  /*15da0*/  IMAD.MOV.U32 R12, RZ, RZ, 0x2 ;  /* 0x00000002ff0c7424 */ /* 0x000fe200078e00ff */
[----:B------:R-:W-:-:S05]  /*15db0*/  SEL R3, R14, RZ, P1 ;  /* 0x000000ff0e037207 */ /* 0x000fca0000800000 */
[----:B------:R-:W-:-:S04]  /*15dc0*/  IMAD.IADD R2, R2, 0x1, R3 ;  /* 0x0000000102027824 */ /* 0x000fc800078e0203 */
[----:B------:R-:W-:-:S07]  /*15dd0*/  IMAD.MOV.U32 R13, RZ, RZ, R2 ;  /* 0x000000ffff0d7224 */ /* 0x000fce00078e0002 */
[----:B------:R-:W-:Y:S05]  /*15de0*/  WARPSYNC.COLLECTIVE R15, `(.L_x_2504) ;  /* 0x000000000f087348 */ /* 0x000fea0003c00000 */
[----:B------:R0:W1:Y:S02]  /*15df0*/  SHFL.UP P6, R14, R13, R12, R11 ;  /* 0x0400000c0d0e7389 */ /* 0x00006400000c000b */
[----:B01----:R-:W-:Y:S01]  /*15e00*/  ENDCOLLECTIVE ;  /* 0x000000000000791b */ /* 0x003fe20003800000 */
.L_x_2504:
[----:B------:R-:W-:Y:S01]  /*15e10*/  IMAD.MOV.U32 R12, RZ, RZ, 0x4 ;  /* 0x00000004ff0c7424 */ /* 0x000fe200078e00ff */
[----:B------:R-:W-:-:S05]  /*15e20*/  SEL R3, R14, RZ, P2 ;  /* 0x000000ff0e037207 */ /* 0x000fca0001000000 */
[----:B------:R-:W-:-:S04]  /*15e30*/  IMAD.IADD R2, R2, 0x1, R3 ;  /* 0x0000000102027824 */ /* 0x000fc800078e0203 */
[----:B------:R-:W-:-:S07]  /*15e40*/  IMAD.MOV.U32 R13, RZ, RZ, R2 ;  /* 0x000000ffff0d7224 */ /* 0x000fce00078e0002 */
[----:B------:R-:W-:Y:S05]  /*15e50*/  WARPSYNC.COLLECTIVE R15, `(.L_x_2505) ;  /* 0x000000000f087348 */ /* 0x000fea0003c00000 */
[----:B------:R0:W1:Y:S02]  /*15e60*/  SHFL.UP P6, R14, R13, R12, R11 ;  /* 0x0400000c0d0e7389 */ /* 0x00006400000c000b */
[----:B01----:R-:W-:Y:S01]  /*15e70*/  ENDCOLLECTIVE ;  /* 0x000000000000791b */ /* 0x003fe20003800000 */
.L_x_2505:
[----:B------:R-:W-:Y:S01]  /*15e80*/  IMAD.MOV.U32 R12, RZ, RZ, 0x8 ;  /* 0x00000008ff0c7424 */ /* 0x000fe200078e00ff */
[----:B------:R-:W-:-:S05]  /*15e90*/  SEL R3, R14, RZ, P3 ;  /* 0x000000ff0e037207 */ /* 0x000fca0001800000 */
[----:B------:R-:W-:-:S04]  /*15ea0*/  IMAD.IADD R2, R2, 0x1, R3 ;  /* 0x0000000102027824 */ /* 0x000fc800078e0203 */
[----:B------:R-:W-:-:S07]  /*15eb0*/  IMAD.MOV.U32 R13, RZ, RZ, R2 ;  /* 0x000000ffff0d7224 */ /* 0x000fce00078e0002 */
[----:B------:R-:W-:Y:S05]  /*15ec0*/  WARPSYNC.COLLECTIVE R15, `(.L_x_2506) ;  /* 0x000000000f087348 */ /* 0x000fea0003c00000 */
[----:B------:R0:W1:Y:S02]  /*15ed0*/  SHFL.UP P6, R14, R13, R12, R11 ;  /* 0x0400000c0d0e7389 */ /* 0x00006400000c000b */
[----:B01----:R-:W-:Y:S01]  /*15ee0*/  ENDCOLLECTIVE ;  /* 0x000000000000791b */ /* 0x003fe20003800000 */
.L_x_2506:
[----:B------:R-:W-:Y:S01]  /*15ef0*/  IMAD.MOV.U32 R12, RZ, RZ, 0x10 ;  /* 0x00000010ff0c7424 */ /* 0x000fe200078e00ff */
[----:B------:R-:W-:-:S05]  /*15f00*/  SEL R3, R14, RZ, P4 ;  /* 0x000000ff0e037207 */ /* 0x000fca0002000000 */
[----:B------:R-:W-:-:S04]  /*15f10*/  IMAD.IADD R2, R2, 0x1, R3 ;  /* 0x0000000102027824 */ /* 0x000fc800078e0203 */
[----:B------:R-:W-:-:S07]  /*15f20*/  IMAD.MOV.U32 R13, RZ, RZ, R2 ;  /* 0x000000ffff0d7224 */ /* 0x000fce00078e0002 */
[----:B------:R-:W-:Y:S05]  /*15f30*/  WARPSYNC.COLLECTIVE R15, `(.L_x_2507) ;  /* 0x000000000f087348 */ /* 0x000fea0003c00000 */
[----:B------:R0:W1:Y:S02]  /*15f40*/  SHFL.UP P6, R14, R13, R12, R11 ;  /* 0x0400000c0d0e7389 */ /* 0x00006400000c000b */
[----:B01----:R-:W-:Y:S01]  /*15f50*/  ENDCOLLECTIVE ;  /* 0x000000000000791b */ /* 0x003fe20003800000 */
.L_x_2507:
        /* <DEDUP_REMOVED lines=8> */
.L_x_2508:
[----:B------:R-:W-:Y:S01]  /*15fe0*/  IMAD.MOV.U32 R9, RZ, RZ, R14 ;  /* 0x000000ffff097224 */ /* 0x000fe200078e000e */
[----:B------:R-:W-:Y:S06]  /*15ff0*/  BRA `(.L_x_2509) ;  /* 0xffffffd400dc7947 */ /* 0x000fec000383ffff */
.L_x_2446:
        /* <DEDUP_REMOVED lines=8> */
.L_x_2511:
[----:B------:R-:W-:Y:S05]  /*16080*/  BSYNC B0 ;  /* 0x0000000000007941 */ /* 0x000fea0003800000 */
.L_x_2510:
        /* <DEDUP_REMOVED lines=9> */
.L_x_2512:
[----:B------:R-:W-:Y:S01]  /*16120*/  IMAD.MOV.U32 R12, RZ, RZ, 0x4 ;  /* 0x00000004ff0c7424 */ /* 0x000fe200078e00ff */
[----:B------:R-:W-:-:S05]  /*16130*/  SEL R3, R14, RZ, P2 ;  /* 0x000000ff0e037207 */ /* 0x000fca0001000000 */
[----:B------:R-:W-:-:S04]  /*16140*/  IMAD.IADD R2, R2, 0x1, R3 ;  /* 0x0000000102027824 */ /* 0x000fc800078e0203 */
[----:B------:R-:W-:-:S07]  /*16150*/  IMAD.MOV.U32 R13, RZ, RZ, R2 ;  /* 0x000000ffff0d7224 */ /* 0x000fce00078e0002 */
[----:B------:R-:W-:Y:S05]  /*16160*/  WARPSYNC.COLLECTIVE R15, `(.L_x_2513) ;  /* 0x000000000f087348 */ /* 0x000fea0003c00000 */
[----:B------:R0:W1:Y:S02]  /*16170*/  SHFL.UP P6, R14, R13, R12, R11 ;  /* 0x0400000c0d0e7389 */ /* 0x00006400000c000b */
[----:B01----:R-:W-:Y:S01]  /*16180*/  ENDCOLLECTIVE ;  /* 0x000000000000791b */ /* 0x003fe20003800000 */
.L_x_2513:
[----:B------:R-:W-:Y:S01]  /*16190*/  IMAD.MOV.U32 R12, RZ, RZ, 0x8 ;  /* 0x00000008ff0c7424 */ /* 0x000fe200078e00ff */
[----:B------:R-:W-:-:S05]  /*161a0*/  SEL R3, R14, RZ, P3 ;  /* 0x000000ff0e037207 */ /* 0x000fca0001800000 */
[----:B------:R-:W-:-:S04]  /*161b0*/  IMAD.IADD R2, R2, 0x1, R3 ;  /* 0x0000000102027824 */ /* 0x000fc800078e0203 */
[----:B------:R-:W-:-:S07]  /*161c0*/  IMAD.MOV.U32 R13, RZ, RZ, R2 ;  /* 0x000000ffff0d7224 */ /* 0x000fce00078e0002 */
[----:B------:R-:W-:Y:S05]  /*161d0*/  WARPSYNC.COLLECTIVE R15, `(.L_x_2514) ;  /* 0x000000000f087348 */ /* 0x000fea0003c00000 */
[----:B------:R0:W1:Y:S02]  /*161e0*/  SHFL.UP P6, R14, R13, R12, R11 ;  /* 0x0400000c0d0e7389 */ /* 0x00006400000c000b */
[----:B01----:R-:W-:Y:S01]  /*161f0*/  ENDCOLLECTIVE ;  /* 0x000000000000791b */ /* 0x003fe20003800000 */
.L_x_2514:
[----:B------:R-:W-:Y:S01]  /*16200*/  IMAD.MOV.U32 R12, RZ, RZ, 0x10 ;  /* 0x00000010ff0c7424 */ /* 0x000fe200078e00ff */
[----:B------:R-:W-:-:S05]  /*16210*/  SEL R3, R14, RZ, P4 ;  /* 0x000000ff0e037207 */ /* 0x000fca0002000000 */
[----:B------:R-:W-:-:S04]  /*16220*/  IMAD.IADD R2, R2, 0x1, R3 ;  /* 0x0000000102027824 */ /* 0x000fc800078e0203 */
[----:B------:R-:W-:-:S07]  /*16230*/  IMAD.MOV.U32 R13, RZ, RZ, R2 ;  /* 0x000000ffff0d7224 */ /* 0x000fce00078e0002 */
[----:B------:R-:W-:Y:S05]  /*16240*/  WARPSYNC.COLLECTIVE R15, `(.L_x_2515) ;  /* 0x000000000f087348 */ /* 0x000fea0003c00000 */
[----:B------:R0:W1:Y:S02]  /*16250*/  SHFL.UP P6, R14, R13, R12, R11 ;  /* 0x0400000c0d0e7389 */ /* 0x00006400000c000b */
[----:B01----:R-:W-:Y:S01]  /*16260*/  ENDCOLLECTIVE ;  /* 0x000000000000791b */ /* 0x003fe20003800000 */
.L_x_2515:
        /* <DEDUP_REMOVED lines=8> */
.L_x_2516:
[----:B------:R-:W-:Y:S01]  /*162f0*/  IMAD.MOV.U32 R9, RZ, RZ, R14 ;  /* 0x000000ffff097224 */ /* 0x000fe200078e000e */
[----:B------:R-:W-:Y:S06]  /*16300*/  BRA `(.L_x_2517) ;  /* 0xffffffd400c47947 */ /* 0x000fec000383ffff */
.L_x_2448:
[----:B------:R-:W-:Y:S01]  /*16310*/  BSSY B0, `(.L_x_2518) ;  /* 0x0000006000007945 */ /* 0x000fe20003800000 */
[----:B------:R-:W-:Y:S01]  /*16320*/  PLOP3.LUT P6, PT, P6, PT, PT, 0x8, 0x0 ;  /* 0x000000000000781c */ /* 0x000fe200037ce170 */
[----:B------:R-:W-:-:S12]  /*16330*/  IMAD.MOV.U32 R15, RZ, RZ, -0x1 ;  /* 0xffffffffff0f7424 */ /* 0x000fd800078e00ff */
[----:B0-----:R-:W-:Y:S05]  /*16340*/  WARPSYNC.COLLECTIVE R15, `(.L_x_2519) ;  /* 0x000000000f087348 */ /* 0x001fea0003c00000 */
[----:B------:R-:W-:Y:S01]  /*16350*/  VOTE.ANY R14, PT, P6 ;  /* 0x00000000000e7806 */ /* 0x000fe200030e0100 */
[----:B0-----:R-:W-:Y:S06]  /*16360*/  ENDCOLLECTIVE ;  /* 0x000000000000791b */ /* 0x001fec0003800000 */
.L_x_2519:
[----:B------:R-:W-:Y:S05]  /*16370*/  BSYNC B0 ;  /* 0x0000000000007941 */ /* 0x000fea0003800000 */
.L_x_2518:
        /* <DEDUP_REMOVED lines=10> */
.L_x_2520:
[----:B------:R-:W-:Y:S02]  /*16420*/  IMAD.MOV.U32 R13, RZ, RZ, R7 ;  /* 0x000000ffff0d7224 */ /* 0x000fe400078e0007 */
[----:B------:R-:W-:-:S07]  /*16430*/  IMAD.MOV.U32 R0, RZ, RZ, R14 ;  /* 0x000000ffff007224 */ /* 0x000fce00078e000e */
[----:B------:R-:W-:Y:S05]  /*16440*/  WARPSYNC.COLLECTIVE R15, `(.L_x_2521) ;  /* 0x000000000f087348 */ /* 0x000fea0003c00000 */
[----:B------:R0:W1:Y:S02]  /*16450*/  SHFL.IDX P6, R14, R13, R12, R11 ;  /* 0x0000000c0d0e7389 */ /* 0x00006400000c000b */
[----:B01----:R-:W-:Y:S01]  /*16460*/  ENDCOLLECTIVE ;  /* 0x000000000000791b */ /* 0x003fe20003800000 */
.L_x_2521:
[----:B------:R-:W-:Y:S02]  /*16470*/  IMAD.MOV.U32 R7, RZ, RZ, R14 ;  /* 0x000000ffff077224 */ /* 0x000fe400078e000e */
[----:B------:R-:W-:-:S05]  /*16480*/  IMAD.IADD R6, R10, 0x1, R16 ;  /* 0x000000010a067824 */ /* 0x000fca00078e0210 */
[----:B------:R0:W-:Y:S01]  /*16490*/  STL [R1+0xc], R6 ;  /* 0x00000c0601007387 */ /* 0x0001e20000100800 */
[----:B------:R-:W-:Y:S05]  /*164a0*/  BRA `(.L_x_2522) ;  /* 0xffffffd400a47947 */ /* 0x000fea000383ffff */
.L_x_2450:
        /* <DEDUP_REMOVED lines=8> */
.L_x_2524:
[----:B------:R-:W-:Y:S05]  /*16530*/  BSYNC B0 ;  /* 0x0000000000007941 */ /* 0x000fea0003800000 */
.L_x_2523:
[----:B------:R-:W-:Y:S01]  /*16540*/  IMAD.MOV.U32 R5, RZ, RZ, R14 ;  /* 0x000000ffff057224 */ /* 0x000fe200078e000e */
[----:B------:R-:W-:Y:S06]  /*16550*/  BRA `(.L_x_2449) ;  /* 0xffffffd400907947 */ /* 0x000fec000383ffff */
.L_x_2456:
[----:B0-----:R0:W1:Y:S02]  /*16560*/  SYNCS.PHASECHK.TRANS64.TRYWAIT P0, [R0+URZ+0x28820], R3 ;  /* 0x02882003000075a7 */ /* 0x001064000800017f */
[----:B-1----:R-:W-:Y:S05]  /*16570*/  @!P0 NANOSLEEP.SYNCS 0x989680 ;  /* 0x009896800000895d */ /* 0x002fea0003900000 */
[----:B------:R-:W1:Y:S02]  /*16580*/  @!P0 SYNCS.PHASECHK.TRANS64 P0, [R0+URZ+0x28820], R3 ;  /* 0x02882003000085a7 */ /* 0x000e64000800007f */
[----:B-1----:R-:W-:Y:S05]  /*16590*/  @!P0 BRA `(.L_x_2456) ;  /* 0xfffffffc00f08947 */ /* 0x002fea000383ffff */
[----:B------:R-:W-:Y:S05]  /*165a0*/  BRA `(.L_x_2525) ;  /* 0xffffffe0002c7947 */ /* 0x000fea000383ffff */
.L_x_2457:
        /* <DEDUP_REMOVED lines=11> */
.L_x_2527:
[----:B------:R-:W-:Y:S05]  /*16660*/  BSYNC B0 ;  /* 0x0000000000007941 */ /* 0x000fea0003800000 */
.L_x_2526:
[----:B------:R-:W-:Y:S05]  /*16670*/  BRA `(.L_x_2528) ;  /* 0xffffffe000147947 */ /* 0x000fea000383ffff */
.L_x_2460:
[----:B------:R-:W-:Y:S01]  /*16680*/  BSSY B1, `(.L_x_2529) ;  /* 0x0000006000017945 */ /* 0x000fe20003800000 */
[----:B------:R-:W-:-:S07]  /*16690*/  IMAD.MOV.U32 R15, RZ, RZ, -0x1 ;  /* 0xffffffffff0f7424 */ /* 0x000fce00078e00ff */
[----:B01----:R-:W-:Y:S05]  /*166a0*/  WARPSYNC.COLLECTIVE R15, `(.L_x_2530) ;  /* 0x000000000f0c7348 */ /* 0x003fea0003c00000 */
[----:B------:R-:W-:Y:S02]  /*166b0*/  ELECT P6, UR62, PT ;  /* 0x00000000003e782f */ /* 0x000fe400038c0000 */
[----:B------:R-:W-:Y:S01]  /*166c0*/  MOV R14, UR62 ;  /* 0x0000003e000e7c02 */ /* 0x000fe20008000f00 */
[----:B01----:R-:W-:Y:S10]  /*166d0*/  ENDCOLLECTIVE ;  /* 0x000000000000791b */ /* 0x003ff40003800000 */
.L_x_2530:
[----:B------:R-:W-:Y:S05]  /*166e0*/  BSYNC B1 ;  /* 0x0000000000017941 */ /* 0x000fea0003800000 */
.L_x_2529:
[----:B------:R-:W-:Y:S05]  /*166f0*/  BRA `(.L_x_2531) ;  /* 0xffffffe0000c7947 */ /* 0x000fea000383ffff */
.L_x_2462:
[----:B0-----:R0:W1:Y:S02]  /*16700*/  SYNCS.PHASECHK.TRANS64.TRYWAIT P0, [R6+URZ], R5 ;  /* 0x00000005060075a7 */ /* 0x001064000800017f */
[----:B-1----:R-:W-:Y:S05]  /*16710*/  @!P0 NANOSLEEP.SYNCS 0x989680 ;  /* 0x009896800000895d */ /* 0x002fea0003900000 */
[----:B------:R-:W1:Y:S02]  /*16720*/  @!P0 SYNCS.PHASECHK.TRANS64 P0, [R6+URZ], R5 ;  /* 0x00000005060085a7 */ /* 0x000e64000800007f */
[----:B-1----:R-:W-:Y:S05]  /*16730*/  @!P0 BRA `(.L_x_2462) ;  /* 0xfffffffc00f08947 */ /* 0x002fea000383ffff */
[----:B------:R-:W-:Y:S05]  /*16740*/  BRA `(.L_x_2532) ;  /* 0xffffffe000447947 */ /* 0x000fea000383ffff */
.L_x_2463:
[----:B-1----:R1:W2:Y:S02]  /*16750*/  SYNCS.PHASECHK.TRANS64.TRYWAIT P0, [R7+URZ], R2 ;  /* 0x00000002070075a7 */ /* 0x0022a4000800017f */
[----:B--2---:R-:W-:Y:S05]  /*16760*/  @!P0 NANOSLEEP.SYNCS 0x989680 ;  /* 0x009896800000895d */ /* 0x004fea0003900000 */
[----:B------:R-:W2:Y:S02]  /*16770*/  @!P0 SYNCS.PHASECHK.TRANS64 P0, [R7+URZ], R2 ;  /* 0x00000002070085a7 */ /* 0x000ea4000800007f */
[----:B--2---:R-:W-:Y:S05]  /*16780*/  @!P0 BRA `(.L_x_2463) ;  /* 0xfffffffc00f08947 */ /* 0x004fea000383ffff */
[----:B------:R-:W-:Y:S05]  /*16790*/  BRA `(.L_x_2533) ;  /* 0xffffffe000387947 */ /* 0x000fea000383ffff */
.L_x_2465:
[----:B--2---:R2:W3:Y:S02]  /*167a0*/  SYNCS.PHASECHK.TRANS64.TRYWAIT P0, [R4+URZ], R5 ;  /* 0x00000005040075a7 */ /* 0x0044e4000800017f */
[----:B---3--:R-:W-:Y:S05]  /*167b0*/  @!P0 NANOSLEEP.SYNCS 0x989680 ;  /* 0x009896800000895d */ /* 0x008fea0003900000 */
[----:B------:R-:W3:Y:S02]  /*167c0*/  @!P0 SYNCS.PHASECHK.TRANS64 P0, [R4+URZ], R5 ;  /* 0x00000005040085a7 */ /* 0x000ee4000800007f */
[----:B---3--:R-:W-:Y:S05]  /*167d0*/  @!P0 BRA `(.L_x_2465) ;  /* 0xfffffffc00f08947 */ /* 0x008fea000383ffff */
[----:B------:R-:W-:Y:S05]  /*167e0*/  BRA `(.L_x_2534) ;  /* 0xffffffe0003c7947 */ /* 0x000fea000383ffff */
.L_x_2535:
        /* <DEDUP_REMOVED lines=9> */
.L_x_3098:


//--------------------- .text._ZN7cutlass13device_kernelIN5flash11enable_sm90INS1_16FlashAttnFwdSm90INS1_25CollectiveMainloopFwdSm90ILi2EN4cute5tupleIJNS5_1CILi1EEES8_S8_EEENS6_IJNS7_ILi128EEESA_SA_EEELi128ENS_10bfloat16_tEfNS_4arch4Sm90ELb1ELb0ELb1ELb1ELb0ELb1ELb0ELb1ELb1ELb1ELb1ELb0EEENS1_21CollectiveEpilogueFwdISB_S9_SC_SE_Li256ELb1ELb1ELb1ELb0EEENS1_36VarlenDynamicPersistentTileSchedulerILi128ELi128ELi256ELi128ELb1ELb1ELb1ELb1ELb1ELb1EEEEEEEEEvNT_6ParamsE --------------------------
	.section	.text._ZN7cutlass13device_kernelIN5flash11enable_sm90INS1_16FlashAttnFwdSm90INS1_25CollectiveMainloopFwdSm90ILi2EN4cute5tupleIJNS5_1CILi1EEES8_S8_EEENS6_IJNS7_ILi128EEESA_SA_EEELi128ENS_10bfloat16_tEfNS_4arch4Sm90ELb1ELb0ELb1ELb1ELb0ELb1ELb0ELb1ELb1ELb1ELb1ELb0EEENS1_21CollectiveEpilogueFwdISB_S9_SC_SE_Li256ELb1ELb1ELb1ELb0EEENS1_36VarlenDynamicPersistentTileSchedulerILi128ELi128ELi256ELi128ELb1ELb1ELb1ELb1ELb1ELb1EEEEEEEEEvNT_6ParamsE,"ax",@progbits
	.align	128
.text._ZN7cutlass13device_kernelIN5flash11enable_sm90INS1_16FlashAttnFwdSm90INS1_25CollectiveMainloopFwdSm90ILi2EN4cute5tupleIJNS5_1CILi1EEES8_S8_EEENS6_IJNS7_ILi128EEESA_SA_EEELi128ENS_10bfloat16_tEfNS_4arch4Sm90ELb1ELb0ELb1ELb1ELb0ELb1ELb0ELb1ELb1ELb1ELb1ELb0EEENS1_21CollectiveEpilogueFwdISB_S9_SC_SE_Li256ELb1ELb1ELb1ELb0EEENS1_36VarlenDynamicPersistentTileSchedulerILi128ELi128ELi256ELi128ELb1ELb1ELb1ELb1ELb1ELb1EEEEEEEEEvNT_6ParamsE:
        .type           _ZN7cutlass13device_kernelIN5flash11enable_sm90INS1_16FlashAttnFwdSm90INS1_25CollectiveMainloopFwdSm90ILi2EN4cute5tupleIJNS5_1CILi1EEES8_S8_EEENS6_IJNS7_ILi128EEESA_SA_EEELi128ENS_10bfloat16_tEfNS_4arch4Sm90ELb1ELb0ELb1ELb1ELb0ELb1ELb0ELb1ELb1ELb1ELb1ELb0EEENS1_21CollectiveEpilogueFwdISB_S9_SC_SE_Li256ELb1ELb1ELb1ELb0EEENS1_36VarlenDynamicPersistentTileSchedulerILi128ELi128ELi256ELi128ELb1ELb1ELb1ELb1ELb1ELb1EEEEEEEEEvNT_6ParamsE,@function
        .size           _ZN7cutlass13device_kernelIN5flash11enable_sm90INS1_16FlashAttnFwdSm90INS1_25CollectiveMainloopFwdSm90ILi2EN4cute5tupleIJNS5_1CILi1EEES8_S8_EEENS6_IJNS7_ILi128EEESA_SA_EEELi128ENS_10bfloat16_tEfNS_4arch4Sm90ELb1ELb0ELb1ELb1ELb0ELb1ELb0ELb1ELb1ELb1ELb1ELb0EEENS1_21CollectiveEpilogueFwdISB_S9_SC_SE_Li256ELb1ELb1ELb1ELb0EEENS1_36VarlenDynamicPersistentTileSchedulerILi128ELi128ELi256ELi128ELb1ELb1ELb1ELb1ELb1ELb1EEEEEEEEEvNT_6ParamsE,(.L_x_3099 - _ZN7cutlass13device_kernelIN5flash11enable_sm90INS1_16FlashAttnFwdSm90INS1_25CollectiveMainloopFwdSm90ILi2EN4cute5tupleIJNS5_1CILi1EEES8_S8_EEENS6_IJNS7_ILi128EEESA_SA_EEELi128ENS_10bfloat16_tEfNS_4arch4Sm90ELb1ELb0ELb1ELb1ELb0ELb1ELb0ELb1ELb1ELb1ELb1ELb0EEENS1_21CollectiveEpilogueFwdISB_S9_SC_SE_Li256ELb1ELb1ELb1ELb0EEENS1_36VarlenDynamicPersistentTileSchedulerILi128ELi128ELi256ELi128ELb1ELb1ELb1ELb1ELb1ELb1EEEEEEEEEvNT_6ParamsE)
        .other          _ZN7cutlass13device_kernelIN5flash11enable_sm90INS1_16FlashAttnFwdSm90INS1_25CollectiveMainloopFwdSm90ILi2EN4cute5tupleIJNS5_1CILi1EEES8_S8_EEENS6_IJNS7_ILi128EEESA_SA_EEELi128ENS_10bfloat16_tEfNS_4arch4Sm90ELb1ELb0ELb1ELb1ELb0ELb1ELb0ELb1ELb1ELb1ELb1ELb0EEENS1_21CollectiveEpilogueFwdISB_S9_SC_SE_Li256ELb1ELb1ELb1ELb0EEENS1_36VarlenDynamicPersistentTileSchedulerILi128ELi128ELi256ELi128ELb1ELb1ELb1ELb1ELb1ELb1EEEEEEEEEvNT_6ParamsE,@"STO_CUDA_ENTRY STV_DEFAULT"
_ZN7cutlass13device_kernelIN5flash11enable_sm90INS1_16FlashAttnFwdSm90INS1_25CollectiveMainloopFwdSm90ILi2EN4cute5tupleIJNS5_1CILi1EEES8_S8_EEENS6_IJNS7_ILi128EEESA_SA_EEELi128ENS_10bfloat16_tEfNS_4arch4Sm90ELb1ELb0ELb1ELb1ELb0ELb1ELb0ELb1ELb1ELb1ELb1ELb0EEENS1_21CollectiveEpilogueFwdISB_S9_SC_SE_Li256ELb1ELb1ELb1ELb0EEENS1_36VarlenDynamicPersistentTileSchedulerILi128ELi128ELi256ELi128ELb1ELb1ELb1ELb1ELb1ELb1EEEEEEEEEvNT_6ParamsE:
        /* <DEDUP_REMOVED lines=24> */
.L_x_2537:
[----:B------:R-:W-:Y:S05]  /*0180*/  BSYNC B0 ;  /* 0x0000000000007941 */ /* 0x000fea0003800000 */
.L_x_2536:
        /* <DEDUP_REMOVED lines=41> */
.L_x_2538:
        /* <DEDUP_REMOVED lines=22> */
.L_x_2539:
        /* <DEDUP_REMOVED lines=18> */
.L_x_2540:
        /* <DEDUP_REMOVED lines=22> */
.L_x_2541:
        /* <DEDUP_REMOVED lines=22> */
.L_x_2542:
[----:B------:R-:W-:Y:S01]  /*0960*/  PLOP3.LUT P0, PT, PT, PT, UP0, 0x80, 0x0 ;  /* 0x000000000000781c */ /* 0x000fe20003f0f008 */
[----:B------:R-:W-:Y:S01]  /*0970*/  UMOV UR40, 0x1 ;  /* 0x0000000100287882 */ /* 0x000fe20000000000 */
[----:B------:R-:W-:Y:S01]  /*0980*/  NOP ;  /* 0x0000000000007918 */ /* 0x000fe20000000000 */
[----:B------:R-:W-:Y:S01]  /*0990*/  USEL UR40, UR40, 0x2, !UP0 ;  /* 0x0000000228287887 */ /* 0x000fe2000c000000 */
[----:B------:R-:W-:Y:S01]  /*09a0*/  BSSY B9, `(.L_x_2543) ;  /* 0x00022b9000097945 */ /* 0x000fe20003800000 */
[----:B------:R-:W-:Y:S01]  /*09b0*/  ULDC.64 UR42, c[0x0][0x208] ;  /* 0x00008200002a7ab9 */ /* 0x000fe20000000a00 */
[----:B012-4-:R-:W-:Y:S07]  /*09c0*/  BAR.SYNC.DEFER_BLOCKING 0x0 ;  /* 0x0000000000007b1d */ /* 0x017fee0000010000 */
[----:B------:R-:W-:Y:S05]  /*09d0*/  @!P0 BRA `(.L_x_2544) ;  /* 0x000001a400f88947 */ /* 0x000fea0003800000 */
.L_x_2545:
[----:B------:R-:W-:-:S08]  /*09e0*/  NOP ;  /* 0x0000000000007918 */ /* 0x000fd00000000000 */
[----:B------:R-:W0:Y:S02]  /*09f0*/  USETMAXREG.TRY_ALLOC.CTAPOOL UP0, 0xf0 ;  /* 0x000000f0000079c8 */ /* 0x000e240008000600 */
[----:B0-----:R-:W-:-:S13]  /*0a00*/  PLOP3.LUT P0, PT, PT, PT, UP0, 0x80, 0x0 ;  /* 0x000000000000781c */ /* 0x001fda0003f0f008 */
[----:B------:R-:W-:Y:S05]  /*0a10*/  @!P0 BRA `(.L_x_2545) ;  /* 0xfffffffc00f08947 */ /* 0x000fea000383ffff */
[----:B------:R-:W2:Y:S01]  /*0a20*/  LDL.LU R0, [R1+0x10] ;  /* 0x0000100001007983 */ /* 0x000ea20000300800 */
[----:B------:R-:W-:Y:S01]  /*0a30*/  SHF.R.U32.HI R2, RZ, 0x7, R6 ;  /* 0x00000007ff027819 */ /* 0x000fe20000011606 */
        /* <DEDUP_REMOVED lines=11> */
[----:B--2---:R-:W-:-:S04]  /*0af0*/  LOP3.LUT R0, R0, 0xfffffff7, RZ, 0xc0, !PT ;  /* 0xfffffff700007812 */ /* 0x004fc800078ec0ff */
[----:B------:R-:W-:Y:S02]  /*0b00*/  @P0 LOP3.LUT R0, R0, 0x8, RZ, 0xfc, !PT ;  /* 0x0000000800000812 */ /* 0x000fe400078efcff */
[----:B0-----:R-:W-:-:S03]  /*0b10*/  ISETP.GE.AND P0, PT, R15, UR4, PT ;  /* 0x000000040f007c0c */ /* 0x001fc6000bf06270 */
[----:B------:R4:W-:Y:S10]  /*0b20*/  STL [R1+0x10], R0 ;  /* 0x0000100001007387 */ /* 0x0009f40000100800 */
[----:B----4-:R-:W-:Y:S05]  /*0b30*/  @P0 BRA `(.L_x_2546) ;  /* 0x00000228007c0947 */ /* 0x010fea0003800000 */
[----:B------:R-:W-:Y:S01]  /*0b40*/  VIADD R16, R6, 0xffffff80 ;  /* 0xffffff8006107836 */ /* 0x000fe20000000000 */
[----:B------:R-:W-:Y:S01]  /*0b50*/  R2UR UR44, R2 ;  /* 0x00000000022c72ca */ /* 0x000fe200000e0000 */
[----:B------:R-:W-:Y:S01]  /*0b60*/  IMAD.MOV.U32 R215, RZ, RZ, RZ ;  /* 0x000000ffffd77224 */ /* 0x000fe200078e00ff */
[----:B------:R-:W-:Y:S01]  /*0b70*/  ULOP3.LUT UR45, UR40, 0x1, URZ, 0xfc, !UPT ;  /* 0x00000001282d7892 */ /* 0x000fe2000f8efc3f */
[----:B------:R-:W-:Y:S01]  /*0b80*/  IMAD.MOV.U32 R23, RZ, RZ, RZ ;  /* 0x000000ffff177224 */ /* 0x000fe200078e00ff */
[----:B------:R-:W-:Y:S01]  /*0b90*/  SHF.R.S32.HI R0, RZ, 0x1f, R16 ;  /* 0x0000001fff007819 */ /* 0x000fe20000011410 */
[----:B------:R-:W-:Y:S02]  /*0ba0*/  IMAD.MOV.U32 R188, RZ, RZ, RZ ;  /* 0x000000ffffbc7224 */ /* 0x000fe400078e00ff */
[----:B------:R-:W-:Y:S01]  /*0bb0*/  IMAD.MOV.U32 R186, RZ, RZ, RZ ;  /* 0x000000ffffba7224 */ /* 0x000fe200078e00ff */
[CC--:B------:R-:W-:Y:S01]  /*0bc0*/  LEA.HI R3, R0.reuse, R16.reuse, RZ, 0x7 ;  /* 0x0000001000037211 */ /* 0x0c0fe200078f38ff */
[----:B------:R-:W-:Y:S01]  /*0bd0*/  IMAD.MOV.U32 R184, RZ, RZ, RZ ;  /* 0x000000ffffb87224 */ /* 0x000fe200078e00ff */
[----:B------:R-:W-:-:S02]  /*0be0*/  LEA.HI R5, R0, R16, RZ, 0x5 ;  /* 0x0000001000057211 */ /* 0x000fc400078f28ff */
[----:B------:R-:W-:Y:S01]  /*0bf0*/  LOP3.LUT R235, R3, 0xffffff80, RZ, 0xc0, !PT ;  /* 0xffffff8003eb7812 */ /* 0x000fe200078ec0ff */
[----:B------:R-:W-:Y:S01]  /*0c00*/  UIADD3 UR44, UR44, 0x10400, URZ ;  /* 0x000104002c2c7890 */ /* 0x000fe2000fffe03f */
[----:B------:R-:W-:Y:S01]  /*0c10*/  LEA.HI R4, R0, R16, RZ, 0x4 ;  /* 0x0000001000047211 */ /* 0x000fe200078f20ff */
[----:B------:R-:W-:Y:S01]  /*0c20*/  IMAD.SHL.U32 R6, R5, 0x20, RZ ;  /* 0x0000002005067824 */ /* 0x000fe200078e00ff */
[----:B------:R-:W-:Y:S01]  /*0c30*/  SHF.R.S32.HI R18, RZ, 0x7, R3 ;  /* 0x00000007ff127819 */ /* 0x000fe20000011403 */
[----:B------:R-:W-:Y:S01]  /*0c40*/  IMAD.IADD R235, R16, 0x1, -R235 ;  /* 0x0000000110eb7824 */ /* 0x000fe200078e0aeb */
        /* <DEDUP_REMOVED lines=11> */
[----:B------:R-:W-:Y:S02]  /*0d00*/  SHF.R.S32.HI R8, RZ, 0x5, R8 ;  /* 0x00000005ff087819 */ /* 0x000fe40000011408 */
[----:B------:R-:W-:Y:S01]  /*0d10*/  LOP3.LUT R11, R7, 0xfffffff8, RZ, 0xc0, !PT ;  /* 0xfffffff8070b7812 */ /* 0x000fe200078ec0ff */
[----:B------:R-:W-:Y:S01]  /*0d20*/  IMAD R7, R5, 0x40, R6 ;  /* 0x0000004005077824 */ /* 0x000fe200078e0206 */
[----:B------:R-:W-:Y:S02]  /*0d30*/  LOP3.LUT R3, R3, 0x3fffffe, RZ, 0xc0, !PT ;  /* 0x03fffffe03037812 */ /* 0x000fe400078ec0ff */
[----:B------:R-:W-:Y:S01]  /*0d40*/  LEA.HI R22, R0, R16, RZ, 0x3 ;  /* 0x0000001000167211 */ /* 0x000fe200078f18ff */
[----:B------:R-:W-:Y:S01]  /*0d50*/  IMAD.IADD R11, R10, 0x1, -R11 ;  /* 0x000000010a0b7824 */ /* 0x000fe200078e0a0b */
[----:B------:R-:W-:Y:S01]  /*0d60*/  SHF.R.S32.HI R5, RZ, 0x4, R4 ;  /* 0x00000004ff057819 */ /* 0x000fe20000011404 */
[----:B------:R-:W-:Y:S01]  /*0d70*/  IMAD.IADD R3, R18, 0x1, -R3 ;  /* 0x0000000112037824 */ /* 0x000fe200078e0a03 */
[----:B------:R-:W-:Y:S01]  /*0d80*/  LOP3.LUT R12, R12, 0xfffffffc, RZ, 0xc0, !PT ;  /* 0xfffffffc0c0c7812 */ /* 0x000fe200078ec0ff */
[----:B------:R-:W-:Y:S01]  /*0d90*/  IMAD R8, R8, 0x10, R11 ;  /* 0x0000001008087824 */ /* 0x000fe200078e020b */
[----:B------:R-:W-:-:S02]  /*0da0*/  LOP3.LUT R207, R22, 0xfffffff8, RZ, 0xc0, !PT ;  /* 0xfffffff816cf7812 */ /* 0x000fc400078ec0ff */
[----:B------:R-:W-:Y:S01]  /*0db0*/  LEA.HI R0, R0, R16, RZ, 0x6 ;  /* 0x0000001000007211 */ /* 0x000fe200078f30ff */
[----:B------:R-:W-:Y:S01]  /*0dc0*/  IMAD.IADD R12, R16, 0x1, -R12 ;  /* 0x00000001100c7824 */ /* 0x000fe200078e0a0c */
[----:B------:R-:W-:Y:S01]  /*0dd0*/  SHF.R.S32.HI R22, RZ, 0x3, R22 ;  /* 0x00000003ff167819 */ /* 0x000fe20000011416 */
[----:B------:R-:W-:Y:S01]  /*0de0*/  IMAD R8, R3, 0x40, R8 ;  /* 0x0000004003087824 */ /* 0x000fe200078e0208 */
[----:B------:R-:W-:Y:S01]  /*0df0*/  LEA.HI R4, R4, R5, RZ, 0x1 ;  /* 0x0000000504047211 */ /* 0x000fe200078f08ff */
[----:B------:R-:W-:Y:S01]  /*0e00*/  IMAD.SHL.U32 R0, R0, 0x8, RZ ;  /* 0x0000000800007824 */ /* 0x000fe200078e00ff */
[----:B------:R-:W-:Y:S01]  /*0e10*/  LEA.HI R6, R12, R12, RZ, 0x1 ;  /* 0x0000000c0c067211 */ /* 0x000fe200078f08ff */
[----:B------:R-:W-:Y:S01]  /*0e20*/  IMAD.IADD R207, R16, 0x1, -R207 ;  /* 0x0000000110cf7824 */ /* 0x000fe200078e0acf */
[----:B------:R-:W-:Y:S01]  /*0e30*/  LOP3.LUT R4, R4, 0x1ffffffe, RZ, 0xc0, !PT ;  /* 0x1ffffffe04047812 */ /* 0x000fe200078ec0ff */
[----:B------:R-:W-:Y:S01]  /*0e40*/  IMAD.SHL.U32 R3, R22, 0x40, RZ ;  /* 0x0000004016037824 */ /* 0x000fe200078e00ff */
[----:B------:R-:W-:Y:S01]  /*0e50*/  LOP3.LUT R202, R0, 0xfffffe00, RZ, 0xc0, !PT ;  /* 0xfffffe0000ca7812 */ /* 0x000fe200078ec0ff */
[C---:B------:R-:W-:Y:S01]  /*0e60*/  VIADD R213, R22.reuse, 0x40 ;  /* 0x0000004016d57836 */ /* 0x040fe20000000000 */
[----:B------:R-:W-:Y:S01]  /*0e70*/  SHF.R.S32.HI R218, RZ, 0x1f, R22 ;  /* 0x0000001fffda7819 */ /* 0x000fe20000011416 */
[----:B------:R-:W-:Y:S01]  /*0e80*/  VIADD R214, R22, 0x20 ;  /* 0x0000002016d67836 */ /* 0x000fe20000000000 */
[----:B------:R-:W-:Y:S01]  /*0e90*/  LOP3.LUT R3, R3, 0x1c0, RZ, 0xc0, !PT ;  /* 0x000001c003037812 */ /* 0x000fe200078ec0ff */
[----:B------:R-:W-:Y:S01]  /*0ea0*/  IMAD.SHL.U32 R16, R207, 0x8, RZ ;  /* 0x00000008cf107824 */ /* 0x000fe200078e00ff */
[----:B------:R-:W-:Y:S01]  /*0eb0*/  SHF.R.S32.HI R0, RZ, 0x1f, R213 ;  /* 0x0000001fff007819 */ /* 0x000fe200000114d5 */
[----:B------:R-:W-:Y:S01]  /*0ec0*/  IMAD.IADD R4, R5, 0x1, -R4 ;  /* 0x0000000105047824 */ /* 0x000fe200078e0a04 */
[----:B------:R-:W-:Y:S01]  /*0ed0*/  LOP3.LUT R5, R6, 0x1ffffffe, RZ, 0xc0, !PT ;  /* 0x1ffffffe06057812 */ /* 0x000fe200078ec0ff */
[----:B------:R-:W-:Y:S01]  /*0ee0*/  VIADD R212, R22, 0x60 ;  /* 0x0000006016d47836 */ /* 0x000fe20000000000 */
[----:B------:R-:W-:Y:S01]  /*0ef0*/  SHF.R.S32.HI R11, RZ, 0x1f, R214 ;  /* 0x0000001fff0b7819 */ /* 0x000fe200000114d6 */
[----:B------:R-:W-:Y:S01]  /*0f00*/  IMAD.SHL.U32 R195, R213, 0x40, RZ ;  /* 0x00000040d5c37824 */ /* 0x000fe200078e00ff */
[----:B------:R-:W-:Y:S01]  /*0f10*/  SHF.R.U32.HI R201, RZ, 0x3, R3 ;  /* 0x00000003ffc97819 */ /* 0x000fe20000011603 */
[----:B------:R-:W-:Y:S01]  /*0f20*/  IMAD.IADD R204, R12, 0x1, -R5 ;  /* 0x000000010ccc7824 */ /* 0x000fe200078e0a05 */
[----:B------:R-:W-:Y:S01]  /*0f30*/  LOP3.LUT R205, R3, 0x38, R16, 0xf8, !PT ;  /* 0x0000003803cd7812 */ /* 0x000fe200078ef810 */
[----:B------:R-:W-:Y:S01]  /*0f40*/  IMAD.MOV.U32 R5, RZ, RZ, R13 ;  /* 0x000000ffff057224 */ /* 0x000fe200078e000d */
[----:B------:R-:W-:Y:S01]  /*0f50*/  LEA.HI R3, R0, R213, RZ, 0x3 ;  /* 0x000000d500037211 */ /* 0x000fe200078f18ff */
[----:B------:R-:W-:Y:S01]  /*0f60*/  IMAD.SHL.U32 R196, R214, 0x40, RZ ;  /* 0x00000040d6c47824 */ /* 0x000fe200078e00ff */
[----:B------:R-:W-:Y:S01]  /*0f70*/  LEA.HI R11, R11, R214, RZ, 0x3 ;  /* 0x000000d60b0b7211 */ /* 0x000fe200078f18ff */
[----:B------:R-:W-:Y:S01]  /*0f80*/  IMAD R4, R4, 0x8, R7 ;  /* 0x0000000804047824 */ /* 0x000fe200078e0207 */
[----:B------:R-:W-:Y:S01]  /*0f90*/  SHF.R.S32.HI R13, RZ, 0x1f, R212 ;  /* 0x0000001fff0d7819 */ /* 0x000fe200000114d4 */
[----:B------:R-:W-:Y:S01]  /*0fa0*/  IMAD.SHL.U32 R3, R3, 0x40, RZ ;  /* 0x0000004003037824 */ /* 0x000fe200078e00ff */
[----:B------:R-:W-:Y:S01]  /*0fb0*/  LOP3.LUT R195, R195, 0x1c0, RZ, 0xc0, !PT ;  /* 0x000001c0c3c37812 */ /* 0x000fe200078ec0ff */
[----:B------:R-:W-:Y:S01]  /*0fc0*/  IMAD.SHL.U32 R11, R11, 0x40, RZ ;  /* 0x000000400b0b7824 */ /* 0x000fe200078e00ff */
[----:B------:R-:W-:Y:S01]  /*0fd0*/  LEA.HI R13, R13, R212, RZ, 0x3 ;  /* 0x000000d40d0d7211 */ /* 0x000fe200078f18ff */
[----:B------:R-:W-:Y:S01]  /*0fe0*/  IMAD.SHL.U32 R194, R212, 0x40, RZ ;  /* 0x00000040d4c27824 */ /* 0x000fe200078e00ff */
[----:B------:R-:W-:Y:S01]  /*0ff0*/  LOP3.LUT R196, R196, 0x1c0, RZ, 0xc0, !PT ;  /* 0x000001c0c4c47812 */ /* 0x000fe200078ec0ff */
[----:B------:R0:W-:Y:S01]  /*1000*/  STL [R1+0x50], R4 ;  /* 0x0000500401007387 */ /* 0x0001e20000100800 */
[----:B------:R-:W-:Y:S01]  /*1010*/  LOP3.LUT R0, R9, 0x7ffffffc, RZ, 0xc0, !PT ;  /* 0x7ffffffc09007812 */ /* 0x000fe200078ec0ff */
[----:B------:R-:W-:Y:S01]  /*1020*/  IMAD.MOV.U32 R6, RZ, RZ, R14 ;  /* 0x000000ffff067224 */ /* 0x000fe200078e000e */
[----:B------:R-:W-:Y:S01]  /*1030*/  SHF.R.U32.HI R12, RZ, 0x3, R195 ;  /* 0x00000003ff0c7819 */ /* 0x000fe200000116c3 */
[----:B------:R-:W-:Y:S01]  /*1040*/  IMAD.SHL.U32 R13, R13, 0x40, RZ ;  /* 0x000000400d0d7824 */ /* 0x000fe200078e00ff */
[----:B------:R-:W-:Y:S01]  /*1050*/  LOP3.LUT R199, R3, 0xfffffe00, RZ, 0xc0, !PT ;  /* 0xfffffe0003c77812 */ /* 0x000fe200078ec0ff */
[----:B------:R-:W-:Y:S01]  /*1060*/  IMAD.IADD R0, R235, 0x1, -R0 ;  /* 0x00000001eb007824 */ /* 0x000fe200078e0a00 */
[----:B------:R-:W-:Y:S01]  /*1070*/  SHF.R.U32.HI R14, RZ, 0x3, R196 ;  /* 0x00000003ff0e7819 */ /* 0x000fe200000116c4 */
[----:B------:R-:W-:Y:S01]  /*1080*/  IMAD.MOV.U32 R7, RZ, RZ, R15 ;  /* 0x000000ffff077224 */ /* 0x000fe200078e000f */
[--C-:B------:R-:W-:Y:S01]  /*1090*/  LOP3.LUT R9, R196, 0x38, R16.reuse, 0xf8, !PT ;  /* 0x00000038c4097812 */ /* 0x100fe200078ef810 */
[----:B------:R-:W-:Y:S01]  /*10a0*/  IMAD.SHL.U32 R197, R0, 0x2, RZ ;  /* 0x0000000200c57824 */ /* 0x000fe200078e00ff */
[----:B0-----:R-:W-:Y:S01]  /*10b0*/  LOP3.LUT R4, R195, 0x38, R16, 0xf8, !PT ;  /* 0x00000038c3047812 */ /* 0x001fe200078ef810 */
[----:B------:R-:W-:Y:S01]  /*10c0*/  STL [R1+0x4c], R8 ;  /* 0x00004c0801007387 */ /* 0x000fe20000100800 */
[----:B------:R-:W-:Y:S01]  /*10d0*/  LOP3.LUT R200, R11, 0xfffffe00, RZ, 0xc0, !PT ;  /* 0xfffffe000bc87812 */ /* 0x000fe200078ec0ff */
[C---:B------:R-:W-:Y:S01]  /*10e0*/  VIADD R233, R197.reuse, 0x8 ;  /* 0x00000008c5e97836 */ /* 0x040fe20000000000 */
[----:B------:R-:W-:Y:S01]  /*10f0*/  LOP3.LUT R194, R194, 0x1c0, RZ, 0xc0, !PT ;  /* 0x000001c0c2c27812 */ /* 0x000fe200078ec0ff */
[----:B------:R-:W-:Y:S01]  /*1100*/  VIADD R232, R197, 0x10 ;  /* 0x00000010c5e87836 */ /* 0x000fe20000000000 */
[----:B------:R-:W-:Y:S01]  /*1110*/  LOP3.LUT R4, R199, R4, R12, 0xf6, !PT ;  /* 0x00000004c7047212 */ /* 0x000fe200078ef60c */
        /* <DEDUP_REMOVED lines=8> */
[C---:B------:R-:W-:Y:S01]  /*11a0*/  VIADD R227, R197.reuse, 0x38 ;  /* 0x00000038c5e37836 */ /* 0x040fe20000000000 */
[----:B------:R-:W-:Y:S01]  /*11b0*/  LEA R3, R4, UR44, 0x1 ;  /* 0x0000002c04037c11 */ /* 0x000fe2000f8e08ff */
[----:B------:R-:W-:Y:S01]  /*11c0*/  VIADD R226, R197, 0x40 ;  /* 0x00000040c5e27836 */ /* 0x000fe20000000000 */
[----:B------:R-:W-:Y:S01]  /*11d0*/  LEA R0, R9, UR44, 0x1 ;  /* 0x0000002c09007c11 */ /* 0x000fe2000f8e08ff */
[C---:B------:R-:W-:Y:S01]  /*11e0*/  VIADD R225, R197.reuse, 0x48 ;  /* 0x00000048c5e17836 */ /* 0x040fe20000000000 */
[----:B------:R-:W-:Y:S01]  /*11f0*/  LOP3.LUT R15, R198, R15, R10, 0xf6, !PT ;  /* 0x0000000fc60f7212 */ /* 0x000fe200078ef60a */
[----:B------:R0:W-:Y:S01]  /*1200*/  STL [R1+0x40], R3 ;  /* 0x0000400301007387 */ /* 0x0001e20000100800 */
[----:B------:R-:W-:Y:S01]  /*1210*/  VIADD R224, R197, 0x50 ;  /* 0x00000050c5e07836 */ /* 0x000fe20000000000 */
[----:B------:R-:W-:Y:S01]  /*1220*/  LOP3.LUT R205, R202, R205, R201, 0xf6, !PT ;  /* 0x000000cdcacd7212 */ /* 0x000fe200078ef6c9 */
[----:B------:R-:W-:Y:S01]  /*1230*/  IMAD.SHL.U32 R18, R207, 0x4, RZ ;  /* 0x00000004cf127824 */ /* 0x000fe200078e00ff */
[----:B------:R1:W-:Y:S01]  /*1240*/  STL [R1+0x44], R0 ;  /* 0x0000440001007387 */ /* 0x0003e20000100800 */
[----:B------:R-:W-:Y:S01]  /*1250*/  VIADD R187, R16, 0x40 ;  /* 0x0000004010bb7836 */ /* 0x000fe20000000000 */
[----:B------:R-:W-:Y:S01]  /*1260*/  SHF.R.S32.HI R4, RZ, 0x1f, R232 ;  /* 0x0000001fff047819 */ /* 0x000fe200000114e8 */
[C---:B------:R-:W-:Y:S01]  /*1270*/  VIADD R223, R197.reuse, 0x58 ;  /* 0x00000058c5df7836 */ /* 0x040fe20000000000 */
[----:B------:R-:W-:Y:S01]  /*1280*/  SHF.R.S32.HI R4, RZ, 0x1f, R229 ;  /* 0x0000001fff047819 */ /* 0x000fe200000114e5 */
[C---:B------:R-:W-:Y:S01]  /*1290*/  VIADD R222, R197.reuse, 0x60 ;  /* 0x00000060c5de7836 */ /* 0x040fe20000000000 */
[----:B0-----:R-:W-:Y:S01]  /*12a0*/  SHF.R.S32.HI R3, RZ, 0x1f, R231 ;  /* 0x0000001fff037819 */ /* 0x001fe200000114e7 */
[C---:B------:R-:W-:Y:S01]  /*12b0*/  VIADD R221, R197.reuse, 0x68 ;  /* 0x00000068c5dd7836 */ /* 0x040fe20000000000 */
[----:B------:R-:W-:Y:S01]  /*12c0*/  SHF.R.S32.HI R3, RZ, 0x1f, R228 ;  /* 0x0000001fff037819 */ /* 0x000fe200000114e4 */
[----:B------:R-:W-:Y:S01]  /*12d0*/  VIADD R220, R197, 0x70 ;  /* 0x00000070c5dc7836 */ /* 0x000fe20000000000 */
[----:B-1----:R-:W-:Y:S01]  /*12e0*/  LEA R0, R15, UR44, 0x1 ;  /* 0x0000002c0f007c11 */ /* 0x002fe2000f8e08ff */
[----:B------:R-:W-:Y:S01]  /*12f0*/  VIADD R219, R197, 0x78 ;  /* 0x00000078c5db7836 */ /* 0x000fe20000000000 */
[----:B------:R-:W-:Y:S01]  /*1300*/  SHF.R.S32.HI R4, RZ, 0x1f, R226 ;  /* 0x0000001fff047819 */ /* 0x000fe200000114e2 */
[----:B------:R-:W-:Y:S01]  /*1310*/  VIADD R185, R18, 0x20 ;  /* 0x0000002012b97836 */ /* 0x000fe20000000000 */
[----:B------:R-:W-:Y:S01]  /*1320*/  SHF.R.S32.HI R3, RZ, 0x1f, R225 ;  /* 0x0000001fff037819 */ /* 0x000fe200000114e1 */
[----:B------:R0:W-:Y:S01]  /*1330*/  STL [R1+0x3c], R0 ;  /* 0x00003c0001007387 */ /* 0x0001e20000100800 */
[----:B------:R-:W-:Y:S01]  /*1340*/  SHF.R.S32.HI R17, RZ, 0x1f, R16 ;  /* 0x0000001fff117819 */ /* 0x000fe20000011410 */
[----:B------:R-:W-:Y:S01]  /*1350*/  IMAD R204, R204, 0x8, R8 ;  /* 0x00000008cccc7824 */ /* 0x000fe200078e0208 */
[----:B------:R-:W-:-:S02]  /*1360*/  SHF.R.S32.HI R19, RZ, 0x1f, R18 ;  /* 0x0000001fff137819 */ /* 0x000fc40000011412 */
[----:B------:R-:W-:Y:S02]  /*1370*/  SHF.R.S32.HI R216, RZ, 0x1f, R187 ;  /* 0x0000001fffd87819 */ /* 0x000fe400000114bb */
[----:B------:R-:W-:Y:S02]  /*1380*/  LEA R203, R205, UR44, 0x1 ;  /* 0x0000002ccdcb7c11 */ /* 0x000fe4000f8e08ff */
[----:B------:R-:W-:Y:S02]  /*1390*/  SHF.R.S32.HI R4, RZ, 0x1f, R223 ;  /* 0x0000001fff047819 */ /* 0x000fe400000114df */
[----:B0-----:R-:W-:Y:S02]  /*13a0*/  SHF.R.S32.HI R0, RZ, 0x1f, R233 ;  /* 0x0000001fff007819 */ /* 0x001fe400000114e9 */
[----:B------:R-:W-:Y:S02]  /*13b0*/  SHF.R.S32.HI R0, RZ, 0x1f, R230 ;  /* 0x0000001fff007819 */ /* 0x000fe400000114e6 */
[----:B------:R-:W-:-:S02]  /*13c0*/  SHF.R.S32.HI R0, RZ, 0x1f, R227 ;  /* 0x0000001fff007819 */ /* 0x000fc400000114e3 */
[----:B------:R-:W-:Y:S02]  /*13d0*/  SHF.R.S32.HI R0, RZ, 0x1f, R224 ;  /* 0x0000001fff007819 */ /* 0x000fe400000114e0 */
[----:B------:R-:W-:Y:S02]  /*13e0*/  SHF.R.S32.HI R3, RZ, 0x1f, R222 ;  /* 0x0000001fff037819 */ /* 0x000fe400000114de */
[----:B------:R-:W-:Y:S02]  /*13f0*/  SHF.R.S32.HI R0, RZ, 0x1f, R221 ;  /* 0x0000001fff007819 */ /* 0x000fe400000114dd */
[----:B------:R-:W-:Y:S02]  /*1400*/  SHF.R.S32.HI R237, RZ, 0x1f, R220 ;  /* 0x0000001fffed7819 */ /* 0x000fe400000114dc */
[----:B------:R-:W-:-:S07]  /*1410*/  SHF.R.S32.HI R236, RZ, 0x1f, R219 ;  /* 0x0000001fffec7819 */ /* 0x000fce00000114db */
.L_x_2762:
[----:B0-2---:R-:W0:Y:S02]  /*1420*/  LDC.64 R8, c[0x0][0xc88] ;  /* 0x00032200ff087b82 */ /* 0x005e240000000a00 */
[----:B0-----:R-:W-:-:S05]  /*1430*/  IMAD.WIDE R8, R7, 0x4, R8 ;  /* 0x0000000407087825 */ /* 0x001fca00078e0208 */
[----:B------:R-:W2:Y:S01]  /*1440*/  LDG.E R209, desc[UR42][R8.64] ;  /* 0x0000002a08d17981 */ /* 0x000ea2000c1e1900 */
[----:B------:R-:W-:Y:S05]  /*1450*/  YIELD ;  /* 0x0000000000007946 */ /* 0x000fea0003800000 */
[----:B------:R-:W-:Y:S01]  /*1460*/  ULDC.64 UR4, c[0x0][0xa28] ;  /* 0x00028a0000047ab9 */ /* 0x000fe20000000a00 */
[----:B------:R-:W-:Y:S01]  /*1470*/  ULDC.64 UR8, c[0x0][0xa18] ;  /* 0x0002860000087ab9 */ /* 0x000fe20000000a00 */
[----:B------:R-:W-:Y:S01]  /*1480*/  ISETP.NE.U32.AND P1, PT, RZ, UR4, PT ;  /* 0x00000004ff007c0c */ /* 0x000fe2000bf25070 */
[----:B------:R-:W-:Y:S01]  /*1490*/  ULDC.64 UR6, c[0x0][0xa08] ;  /* 0x0002820000067ab9 */ /* 0x000fe20000000a00 */
[----:B----4-:R-:W-:Y:S01]  /*14a0*/  IMAD.MOV.U32 R4, RZ, RZ, RZ ;  /* 0x000000ffff047224 */ /* 0x010fe200078e00ff */
[----:B------:R-:W-:Y:S01]  /*14b0*/  ISETP.NE.U32.AND P0, PT, RZ, UR6, PT ;  /* 0x00000006ff007c0c */ /* 0x000fe2000bf05070 */
[----:B-----5:R-:W-:Y:S01]  /*14c0*/  IMAD.MOV.U32 R28, RZ, RZ, RZ ;  /* 0x000000ffff1c7224 */ /* 0x020fe200078e00ff */
[----:B------:R-:W-:-:S02]  /*14d0*/  ISETP.NE.AND.EX P1, PT, RZ, UR5, PT, P1 ;  /* 0x00000005ff007c0c */ /* 0x000fc4000bf25310 */
[----:B------:R-:W-:Y:S02]  /*14e0*/  ISETP.NE.AND.EX P0, PT, RZ, UR7, PT, P0 ;  /* 0x00000007ff007c0c */ /* 0x000fe4000bf05300 */
[----:B--2---:R-:W-:Y:S01]  /*14f0*/  SHF.R.S32.HI R234, RZ, 0x1f, R209 ;  /* 0x0000001fffea7819 */ /* 0x004fe200000114d1 */
[----:B------:R-:W-:-:S08]  /*1500*/  IMAD.SHL.U32 R210, R209, 0x4, RZ ;  /* 0x00000004d1d27824 */ /* 0x000fd000078e00ff */
[C---:B------:R-:W-:Y:S02]  /*1510*/  @P1 LEA R10, P2, R209.reuse, UR4, 0x2 ;  /* 0x00000004d10a1c11 */ /* 0x040fe4000f8410ff */
[C-C-:B------:R-:W-:Y:S02]  /*1520*/  SHF.L.U64.HI R211, R209.reuse, 0x2, R234.reuse ;  /* 0x00000002d1d37819 */ /* 0x140fe400000102ea */
[----:B------:R-:W-:Y:S02]  /*1530*/  @P1 LEA.HI.X R11, R209, UR5, R234, 0x2, P2 ;  /* 0x00000005d10b1c11 */ /* 0x000fe400090f14ea */
[----:B------:R-:W-:Y:S01]  /*1540*/  ISETP.NE.U32.AND P2, PT, RZ, UR8, PT ;  /* 0x00000008ff007c0c */ /* 0x000fe2000bf45070 */
[----:B------:R-:W-:Y:S01]  /*1550*/  ULDC UR4, c[0x0][0x288] ;  /* 0x0000a20000047ab9 */ /* 0x000fe20000000800 */
[----:B------:R-:W-:Y:S01]  /*1560*/  IADD3 R12, P3, R210, UR6, RZ ;  /* 0x00000006d20c7c10 */ /* 0x000fe2000ff7e0ff */
[----:B------:R0:W5:Y:S01]  /*1570*/  @P1 LDG.E R4, desc[UR42][R10.64] ;  /* 0x0000002a0a041981 */ /* 0x000162000c1e1900 */
[----:B------:R-:W-:Y:S01]  /*1580*/  ISETP.NE.AND.EX P2, PT, RZ, UR9, PT, P2 ;  /* 0x00000009ff007c0c */ /* 0x000fe2000bf45320 */
[----:B------:R-:W-:Y:S01]  /*1590*/  IMAD.U32 R192, RZ, RZ, UR4 ;  /* 0x00000004ffc07e24 */ /* 0x000fe2000f8e00ff */
[----:B------:R-:W-:Y:S01]  /*15a0*/  IADD3.X R13, R211, UR7, RZ, P3, !PT ;  /* 0x00000007d30d7c10 */ /* 0x000fe20009ffe4ff */
[----:B------:R-:W-:-:S04]  /*15b0*/  ULDC.64 UR4, c[0x0][0x418] ;  /* 0x0001060000047ab9 */ /* 0x000fc80000000a00 */
[----:B------:R0:W5:Y:S06]  /*15c0*/  @P0 LDG.E R28, desc[UR42][R12.64] ;  /* 0x0000002a0c1c0981 */ /* 0x00016c000c1e1900 */
[----:B------:R-:W-:-:S04]  /*15d0*/  @P2 IADD3 R8, P1, R210, UR8, RZ ;  /* 0x00000008d2082c10 */ /* 0x000fc8000ff3e0ff */
[----:B------:R-:W-:-:S05]  /*15e0*/  @P2 IADD3.X R9, R211, UR9, RZ, P1, !PT ;  /* 0x00000009d3092c10 */ /* 0x000fca0008ffe4ff */
        /* <DEDUP_REMOVED lines=10> */
[----:B0--3--:R-:W-:Y:S06]  /*1690*/  @P2 BRA `(.L_x_2547) ;  /* 0x0000000000242947 */ /* 0x009fec0003800000 */
        /* <DEDUP_REMOVED lines=9> */
.L_x_2547:
[----:B------:R-:W-:Y:S01]  /*1730*/  ULDC.64 UR4, c[0x0][0xa20] ;  /* 0x0002880000047ab9 */ /* 0x000fe20000000a00 */
[C---:B------:R-:W-:Y:S02]  /*1740*/  LOP3.LUT R3, R6.reuse, 0xff000000, RZ, 0xc0, !PT ;  /* 0xff00000006037812 */ /* 0x040fe400078ec0ff */
[----:B------:R-:W-:Y:S02]  /*1750*/  ISETP.NE.U32.AND P1, PT, RZ, UR4, PT ;  /* 0x00000004ff007c0c */ /* 0x000fe4000bf25070 */
[C---:B------:R-:W-:Y:S02]  /*1760*/  LOP3.LUT R0, R6.reuse, 0xff0000, RZ, 0xc0, !PT ;  /* 0x00ff000006007812 */ /* 0x040fe400078ec0ff */
[----:B------:R-:W-:Y:S02]  /*1770*/  ISETP.NE.AND.EX P1, PT, RZ, UR5, PT, P1 ;  /* 0x00000005ff007c0c */ /* 0x000fe4000bf25310 */
[----:B------:R-:W-:Y:S02]  /*1780*/  SHF.R.U32.HI R3, RZ, 0x8, R3 ;  /* 0x00000008ff037819 */ /* 0x000fe40000011603 */
[----:B------:R-:W-:-:S02]  /*1790*/  LOP3.LUT R206, R6, 0xffff, RZ, 0xc0, !PT ;  /* 0x0000ffff06ce7812 */ /* 0x000fc400078ec0ff */
[----:B------:R-:W-:-:S07]  /*17a0*/  LEA.HI R208, R0, R3, RZ, 0x10 ;  /* 0x0000000300d07211 */ /* 0x000fce00078f80ff */
[----:B------:R-:W-:Y:S05]  /*17b0*/  @!P1 BRA `(.L_x_2548) ;  /* 0x0000000000109947 */ /* 0x000fea0003800000 */
[----:B------:R-:W-:-:S04]  /*17c0*/  IADD3 R6, P0, R210, UR4, RZ ;  /* 0x00000004d2067c10 */ /* 0x000fc8000ff1e0ff */
[----:B------:R-:W-:-:S05]  /*17d0*/  IADD3.X R7, R211, UR5, RZ, P0, !PT ;  /* 0x00000005d3077c10 */ /* 0x000fca00087fe4ff */
[----:B------:R0:W5:Y:S01]  /*17e0*/  LDG.E R27, desc[UR42][R6.64] ;  /* 0x0000002a061b7981 */ /* 0x000162000c1e1900 */
[----:B------:R-:W-:Y:S05]  /*17f0*/  BRA `(.L_x_2549) ;  /* 0x0000000000107947 */ /* 0x000fea0003800000 */
.L_x_2548:
[----:B------:R-:W-:Y:S05]  /*1800*/  @!P0 BRA `(.L_x_2549) ;  /* 0x00000000000c8947 */ /* 0x000fea0003800000 */
[----:B------:R-:W2:Y:S04]  /*1810*/  LDG.E R0, desc[UR42][R12.64] ;  /* 0x0000002a0c007981 */ /* 0x000ea8000c1e1900 */
[----:B------:R-:W2:Y:S02]  /*1820*/  LDG.E R27, desc[UR42][R12.64+0x4] ;  /* 0x0000042a0c1b7981 */ /* 0x000ea4000c1e1900 */
[----:B--2---:R-:W-:-:S07]  /*1830*/  IMAD.IADD R27, R27, 0x1, -R0 ;  /* 0x000000011b1b7824 */ /* 0x004fce00078e0a00 */
.L_x_2549:
[----:B------:R-:W-:Y:S01]  /*1840*/  ULDC.64 UR4, c[0x0][0xa10] ;  /* 0x0002840000047ab9 */ /* 0x000fe20000000a00 */
[----:B------:R-:W1:Y:S01]  /*1850*/  LDC R10, c[0x0][0x448] ;  /* 0x00011200ff0a7b82 */ /* 0x000e620000000800 */
[----:B------:R-:W-:-:S04]  /*1860*/  ISETP.NE.U32.AND P0, PT, RZ, UR4, PT ;  /* 0x00000004ff007c0c */ /* 0x000fc8000bf05070 */
[----:B------:R-:W-:Y:S01]  /*1870*/  ISETP.NE.AND.EX P0, PT, RZ, UR5, PT, P0 ;  /* 0x00000005ff007c0c */ /* 0x000fe2000bf05300 */
[----:B------:R-:W-:-:S12]  /*1880*/  ULDC.64 UR4, c[0x0][0xa30] ;  /* 0x00028c0000047ab9 */ /* 0x000fd80000000a00 */
[----:B0-----:R-:W0:Y:S02]  /*1890*/  @P0 LDC.64 R6, c[0x0][0xa10] ;  /* 0x00028400ff060b82 */ /* 0x001e240000000a00 */
[----:B0-----:R-:W-:-:S05]  /*18a0*/  @P0 IMAD.WIDE R6, R209, 0x4, R6 ;  /* 0x00000004d1060825 */ /* 0x001fca00078e0206 */
[----:B------:R-:W2:Y:S04]  /*18b0*/  @P0 LDG.E R0, desc[UR42][R6.64] ;  /* 0x0000002a06000981 */ /* 0x000ea8000c1e1900 */
[----:B------:R0:W2:Y:S01]  /*18c0*/  @P0 LDG.E R3, desc[UR42][R6.64+0x4] ;  /* 0x0000042a06030981 */ /* 0x0000a2000c1e1900 */
[----:B------:R-:W-:Y:S01]  /*18d0*/  ISETP.NE.U32.AND P1, PT, RZ, UR4, PT ;  /* 0x00000004ff007c0c */ /* 0x000fe2000bf25070 */
[----:B-----5:R-:W-:-:S03]  /*18e0*/  IMAD.MOV.U32 R111, RZ, RZ, R27 ;  /* 0x000000ffff6f7224 */ /* 0x020fc600078e001b */
[----:B------:R-:W-:-:S13]  /*18f0*/  ISETP.NE.AND.EX P1, PT, RZ, UR5, PT, P1 ;  /* 0x00000005ff007c0c */ /* 0x000fda000bf25310 */
[----:B------:R-:W-:-:S04]  /*1900*/  @P1 IADD3 R8, P2, R210, UR4, RZ ;  /* 0x00000004d2081c10 */ /* 0x000fc8000ff5e0ff */
[----:B------:R-:W-:-:S05]  /*1910*/  @P1 IADD3.X R9, R211, UR5, RZ, P2, !PT ;  /* 0x00000005d3091c10 */ /* 0x000fca00097fe4ff */
[----:B------:R3:W5:Y:S01]  /*1920*/  @P1 LDG.E R111, desc[UR42][R8.64] ;  /* 0x0000002a086f1981 */ /* 0x000762000c1e1900 */
[----:B-1----:R-:W-:Y:S01]  /*1930*/  ISETP.NE.AND P1, PT, R10, 0x1, PT ;  /* 0x000000010a00780c */ /* 0x002fe20003f25270 */
[----:B------:R-:W-:Y:S01]  /*1940*/  IMAD.SHL.U32 R190, R5, 0x80, RZ ;  /* 0x0000008005be7824 */ /* 0x000fe200078e00ff */
[----:B------:R-:W-:Y:S01]  /*1950*/  BSSY B0, `(.L_x_2550) ;  /* 0x0000035000007945 */ /* 0x000fe20003800000 */
[----:B------:R-:W-:Y:S01]  /*1960*/  IMAD.IADD R11, R27, 0x1, -R4 ;  /* 0x000000011b0b7824 */ /* 0x000fe200078e0a04 */
[----:B------:R-:W-:Y:S01]  /*1970*/  LOP3.LUT R217, R208, 0xff, RZ, 0xc0, !PT ;  /* 0x000000ffd0d97812 */ /* 0x000fe200078ec0ff */
[----:B------:R-:W-:Y:S01]  /*1980*/  VIADD R5, R190, 0x7f ;  /* 0x0000007fbe057836 */ /* 0x000fe20000000000 */
[----:B------:R-:W-:-:S07]  /*1990*/  SHF.R.U32.HI R208, RZ, 0x10, R208 ;  /* 0x00000010ffd07819 */ /* 0x000fce00000116d0 */
[----:B------:R-:W1:Y:S08]  /*19a0*/  @P1 LDC R10, c[0x0][0x44c] ;  /* 0x00011300ff0a1b82 */ /* 0x000e700000000800 */
[----:B0-----:R-:W0:Y:S01]  /*19b0*/  @P1 LDC R7, c[0x0][0x450] ;  /* 0x00011400ff071b82 */ /* 0x001e220000000800 */
[----:B--2---:R-:W-:Y:S02]  /*19c0*/  @P0 IMAD.IADD R24, R3, 0x1, -R0 ;  /* 0x0000000103180824 */ /* 0x004fe400078e0a00 */
[----:B-1----:R-:W-:-:S04]  /*19d0*/  @P1 IMAD.HI.U32 R0, R5, R10, RZ ;  /* 0x0000000a05001227 */ /* 0x002fc800078e00ff */
[----:B------:R-:W-:Y:S01]  /*19e0*/  IMAD.IADD R193, R11, 0x1, R24 ;  /* 0x000000010bc17824 */ /* 0x000fe200078e0218 */
[----:B0-----:R-:W-:-:S03]  /*19f0*/  @P1 SHF.R.U32.HI R5, RZ, R7, R0 ;  /* 0x00000007ff051219 */ /* 0x001fc60000011600 */
[C---:B------:R-:W-:Y:S01]  /*1a00*/  VIADD R0, R193.reuse, 0x7f ;  /* 0x0000007fc1007836 */ /* 0x040fe20000000000 */
[----:B------:R-:W-:-:S04]  /*1a10*/  IADD3 R126, R193, 0x80, -R192 ;  /* 0x00000080c17e7810 */ /* 0x000fc80007ffe8c0 */
[----:B------:R-:W-:Y:S01]  /*1a20*/  SHF.R.S32.HI R3, RZ, 0x1f, R0 ;  /* 0x0000001fff037819 */ /* 0x000fe20000011400 */
[----:B------:R-:W-:-:S03]  /*1a30*/  IMAD.IADD R5, R126, 0x1, R5 ;  /* 0x000000017e057824 */ /* 0x000fc600078e0205 */
[----:B------:R-:W-:Y:S01]  /*1a40*/  LEA.HI R3, R3, R0, RZ, 0x7 ;  /* 0x0000000003037211 */ /* 0x000fe200078f38ff */
[----:B------:R-:W-:Y:S01]  /*1a50*/  IMAD.MOV.U32 R0, RZ, RZ, RZ ;  /* 0x000000ffff007224 */ /* 0x000fe200078e00ff */
[----:B------:R-:W-:Y:S02]  /*1a60*/  SHF.R.S32.HI R4, RZ, 0x1f, R5 ;  /* 0x0000001fff047819 */ /* 0x000fe40000011405 */
[----:B------:R-:W-:Y:S02]  /*1a70*/  SHF.R.S32.HI R127, RZ, 0x7, R3 ;  /* 0x00000007ff7f7819 */ /* 0x000fe40000011403 */
[----:B------:R-:W-:-:S04]  /*1a80*/  LEA.HI R4, R4, R5, RZ, 0x7 ;  /* 0x0000000504047211 */ /* 0x000fc800078f38ff */
[----:B------:R-:W-:-:S04]  /*1a90*/  SHF.R.S32.HI R4, RZ, 0x7, R4 ;  /* 0x00000007ff047819 */ /* 0x000fc80000011404 */
[----:B---3--:R-:W-:-:S04]  /*1aa0*/  VIMNMX R9, R127, R4, PT ;  /* 0x000000047f097248 */ /* 0x008fc80003fe0100 */
[----:B------:R-:W-:-:S13]  /*1ab0*/  ISETP.GE.AND P0, PT, R9, 0x1, PT ;  /* 0x000000010900780c */ /* 0x000fda0003f06270 */
        /* <DEDUP_REMOVED lines=30> */
.L_x_2551:
[----:B------:R-:W-:Y:S05]  /*1ca0*/  BSYNC B0 ;  /* 0x0000000000007941 */ /* 0x000fea0003800000 */
.L_x_2550:
[----:B------:R-:W-:-:S05]  /*1cb0*/  IMAD R3, R217, R0, RZ ;  /* 0x00000000d9037224 */ /* 0x000fca00078e02ff */
        /* <DEDUP_REMOVED lines=35> */
.L_x_2554:
[----:B------:R-:W-:Y:S05]  /*1ef0*/  BSYNC B6 ;  /* 0x0000000000067941 */ /* 0x000fea0003800000 */
.L_x_2553:
        /* <DEDUP_REMOVED lines=20> */
.L_x_2556:
[----:B------:R-:W-:Y:S05]  /*2040*/  BSYNC B6 ;  /* 0x0000000000067941 */ /* 0x000fea0003800000 */
.L_x_2555:
[----:B------:R-:W-:Y:S01]  /*2050*/  ULDC.64 UR4, c[0x0][0x9f8] ;  /* 0x00027e0000047ab9 */ /* 0x000fe20000000a00 */
[----:B------:R-:W-:Y:S01]  /*2060*/  IMAD.MOV.U32 R0, RZ, RZ, R209 ;  /* 0x000000ffff007224 */ /* 0x000fe200078e00d1 */
[----:B------:R-:W-:Y:S01]  /*2070*/  ISETP.NE.U32.AND P0, PT, RZ, UR4, PT ;  /* 0x00000004ff007c0c */ /* 0x000fe2000bf05070 */
[----:B------:R-:W2:Y:S01]  /*2080*/  LDL.LU R20, [R1+0x10] ;  /* 0x0000100001147983 */ /* 0x000ea20000300800 */
[----:B------:R-:W0:Y:S02]  /*2090*/  LDC.64 R102, c[0x0][0x300] ;  /* 0x0000c000ff667b82 */ /* 0x000e240000000a00 */
[----:B------:R-:W-:Y:S01]  /*20a0*/  ISETP.NE.AND.EX P0, PT, RZ, UR5, PT, P0 ;  /* 0x00000005ff007c0c */ /* 0x000fe2000bf05300 */
[----:B------:R-:W1:Y:S01]  /*20b0*/  S2R R30, SR_TID.X ;  /* 0x00000000001e7919 */ /* 0x000e620000002100 */
[----:B------:R-:W-:-:S04]  /*20c0*/  IMAD.IADD R47, R28, 0x1, R27 ;  /* 0x000000011c2f7824 */ /* 0x000fc800078e021b */
[----:B------:R-:W3:Y:S07]  /*20d0*/  LDC R33, c[0x0][0x3f4] ;  /* 0x0000fd00ff217b82 */ /* 0x000eee0000000800 */
[----:B------:R-:W-:-:S04]  /*20e0*/  @P0 IADD3 R4, P1, R210, UR4, RZ ;  /* 0x00000004d2040c10 */ /* 0x000fc8000ff3e0ff */
[----:B------:R-:W-:Y:S01]  /*20f0*/  @P0 IADD3.X R5, R211, UR5, RZ, P1, !PT ;  /* 0x00000005d3050c10 */ /* 0x000fe20008ffe4ff */
[----:B------:R-:W-:-:S04]  /*2100*/  ULDC.64 UR4, c[0x0][0xa08] ;  /* 0x0002820000047ab9 */ /* 0x000fc80000000a00 */
[----:B------:R4:W2:Y:S01]  /*2110*/  @P0 LDG.E R0, desc[UR42][R4.64] ;  /* 0x0000002a04000981 */ /* 0x0008a2000c1e1900 */
[----:B------:R-:W-:Y:S01]  /*2120*/  SHF.R.S32.HI R39, RZ, 0x1f, R47 ;  /* 0x0000001fff277819 */ /* 0x000fe2000001142f */
[-C--:B0-----:R-:W-:Y:S01]  /*2130*/  IMAD.WIDE.U32 R6, R47, R102.reuse, RZ ;  /* 0x000000662f067225 */ /* 0x081fe200078e00ff */
[----:B------:R-:W-:Y:S02]  /*2140*/  ISETP.NE.U32.AND P0, PT, RZ, UR4, PT ;  /* 0x00000004ff007c0c */ /* 0x000fe4000bf05070 */
[----:B------:R-:W-:Y:S01]  /*2150*/  SHF.R.U32.HI R32, RZ, 0x3, R196 ;  /* 0x00000003ff207819 */ /* 0x000fe200000116c4 */
[-C--:B------:R-:W-:Y:S01]  /*2160*/  IMAD R8, R39, R102.reuse, RZ ;  /* 0x0000006627087224 */ /* 0x080fe200078e02ff */
[----:B------:R-:W-:Y:S01]  /*2170*/  ISETP.NE.AND.EX P0, PT, RZ, UR5, PT, P0 ;  /* 0x00000005ff007c0c */ /* 0x000fe2000bf05300 */
[----:B------:R-:W-:Y:S01]  /*2180*/  ULDC.64 UR4, c[0x0][0x308] ;  /* 0x0000c20000047ab9 */ /* 0x000fe20000000a00 */
[----:B---3--:R-:W-:Y:S01]  /*2190*/  ISETP.GE.AND P2, PT, R16, R33, PT ;  /* 0x000000211000720c */ /* 0x008fe20003f46270 */
[----:B------:R-:W-:Y:S01]  /*21a0*/  IMAD R3, R47, R103, R8 ;  /* 0x000000672f037224 */ /* 0x000fe200078e0208 */
[----:B-1----:R-:W-:Y:S01]  /*21b0*/  SHF.R.U32.HI R30, RZ, 0x7, R30 ;  /* 0x00000007ff1e7819 */ /* 0x002fe2000001161e */
[----:B------:R-:W-:Y:S01]  /*21c0*/  IMAD.SHL.U32 R34, R22, 0x40, RZ ;  /* 0x0000004016227824 */ /* 0x000fe200078e00ff */
[----:B------:R-:W-:Y:S01]  /*21d0*/  SHF.R.U32.HI R29, RZ, 0x3, R195 ;  /* 0x00000003ff1d7819 */ /* 0x000fe200000116c3 */
[----:B------:R-:W-:Y:S01]  /*21e0*/  IMAD.IADD R7, R7, 0x1, R3 ;  /* 0x0000000107077824 */ /* 0x000fe200078e0203 */
[----:B------:R-:W-:Y:S01]  /*21f0*/  ISETP.NE.AND P6, PT, R30, 0x1, PT ;  /* 0x000000011e00780c */ /* 0x000fe20003fc5270 */
[----:B------:R-:W-:Y:S01]  /*2200*/  IMAD.SHL.U32 R92, R102, 0x20, RZ ;  /* 0x00000020665c7824 */ /* 0x000fe200078e00ff */
[----:B-----5:R-:W-:Y:S01]  /*2210*/  SHF.R.S32.HI R31, RZ, 0x1f, R111 ;  /* 0x0000001fff1f7819 */ /* 0x020fe2000001146f */
[----:B----4-:R-:W-:Y:S01]  /*2220*/  IMAD.WIDE.U32 R4, R206, UR4, R6 ;  /* 0x00000004ce047c25 */ /* 0x010fe2000f8e0006 */
[----:B------:R-:W-:Y:S01]  /*2230*/  SHF.L.U64.HI R93, R102, 0x5, R103 ;  /* 0x00000005665d7819 */ /* 0x000fe20000010267 */
[----:B------:R-:W0:Y:S01]  /*2240*/  LDC.64 R6, c[0x0][0x3f8] ;  /* 0x0000fe00ff067b82 */ /* 0x000e220000000a00 */
[----:B------:R-:W-:Y:S01]  /*2250*/  SHF.R.S32.HI R116, RZ, 0x1f, R214 ;  /* 0x0000001fff747819 */ /* 0x000fe200000114d6 */
[----:B------:R-:W-:Y:S01]  /*2260*/  IMAD R5, R206, UR5, R5 ;  /* 0x00000005ce057c24 */ /* 0x000fe2000f8e0205 */
[----:B------:R-:W-:Y:S01]  /*2270*/  ULDC.64 UR4, c[0x0][0x310] ;  /* 0x0000c40000047ab9 */ /* 0x000fe20000000a00 */
[----:B------:R-:W-:Y:S01]  /*2280*/  IMAD.WIDE.U32 R128, R22, R102, R92 ;  /* 0x0000006616807225 */ /* 0x000fe200078e005c */
[----:B------:R-:W-:-:S02]  /*2290*/  SHF.R.S32.HI R115, RZ, 0x1f, R213 ;  /* 0x0000001fff737819 */ /* 0x000fc400000114d5 */
[----:B------:R-:W-:Y:S01]  /*22a0*/  SHF.R.S32.HI R114, RZ, 0x1f, R212 ;  /* 0x0000001fff727819 */ /* 0x000fe200000114d4 */
[----:B------:R-:W-:-:S04]  /*22b0*/  IMAD.WIDE.U32 R44, R22, R102, R16 ;  /* 0x00000066162c7225 */ /* 0x000fc800078e0010 */
[----:B------:R-:W-:Y:S01]  /*22c0*/  VIADD R124, R30, 0x8 ;  /* 0x000000081e7c7836 */ /* 0x000fe20000000000 */
[C---:B------:R-:W-:Y:S01]  /*22d0*/  SHF.L.U64.HI R30, R102.reuse, 0x6, R103 ;  /* 0x00000006661e7819 */ /* 0x040fe20000010267 */
[----:B------:R-:W-:Y:S02]  /*22e0*/  IMAD.SHL.U32 R125, R102, 0x80, RZ ;  /* 0x00000080667d7824 */ /* 0x000fe400078e00ff */
[-C--:B0-----:R-:W-:Y:S01]  /*22f0*/  IMAD.WIDE.U32 R96, R22, R6.reuse, R18 ;  /* 0x0000000616607225 */ /* 0x081fe200078e0012 */
[C-C-:B------:R-:W-:Y:S02]  /*2300*/  SHF.L.U64.HI R15, R6.reuse, 0x6, R7.reuse ;  /* 0x00000006060f7819 */ /* 0x140fe40000010207 */
[----:B------:R-:W-:Y:S01]  /*2310*/  SHF.L.U64.HI R14, R6, 0x7, R7 ;  /* 0x00000007060e7819 */ /* 0x000fe20000010207 */
[----:B------:R-:W-:-:S04]  /*2320*/  IMAD.WIDE.U32 R94, R22, R6, R16 ;  /* 0x00000006165e7225 */ /* 0x000fc800078e0010 */
[----:B------:R-:W-:Y:S02]  /*2330*/  IMAD R12, R31, R6, RZ ;  /* 0x000000061f0c7224 */ /* 0x000fe400078e02ff */
[C---:B------:R-:W-:Y:S02]  /*2340*/  IMAD.SHL.U32 R13, R6.reuse, 0x20, RZ ;  /* 0x00000020060d7824 */ /* 0x040fe400078e00ff */
[----:B------:R-:W-:Y:S02]  /*2350*/  IMAD R37, R111, R7, R12 ;  /* 0x000000076f257224 */ /* 0x000fe400078e020c */
        /* <DEDUP_REMOVED lines=12> */
[----:B------:R-:W-:Y:S01]  /*2420*/  IADD3 R42, P4, R100, 0x40, RZ ;  /* 0x00000040642a7810 */ /* 0x000fe20007f9e0ff */
[----:B------:R-:W-:Y:S01]  /*2430*/  IMAD.X R47, R218, 0x1, R39, P0 ;  /* 0x00000001da2f7824 */ /* 0x000fe200000e0627 */
[----:B------:R-:W-:Y:S01]  /*2440*/  IADD3 R39, P0, R100, R44, RZ ;  /* 0x0000002c64277210 */ /* 0x000fe20007f1e0ff */
[----:B------:R-:W-:Y:S01]  /*2450*/  IMAD R41, R99, UR5, R0 ;  /* 0x0000000563297c24 */ /* 0x000fe2000f8e0200 */
[----:B------:R-:W-:Y:S05]  /*2460*/  @!P6 WARPSYNC.ALL ;  /* 0x000000000000e948 */ /* 0x000fea0003800000 */
[----:B------:R-:W-:Y:S01]  /*2470*/  ULDC.64 UR4, c[0x0][0x330] ;  /* 0x0000cc0000047ab9 */ /* 0x000fe20000000a00 */
[----:B------:R-:W-:Y:S01]  /*2480*/  IMAD.IADD R41, R101, 0x1, R41 ;  /* 0x0000000165297824 */ /* 0x000fe200078e0229 */
[----:B------:R-:W-:Y:S01]  /*2490*/  @!P6 BAR.SYNC.DEFER_BLOCKING 0x9, 0x100 ;  /* 0x024400000000eb1d */ /* 0x000fe20000010000 */
[----:B------:R-:W-:Y:S01]  /*24a0*/  IMAD.WIDE.U32 R8, R206, UR4, R16 ;  /* 0x00000004ce087c25 */ /* 0x000fe2000f8e0010 */
[----:B------:R-:W-:-:S03]  /*24b0*/  IADD3 R43, P3, R39, 0x40, RZ ;  /* 0x00000040272b7810 */ /* 0x000fc60007f7e0ff */
[----:B------:R-:W-:Y:S01]  /*24c0*/  IMAD R9, R206, UR5, R9 ;  /* 0x00000005ce097c24 */ /* 0x000fe2000f8e0209 */
[----:B------:R-:W-:Y:S01]  /*24d0*/  ULDC.64 UR4, c[0x0][0x338] ;  /* 0x0000ce0000047ab9 */ /* 0x000fe20000000a00 */
[----:B------:R-:W-:Y:S02]  /*24e0*/  IMAD.X R107, RZ, RZ, R41, P4 ;  /* 0x000000ffff6b7224 */ /* 0x000fe400020e0629 */
[----:B------:R-:W-:Y:S01]  /*24f0*/  IMAD R0, R3, UR4, RZ ;  /* 0x0000000403007c24 */ /* 0x000fe2000f8e02ff */
[----:B------:R-:W-:Y:S01]  /*2500*/  SEL R3, R33, RZ, P2 ;  /* 0x000000ff21037207 */ /* 0x000fe20001000000 */
[----:B0-----:R-:W-:-:S04]  /*2510*/  IMAD.WIDE.U32 R90, R22, R4, R18 ;  /* 0x00000004165a7225 */ /* 0x001fc800078e0012 */
[C---:B------:R-:W-:Y:S02]  /*2520*/  IMAD R109, R99.reuse, UR5, R0 ;  /* 0x00000005636d7c24 */ /* 0x040fe4000f8e0200 */
[----:B------:R-:W-:Y:S02]  /*2530*/  IMAD R0, R218, R6, RZ ;  /* 0x00000006da007224 */ /* 0x000fe400078e02ff */
[----:B------:R-:W-:Y:S01]  /*2540*/  IMAD.WIDE.U32 R98, R99, UR4, R8 ;  /* 0x0000000463627c25 */ /* 0x000fe2000f8e0008 */
[----:B------:R-:W-:Y:S02]  /*2550*/  ULDC UR4, c[0x0][0x2f4] ;  /* 0x0000bd0000047ab9 */ /* 0x000fe40000000800 */
[----:B------:R-:W-:Y:S01]  /*2560*/  ISETP.GE.AND P2, PT, R16, UR4, PT ;  /* 0x0000000410007c0c */ /* 0x000fe2000bf46270 */
[----:B------:R-:W-:Y:S02]  /*2570*/  IMAD R9, R22, R7, R0 ;  /* 0x0000000716097224 */ /* 0x000fe400078e0200 */
[----:B------:R-:W-:-:S02]  /*2580*/  IMAD R0, R218, R4, RZ ;  /* 0x00000004da007224 */ /* 0x000fc400078e02ff */
[----:B------:R-:W-:Y:S02]  /*2590*/  IMAD.IADD R3, R16, 0x1, R3 ;  /* 0x0000000110037824 */ /* 0x000fe400078e0203 */
[C---:B------:R-:W-:Y:S02]  /*25a0*/  IMAD R11, R22.reuse, R5, R0 ;  /* 0x00000005160b7224 */ /* 0x040fe400078e0200 */
[----:B------:R-:W-:Y:S01]  /*25b0*/  IMAD.IADD R97, R97, 0x1, R9 ;  /* 0x0000000161617824 */ /* 0x000fe200078e0209 */
[----:B------:R-:W-:Y:S01]  /*25c0*/  SHF.R.S32.HI R0, RZ, 0x1f, R3 ;  /* 0x0000001fff007819 */ /* 0x000fe20000011403 */
[----:B------:R-:W-:Y:S02]  /*25d0*/  IMAD.IADD R95, R9, 0x1, R95 ;  /* 0x00000001095f7824 */ /* 0x000fe400078e025f */
[----:B------:R-:W-:Y:S01]  /*25e0*/  IMAD.WIDE.U32 R88, R22, R4, R16 ;  /* 0x0000000416587225 */ /* 0x000fe200078e0010 */
[CC--:B------:R-:W-:Y:S02]  /*25f0*/  LEA.HI R8, R0.reuse, R3.reuse, RZ, 0x6 ;  /* 0x0000000300087211 */ /* 0x0c0fe400078f30ff */
[----:B------:R-:W-:Y:S01]  /*2600*/  LEA.HI R105, R0, R3, RZ, 0x3 ;  /* 0x0000000300697211 */ /* 0x000fe200078f18ff */
[----:B------:R-:W-:-:S02]  /*2610*/  IMAD.IADD R91, R91, 0x1, R11 ;  /* 0x000000015b5b7824 */ /* 0x000fc400078e020b */
[----:B------:R-:W-:Y:S01]  /*2620*/  IMAD.SHL.U32 R8, R8, 0x80, RZ ;  /* 0x0000008008087824 */ /* 0x000fe200078e00ff */
[----:B------:R-:W-:Y:S01]  /*2630*/  LOP3.LUT R0, R105, 0x38, RZ, 0xc0, !PT ;  /* 0x0000003869007812 */ /* 0x000fe200078ec0ff */
[----:B------:R-:W-:Y:S01]  /*2640*/  IMAD.IADD R89, R11, 0x1, R89 ;  /* 0x000000010b597824 */ /* 0x000fe200078e0259 */
[----:B------:R-:W-:Y:S01]  /*2650*/  LOP3.LUT R3, R196, 0x38, R105, 0xf8, !PT ;  /* 0x00000038c4037812 */ /* 0x000fe200078ef869 */
[-C--:B------:R-:W-:Y:S01]  /*2660*/  IMAD.WIDE.U32 R96, R111, R6.reuse, R96 ;  /* 0x000000066f607225 */ /* 0x080fe200078e0060 */
[--C-:B------:R-:W-:Y:S02]  /*2670*/  LOP3.LUT R9, R195, 0x38, R105.reuse, 0xf8, !PT ;  /* 0x00000038c3097812 */ /* 0x100fe400078ef869 */
[----:B------:R-:W-:Y:S01]  /*2680*/  LOP3.LUT R10, R194, 0x38, R105, 0xf8, !PT ;  /* 0x00000038c20a7812 */ /* 0x000fe200078ef869 */
[----:B------:R-:W-:Y:S01]  /*2690*/  IMAD.WIDE.U32 R94, R111, R6, R94 ;  /* 0x000000066f5e7225 */ /* 0x000fe200078e005e */
[----:B------:R-:W-:Y:S02]  /*26a0*/  LOP3.LUT R0, R0, 0x1c0, R34, 0xf8, !PT ;  /* 0x000001c000007812 */ /* 0x000fe400078ef822 */
[----:B------:R-:W-:Y:S01]  /*26b0*/  LOP3.LUT R21, R8, 0xffffe000, RZ, 0xc0, !PT ;  /* 0xffffe00008157812 */ /* 0x000fe200078ec0ff */
[----:B------:R-:W-:Y:S01]  /*26c0*/  IMAD.SHL.U32 R11, R6, 0x80, RZ ;  /* 0x00000080060b7824 */ /* 0x000fe200078e00ff */
[----:B------:R-:W-:Y:S01]  /*26d0*/  LOP3.LUT R3, R3, R32, RZ, 0x3c, !PT ;  /* 0x0000002003037212 */ /* 0x000fe200078e3cff */
[----:B------:R-:W-:Y:S01]  /*26e0*/  IMAD.WIDE.U32 R90, R111, R4, R90 ;  /* 0x000000046f5a7225 */ /* 0x000fe200078e005a */
[----:B------:R-:W-:-:S02]  /*26f0*/  LOP3.LUT R28, R9, R29, RZ, 0x3c, !PT ;  /* 0x0000001d091c7212 */ /* 0x000fc400078e3cff */
[----:B------:R-:W-:Y:S01]  /*2700*/  LOP3.LUT R10, R10, R20, RZ, 0x3c, !PT ;  /* 0x000000140a0a7212 */ /* 0x000fe200078e3cff */
[----:B------:R-:W-:Y:S01]  /*2710*/  IMAD.WIDE.U32 R88, R111, R4, R88 ;  /* 0x000000046f587225 */ /* 0x000fe200078e0058 */
[----:B------:R-:W-:Y:S02]  /*2720*/  LOP3.LUT R0, R0, R201, RZ, 0x3c, !PT ;  /* 0x000000c900007212 */ /* 0x000fe400078e3cff */
[-C--:B------:R-:W-:Y:S01]  /*2730*/  IADD3 R29, R3, R21.reuse, R200 ;  /* 0x00000015031d7210 */ /* 0x080fe20007ffe0c8 */
[----:B------:R-:W-:Y:S01]  /*2740*/  IMAD R3, R218, R102, RZ ;  /* 0x00000066da037224 */ /* 0x000fe200078e02ff */
[-C--:B------:R-:W-:Y:S01]  /*2750*/  IADD3 R28, R28, R21.reuse, R199 ;  /* 0x000000151c1c7210 */ /* 0x080fe20007ffe0c7 */
[----:B------:R-:W-:Y:S01]  /*2760*/  IMAD.IADD R36, R97, 0x1, R37 ;  /* 0x0000000161247824 */ /* 0x000fe200078e0225 */
[----:B------:R-:W-:Y:S01]  /*2770*/  IADD3 R27, R10, R21, R198 ;  /* 0x000000150a1b7210 */ /* 0x000fe20007ffe0c6 */
[----:B------:R-:W-:Y:S01]  /*2780*/  IMAD R35, R22, R103, R3 ;  /* 0x0000006716237224 */ /* 0x000fe200078e0203 */
[----:B------:R-:W-:Y:S01]  /*2790*/  IADD3 R21, R0, R21, R202 ;  /* 0x0000001500157210 */ /* 0x000fe20007ffe0ca */
[----:B------:R-:W-:Y:S01]  /*27a0*/  IMAD R0, R31, R4, RZ ;  /* 0x000000041f007224 */ /* 0x000fe200078e02ff */
[----:B------:R-:W-:Y:S01]  /*27b0*/  SHF.L.U64.HI R20, R6, 0x5, R7 ;  /* 0x0000000506147819 */ /* 0x000fe20000010207 */
[C---:B------:R-:W-:Y:S01]  /*27c0*/  IMAD.SHL.U32 R7, R4.reuse, 0x20, RZ ;  /* 0x0000002004077824 */ /* 0x040fe200078e00ff */
[C-C-:B------:R-:W-:Y:S01]  /*27d0*/  SHF.L.U64.HI R10, R4.reuse, 0x5, R5.reuse ;  /* 0x00000005040a7819 */ /* 0x140fe20000010205 */
[----:B------:R-:W-:Y:S01]  /*27e0*/  IMAD R49, R111, R5, R0 ;  /* 0x000000056f317224 */ /* 0x000fe200078e0200 */
[C-C-:B------:R-:W-:Y:S01]  /*27f0*/  SHF.L.U64.HI R9, R4.reuse, 0x6, R5.reuse ;  /* 0x0000000604097819 */ /* 0x140fe20000010205 */
[C---:B------:R-:W-:Y:S01]  /*2800*/  IMAD.SHL.U32 R6, R4.reuse, 0x40, RZ ;  /* 0x0000004004067824 */ /* 0x040fe200078e00ff */
[C---:B------:R-:W-:Y:S01]  /*2810*/  SHF.L.U64.HI R8, R4.reuse, 0x7, R5 ;  /* 0x0000000704087819 */ /* 0x040fe20000010205 */
[----:B------:R-:W-:Y:S01]  /*2820*/  IMAD.SHL.U32 R5, R4, 0x80, RZ ;  /* 0x0000008004057824 */ /* 0x000fe200078e00ff */
[----:B------:R-:W-:Y:S01]  /*2830*/  IADD3 R3, P1, R92, R128, RZ ;  /* 0x000000805c037210 */ /* 0x000fe20007f3e0ff */
[----:B------:R-:W-:Y:S01]  /*2840*/  IMAD.IADD R4, R35, 0x1, R129 ;  /* 0x0000000123047824 */ /* 0x000fe200078e0281 */
[----:B------:R-:W-:Y:S01]  /*2850*/  SHF.L.U64.HI R0, R102, 0x7, R103 ;  /* 0x0000000766007819 */ /* 0x000fe20000010267 */
[----:B------:R-:W-:Y:S01]  /*2860*/  IMAD.IADD R34, R45, 0x1, R35 ;  /* 0x000000012d227824 */ /* 0x000fe200078e0223 */
[----:B------:R-:W-:Y:S01]  /*2870*/  LOP3.LUT R40, R105, 0xfffffff8, RZ, 0xc0, !PT ;  /* 0xfffffff869287812 */ /* 0x000fe200078ec0ff */
[----:B------:R-:W-:Y:S01]  /*2880*/  IMAD.X R31, R4, 0x1, R93, P1 ;  /* 0x00000001041f7824 */ /* 0x000fe200008e065d */
[----:B------:R-:W-:Y:S01]  /*2890*/  IADD3 R32, P1, R3, R92, RZ ;  /* 0x0000005c03207210 */ /* 0x000fe20007f3e0ff */
[----:B------:R-:W-:Y:S01]  /*28a0*/  IMAD.X R103, R34, 0x1, R41, P0 ;  /* 0x0000000122677824 */ /* 0x000fe200000e0629 */
[----:B------:R-:W-:Y:S01]  /*28b0*/  SHF.R.S32.HI R105, RZ, 0x3, R105 ;  /* 0x00000003ff697819 */ /* 0x000fe20000011469 */
[----:B------:R-:W-:Y:S01]  /*28c0*/  IMAD.SHL.U32 R33, R33, 0x2, RZ ;  /* 0x0000000221217824 */ /* 0x000fe200078e00ff */
[----:B------:R-:W-:Y:S01]  /*28d0*/  SHF.R.S32.HI R106, RZ, 0x1f, R40 ;  /* 0x0000001fff6a7819 */ /* 0x000fe20000011428 */
[----:B------:R-:W-:Y:S01]  /*28e0*/  IMAD.X R35, R31, 0x1, R93, P1 ;  /* 0x000000011f237824 */ /* 0x000fe200008e065d */
[----:B------:R-:W-:Y:S01]  /*28f0*/  ISETP.GE.AND P1, PT, R187, UR4, PT ;  /* 0x00000004bb007c0c */ /* 0x000fe2000bf26270 */
[----:B------:R-:W-:-:S02]  /*2900*/  IMAD.IADD R37, R37, 0x1, R95 ;  /* 0x0000000125257824 */ /* 0x000fc400078e025f */
[----:B------:R-:W-:Y:S02]  /*2910*/  IMAD.IADD R38, R91, 0x1, R49 ;  /* 0x000000015b267824 */ /* 0x000fe400078e0231 */
[----:B------:R-:W-:Y:S02]  /*2920*/  IMAD.IADD R104, R49, 0x1, R89 ;  /* 0x0000000131687824 */ /* 0x000fe400078e0259 */
[----:B------:R-:W-:Y:S02]  /*2930*/  IMAD.X R108, RZ, RZ, R103, P3 ;  /* 0x000000ffff6c7224 */ /* 0x000fe400018e0667 */
[----:B------:R-:W-:-:S07]  /*2940*/  IMAD.IADD R109, R99, 0x1, R109 ;  /* 0x00000001636d7824 */ /* 0x000fce00078e026d */
.L_x_2642:
        /* <DEDUP_REMOVED lines=59> */
.L_x_2561:
[----:B------:R-:W-:Y:S05]  /*2d00*/  BSYNC B1 ;  /* 0x0000000000017941 */ /* 0x000fea0003800000 */
.L_x_2560:
        /* <DEDUP_REMOVED lines=42> */
.L_x_2563:
[----:B------:R-:W-:Y:S05]  /*2fb0*/  BSYNC B1 ;  /* 0x0000000000017941 */ /* 0x000fea0003800000 */
.L_x_2562:
        /* <DEDUP_REMOVED lines=48> */
.L_x_2565:
[----:B------:R-:W-:Y:S05]  /*32c0*/  BSYNC B1 ;  /* 0x0000000000017941 */ /* 0x000fea0003800000 */
.L_x_2564:
        /* <DEDUP_REMOVED lines=31> */
.L_x_2567:
[----:B------:R-:W-:Y:S05]  /*34c0*/  BSYNC B1 ;  /* 0x0000000000017941 */ /* 0x000fea0003800000 */
.L_x_2566:
[----:B01---5:R-:W-:Y:S01]  /*34d0*/  IMAD.MOV.U32 R48, RZ, RZ, R60 ;  /* 0x000000ffff307224 */ /* 0x023fe200078e003c */
[----:B------:R-:W-:Y:S01]  /*34e0*/  UISETP.NE.AND UP0, UPT, UR45, 0x3, UPT ;  /* 0x000000032d00788c */ /* 0x000fe2000bf05270 */
        /* <DEDUP_REMOVED lines=10> */
[----:B------:R-:W-:Y:S01]  /*3590*/  PLOP3.LUT P0, PT, PT, PT, UP0, 0x80, 0x0 ;  /* 0x000000000000781c */ /* 0x000fe20003f0f008 */
        /* <DEDUP_REMOVED lines=19> */
[----:B------:R-:W-:Y:S02]  /*36d0*/  PRMT R139, R50, 0x7610, R139 ;  /* 0x00007610328b7816 */ /* 0x000fe4000000008b */
[----:B------:R-:W-:Y:S01]  /*36e0*/  PRMT R138, R51, 0x7610, R138 ;  /* 0x00007610338a7816 */ /* 0x000fe2000000008a */
[----:B------:R-:W-:Y:S06]  /*36f0*/  @!P0 BRA `(.L_x_2568) ;  /* 0x0000000000048947 */ /* 0x000fec0003800000 */
[----:B------:R-:W-:Y:S01]  /*3700*/  BPT.TRAP 0x1 ;  /* 0x000000040000795c */ /* 0x000fe20000300000 */
.L_x_2568:
[----:B------:R-:W-:Y:S01]  /*3710*/  IMAD R110, R23, 0x8, R2 ;  /* 0x00000008176e7824 */ /* 0x000fe200078e0202 */
[----:B------:R-:W-:Y:S01]  /*3720*/  SHF.L.U32 R117, R188, 0x1f, RZ ;  /* 0x0000001fbc757819 */ /* 0x000fe200000006ff */
[----:B------:R-:W-:Y:S03]  /*3730*/  BSSY B1, `(.L_x_2569) ;  /* 0x0000003000017945 */ /* 0x000fe60003800000 */
[----:B------:R-:W0:Y:S02]  /*3740*/  SYNCS.PHASECHK.TRANS64.TRYWAIT P6, [R110+URZ+0x28890], R117 ;  /* 0x028890756e0075a7 */ /* 0x000e2400080c017f */
[----:B0-----:R-:W-:Y:S05]  /*3750*/  @!P6 BRA `(.L_x_2570) ;  /* 0x000001fc007ce947 */ /* 0x001fea0003800000 */
.L_x_2922:
[----:B------:R-:W-:Y:S05]  /*3760*/  BSYNC B1 ;  /* 0x0000000000017941 */ /* 0x000fea0003800000 */
.L_x_2569:
        /* <DEDUP_REMOVED lines=14> */
[----:B------:R-:W-:Y:S01]  /*3850*/  PRMT R155, R155, 0x5410, R80 ;  /* 0x000054109b9b7816 */ /* 0x000fe20000000050 */
[C---:B--2---:R-:W-:Y:S01]  /*3860*/  IMAD.U32 R80, R49.reuse, 0x10000, RZ ;  /* 0x0001000031507824 */ /* 0x044fe200078e00ff */
[----:B------:R-:W-:Y:S02]  /*3870*/  PRMT R156, R156, 0x5410, R157 ;  /* 0x000054109c9c7816 */ /* 0x000fe4000000009d */
[----:B------:R-:W-:Y:S02]  /*3880*/  SHF.R.U32.HI R86, RZ, 0x10, R87 ;  /* 0x00000010ff567819 */ /* 0x000fe40000011657 */
[----:B------:R-:W-:-:S02]  /*3890*/  LOP3.LUT R84, R49, 0xffff0000, RZ, 0xc0, !PT ;  /* 0xffff000031547812 */ /* 0x000fc400078ec0ff */
[----:B------:R-:W-:Y:S02]  /*38a0*/  LOP3.LUT R87, R155, 0xffff0000, RZ, 0xc0, !PT ;  /* 0xffff00009b577812 */ /* 0x000fe400078ec0ff */
[C---:B------:R-:W-:Y:S01]  /*38b0*/  LOP3.LUT R157, R156.reuse, 0xffff0000, RZ, 0xc0, !PT ;  /* 0xffff00009c9d7812 */ /* 0x040fe200078ec0ff */
[----:B------:R-:W-:Y:S01]  /*38c0*/  IMAD.U32 R156, R156, 0x10000, RZ ;  /* 0x000100009c9c7824 */ /* 0x000fe200078e00ff */
[----:B------:R-:W-:Y:S01]  /*38d0*/  SHF.R.U32.HI R85, RZ, 0x10, R85 ;  /* 0x00000010ff557819 */ /* 0x000fe20000011655 */
[C---:B------:R-:W-:Y:S01]  /*38e0*/  FMUL.FTZ R49, R84.reuse, R87 ;  /* 0x0000005754317220 */ /* 0x040fe20000410000 */
[----:B------:R-:W-:Y:S01]  /*38f0*/  PRMT R153, R153, 0x5410, R86 ;  /* 0x0000541099997816 */ /* 0x000fe20000000056 */
[-C--:B------:R-:W-:Y:S01]  /*3900*/  FMUL.FTZ R84, R84, R157.reuse ;  /* 0x0000009d54547220 */ /* 0x080fe20000410000 */
[----:B------:R-:W-:Y:S01]  /*3910*/  PRMT R154, R154, 0x5410, R85 ;  /* 0x000054109a9a7816 */ /* 0x000fe20000000055 */
[C---:B------:R-:W-:Y:S02]  /*3920*/  FFMA.FTZ R49, R80.reuse, R157, -R49 ;  /* 0x0000009d50317223 */ /* 0x040fe40000010831 */
        /* <DEDUP_REMOVED lines=12> */
[----:B------:R-:W-:Y:S01]  /*39f0*/  IMAD.U32 R87, R48, 0x10000, RZ ;  /* 0x0001000030577824 */ /* 0x000fe200078e00ff */
[C---:B------:R-:W-:Y:S01]  /*3a00*/  LOP3.LUT R85, R51.reuse, 0xffff0000, RZ, 0xc0, !PT ;  /* 0xffff000033557812 */ /* 0x040fe200078ec0ff */
        /* <DEDUP_REMOVED lines=9> */
[----:B------:R-:W-:-:S03]  /*3aa0*/  FMUL.FTZ R51, R51, R156 ;  /* 0x0000009c33337220 */ /* 0x000fc60000410000 */
[C---:B------:R-:W-:Y:S01]  /*3ab0*/  FFMA.FTZ R48, R87.reuse, R156, -R48 ;  /* 0x0000009c57307223 */ /* 0x040fe20000010830 */
[----:B------:R-:W-:Y:S01]  /*3ac0*/  FFMA.FTZ R51, R87, R50, R51 ;  /* 0x0000003257337223 */ /* 0x000fe20000010033 */
[----:B------:R-:W-:-:S04]  /*3ad0*/  F2FP.BF16.F32.PACK_AB R50, R80, R157 ;  /* 0x0000009d5032723e */ /* 0x000fc800000010ff */
[----:B------:R-:W-:Y:S01]  /*3ae0*/  F2FP.BF16.F32.PACK_AB R48, R51, R48 ;  /* 0x000000303330723e */ /* 0x000fe200000010ff */
[----:B------:R-:W-:-:S07]  /*3af0*/  IMAD.MOV.U32 R51, RZ, RZ, R85 ;  /* 0x000000ffff337224 */ /* 0x000fce00078e0055 */
.L_x_2576:
[----:B------:R-:W-:Y:S05]  /*3b00*/  BSYNC B3 ;  /* 0x0000000000037941 */ /* 0x000fea0003800000 */
.L_x_2575:
[----:B------:R-:W-:Y:S02]  /*3b10*/  ULDC.64 UR4, c[0x0][0x2e8] ;  /* 0x0000ba0000047ab9 */ /* 0x000fe40000000a00 */
[----:B------:R-:W-:-:S04]  /*3b20*/  LEA R80, P3, R81, UR4, 0x1 ;  /* 0x0000000451507c11 */ /* 0x000fc8000f8608ff */
[----:B------:R-:W-:-:S05]  /*3b30*/  LEA.HI.X R81, R81, UR5, R152, 0x1, P3 ;  /* 0x0000000551517c11 */ /* 0x000fca00098f0c98 */
[----:B--2---:R1:W-:Y:S04]  /*3b40*/  STG.E.128 desc[UR42][R80.64], R48 ;  /* 0x0000003050007986 */ /* 0x0043e8000c101d2a */
.L_x_2574:
[----:B------:R-:W-:Y:S05]  /*3b50*/  BSYNC B2 ;  /* 0x0000000000027941 */ /* 0x000fea0003800000 */
.L_x_2573:
        /* <DEDUP_REMOVED lines=10> */
[----:B------:R-:W-:Y:S02]  /*3c00*/  SHF.R.U32.HI R79, RZ, 0x10, R79 ;  /* 0x00000010ff4f7819 */ /* 0x000fe4000001164f */
[----:B------:R-:W-:Y:S02]  /*3c10*/  PRMT R145, R145, 0x5410, R80 ;  /* 0x0000541091917816 */ /* 0x000fe40000000050 */
[----:B------:R-:W-:Y:S01]  /*3c20*/  SHF.R.U32.HI R81, RZ, 0x10, R77 ;  /* 0x00000010ff517819 */ /* 0x000fe2000001164d */
[----:B--2---:R-:W-:Y:S01]  /*3c30*/  IMAD.U32 R77, R50, 0x10000, RZ ;  /* 0x00010000324d7824 */ /* 0x004fe200078e00ff */
[----:B------:R-:W-:-:S02]  /*3c40*/  LOP3.LUT R85, R49, 0xffff0000, RZ, 0xc0, !PT ;  /* 0xffff000031557812 */ /* 0x000fc400078ec0ff */
[C---:B------:R-:W-:Y:S01]  /*3c50*/  LOP3.LUT R80, R143.reuse, 0xffff0000, RZ, 0xc0, !PT ;  /* 0xffff00008f507812 */ /* 0x040fe200078ec0ff */
[----:B------:R-:W-:Y:S01]  /*3c60*/  IMAD.U32 R143, R143, 0x10000, RZ ;  /* 0x000100008f8f7824 */ /* 0x000fe200078e00ff */
[C---:B------:R-:W-:Y:S01]  /*3c70*/  LOP3.LUT R84, R145.reuse, 0xffff0000, RZ, 0xc0, !PT ;  /* 0xffff000091547812 */ /* 0x040fe200078ec0ff */
[----:B------:R-:W-:Y:S01]  /*3c80*/  IMAD.U32 R145, R145, 0x10000, RZ ;  /* 0x0001000091917824 */ /* 0x000fe200078e00ff */
[----:B------:R-:W-:Y:S01]  /*3c90*/  PRMT R142, R142, 0x5410, R79 ;  /* 0x000054108e8e7816 */ /* 0x000fe2000000004f */
[----:B------:R-:W-:Y:S01]  /*3ca0*/  IMAD.U32 R79, R49, 0x10000, RZ ;  /* 0x00010000314f7824 */ /* 0x000fe200078e00ff */
[----:B------:R-:W-:Y:S01]  /*3cb0*/  PRMT R144, R144, 0x5410, R81 ;  /* 0x0000541090907816 */ /* 0x000fe20000000051 */
[C---:B------:R-:W-:Y:S01]  /*3cc0*/  FMUL.FTZ R86, R85.reuse, R80 ;  /* 0x0000005055567220 */ /* 0x040fe20000410000 */
[----:B------:R-:W-:Y:S01]  /*3cd0*/  LOP3.LUT R50, R50, 0xffff0000, RZ, 0xc0, !PT ;  /* 0xffff000032327812 */ /* 0x000fe200078ec0ff */
[----:B------:R-:W-:Y:S02]  /*3ce0*/  IMAD.U32 R78, R142, 0x10000, RZ ;  /* 0x000100008e4e7824 */ /* 0x000fe400078e00ff */
[----:B------:R-:W-:Y:S01]  /*3cf0*/  FMUL.FTZ R85, R85, R84 ;  /* 0x0000005455557220 */ /* 0x000fe20000410000 */
[----:B------:R-:W-:-:S02]  /*3d00*/  IMAD.U32 R81, R144, 0x10000, RZ ;  /* 0x0001000090517824 */ /* 0x000fc400078e00ff */
[C---:B------:R-:W-:Y:S01]  /*3d10*/  FFMA.FTZ R49, R79.reuse, R84, -R86 ;  /* 0x000000544f317223 */ /* 0x040fe20000010856 */
[----:B------:R-:W-:Y:S01]  /*3d20*/  FMUL.FTZ R84, R50, R78 ;  /* 0x0000004e32547220 */ /* 0x000fe20000410000 */
[----:B------:R-:W-:Y:S01]  /*3d30*/  FFMA.FTZ R80, R79, R80, R85 ;  /* 0x000000504f507223 */ /* 0x000fe20000010055 */
        /* <DEDUP_REMOVED lines=8> */
[----:B------:R-:W-:Y:S01]  /*3dc0*/  FMUL.FTZ R78, R76, R142 ;  /* 0x0000008e4c4e7220 */ /* 0x000fe20000410000 */
[----:B------:R-:W-:-:S02]  /*3dd0*/  IMAD.U32 R51, R51, 0x10000, RZ ;  /* 0x0001000033337824 */ /* 0x000fc400078e00ff */
[-C--:B------:R-:W-:Y:S01]  /*3de0*/  FMUL.FTZ R81, R76, R144.reuse ;  /* 0x000000904c517220 */ /* 0x080fe20000410000 */
[----:B------:R-:W-:Y:S01]  /*3df0*/  F2FP.BF16.F32.PACK_AB R49, R80, R49 ;  /* 0x000000315031723e */ /* 0x000fe200000010ff */
        /* <DEDUP_REMOVED lines=8> */
[----:B------:R-:W-:-:S07]  /*3e80*/  F2FP.BF16.F32.PACK_AB R48, R79, R76 ;  /* 0x0000004c4f30723e */ /* 0x000fce00000010ff */
.L_x_2578:
[----:B------:R-:W-:Y:S05]  /*3e90*/  BSYNC B2 ;  /* 0x0000000000027941 */ /* 0x000fea0003800000 */
.L_x_2577:
[----:B------:R-:W-:Y:S02]  /*3ea0*/  ULDC.64 UR4, c[0x0][0x2e8] ;  /* 0x0000ba0000047ab9 */ /* 0x000fe40000000a00 */
[----:B------:R-:W-:-:S04]  /*3eb0*/  LEA R76, P3, R151, UR4, 0x1 ;  /* 0x00000004974c7c11 */ /* 0x000fc8000f8608ff */
[----:B------:R-:W-:-:S05]  /*3ec0*/  LEA.HI.X R77, R151, UR5, R150, 0x1, P3 ;  /* 0x00000005974d7c11 */ /* 0x000fca00098f0c96 */
[----:B--2---:R2:W-:Y:S04]  /*3ed0*/  STG.E.128 desc[UR42][R76.64], R48 ;  /* 0x000000304c007986 */ /* 0x0045e8000c101d2a */
.L_x_2572:
[----:B------:R-:W-:Y:S05]  /*3ee0*/  BSYNC B1 ;  /* 0x0000000000017941 */ /* 0x000fea0003800000 */
.L_x_2571:
        /* <DEDUP_REMOVED lines=57> */
.L_x_2584:
[----:B------:R-:W-:Y:S05]  /*4280*/  BSYNC B3 ;  /* 0x0000000000037941 */ /* 0x000fea0003800000 */
.L_x_2583:
[----:B------:R-:W-:Y:S02]  /*4290*/  ULDC.64 UR4, c[0x0][0x2e8] ;  /* 0x0000ba0000047ab9 */ /* 0x000fe40000000a00 */
[----:B------:R-:W-:-:S04]  /*42a0*/  LEA R72, P3, R78, UR4, 0x1 ;  /* 0x000000044e487c11 */ /* 0x000fc8000f8608ff */
[----:B------:R-:W-:-:S05]  /*42b0*/  LEA.HI.X R73, R78, UR5, R79, 0x1, P3 ;  /* 0x000000054e497c11 */ /* 0x000fca00098f0c4f */
[----:B--2---:R2:W-:Y:S04]  /*42c0*/  STG.E.128 desc[UR42][R72.64], R48 ;  /* 0x0000003048007986 */ /* 0x0045e8000c101d2a */
.L_x_2582:
[----:B------:R-:W-:Y:S05]  /*42d0*/  BSYNC B2 ;  /* 0x0000000000027941 */ /* 0x000fea0003800000 */
.L_x_2581:
        /* <DEDUP_REMOVED lines=10> */
[----:B------:R-:W-:Y:S02]  /*4380*/  PRMT R131, R131, 0x5410, R70 ;  /* 0x0000541083837816 */ /* 0x000fe40000000046 */
[----:B------:R-:W-:Y:S02]  /*4390*/  PRMT R123, R123, 0x5410, R72 ;  /* 0x000054107b7b7816 */ /* 0x000fe40000000048 */
[----:B------:R-:W-:Y:S01]  /*43a0*/  SHF.R.U32.HI R75, RZ, 0x10, R69 ;  /* 0x00000010ff4b7819 */ /* 0x000fe20000011645 */
[----:B--2---:R-:W-:Y:S01]  /*43b0*/  IMAD.U32 R69, R50, 0x10000, RZ ;  /* 0x0001000032457824 */ /* 0x004fe200078e00ff */
[----:B------:R-:W-:-:S02]  /*43c0*/  PRMT R132, R132, 0x5410, R73 ;  /* 0x0000541084847816 */ /* 0x000fc40000000049 */
[----:B------:R-:W-:Y:S02]  /*43d0*/  LOP3.LUT R70, R49, 0xffff0000, RZ, 0xc0, !PT ;  /* 0xffff000031467812 */ /* 0x000fe400078ec0ff */
[----:B------:R-:W-:Y:S01]  /*43e0*/  LOP3.LUT R73, R131, 0xffff0000, RZ, 0xc0, !PT ;  /* 0xffff000083497812 */ /* 0x000fe200078ec0ff */
[----:B------:R-:W-:Y:S01]  /*43f0*/  IMAD.U32 R78, R132, 0x10000, RZ ;  /* 0x00010000844e7824 */ /* 0x000fe200078e00ff */
[----:B------:R-:W-:Y:S01]  /*4400*/  LOP3.LUT R72, R123, 0xffff0000, RZ, 0xc0, !PT ;  /* 0xffff00007b487812 */ /* 0x000fe200078ec0ff */
[----:B------:R-:W-:Y:S01]  /*4410*/  IMAD.U32 R131, R131, 0x10000, RZ ;  /* 0x0001000083837824 */ /* 0x000fe200078e00ff */
[----:B------:R-:W-:Y:S01]  /*4420*/  PRMT R130, R130, 0x5410, R75 ;  /* 0x0000541082827816 */ /* 0x000fe2000000004b */
[----:B------:R-:W-:Y:S01]  /*4430*/  FMUL.FTZ R80, R70, R73 ;  /* 0x0000004946507220 */ /* 0x000fe20000410000 */
[----:B------:R-:W-:Y:S01]  /*4440*/  LOP3.LUT R71, R50, 0xffff0000, RZ, 0xc0, !PT ;  /* 0xffff000032477812 */ /* 0x000fe200078ec0ff */
[C---:B------:R-:W-:Y:S01]  /*4450*/  IMAD.U32 R50, R51.reuse, 0x10000, RZ ;  /* 0x0001000033327824 */ /* 0x040fe200078e00ff */
[----:B------:R-:W-:Y:S01]  /*4460*/  LOP3.LUT R68, R51, 0xffff0000, RZ, 0xc0, !PT ;  /* 0xffff000033447812 */ /* 0x000fe200078ec0ff */
[----:B------:R-:W-:-:S02]  /*4470*/  IMAD.U32 R51, R49, 0x10000, RZ ;  /* 0x0001000031337824 */ /* 0x000fc400078e00ff */
[----:B------:R-:W-:Y:S01]  /*4480*/  FMUL.FTZ R70, R70, R72 ;  /* 0x0000004846467220 */ /* 0x000fe20000410000 */
[----:B------:R-:W-:Y:S02]  /*4490*/  IMAD.U32 R74, R130, 0x10000, RZ ;  /* 0x00010000824a7824 */ /* 0x000fe400078e00ff */
[----:B------:R-:W-:Y:S01]  /*44a0*/  FMUL.FTZ R84, R71, R78 ;  /* 0x0000004e47547220 */ /* 0x000fe20000410000 */
[C---:B------:R-:W-:Y:S01]  /*44b0*/  FFMA.FTZ R80, R51.reuse, R72, -R80 ;  /* 0x0000004833507223 */ /* 0x040fe20000010850 */
[----:B------:R-:W-:Y:S01]  /*44c0*/  FFMA.FTZ R73, R51, R73, R70 ;  /* 0x0000004933497223 */ /* 0x000fe20000010046 */
[-C--:B------:R-:W-:Y:S01]  /*44d0*/  FMUL.FTZ R70, R71, R74.reuse ;  /* 0x0000004a47467220 */ /* 0x080fe20000410000 */
[----:B------:R-:W-:Y:S01]  /*44e0*/  IMAD.U32 R49, R48, 0x10000, RZ ;  /* 0x0001000030317824 */ /* 0x000fe200078e00ff */
[----:B------:R-:W-:Y:S01]  /*44f0*/  LOP3.LUT R71, R132, 0xffff0000, RZ, 0xc0, !PT ;  /* 0xffff000084477812 */ /* 0x000fe200078ec0ff */
[----:B------:R-:W-:Y:S01]  /*4500*/  FFMA.FTZ R84, R69, R74, -R84 ;  /* 0x0000004a45547223 */ /* 0x000fe20000010854 */
[----:B------:R-:W-:Y:S01]  /*4510*/  LOP3.LUT R51, R130, 0xffff0000, RZ, 0xc0, !PT ;  /* 0xffff000082337812 */ /* 0x000fe200078ec0ff */
[----:B------:R-:W-:Y:S01]  /*4520*/  IMAD.U32 R123, R123, 0x10000, RZ ;  /* 0x000100007b7b7824 */ /* 0x000fe200078e00ff */
[----:B------:R-:W-:Y:S01]  /*4530*/  LOP3.LUT R48, R48, 0xffff0000, RZ, 0xc0, !PT ;  /* 0xffff000030307812 */ /* 0x000fe200078ec0ff */
[----:B------:R-:W-:Y:S01]  /*4540*/  FFMA.FTZ R69, R69, R78, R70 ;  /* 0x0000004e45457223 */ /* 0x000fe20000010046 */
        /* <DEDUP_REMOVED lines=12> */
[----:B------:R-:W-:-:S07]  /*4610*/  IMAD.MOV.U32 R49, RZ, RZ, R73 ;  /* 0x000000ffff317224 */ /* 0x000fce00078e0049 */
.L_x_2586:
[----:B------:R-:W-:Y:S05]  /*4620*/  BSYNC B2 ;  /* 0x0000000000027941 */ /* 0x000fea0003800000 */
.L_x_2585:
[----:B------:R-:W-:Y:S02]  /*4630*/  ULDC.64 UR4, c[0x0][0x2e8] ;  /* 0x0000ba0000047ab9 */ /* 0x000fe40000000a00 */
[----:B------:R-:W-:-:S04]  /*4640*/  LEA R68, P3, R77, UR4, 0x1 ;  /* 0x000000044d447c11 */ /* 0x000fc8000f8608ff */
[----:B------:R-:W-:-:S05]  /*4650*/  LEA.HI.X R69, R77, UR5, R76, 0x1, P3 ;  /* 0x000000054d457c11 */ /* 0x000fca00098f0c4c */
[----:B--2---:R3:W-:Y:S04]  /*4660*/  STG.E.128 desc[UR42][R68.64], R48 ;  /* 0x0000003044007986 */ /* 0x0047e8000c101d2a */
.L_x_2580:
[----:B------:R-:W-:Y:S05]  /*4670*/  BSYNC B1 ;  /* 0x0000000000017941 */ /* 0x000fea0003800000 */
.L_x_2579:
        /* <DEDUP_REMOVED lines=59> */
.L_x_2592:
[----:B------:R-:W-:Y:S05]  /*4a30*/  BSYNC B3 ;  /* 0x0000000000037941 */ /* 0x000fea0003800000 */
.L_x_2591:
[----:B------:R-:W-:Y:S02]  /*4a40*/  ULDC.64 UR4, c[0x0][0x2e8] ;  /* 0x0000ba0000047ab9 */ /* 0x000fe40000000a00 */
[----:B------:R-:W-:-:S04]  /*4a50*/  LEA R64, P3, R70, UR4, 0x1 ;  /* 0x0000000446407c11 */ /* 0x000fc8000f8608ff */
[----:B------:R-:W-:-:S05]  /*4a60*/  LEA.HI.X R65, R70, UR5, R71, 0x1, P3 ;  /* 0x0000000546417c11 */ /* 0x000fca00098f0c47 */
[----:B--2---:R3:W-:Y:S04]  /*4a70*/  STG.E.128 desc[UR42][R64.64], R48 ;  /* 0x0000003040007986 */ /* 0x0047e8000c101d2a */
.L_x_2590:
[----:B------:R-:W-:Y:S05]  /*4a80*/  BSYNC B2 ;  /* 0x0000000000027941 */ /* 0x000fea0003800000 */
.L_x_2589:
[----:B------:R-:W-:Y:S05]  /*4a90*/  @P1 BRA `(.L_x_2588) ;  /* 0x0000000000e41947 */ /* 0x000fea0003800000 */
[----:B-123--:R1:W2:Y:S01]  /*4aa0*/  LDS.128 R48, [R112+0x1e400] ;  /* 0x01e4000070307984 */ /* 0x00e2a20000000c00 */
        /* <DEDUP_REMOVED lines=51> */
.L_x_2594:
[----:B------:R-:W-:Y:S05]  /*4de0*/  BSYNC B2 ;  /* 0x0000000000027941 */ /* 0x000fea0003800000 */
.L_x_2593:
[----:B------:R-:W-:Y:S02]  /*4df0*/  ULDC.64 UR4, c[0x0][0x2e8] ;  /* 0x0000ba0000047ab9 */ /* 0x000fe40000000a00 */
[----:B------:R-:W-:-:S04]  /*4e00*/  LEA R60, P3, R69, UR4, 0x1 ;  /* 0x00000004453c7c11 */ /* 0x000fc8000f8608ff */
[----:B------:R-:W-:-:S05]  /*4e10*/  LEA.HI.X R61, R69, UR5, R68, 0x1, P3 ;  /* 0x00000005453d7c11 */ /* 0x000fca00098f0c44 */
[----:B--2---:R4:W-:Y:S04]  /*4e20*/  STG.E.128 desc[UR42][R60.64], R48 ;  /* 0x000000303c007986 */ /* 0x0049e8000c101d2a */
.L_x_2588:
[----:B------:R-:W-:Y:S05]  /*4e30*/  BSYNC B1 ;  /* 0x0000000000017941 */ /* 0x000fea0003800000 */
.L_x_2587:
        /* <DEDUP_REMOVED lines=56> */
.L_x_2599:
[----:B------:R-:W-:Y:S05]  /*51c0*/  BSYNC B2 ;  /* 0x0000000000027941 */ /* 0x000fea0003800000 */
.L_x_2598:
[----:B------:R-:W-:Y:S01]  /*51d0*/  ULDC.64 UR4, c[0x0][0x2e8] ;  /* 0x0000ba0000047ab9 */ /* 0x000fe20000000a00 */
[----:B------:R-:W-:Y:S01]  /*51e0*/  IMAD.X R57, R120, 0x1, R41, P3 ;  /* 0x0000000178397824 */ /* 0x000fe200018e0629 */
[----:B------:R-:W-:-:S04]  /*51f0*/  LEA R56, P3, R64, UR4, 0x1 ;  /* 0x0000000440387c11 */ /* 0x000fc8000f8608ff */
[----:B------:R-:W-:-:S05]  /*5200*/  LEA.HI.X R57, R64, UR5, R57, 0x1, P3 ;  /* 0x0000000540397c11 */ /* 0x000fca00098f0c39 */
[----:B--2---:R1:W-:Y:S04]  /*5210*/  STG.E.128 desc[UR42][R56.64], R48 ;  /* 0x0000003038007986 */ /* 0x0043e8000c101d2a */
.L_x_2597:
[----:B------:R-:W-:Y:S05]  /*5220*/  BSYNC B1 ;  /* 0x0000000000017941 */ /* 0x000fea0003800000 */
.L_x_2596:
        /* <DEDUP_REMOVED lines=52> */
.L_x_2601:
[----:B------:R-:W-:Y:S05]  /*5570*/  BSYNC B1 ;  /* 0x0000000000017941 */ /* 0x000fea0003800000 */
.L_x_2600:
[----:B------:R-:W-:Y:S01]  /*5580*/  ULDC.64 UR4, c[0x0][0x2e8] ;  /* 0x0000ba0000047ab9 */ /* 0x000fe20000000a00 */
[----:B------:R-:W-:Y:S01]  /*5590*/  IMAD.X R120, R120, 0x1, R107, P3 ;  /* 0x0000000178787824 */ /* 0x000fe200018e066b */
[----:B------:R-:W-:-:S04]  /*55a0*/  LEA R52, P3, R119, UR4, 0x1 ;  /* 0x0000000477347c11 */ /* 0x000fc8000f8608ff */
[----:B------:R-:W-:-:S05]  /*55b0*/  LEA.HI.X R53, R119, UR5, R120, 0x1, P3 ;  /* 0x0000000577357c11 */ /* 0x000fca00098f0c78 */
[----:B--2---:R1:W-:Y:S01]  /*55c0*/  STG.E.128 desc[UR42][R52.64], R48 ;  /* 0x0000003034007986 */ /* 0x0043e2000c101d2a */
[----:B------:R-:W-:Y:S05]  /*55d0*/  BRA `(.L_x_2595) ;  /* 0x00000030009c7947 */ /* 0x000fea0003800000 */
.L_x_2559:
        /* <DEDUP_REMOVED lines=84> */
.L_x_2603:
[----:B------:R-:W-:Y:S05]  /*5b20*/  BSYNC B1 ;  /* 0x0000000000017941 */ /* 0x000fea0003800000 */
.L_x_2602:
[----:B-----5:R-:W-:Y:S01]  /*5b30*/  IMAD.MOV.U32 R80, RZ, RZ, R74 ;  /* 0x000000ffff507224 */ /* 0x020fe200078e004a */
        /* <DEDUP_REMOVED lines=67> */
.L_x_2604:
        /* <DEDUP_REMOVED lines=9> */
.L_x_2923:
[----:B------:R-:W-:Y:S05]  /*6000*/  BSYNC B1 ;  /* 0x0000000000017941 */ /* 0x000fea0003800000 */
.L_x_2605:
        /* <DEDUP_REMOVED lines=26> */
[----:B------:R-:W-:-:S05]  /*61b0*/  IADD3 R80, R80, R81, R202 ;  /* 0x0000005150507210 */ /* 0x000fca0007ffe0ca */
[----:B------:R-:W-:Y:S02]  /*61c0*/  IMAD R81, R23, 0x4000, R80 ;  /* 0x0000400017517824 */ /* 0x000fe400078e0250 */
[--C-:B------:R-:W-:Y:S02]  /*61d0*/  IMAD R80, R83, 0x2, R2.reuse ;  /* 0x0000000253507824 */ /* 0x100fe400078e0202 */
[----:B------:R-:W-:-:S04]  /*61e0*/  IMAD R84, R81, 0x2, R2 ;  /* 0x0000000251547824 */ /* 0x000fc800078e0202 */
        /* <DEDUP_REMOVED lines=95> */
.L_x_2610:
[----:B------:R-:W-:Y:S05]  /*67e0*/  BSYNC B2 ;  /* 0x0000000000027941 */ /* 0x000fea0003800000 */
.L_x_2609:
        /* <DEDUP_REMOVED lines=11> */
.L_x_2608:
[----:B------:R-:W-:Y:S05]  /*68a0*/  BSYNC B1 ;  /* 0x0000000000017941 */ /* 0x000fea0003800000 */
.L_x_2607:
        /* <DEDUP_REMOVED lines=60> */
[----:B------:R-:W-:Y:S01]  /*6c70*/  SHF.R.U64 R59, R58, 0x10, R59 ;  /* 0x000000103a3b7819 */ /* 0x000fe2000000123b */
[C---:B------:R-:W-:Y:S01]  /*6c80*/  IMAD.U32 R146, R166.reuse, 0x10000, RZ ;  /* 0x00010000a6927824 */ /* 0x040fe200078e00ff */
[----:B------:R-:W-:Y:S01]  /*6c90*/  LOP3.LUT R166, R166, 0xffff0000, RZ, 0xc0, !PT ;  /* 0xffff0000a6a67812 */ /* 0x000fe200078ec0ff */
[----:B------:R-:W-:Y:S01]  /*6ca0*/  IMAD.U32 R148, R161, 0x10000, RZ ;  /* 0x00010000a1947824 */ /* 0x000fe200078e00ff */
[----:B------:R-:W-:Y:S01]  /*6cb0*/  LOP3.LUT R58, R52, 0xffff0000, RZ, 0xc0, !PT ;  /* 0xffff0000343a7812 */ /* 0x000fe200078ec0ff */
[----:B------:R-:W-:Y:S01]  /*6cc0*/  FMUL.FTZ R150, R145, R146 ;  /* 0x0000009291967220 */ /* 0x000fe20000410000 */
        /* <DEDUP_REMOVED lines=8> */
[----:B------:R-:W-:-:S02]  /*6d50*/  SHF.R.U64 R146, R56, 0x10, R57 ;  /* 0x0000001038927819 */ /* 0x000fc40000001239 */
[----:B------:R-:W-:Y:S01]  /*6d60*/  LOP3.LUT R56, R51, 0xffff0000, RZ, 0xc0, !PT ;  /* 0xffff000033387812 */ /* 0x000fe200078ec0ff */
[C---:B------:R-:W-:Y:S01]  /*6d70*/  FMUL.FTZ R51, R55.reuse, R166 ;  /* 0x000000a637337220 */ /* 0x040fe20000410000 */
[-C--:B------:R-:W-:Y:S01]  /*6d80*/  FMUL.FTZ R55, R55, R60.reuse ;  /* 0x0000003c37377220 */ /* 0x080fe20000410000 */
[----:B------:R-:W-:Y:S02]  /*6d90*/  PRMT R167, R167, 0x5410, R148 ;  /* 0x00005410a7a77816 */ /* 0x000fe40000000094 */
[----:B------:R-:W-:Y:S01]  /*6da0*/  PRMT R163, R163, 0x5410, R146 ;  /* 0x00005410a3a37816 */ /* 0x000fe20000000092 */
[C---:B------:R-:W-:Y:S01]  /*6db0*/  FFMA.FTZ R60, R56.reuse, R60, -R51 ;  /* 0x0000003c383c7223 */ /* 0x040fe20000010833 */
[----:B------:R-:W-:Y:S01]  /*6dc0*/  FFMA.FTZ R56, R56, R166, R55 ;  /* 0x000000a638387223 */ /* 0x000fe20000010037 */
[----:B------:R-:W-:Y:S01]  /*6dd0*/  IMAD.U32 R55, R52, 0x10000, RZ ;  /* 0x0001000034377824 */ /* 0x000fe200078e00ff */
[----:B------:R-:W-:Y:S01]  /*6de0*/  LOP3.LUT R160, R160, 0xffff0000, RZ, 0xc0, !PT ;  /* 0xffff0000a0a07812 */ /* 0x000fe200078ec0ff */
[C---:B------:R-:W-:Y:S01]  /*6df0*/  IMAD.U32 R148, R167.reuse, 0x10000, RZ ;  /* 0x00010000a7947824 */ /* 0x040fe200078e00ff */
[----:B------:R-:W-:Y:S01]  /*6e00*/  LOP3.LUT R167, R167, 0xffff0000, RZ, 0xc0, !PT ;  /* 0xffff0000a7a77812 */ /* 0x000fe200078ec0ff */
[C---:B------:R-:W-:Y:S01]  /*6e10*/  IMAD.U32 R146, R163.reuse, 0x10000, RZ ;  /* 0x00010000a3927824 */ /* 0x040fe200078e00ff */
[----:B------:R-:W-:Y:S01]  /*6e20*/  LOP3.LUT R163, R163, 0xffff0000, RZ, 0xc0, !PT ;  /* 0xffff0000a3a37812 */ /* 0x000fe200078ec0ff */
[----:B------:R-:W-:-:S02]  /*6e30*/  IMAD.U32 R51, R48, 0x10000, RZ ;  /* 0x0001000030337824 */ /* 0x000fc400078e00ff */
[C---:B------:R-:W-:Y:S01]  /*6e40*/  FMUL.FTZ R150, R55.reuse, R148 ;  /* 0x0000009437967220 */ /* 0x040fe20000410000 */
[-C--:B------:R-:W-:Y:S01]  /*6e50*/  FMUL.FTZ R57, R55, R146.reuse ;  /* 0x0000009237397220 */ /* 0x080fe20000410000 */
[----:B------:R-:W-:Y:S01]  /*6e60*/  LOP3.LUT R48, R48, 0xffff0000, RZ, 0xc0, !PT ;  /* 0xffff000030307812 */ /* 0x000fe200078ec0ff */
[C---:B------:R-:W-:Y:S01]  /*6e70*/  FMUL.FTZ R61, R58.reuse, R167 ;  /* 0x000000a73a3d7220 */ /* 0x040fe20000410000 */
[C---:B------:R-:W-:Y:S01]  /*6e80*/  FFMA.FTZ R55, R51.reuse, R146, -R150 ;  /* 0x0000009233377223 */ /* 0x040fe20000010896 */
[----:B------:R-:W-:Y:S01]  /*6e90*/  FFMA.FTZ R51, R51, R148, R57 ;  /* 0x0000009433337223 */ /* 0x000fe20000010039 */
[-C--:B------:R-:W-:Y:S01]  /*6ea0*/  FMUL.FTZ R63, R58, R163.reuse ;  /* 0x000000a33a3f7220 */ /* 0x080fe20000410000 */
[C---:B------:R-:W-:Y:S01]  /*6eb0*/  IMAD.U32 R52, R50.reuse, 0x10000, RZ ;  /* 0x0001000032347824 */ /* 0x040fe200078e00ff */
[----:B------:R-:W-:Y:S01]  /*6ec0*/  LOP3.LUT R57, R50, 0xffff0000, RZ, 0xc0, !PT ;  /* 0xffff000032397812 */ /* 0x000fe200078ec0ff */
[----:B------:R-:W-:Y:S01]  /*6ed0*/  FFMA.FTZ R58, R48, R163, -R61 ;  /* 0x000000a3303a7223 */ /* 0x000fe2000001083d */
[C---:B------:R-:W-:Y:S01]  /*6ee0*/  IMAD.U32 R50, R54.reuse, 0x10000, RZ ;  /* 0x0001000036327824 */ /* 0x040fe200078e00ff */
[----:B------:R-:W-:Y:S01]  /*6ef0*/  LOP3.LUT R54, R54, 0xffff0000, RZ, 0xc0, !PT ;  /* 0xffff000036367812 */ /* 0x000fe200078ec0ff */
[C---:B------:R-:W-:Y:S01]  /*6f00*/  IMAD.U32 R61, R165.reuse, 0x10000, RZ ;  /* 0x00010000a53d7824 */ /* 0x040fe200078e00ff */
[----:B------:R-:W-:Y:S01]  /*6f10*/  LOP3.LUT R165, R165, 0xffff0000, RZ, 0xc0, !PT ;  /* 0xffff0000a5a57812 */ /* 0x000fe200078ec0ff */
[----:B------:R-:W-:Y:S01]  /*6f20*/  FFMA.FTZ R48, R48, R167, R63 ;  /* 0x000000a730307223 */ /* 0x000fe2000001003f */
[----:B------:R-:W-:Y:S01]  /*6f30*/  F2FP.BF16.F32.PACK_AB R53, R53, R122 ;  /* 0x0000007a3535723e */ /* 0x000fe200000010ff */
[C---:B------:R-:W-:Y:S01]  /*6f40*/  FMUL.FTZ R63, R50.reuse, R61 ;  /* 0x0000003d323f7220 */ /* 0x040fe20000410000 */
[----:B------:R-:W-:Y:S01]  /*6f50*/  FMUL.FTZ R50, R50, R59 ;  /* 0x0000003b32327220 */ /* 0x000fe20000410000 */
[C---:B------:R-:W-:Y:S01]  /*6f60*/  FMUL.FTZ R62, R54.reuse, R165 ;  /* 0x000000a5363e7220 */ /* 0x040fe20000410000 */
[-C--:B------:R-:W-:Y:S01]  /*6f70*/  FMUL.FTZ R54, R54, R160.reuse ;  /* 0x000000a036367220 */ /* 0x080fe20000410000 */
[C---:B------:R-:W-:Y:S01]  /*6f80*/  FFMA.FTZ R63, R52.reuse, R59, -R63 ;  /* 0x0000003b343f7223 */ /* 0x040fe2000001083f */
[----:B------:R-:W-:Y:S01]  /*6f90*/  FFMA.FTZ R50, R52, R61, R50 ;  /* 0x0000003d34327223 */ /* 0x000fe20000010032 */
[C---:B------:R-:W-:Y:S01]  /*6fa0*/  FFMA.FTZ R62, R57.reuse, R160, -R62 ;  /* 0x000000a0393e7223 */ /* 0x040fe2000001083e */
[----:B------:R-:W-:Y:S01]  /*6fb0*/  F2FP.BF16.F32.PACK_AB R52, R58, R55 ;  /* 0x000000373a34723e */ /* 0x000fe200000010ff */
[----:B------:R-:W-:Y:S01]  /*6fc0*/  FFMA.FTZ R57, R57, R165, R54 ;  /* 0x000000a539397223 */ /* 0x000fe20000010036 */
[----:B------:R-:W-:-:S02]  /*6fd0*/  F2FP.BF16.F32.PACK_AB R51, R48, R51 ;  /* 0x000000333033723e */ /* 0x000fc400000010ff */
[----:B------:R-:W-:Y:S01]  /*6fe0*/  F2FP.BF16.F32.PACK_AB R60, R60, R87 ;  /* 0x000000573c3c723e */ /* 0x000fe200000010ff */
[----:B------:R-:W-:Y:S01]  /*6ff0*/  IMAD.MOV.U32 R48, RZ, RZ, R52 ;  /* 0x000000ffff307224 */ /* 0x000fe200078e0034 */
        /* <DEDUP_REMOVED lines=8> */
[----:B------:R-:W-:-:S02]  /*7080*/  IMAD.MOV.U32 R50, RZ, RZ, R63 ;  /* 0x000000ffff327224 */ /* 0x000fc400078e003f */
[----:B------:R-:W-:-:S07]  /*7090*/  IMAD.MOV.U32 R55, RZ, RZ, R56 ;  /* 0x000000ffff377224 */ /* 0x000fce00078e0038 */
.L_x_2614:
[----:B------:R-:W-:Y:S05]  /*70a0*/  BSYNC B2 ;  /* 0x0000000000027941 */ /* 0x000fea0003800000 */
.L_x_2613:
        /* <DEDUP_REMOVED lines=11> */
.L_x_2612:
[----:B------:R-:W-:Y:S05]  /*7160*/  BSYNC B1 ;  /* 0x0000000000017941 */ /* 0x000fea0003800000 */
.L_x_2611:
        /* <DEDUP_REMOVED lines=122> */
.L_x_2618:
[----:B------:R-:W-:Y:S05]  /*7910*/  BSYNC B2 ;  /* 0x0000000000027941 */ /* 0x000fea0003800000 */
.L_x_2617:
        /* <DEDUP_REMOVED lines=11> */
.L_x_2616:
[----:B------:R-:W-:Y:S05]  /*79d0*/  BSYNC B1 ;  /* 0x0000000000017941 */ /* 0x000fea0003800000 */
.L_x_2615:
[----:B------:R-:W-:Y:S01]  /*79e0*/  ISETP.GE.OR P4, PT, R212, R113, P2 ;  /* 0x00000071d400720c */ /* 0x000fe20001786670 */
        /* <DEDUP_REMOVED lines=46> */
[----:B------:R-:W-:Y:S02]  /*7cd0*/  SHF.R.U64 R72, R78, 0x10, R79 ;  /* 0x000000104e487819 */ /* 0x000fe4000000124f */
[----:B------:R-:W-:Y:S01]  /*7ce0*/  LOP3.LUT R69, R53, 0xffff0000, RZ, 0xc0, !PT ;  /* 0xffff000035457812 */ /* 0x000fe200078ec0ff */
[----:B------:R-:W-:Y:S01]  /*7cf0*/  IMAD.U32 R53, R138, 0x10000, RZ ;  /* 0x000100008a357824 */ /* 0x000fe200078e00ff */
[----:B------:R-:W-:Y:S01]  /*7d00*/  PRMT R134, R134, 0x5410, R71 ;  /* 0x0000541086867816 */ /* 0x000fe20000000047 */
[----:B------:R-:W-:Y:S01]  /*7d10*/  IMAD.U32 R71, R137, 0x10000, RZ ;  /* 0x0001000089477824 */ /* 0x000fe200078e00ff */
[----:B------:R-:W-:Y:S02]  /*7d20*/  SHF.R.U32.HI R80, RZ, 0x10, R75 ;  /* 0x00000010ff507819 */ /* 0x000fe4000001164b */
[----:B------:R-:W-:Y:S02]  /*7d30*/  SHF.R.U32.HI R79, RZ, 0x10, R79 ;  /* 0x00000010ff4f7819 */ /* 0x000fe4000001164f */
[----:B------:R-:W-:Y:S01]  /*7d40*/  PRMT R139, R139, 0x5410, R74 ;  /* 0x000054108b8b7816 */ /* 0x000fe2000000004a */
[C---:B------:R-:W-:Y:S01]  /*7d50*/  FMUL.FTZ R74, R68.reuse, R53 ;  /* 0x00000035444a7220 */ /* 0x040fe20000410000 */
[----:B------:R-:W-:Y:S01]  /*7d60*/  PRMT R135, R135, 0x5410, R72 ;  /* 0x0000541087877816 */ /* 0x000fe20000000048 */
[-C--:B------:R-:W-:Y:S01]  /*7d70*/  FMUL.FTZ R72, R68, R71.reuse ;  /* 0x0000004744487220 */ /* 0x080fe20000410000 */
[----:B------:R-:W-:Y:S01]  /*7d80*/  PRMT R133, R133, 0x5410, R80 ;  /* 0x0000541085857816 */ /* 0x000fe20000000050 */
[C---:B------:R-:W-:Y:S01]  /*7d90*/  FFMA.FTZ R74, R65.reuse, R71, R74 ;  /* 0x00000047414a7223 */ /* 0x040fe2000001004a */
[----:B------:R-:W-:Y:S01]  /*7da0*/  PRMT R136, R136, 0x5410, R79 ;  /* 0x0000541088887816 */ /* 0x000fe2000000004f */
[----:B------:R-:W-:Y:S01]  /*7db0*/  FFMA.FTZ R53, R65, R53, -R72 ;  /* 0x0000003541357223 */ /* 0x000fe20000010848 */
[----:B------:R-:W-:Y:S01]  /*7dc0*/  LOP3.LUT R137, R137, 0xffff0000, RZ, 0xc0, !PT ;  /* 0xffff000089897812 */ /* 0x000fe200078ec0ff */
[----:B------:R-:W-:Y:S01]  /*7dd0*/  IMAD.U32 R65, R133, 0x10000, RZ ;  /* 0x0001000085417824 */ /* 0x000fe200078e00ff */
[----:B------:R-:W-:Y:S01]  /*7de0*/  LOP3.LUT R138, R138, 0xffff0000, RZ, 0xc0, !PT ;  /* 0xffff00008a8a7812 */ /* 0x000fe200078ec0ff */
[----:B------:R-:W-:Y:S01]  /*7df0*/  IMAD.U32 R68, R136, 0x10000, RZ ;  /* 0x0001000088447824 */ /* 0x000fe200078e00ff */
[----:B------:R-:W-:Y:S01]  /*7e00*/  LOP3.LUT R66, R49, 0xffff0000, RZ, 0xc0, !PT ;  /* 0xffff000031427812 */ /* 0x000fe200078ec0ff */
[----:B------:R-:W-:Y:S01]  /*7e10*/  FMUL.FTZ R73, R69, R137 ;  /* 0x0000008945497220 */ /* 0x000fe20000410000 */
[----:B------:R-:W-:Y:S01]  /*7e20*/  LOP3.LUT R55, R55, 0xffff0000, RZ, 0xc0, !PT ;  /* 0xffff000037377812 */ /* 0x000fe200078ec0ff */
[----:B------:R-:W-:Y:S01]  /*7e30*/  FMUL.FTZ R72, R70, R68 ;  /* 0x0000004446487220 */ /* 0x000fe20000410000 */
[----:B------:R-:W-:Y:S01]  /*7e40*/  LOP3.LUT R136, R136, 0xffff0000, RZ, 0xc0, !PT ;  /* 0xffff000088887812 */ /* 0x000fe200078ec0ff */
[-C--:B------:R-:W-:Y:S01]  /*7e50*/  FMUL.FTZ R71, R70, R65.reuse ;  /* 0x0000004146477220 */ /* 0x080fe20000410000 */
[----:B------:R-:W-:Y:S01]  /*7e60*/  FMUL.FTZ R69, R69, R138 ;  /* 0x0000008a45457220 */ /* 0x000fe20000410000 */
[----:B------:R-:W-:Y:S01]  /*7e70*/  PRMT R132, R132, 0x5410, R81 ;  /* 0x0000541084847816 */ /* 0x000fe20000000051 */
[----:B------:R-:W-:Y:S01]  /*7e80*/  FFMA.FTZ R72, R67, R65, -R72 ;  /* 0x0000004143487223 */ /* 0x000fe20000010848 */
[----:B------:R-:W-:Y:S01]  /*7e90*/  LOP3.LUT R133, R133, 0xffff0000, RZ, 0xc0, !PT ;  /* 0xffff000085857812 */ /* 0x000fe200078ec0ff */
[----:B------:R-:W-:Y:S01]  /*7ea0*/  FFMA.FTZ R71, R67, R68, R71 ;  /* 0x0000004443477223 */ /* 0x000fe20000010047 */
[----:B------:R-:W-:Y:S01]  /*7eb0*/  LOP3.LUT R64, R51, 0xffff0000, RZ, 0xc0, !PT ;  /* 0xffff000033407812 */ /* 0x000fe200078ec0ff */
[C---:B------:R-:W-:Y:S01]  /*7ec0*/  FFMA.FTZ R138, R66.reuse, R138, -R73 ;  /* 0x0000008a428a7223 */ /* 0x040fe20000010849 */
[----:B------:R-:W-:Y:S01]  /*7ed0*/  FFMA.FTZ R137, R66, R137, R69 ;  /* 0x0000008942897223 */ /* 0x000fe20000010045 */
[----:B------:R-:W-:Y:S01]  /*7ee0*/  FMUL.FTZ R67, R55, R136 ;  /* 0x0000008837437220 */ /* 0x000fe20000410000 */
[----:B------:R-:W-:Y:S01]  /*7ef0*/  IMAD.U32 R66, R139, 0x10000, RZ ;  /* 0x000100008b427824 */ /* 0x000fe200078e00ff */
[----:B------:R-:W-:Y:S01]  /*7f00*/  LOP3.LUT R52, R52, 0xffff0000, RZ, 0xc0, !PT ;  /* 0xffff000034347812 */ /* 0x000fe200078ec0ff */
[----:B------:R-:W-:-:S02]  /*7f10*/  IMAD.U32 R65, R132, 0x10000, RZ ;  /* 0x0001000084417824 */ /* 0x000fc400078e00ff */
[-C--:B------:R-:W-:Y:S01]  /*7f20*/  FMUL.FTZ R69, R55, R133.reuse ;  /* 0x0000008537457220 */ /* 0x080fe20000410000 */
[----:B------:R-:W-:Y:S01]  /*7f30*/  LOP3.LUT R139, R139, 0xffff0000, RZ, 0xc0, !PT ;  /* 0xffff00008b8b7812 */ /* 0x000fe200078ec0ff */
[----:B------:R-:W-:Y:S01]  /*7f40*/  FFMA.FTZ R133, R64, R133, -R67 ;  /* 0x0000008540857223 */ /* 0x000fe20000010843 */
[C---:B------:R-:W-:Y:S01]  /*7f50*/  FMUL.FTZ R67, R63.reuse, R66 ;  /* 0x000000423f437220 */ /* 0x040fe20000410000 */
[----:B------:R-:W-:Y:S01]  /*7f60*/  FMUL.FTZ R63, R63, R65 ;  /* 0x000000413f3f7220 */ /* 0x000fe20000410000 */
[----:B------:R-:W-:Y:S01]  /*7f70*/  LOP3.LUT R48, R48, 0xffff0000, RZ, 0xc0, !PT ;  /* 0xffff000030307812 */ /* 0x000fe200078ec0ff */
[----:B------:R-:W-:Y:S01]  /*7f80*/  FFMA.FTZ R136, R64, R136, R69 ;  /* 0x0000008840887223 */ /* 0x000fe20000010045 */
[----:B------:R-:W-:Y:S01]  /*7f90*/  LOP3.LUT R55, R132, 0xffff0000, RZ, 0xc0, !PT ;  /* 0xffff000084377812 */ /* 0x000fe200078ec0ff */
[----:B------:R-:W-:Y:S01]  /*7fa0*/  FMUL.FTZ R69, R52, R139 ;  /* 0x0000008b34457220 */ /* 0x000fe20000410000 */
[C---:B------:R-:W-:Y:S01]  /*7fb0*/  FFMA.FTZ R67, R62.reuse, R65, -R67 ;  /* 0x000000413e437223 */ /* 0x040fe20000010843 */
[----:B------:R-:W-:Y:S01]  /*7fc0*/  FFMA.FTZ R63, R62, R66, R63 ;  /* 0x000000423e3f7223 */ /* 0x000fe2000001003f */
[C---:B------:R-:W-:Y:S01]  /*7fd0*/  IMAD.U32 R51, R54.reuse, 0x10000, RZ ;  /* 0x0001000036337824 */ /* 0x040fe200078e00ff */
[----:B------:R-:W-:Y:S01]  /*7fe0*/  LOP3.LUT R54, R54, 0xffff0000, RZ, 0xc0, !PT ;  /* 0xffff000036367812 */ /* 0x000fe200078ec0ff */
[----:B------:R-:W-:-:S02]  /*7ff0*/  IMAD.U32 R62, R135, 0x10000, RZ ;  /* 0x00010000873e7824 */ /* 0x000fc400078e00ff */
[-C--:B------:R-:W-:Y:S01]  /*8000*/  FMUL.FTZ R65, R52, R55.reuse ;  /* 0x0000003734417220 */ /* 0x080fe20000410000 */
[----:B------:R-:W-:Y:S01]  /*8010*/  FFMA.FTZ R64, R48, R55, -R69 ;  /* 0x0000003730407223 */ /* 0x000fe20000010845 */
[----:B------:R-:W-:Y:S01]  /*8020*/  LOP3.LUT R135, R135, 0xffff0000, RZ, 0xc0, !PT ;  /* 0xffff000087877812 */ /* 0x000fe200078ec0ff */
[C---:B------:R-:W-:Y:S01]  /*8030*/  IMAD.U32 R52, R134.reuse, 0x10000, RZ ;  /* 0x0001000086347824 */ /* 0x040fe200078e00ff */
[----:B------:R-:W-:Y:S01]  /*8040*/  LOP3.LUT R55, R134, 0xffff0000, RZ, 0xc0, !PT ;  /* 0xffff000086377812 */ /* 0x000fe200078ec0ff */
        /* <DEDUP_REMOVED lines=21> */
.L_x_2620:
[----:B------:R-:W-:Y:S05]  /*81a0*/  BSYNC B1 ;  /* 0x0000000000017941 */ /* 0x000fea0003800000 */
.L_x_2619:
        /* <DEDUP_REMOVED lines=10> */
.L_x_2558:
[----:B------:R-:W-:-:S06]  /*8250*/  UISETP.NE.AND UP0, UPT, UR45, 0x3, UPT ;  /* 0x000000032d00788c */ /* 0x000fcc000bf05270 */
[----:B------:R-:W-:-:S13]  /*8260*/  PLOP3.LUT P0, PT, PT, PT, UP0, 0x80, 0x0 ;  /* 0x000000000000781c */ /* 0x000fda0003f0f008 */
[----:B------:R-:W-:Y:S05]  /*8270*/  @!P0 BRA `(.L_x_2621) ;  /* 0x0000000000048947 */ /* 0x000fea0003800000 */
[----:B------:R-:W-:Y:S01]  /*8280*/  BPT.TRAP 0x1 ;  /* 0x000000040000795c */ /* 0x000fe20000300000 */
.L_x_2621:
        /* <DEDUP_REMOVED lines=9> */
.L_x_2924:
[----:B------:R-:W-:Y:S05]  /*8320*/  BSYNC B1 ;  /* 0x0000000000017941 */ /* 0x000fea0003800000 */
.L_x_2622:
        /* <DEDUP_REMOVED lines=20> */
.L_x_2625:
[----:B------:R-:W-:Y:S05]  /*8470*/  BSYNC B1 ;  /* 0x0000000000017941 */ /* 0x000fea0003800000 */
.L_x_2624:
        /* <DEDUP_REMOVED lines=19> */
.L_x_2627:
[----:B------:R-:W-:Y:S05]  /*85b0*/  BSYNC B1 ;  /* 0x0000000000017941 */ /* 0x000fea0003800000 */
.L_x_2626:
        /* <DEDUP_REMOVED lines=19> */
.L_x_2629:
[----:B------:R-:W-:Y:S05]  /*86f0*/  BSYNC B1 ;  /* 0x0000000000017941 */ /* 0x000fea0003800000 */
.L_x_2628:
        /* <DEDUP_REMOVED lines=21> */
.L_x_2595:
[----:B------:R-:W-:Y:S05]  /*8850*/  BSYNC B0 ;  /* 0x0000000000007941 */ /* 0x000fea0003800000 */
.L_x_2557:
        /* <DEDUP_REMOVED lines=17> */
.L_x_2631:
[----:B------:R-:W-:Y:S05]  /*8970*/  BSYNC B0 ;  /* 0x0000000000007941 */ /* 0x000fea0003800000 */
.L_x_2630:
[----:B------:R-:W2:Y:S01]  /*8980*/  SYNCS.PHASECHK.TRANS64.TRYWAIT P0, [R110+URZ+0x288b0], R117 ;  /* 0x0288b0756e0075a7 */ /* 0x000ea2000800017f */
[----:B------:R-:W-:Y:S01]  /*8990*/  ULDC UR41, c[0x0][0x2f4] ;  /* 0x0000bd0000297ab9 */ /* 0x000fe20000000800 */
[----:B------:R-:W-:Y:S01]  /*89a0*/  ULDC.64 UR36, c[0x0][0x328] ;  /* 0x0000ca0000247ab9 */ /* 0x000fe20000000a00 */
[----:B------:R-:W-:Y:S01]  /*89b0*/  ULDC.64 UR38, c[0x0][0x318] ;  /* 0x0000c60000267ab9 */ /* 0x000fe20000000a00 */
[----:B------:R-:W-:Y:S04]  /*89c0*/  BSSY B0, `(.L_x_2632) ;  /* 0x0000002000007945 */ /* 0x000fe80003800000 */
[----:B--2---:R-:W-:Y:S05]  /*89d0*/  @!P0 BRA `(.L_x_2633) ;  /* 0x000001ac00188947 */ /* 0x004fea0003800000 */
.L_x_2925:
[----:B------:R-:W-:Y:S05]  /*89e0*/  BSYNC B0 ;  /* 0x0000000000007941 */ /* 0x000fea0003800000 */
.L_x_2632:
        /* <DEDUP_REMOVED lines=18> */
.L_x_2635:
[----:B------:R-:W-:Y:S05]  /*8b10*/  BSYNC B0 ;  /* 0x0000000000007941 */ /* 0x000fea0003800000 */
.L_x_2634:
        /* <DEDUP_REMOVED lines=19> */
.L_x_2637:
[----:B------:R-:W-:Y:S05]  /*8c50*/  BSYNC B0 ;  /* 0x0000000000007941 */ /* 0x000fea0003800000 */
.L_x_2636:
        /* <DEDUP_REMOVED lines=19> */
.L_x_2639:
[----:B------:R-:W-:Y:S05]  /*8d90*/  BSYNC B0 ;  /* 0x0000000000007941 */ /* 0x000fea0003800000 */
.L_x_2638:
        /* <DEDUP_REMOVED lines=19> */
.L_x_2641:
[----:B------:R-:W-:Y:S05]  /*8ed0*/  BSYNC B0 ;  /* 0x0000000000007941 */ /* 0x000fea0003800000 */
.L_x_2640:
        /* <DEDUP_REMOVED lines=23> */
.L_x_2552:
[----:B------:R-:W0:Y:S01]  /*9050*/  LDC R0, c[0x0][0x448] ;  /* 0x00011200ff007b82 */ /* 0x000e220000000800 */
[----:B------:R-:W-:Y:S02]  /*9060*/  VIADD R3, R190, 0x7f ;  /* 0x0000007fbe037836 */ /* 0x000fe40000000000 */
[----:B------:R-:W-:Y:S01]  /*9070*/  IMAD.MOV.U32 R88, RZ, RZ, RZ ;  /* 0x000000ffff587224 */ /* 0x000fe200078e00ff */
[----:B0-----:R-:W-:-:S13]  /*9080*/  ISETP.NE.AND P1, PT, R0, 0x1, PT ;  /* 0x000000010000780c */ /* 0x001fda0003f25270 */
[----:B------:R-:W0:Y:S08]  /*9090*/  @P1 LDC R0, c[0x0][0x44c] ;  /* 0x00011300ff001b82 */ /* 0x000e300000000800 */
[----:B------:R-:W1:Y:S01]  /*90a0*/  @P1 LDC R5, c[0x0][0x450] ;  /* 0x00011400ff051b82 */ /* 0x000e620000000800 */
[----:B0-----:R-:W-:-:S05]  /*90b0*/  @P1 IMAD.HI.U32 R0, R3, R0, RZ ;  /* 0x0000000003001227 */ /* 0x001fca00078e00ff */
[----:B-1----:R-:W-:-:S05]  /*90c0*/  @P1 SHF.R.U32.HI R3, RZ, R5, R0 ;  /* 0x00000005ff031219 */ /* 0x002fca0000011600 */
[----:B------:R-:W-:-:S05]  /*90d0*/  IMAD.IADD R3, R126, 0x1, R3 ;  /* 0x000000017e037824 */ /* 0x000fca00078e0203 */
[----:B------:R-:W-:-:S04]  /*90e0*/  SHF.R.S32.HI R0, RZ, 0x1f, R3 ;  /* 0x0000001fff007819 */ /* 0x000fc80000011403 */
[----:B------:R-:W-:-:S04]  /*90f0*/  LEA.HI R0, R0, R3, RZ, 0x7 ;  /* 0x0000000300007211 */ /* 0x000fc800078f38ff */
[----:B------:R-:W-:-:S04]  /*9100*/  SHF.R.S32.HI R0, RZ, 0x7, R0 ;  /* 0x00000007ff007819 */ /* 0x000fc80000011400 */
[----:B------:R-:W-:-:S04]  /*9110*/  VIMNMX R127, R127, R0, PT ;  /* 0x000000007f7f7248 */ /* 0x000fc80003fe0100 */
[----:B------:R-:W-:Y:S01]  /*9120*/  ISETP.GE.AND P1, PT, R127, 0x1, PT ;  /* 0x000000017f00780c */ /* 0x000fe20003f26270 */
[----:B------:R-:W-:-:S12]  /*9130*/  @P0 BRA `(.L_x_2643) ;  /* 0x00000000000c0947 */ /* 0x000fd80003800000 */
[----:B------:R-:W0:Y:S01]  /*9140*/  FENCE.VIEW.ASYNC.G ;  /* 0x00000000000073c6 */ /* 0x000e220000000100 */
[----:B------:R-:W-:Y:S05]  /*9150*/  WARPSYNC.ALL ;  /* 0x0000000000007948 */ /* 0x000fea0003800000 */
[----:B0-----:R-:W-:Y:S06]  /*9160*/  BAR.ARV 0xc, 0x180 ;  /* 0x0306000000007b1d */ /* 0x001fec0000002000 */
.L_x_2643:
[----:B------:R-:W-:Y:S04]  /*9170*/  BSSY B0, `(.L_x_2644) ;  /* 0x000001f000007945 */ /* 0x000fe80003800000 */
[----:B------:R-:W-:Y:S05]  /*9180*/  @!P1 BRA `(.L_x_2645) ;  /* 0x0000000000749947 */ /* 0x000fea0003800000 */
[----:B------:R-:W-:Y:S01]  /*9190*/  ISETP.NE.AND P0, PT, R208, RZ, PT ;  /* 0x000000ffd000720c */ /* 0x000fe20003f05270 */
[----:B------:R-:W-:-:S03]  /*91a0*/  ULDC UR4, c[0x0][0x9f0] ;  /* 0x00027c0000047ab9 */ /* 0x000fc60000000800 */
[----:B------:R-:W-:-:S04]  /*91b0*/  SEL R9, R208, UR4, P0 ;  /* 0x00000004d0097c07 */ /* 0x000fc80008000000 */
[-C--:B------:R-:W-:Y:S02]  /*91c0*/  IABS R6, R9.reuse ;  /* 0x0000000900067213 */ /* 0x080fe40000000000 */
        /* <DEDUP_REMOVED lines=25> */
.L_x_2645:
[----:B------:R-:W-:Y:S05]  /*9360*/  BSYNC B0 ;  /* 0x0000000000007941 */ /* 0x000fea0003800000 */
.L_x_2644:
[-C--:B------:R-:W-:Y:S01]  /*9370*/  IMAD R191, R217, R88.reuse, RZ ;  /* 0x00000058d9bf7224 */ /* 0x080fe200078e02ff */
        /* <DEDUP_REMOVED lines=46> */
.L_x_2928:
[----:B01----:R-:W-:Y:S01]  /*9660*/  LEA.HI R0, R189, R189, RZ, 0x1 ;  /* 0x000000bdbd007211 */ /* 0x003fe200078f08ff */
[----:B------:R-:W-:-:S03]  /*9670*/  IMAD.U32 R3, RZ, RZ, UR44 ;  /* 0x0000002cff037e24 */ /* 0x000fc6000f8e00ff */
[----:B------:R-:W-:Y:S02]  /*9680*/  LOP3.LUT R0, R0, 0x1e, RZ, 0xc0, !PT ;  /* 0x0000001e00007812 */ /* 0x000fe400078ec0ff */
[----:B------:R-:W-:-:S03]  /*9690*/  LOP3.LUT P0, RZ, R3, 0x3ff, RZ, 0xc0, !PT ;  /* 0x000003ff03ff7812 */ /* 0x000fc6000780c0ff */
[----:B------:R-:W-:Y:S01]  /*96a0*/  IMAD.IADD R0, R189, 0x1, -R0 ;  /* 0x00000001bd007824 */ /* 0x000fe200078e0a00 */
[----:B------:R-:W-:-:S04]  /*96b0*/  P2R R24, PR, RZ, 0x1 ;  /* 0x00000001ff187803 */ /* 0x000fc80000000000 */
[----:B------:R-:W-:-:S04]  /*96c0*/  LEA R0, R0, UR44, 0xd ;  /* 0x0000002c00007c11 */ /* 0x000fc8000f8e68ff */
        /* <DEDUP_REMOVED lines=19> */
.L_x_2648:
        /* <DEDUP_REMOVED lines=12> */
.L_x_2652:
[----:B-1----:R1:W2:Y:S02]  /*98c0*/  SYNCS.PHASECHK.TRANS64.TRYWAIT P0, [R2+URZ+0x28800], R3 ;  /* 0x02880003020075a7 */ /* 0x0022a4000800017f */
[----:B--2---:R-:W-:Y:S05]  /*98d0*/  @!P0 NANOSLEEP.SYNCS 0x989680 ;  /* 0x009896800000895d */ /* 0x004fea0003900000 */
[----:B------:R-:W2:Y:S02]  /*98e0*/  @!P0 SYNCS.PHASECHK.TRANS64 P0, [R2+URZ+0x28800], R3 ;  /* 0x02880003020085a7 */ /* 0x000ea4000800007f */
[----:B--2---:R-:W-:Y:S05]  /*98f0*/  @!P0 BRA `(.L_x_2652) ;  /* 0xfffffffc00f08947 */ /* 0x004fea000383ffff */
.L_x_2651:
[----:B------:R-:W-:Y:S05]  /*9900*/  BSYNC B0 ;  /* 0x0000000000007941 */ /* 0x000fea0003800000 */
.L_x_2650:
[----:B------:R-:W-:Y:S05]  /*9910*/  BRA `(.L_x_2653) ;  /* 0x0000005400047947 */ /* 0x000fea0003800000 */
.L_x_2649:
        /* <DEDUP_REMOVED lines=29> */
.L_x_2654:
        /* <DEDUP_REMOVED lines=40> */
.L_x_2934:
        /* <DEDUP_REMOVED lines=12> */
[----:B------:R-:W-:-:S09]  /*9e30*/  ISETP.GE.AND P5, PT, R185, UR4, PT ;  /* 0x00000004b9007c0c */ /* 0x000fd2000bfa6270 */
[C---:B------:R-:W-:Y:S01]  /*9e40*/  @!P4 IMAD.SHL.U32 R12, R18.reuse, 0x2, RZ ;  /* 0x00000002120cc824 */ /* 0x040fe200078e00ff */
[----:B------:R-:W-:-:S03]  /*9e50*/  @!P4 SHF.L.U64.HI R13, R18, 0x1, R19 ;  /* 0x00000001120dc819 */ /* 0x000fc60000010213 */
[C---:B------:R-:W-:Y:S01]  /*9e60*/  @!P5 IMAD.SHL.U32 R15, R185.reuse, 0x2, RZ ;  /* 0x00000002b90fd824 */ /* 0x040fe200078e00ff */
[----:B------:R-:W-:Y:S02]  /*9e70*/  @!P5 SHF.L.U64.HI R11, R185, 0x1, R50 ;  /* 0x00000001b90bd819 */ /* 0x000fe40000010232 */
[CC--:B--2---:R-:W-:Y:S02]  /*9e80*/  @!P4 IADD3 R8, P0, R3.reuse, R12.reuse, RZ ;  /* 0x0000000c0308c210 */ /* 0x0c4fe40007f1e0ff */
[----:B----4-:R-:W-:Y:S02]  /*9e90*/  @!P4 IADD3 R12, P1, R14, R12, RZ ;  /* 0x0000000c0e0cc210 */ /* 0x010fe40007f3e0ff */
[-C--:B------:R-:W-:Y:S01]  /*9ea0*/  @!P5 IADD3 R20, P2, R3, R15.reuse, RZ ;  /* 0x0000000f0314d210 */ /* 0x080fe20007f5e0ff */
[----:B-1----:R-:W-:Y:S01]  /*9eb0*/  @!P4 IMAD.X R9, R0, 0x1, R13, P0 ;  /* 0x000000010009c824 */ /* 0x002fe200000e060d */
[----:B------:R-:W-:Y:S02]  /*9ec0*/  @!P5 IADD3 R14, P3, R14, R15, RZ ;  /* 0x0000000f0e0ed210 */ /* 0x000fe40007f7e0ff */
[----:B------:R-:W-:-:S02]  /*9ed0*/  CS2R R44, SRZ ;  /* 0x00000000002c7805 */ /* 0x000fc4000001ff00 */
[----:B------:R-:W-:Y:S01]  /*9ee0*/  CS2R R46, SRZ ;  /* 0x00000000002e7805 */ /* 0x000fe2000001ff00 */
[----:B------:R-:W-:Y:S02]  /*9ef0*/  @!P5 IMAD.X R21, R0, 0x1, R11, P2 ;  /* 0x000000010015d824 */ /* 0x000fe400010e060b */
[C---:B---3--:R-:W-:Y:S02]  /*9f00*/  @!P4 IMAD.X R13, R4.reuse, 0x1, R13, P1 ;  /* 0x00000001040dc824 */ /* 0x048fe400008e060d */
[----:B------:R-:W-:Y:S01]  /*9f10*/  @!P5 IMAD.X R15, R4, 0x1, R11, P3 ;  /* 0x00000001040fd824 */ /* 0x000fe200018e060b */
[----:B------:R1:W5:Y:S04]  /*9f20*/  @!P5 LD.E.64 R38, desc[UR42][R20.64] ;  /* 0x0000002a1426d980 */ /* 0x000368000c101b00 */
[----:B------:R1:W5:Y:S04]  /*9f30*/  @!P5 LD.E.64 R40, desc[UR42][R14.64] ;  /* 0x0000002a0e28d980 */ /* 0x000368000c101b00 */
[----:B------:R1:W5:Y:S04]  /*9f40*/  @!P4 LD.E.64 R44, desc[UR42][R8.64] ;  /* 0x0000002a082cc980 */ /* 0x000368000c101b00 */
[----:B------:R1:W5:Y:S02]  /*9f50*/  @!P4 LD.E.64 R46, desc[UR42][R12.64] ;  /* 0x0000002a0c2ec980 */ /* 0x000364000c101b00 */
.L_x_2659:
[----:B------:R-:W-:Y:S05]  /*9f60*/  BSYNC B1 ;  /* 0x0000000000017941 */ /* 0x000fea0003800000 */
.L_x_2658:
        /* <DEDUP_REMOVED lines=23> */
.L_x_2940:
        /* <DEDUP_REMOVED lines=16> */
[CC--:B---3--:R-:W-:Y:S02]  /*a1e0*/  @!P4 IADD3 R8, P0, R3.reuse, R12.reuse, RZ ;  /* 0x0000000c0308c210 */ /* 0x0c8fe40007f1e0ff */
[-C--:B------:R-:W-:Y:S02]  /*a1f0*/  @!P5 IADD3 R20, P2, R3, R9.reuse, RZ ;  /* 0x000000090314d210 */ /* 0x080fe40007f5e0ff */
[C---:B----4-:R-:W-:Y:S02]  /*a200*/  @!P4 IADD3 R12, P1, R14.reuse, R12, RZ ;  /* 0x0000000c0e0cc210 */ /* 0x050fe40007f3e0ff */
[----:B------:R-:W-:Y:S01]  /*a210*/  @!P5 IADD3 R14, P3, R14, R9, RZ ;  /* 0x000000090e0ed210 */ /* 0x000fe20007f7e0ff */
[----:B--2---:R-:W-:Y:S01]  /*a220*/  @!P5 IMAD.X R21, R0, 0x1, R15, P2 ;  /* 0x000000010015d824 */ /* 0x004fe200010e060f */
[----:B------:R-:W-:-:S02]  /*a230*/  CS2R R42, SRZ ;  /* 0x00000000002a7805 */ /* 0x000fc4000001ff00 */
[----:B------:R-:W-:Y:S01]  /*a240*/  CS2R R34, SRZ ;  /* 0x0000000000227805 */ /* 0x000fe2000001ff00 */
[--C-:B------:R-:W-:Y:S02]  /*a250*/  @!P4 IMAD.X R9, R0, 0x1, R11.reuse, P0 ;  /* 0x000000010009c824 */ /* 0x100fe400000e060b */
[C---:B0-----:R-:W-:Y:S01]  /*a260*/  @!P4 IMAD.X R13, R4.reuse, 0x1, R11, P1 ;  /* 0x00000001040dc824 */ /* 0x041fe200008e060b */
[----:B------:R0:W5:Y:S01]  /*a270*/  @!P5 LD.E.64 R32, desc[UR42][R20.64] ;  /* 0x0000002a1420d980 */ /* 0x000162000c101b00 */
[----:B------:R-:W-:-:S03]  /*a280*/  @!P5 IMAD.X R15, R4, 0x1, R15, P3 ;  /* 0x00000001040fd824 */ /* 0x000fc600018e060f */
[----:B------:R0:W5:Y:S04]  /*a290*/  @!P4 LD.E.64 R42, desc[UR42][R8.64] ;  /* 0x0000002a082ac980 */ /* 0x000168000c101b00 */
[----:B------:R0:W5:Y:S04]  /*a2a0*/  @!P5 LD.E.64 R30, desc[UR42][R14.64] ;  /* 0x0000002a0e1ed980 */ /* 0x000168000c101b00 */
[----:B------:R0:W5:Y:S02]  /*a2b0*/  @!P4 LD.E.64 R34, desc[UR42][R12.64] ;  /* 0x0000002a0c22c980 */ /* 0x000164000c101b00 */
.L_x_2662:
[----:B------:R-:W-:Y:S05]  /*a2c0*/  BSYNC B1 ;  /* 0x0000000000017941 */ /* 0x000fea0003800000 */
.L_x_2661:
        /* <DEDUP_REMOVED lines=22> */
.L_x_2946:
        /* <DEDUP_REMOVED lines=19> */
[C---:B0-----:R-:W-:Y:S02]  /*a560*/  @!P4 IADD3 R12, P1, R14.reuse, R12, RZ ;  /* 0x0000000c0e0cc210 */ /* 0x041fe40007f3e0ff */
[----:B------:R-:W-:Y:S01]  /*a570*/  @!P5 IADD3 R14, P3, R14, R9, RZ ;  /* 0x000000090e0ed210 */ /* 0x000fe20007f7e0ff */
[----:B--2---:R-:W-:Y:S01]  /*a580*/  @!P5 IMAD.X R49, R0, 0x1, R15, P2 ;  /* 0x000000010031d824 */ /* 0x004fe200010e060f */
[----:B------:R-:W-:-:S02]  /*a590*/  CS2R R28, SRZ ;  /* 0x00000000001c7805 */ /* 0x000fc4000001ff00 */
[----:B------:R-:W-:Y:S01]  /*a5a0*/  CS2R R26, SRZ ;  /* 0x00000000001a7805 */ /* 0x000fe2000001ff00 */
[--C-:B------:R-:W-:Y:S02]  /*a5b0*/  @!P4 IMAD.X R9, R0, 0x1, R11.reuse, P0 ;  /* 0x000000010009c824 */ /* 0x100fe400000e060b */
[C---:B------:R-:W-:Y:S01]  /*a5c0*/  @!P4 IMAD.X R13, R4.reuse, 0x1, R11, P1 ;  /* 0x00000001040dc824 */ /* 0x040fe200008e060b */
[----:B------:R0:W5:Y:S01]  /*a5d0*/  @!P5 LD.E.64 R20, desc[UR42][R48.64] ;  /* 0x0000002a3014d980 */ /* 0x000162000c101b00 */
[----:B------:R-:W-:-:S03]  /*a5e0*/  @!P5 IMAD.X R15, R4, 0x1, R15, P3 ;  /* 0x00000001040fd824 */ /* 0x000fc600018e060f */
[----:B------:R0:W5:Y:S04]  /*a5f0*/  @!P4 LD.E.64 R28, desc[UR42][R8.64] ;  /* 0x0000002a081cc980 */ /* 0x000168000c101b00 */
[----:B------:R0:W5:Y:S04]  /*a600*/  @!P5 LD.E.64 R24, desc[UR42][R14.64] ;  /* 0x0000002a0e18d980 */ /* 0x000168000c101b00 */
[----:B------:R0:W5:Y:S02]  /*a610*/  @!P4 LD.E.64 R26, desc[UR42][R12.64] ;  /* 0x0000002a0c1ac980 */ /* 0x000164000c101b00 */
.L_x_2665:
[----:B------:R-:W-:Y:S05]  /*a620*/  BSYNC B1 ;  /* 0x0000000000017941 */ /* 0x000fea0003800000 */
.L_x_2664:
        /* <DEDUP_REMOVED lines=23> */
.L_x_2952:
        /* <DEDUP_REMOVED lines=21> */
[C---:B-1----:R-:W-:Y:S01]  /*a8f0*/  @!P4 IADD3 R48, P1, R5.reuse, R48, RZ ;  /* 0x000000300530c210 */ /* 0x042fe20007f3e0ff */
[C---:B--2---:R-:W-:Y:S01]  /*a900*/  @!P4 IMAD.X R7, R0.reuse, 0x1, R9, P0 ;  /* 0x000000010007c824 */ /* 0x044fe200000e0609 */
[----:B------:R-:W-:Y:S01]  /*a910*/  @!P5 IADD3 R50, P3, R5, R8, RZ ;  /* 0x000000080532d210 */ /* 0x000fe20007f7e0ff */
[----:B------:R-:W-:Y:S01]  /*a920*/  @!P5 IMAD.X R53, R0, 0x1, R11, P2 ;  /* 0x000000010035d824 */ /* 0x000fe200010e060b */
[----:B------:R-:W-:Y:S01]  /*a930*/  CS2R R14, SRZ ;  /* 0x00000000000e7805 */ /* 0x000fe2000001ff00 */
[C---:B------:R-:W-:Y:S01]  /*a940*/  @!P4 IMAD.X R49, R4.reuse, 0x1, R9, P1 ;  /* 0x000000010431c824 */ /* 0x040fe200008e0609 */
[----:B------:R-:W-:Y:S01]  /*a950*/  CS2R R8, SRZ ;  /* 0x0000000000087805 */ /* 0x000fe2000001ff00 */
[----:B------:R-:W-:Y:S01]  /*a960*/  @!P5 IMAD.X R51, R4, 0x1, R11, P3 ;  /* 0x000000010433d824 */ /* 0x000fe200018e060b */
[----:B------:R-:W-:Y:S01]  /*a970*/  CS2R R10, SRZ ;  /* 0x00000000000a7805 */ /* 0x000fe2000001ff00 */
[----:B------:R0:W5:Y:S04]  /*a980*/  @!P5 LD.E.64 R12, desc[UR42][R52.64] ;  /* 0x0000002a340cd980 */ /* 0x000168000c101b00 */
[----:B------:R0:W5:Y:S04]  /*a990*/  @!P4 LD.E.64 R14, desc[UR42][R6.64] ;  /* 0x0000002a060ec980 */ /* 0x000168000c101b00 */
[----:B------:R0:W5:Y:S04]  /*a9a0*/  @!P5 LD.E.64 R10, desc[UR42][R50.64] ;  /* 0x0000002a320ad980 */ /* 0x000168000c101b00 */
[----:B------:R0:W5:Y:S02]  /*a9b0*/  @!P4 LD.E.64 R8, desc[UR42][R48.64] ;  /* 0x0000002a3008c980 */ /* 0x000164000c101b00 */
.L_x_2668:
[----:B------:R-:W-:Y:S05]  /*a9c0*/  BSYNC B1 ;  /* 0x0000000000017941 */ /* 0x000fea0003800000 */
.L_x_2667:
[----:B------:R-:W4:Y:S01]  /*a9d0*/  SYNCS.PHASECHK.TRANS64.TRYWAIT P0, [R2+URZ+0x28800], R77 ;  /* 0x0288004d020075a7 */ /* 0x000f22000800017f */
[----:B-----5:R-:W-:Y:S01]  /*a9e0*/  IMAD.MOV.U32 R4, RZ, RZ, R9 ;  /* 0x000000ffff047224 */ /* 0x020fe200078e0009 */
[----:B---3--:R-:W-:Y:S01]  /*a9f0*/  VIADDMNMX R3, R75, -R190, 0x80, PT ;  /* 0x000000804b037446 */ /* 0x008fe200038009be */
[----:B--2---:R-:W-:Y:S01]  /*aa00*/  IMAD.MOV.U32 R0, RZ, RZ, R8 ;  /* 0x000000ffff007224 */ /* 0x004fe200078e0008 */
[----:B------:R-:W-:Y:S01]  /*aa10*/  BSSY B1, `(.L_x_2669) ;  /* 0x000000e000017945 */ /* 0x000fe20003800000 */
[----:B-1----:R-:W-:Y:S01]  /*aa20*/  IMAD.MOV.U32 R5, RZ, RZ, R14 ;  /* 0x000000ffff057224 */ /* 0x002fe200078e000e */
[----:B0-----:R-:W-:Y:S01]  /*aa30*/  PRMT R52, R4, 0x7610, R52 ;  /* 0x0000761004347816 */ /* 0x001fe20000000034 */
        /* <DEDUP_REMOVED lines=11> */
.L_x_2953:
[----:B------:R-:W-:Y:S05]  /*aaf0*/  BSYNC B1 ;  /* 0x0000000000017941 */ /* 0x000fea0003800000 */
.L_x_2669:
        /* <DEDUP_REMOVED lines=11> */
[----:B------:R-:W-:Y:S02]  /*abb0*/  SHF.R.U32.HI R75, RZ, 0x10, R45 ;  /* 0x00000010ff4b7819 */ /* 0x000fe4000001162d */
[----:B------:R-:W-:Y:S02]  /*abc0*/  PRMT R78, R37, 0x5432, R78 ;  /* 0x00005432254e7816 */ /* 0x000fe4000000004e */
[----:B0-----:R-:W-:Y:S02]  /*abd0*/  SHF.R.U64 R77, R46, 0x10, R47 ;  /* 0x000000102e4d7819 */ /* 0x001fe4000000122f */
        /* <DEDUP_REMOVED lines=41> */
.L_x_2674:
[----:B------:R-:W-:Y:S05]  /*ae70*/  BSYNC B2 ;  /* 0x0000000000027941 */ /* 0x000fea0003800000 */
.L_x_2673:
        /* <DEDUP_REMOVED lines=47> */
.L_x_2672:
[----:B------:R-:W-:Y:S05]  /*b170*/  BSYNC B1 ;  /* 0x0000000000017941 */ /* 0x000fea0003800000 */
.L_x_2671:
        /* <DEDUP_REMOVED lines=54> */
.L_x_2678:
[----:B------:R-:W-:Y:S05]  /*b4e0*/  BSYNC B2 ;  /* 0x0000000000027941 */ /* 0x000fea0003800000 */
.L_x_2677:
        /* <DEDUP_REMOVED lines=47> */
.L_x_2676:
[----:B------:R-:W-:Y:S05]  /*b7e0*/  BSYNC B1 ;  /* 0x0000000000017941 */ /* 0x000fea0003800000 */
.L_x_2675:
        /* <DEDUP_REMOVED lines=54> */
.L_x_2682:
[----:B------:R-:W-:Y:S05]  /*bb50*/  BSYNC B2 ;  /* 0x0000000000027941 */ /* 0x000fea0003800000 */
.L_x_2681:
        /* <DEDUP_REMOVED lines=47> */
.L_x_2680:
[----:B------:R-:W-:Y:S05]  /*be50*/  BSYNC B1 ;  /* 0x0000000000017941 */ /* 0x000fea0003800000 */
.L_x_2679:
        /* <DEDUP_REMOVED lines=17> */
[----:B------:R-:W-:Y:S01]  /*bf70*/  IMAD.U32 R15, R58, 0x10000, RZ ;  /* 0x000100003a0f7824 */ /* 0x000fe200078e00ff */
[----:B------:R-:W-:Y:S02]  /*bf80*/  LOP3.LUT R52, R52, 0xffff0000, RZ, 0xc0, !PT ;  /* 0xffff000034347812 */ /* 0x000fe400078ec0ff */
[----:B------:R-:W-:Y:S02]  /*bf90*/  LOP3.LUT R58, R58, 0xffff0000, RZ, 0xc0, !PT ;  /* 0xffff00003a3a7812 */ /* 0x000fe400078ec0ff */
[C---:B-1----:R-:W-:Y:S01]  /*bfa0*/  LOP3.LUT R9, R6.reuse, 0xffff0000, RZ, 0xc0, !PT ;  /* 0xffff000006097812 */ /* 0x042fe200078ec0ff */
[C---:B------:R-:W-:Y:S01]  /*bfb0*/  IMAD.U32 R14, R7.reuse, 0x10000, RZ ;  /* 0x00010000070e7824 */ /* 0x040fe200078e00ff */
[----:B------:R-:W-:Y:S01]  /*bfc0*/  LOP3.LUT R7, R7, 0xffff0000, RZ, 0xc0, !PT ;  /* 0xffff000007077812 */ /* 0x000fe200078ec0ff */
[----:B------:R-:W-:-:S02]  /*bfd0*/  IMAD.U32 R8, R6, 0x10000, RZ ;  /* 0x0001000006087824 */ /* 0x000fc400078e00ff */
[C---:B------:R-:W-:Y:S01]  /*bfe0*/  FMUL.FTZ R21, R9.reuse, R20 ;  /* 0x0000001409157220 */ /* 0x040fe20000410000 */
[-C--:B------:R-:W-:Y:S01]  /*bff0*/  FMUL.FTZ R9, R9, R15.reuse ;  /* 0x0000000f09097220 */ /* 0x080fe20000410000 */
        /* <DEDUP_REMOVED lines=27> */
.L_x_2685:
[----:B------:R-:W-:Y:S05]  /*c1b0*/  BSYNC B1 ;  /* 0x0000000000017941 */ /* 0x000fea0003800000 */
.L_x_2684:
        /* <DEDUP_REMOVED lines=48> */
.L_x_2656:
        /* <DEDUP_REMOVED lines=79> */
.L_x_2963:
        /* <DEDUP_REMOVED lines=19> */
.L_x_2688:
[----:B------:R-:W-:Y:S05]  /*cae0*/  BSYNC B1 ;  /* 0x0000000000017941 */ /* 0x000fea0003800000 */
.L_x_2687:
        /* <DEDUP_REMOVED lines=65> */
.L_x_2973:
        /* <DEDUP_REMOVED lines=23> */
.L_x_2691:
[----:B------:R-:W-:Y:S05]  /*d070*/  BSYNC B1 ;  /* 0x0000000000017941 */ /* 0x000fea0003800000 */
.L_x_2690:
        /* <DEDUP_REMOVED lines=22> */
.L_x_2974:
[----:B------:R-:W-:Y:S05]  /*d1e0*/  BSYNC B1 ;  /* 0x0000000000017941 */ /* 0x000fea0003800000 */
.L_x_2692:
        /* <DEDUP_REMOVED lines=106> */
.L_x_2695:
[----:B------:R-:W-:Y:S05]  /*d890*/  BSYNC B1 ;  /* 0x0000000000017941 */ /* 0x000fea0003800000 */
.L_x_2694:
[----:B------:R-:W-:Y:S04]  /*d8a0*/  BSSY B1, `(.L_x_2696) ;  /* 0x000006a000017945 */ /* 0x000fe80003800000 */
[----:B------:R-:W-:Y:S05]  /*d8b0*/  @P2 BRA `(.L_x_2697) ;  /* 0x0000000400a02947 */ /* 0x000fea0003800000 */
[----:B------:R-:W2:Y:S01]  /*d8c0*/  LDL R50, [R1+0x44] ;  /* 0x0000440001327983 */ /* 0x000ea20000100800 */
[----:B-1----:R-:W-:Y:S02]  /*d8d0*/  LEA.HI R28, R56, R207, RZ, 0x1d ;  /* 0x000000cf381c7211 */ /* 0x002fe400078fe8ff */
[----:B------:R-:W-:Y:S02]  /*d8e0*/  SHF.R.U32.HI R30, RZ, 0x3, R196 ;  /* 0x00000003ff1e7819 */ /* 0x000fe400000116c4 */
[----:B------:R-:W-:Y:S01]  /*d8f0*/  SHF.R.S32.HI R31, RZ, 0x1f, R28 ;  /* 0x0000001fff1f7819 */ /* 0x000fe2000001141c */
[----:B0-----:R-:W-:Y:S01]  /*d900*/  IMAD.SHL.U32 R29, R28, 0x8, RZ ;  /* 0x000000081c1d7824 */ /* 0x001fe200078e00ff */
[----:B------:R-:W-:Y:S02]  /*d910*/  SHF.R.U64 R44, R6, 0x10, R7 ;  /* 0x00000010062c7819 */ /* 0x000fe40000001207 */
[----:B------:R-:W-:Y:S02]  /*d920*/  LEA.HI R31, R31, R28, RZ, 0x3 ;  /* 0x0000001c1f1f7211 */ /* 0x000fe400078f18ff */
[----:B------:R-:W-:-:S02]  /*d930*/  LOP3.LUT R28, R196, 0x38, R29, 0xf8, !PT ;  /* 0x00000038c41c7812 */ /* 0x000fc400078ef81d */
[----:B------:R-:W-:Y:S01]  /*d940*/  SHF.R.U64 R6, R24, 0x10, R25 ;  /* 0x0000001018067819 */ /* 0x000fe20000001219 */
[----:B------:R-:W-:Y:S01]  /*d950*/  IMAD.SHL.U32 R31, R31, 0x400, RZ ;  /* 0x000004001f1f7824 */ /* 0x000fe200078e00ff */
[----:B------:R-:W-:Y:S02]  /*d960*/  LOP3.LUT R29, R28, R30, RZ, 0x3c, !PT ;  /* 0x0000001e1c1d7212 */ /* 0x000fe400078e3cff */
[----:B------:R-:W-:Y:S02]  /*d970*/  SHF.R.U64 R46, R4, 0x10, R5 ;  /* 0x00000010042e7819 */ /* 0x000fe40000001205 */
[----:B------:R-:W-:Y:S02]  /*d980*/  LOP3.LUT R31, R31, 0x7fffe000, RZ, 0xc0, !PT ;  /* 0x7fffe0001f1f7812 */ /* 0x000fe400078ec0ff */
[----:B------:R-:W-:Y:S02]  /*d990*/  PRMT R55, R55, 0x5410, R6 ;  /* 0x0000541037377816 */ /* 0x000fe40000000006 */
[----:B------:R-:W-:-:S02]  /*d9a0*/  IADD3 R33, R29, R31, R200 ;  /* 0x0000001f1d217210 */ /* 0x000fc40007ffe0c8 */
[----:B------:R-:W-:Y:S01]  /*d9b0*/  SHF.R.U32.HI R5, RZ, 0x10, R5 ;  /* 0x00000010ff057819 */ /* 0x000fe20000011605 */
[----:B------:R-:W-:Y:S01]  /*d9c0*/  IMAD.U32 R47, R55, 0x10000, RZ ;  /* 0x00010000372f7824 */ /* 0x000fe200078e00ff */
[----:B------:R-:W-:Y:S01]  /*d9d0*/  SHF.R.U64 R4, R26, 0x10, R27 ;  /* 0x000000101a047819 */ /* 0x000fe2000000121b */
[----:B------:R-:W-:Y:S01]  /*d9e0*/  IMAD R37, R33, 0x2, R2 ;  /* 0x0000000221257824 */ /* 0x000fe200078e0202 */
[----:B------:R-:W-:Y:S02]  /*d9f0*/  PRMT R61, R61, 0x5410, R46 ;  /* 0x000054103d3d7816 */ /* 0x000fe4000000002e */
[----:B------:R-:W-:Y:S02]  /*da00*/  SHF.R.U32.HI R7, RZ, 0x10, R7 ;  /* 0x00000010ff077819 */ /* 0x000fe40000011607 */
[----:B------:R-:W0:Y:S01]  /*da10*/  LDS.128 R32, [R37+0x10400] ;  /* 0x0104000025207984 */ /* 0x000e220000000c00 */
[----:B------:R-:W-:Y:S01]  /*da20*/  SHF.R.U32.HI R24, RZ, 0x10, R25 ;  /* 0x00000010ff187819 */ /* 0x000fe20000011619 */
[----:B------:R-:W-:Y:S01]  /*da30*/  IMAD.U32 R45, R61, 0x10000, RZ ;  /* 0x000100003d2d7824 */ /* 0x000fe200078e00ff */
[----:B------:R-:W-:-:S02]  /*da40*/  SHF.R.U32.HI R27, RZ, 0x10, R27 ;  /* 0x00000010ff1b7819 */ /* 0x000fc4000001161b */
[----:B------:R-:W-:Y:S02]  /*da50*/  PRMT R62, R62, 0x5410, R5 ;  /* 0x000054103e3e7816 */ /* 0x000fe40000000005 */
[----:B------:R-:W-:Y:S02]  /*da60*/  PRMT R59, R59, 0x5410, R4 ;  /* 0x000054103b3b7816 */ /* 0x000fe40000000004 */
[----:B------:R-:W-:Y:S02]  /*da70*/  PRMT R64, R64, 0x5410, R7 ;  /* 0x0000541040407816 */ /* 0x000fe40000000007 */
[----:B------:R-:W-:Y:S02]  /*da80*/  PRMT R57, R57, 0x5410, R24 ;  /* 0x0000541039397816 */ /* 0x000fe40000000018 */
[----:B------:R-:W-:Y:S02]  /*da90*/  PRMT R60, R60, 0x5410, R27 ;  /* 0x000054103c3c7816 */ /* 0x000fe4000000001b */
[----:B------:R-:W-:Y:S01]  /*daa0*/  PRMT R63, R63, 0x5410, R44 ;  /* 0x000054103f3f7816 */ /* 0x000fe2000000002c */
        /* <DEDUP_REMOVED lines=27> */
[----:B------:R-:W-:Y:S01]  /*dc60*/  FMUL.FTZ R46, R44, R45 ;  /* 0x0000002d2c2e7220 */ /* 0x000fe20000410000 */
[----:B------:R-:W-:Y:S01]  /*dc70*/  FFMA.FTZ R77, R6, R26, -R77 ;  /* 0x0000001a064d7223 */ /* 0x000fe2000001084d */
[-C--:B------:R-:W-:Y:S01]  /*dc80*/  FMUL.FTZ R44, R44, R4.reuse ;  /* 0x000000042c2c7220 */ /* 0x080fe20000410000 */
[----:B------:R-:W-:Y:S01]  /*dc90*/  LOP3.LUT R26, R55, 0xffff0000, RZ, 0xc0, !PT ;  /* 0xffff0000371a7812 */ /* 0x000fe200078ec0ff */
[----:B------:R-:W-:Y:S01]  /*dca0*/  FFMA.FTZ R29, R6, R35, R29 ;  /* 0x00000023061d7223 */ /* 0x000fe2000001001d */
[----:B------:R-:W-:Y:S01]  /*dcb0*/  FFMA.FTZ R35, R25, R4, -R46 ;  /* 0x0000000419237223 */ /* 0x000fe2000001082e */
[----:B------:R-:W-:Y:S01]  /*dcc0*/  LOP3.LUT R4, R61, 0xffff0000, RZ, 0xc0, !PT ;  /* 0xffff00003d047812 */ /* 0x000fe200078ec0ff */
[----:B------:R-:W-:Y:S01]  /*dcd0*/  FFMA.FTZ R45, R25, R45, R44 ;  /* 0x0000002d192d7223 */ /* 0x000fe2000001002c */
[----:B------:R-:W-:Y:S01]  /*dce0*/  LOP3.LUT R57, R57, 0xffff0000, RZ, 0xc0, !PT ;  /* 0xffff000039397812 */ /* 0x000fe200078ec0ff */
[C---:B------:R-:W-:Y:S01]  /*dcf0*/  FMUL.FTZ R6, R27.reuse, R26 ;  /* 0x0000001a1b067220 */ /* 0x040fe20000410000 */
[----:B------:R-:W-:Y:S01]  /*dd00*/  LOP3.LUT R25, R62, 0xffff0000, RZ, 0xc0, !PT ;  /* 0xffff00003e197812 */ /* 0x000fe200078ec0ff */
[----:B------:R-:W-:-:S02]  /*dd10*/  FMUL.FTZ R46, R27, R4 ;  /* 0x000000041b2e7220 */ /* 0x000fc40000410000 */
[C---:B------:R-:W-:Y:S01]  /*dd20*/  FMUL.FTZ R27, R32.reuse, R57 ;  /* 0x00000039201b7220 */ /* 0x040fe20000410000 */
[----:B------:R-:W-:Y:S01]  /*dd30*/  FFMA.FTZ R44, R5, R4, -R6 ;  /* 0x00000004052c7223 */ /* 0x000fe20000010806 */
[-C--:B------:R-:W-:Y:S01]  /*dd40*/  FMUL.FTZ R32, R32, R25.reuse ;  /* 0x0000001920207220 */ /* 0x080fe20000410000 */
[----:B------:R-:W-:Y:S02]  /*dd50*/  IMAD.U32 R6, R59, 0x10000, RZ ;  /* 0x000100003b067824 */ /* 0x000fe400078e00ff */
[----:B------:R-:W-:Y:S01]  /*dd60*/  FFMA.FTZ R46, R5, R26, R46 ;  /* 0x0000001a052e7223 */ /* 0x000fe2000001002e */
[----:B------:R-:W-:Y:S02]  /*dd70*/  IMAD.U32 R4, R63, 0x10000, RZ ;  /* 0x000100003f047824 */ /* 0x000fe400078e00ff */
[C---:B------:R-:W-:Y:S01]  /*dd80*/  FFMA.FTZ R26, R28.reuse, R25, -R27 ;  /* 0x000000191c1a7223 */ /* 0x040fe2000001081b */
[----:B------:R-:W-:Y:S01]  /*dd90*/  FFMA.FTZ R32, R28, R57, R32 ;  /* 0x000000391c207223 */ /* 0x000fe20000010020 */
[C---:B------:R-:W-:Y:S01]  /*dda0*/  FMUL.FTZ R48, R31.reuse, R6 ;  /* 0x000000061f307220 */ /* 0x040fe20000410000 */
[----:B------:R-:W-:Y:S01]  /*ddb0*/  FMUL.FTZ R28, R31, R4 ;  /* 0x000000041f1c7220 */ /* 0x000fe20000410000 */
[----:B------:R-:W-:-:S02]  /*ddc0*/  LOP3.LUT R59, R59, 0xffff0000, RZ, 0xc0, !PT ;  /* 0xffff00003b3b7812 */ /* 0x000fc400078ec0ff */
[----:B------:R-:W-:Y:S01]  /*ddd0*/  LOP3.LUT R25, R60, 0xffff0000, RZ, 0xc0, !PT ;  /* 0xffff00003c197812 */ /* 0x000fe200078ec0ff */
[----:B------:R-:W-:Y:S01]  /*dde0*/  FFMA.FTZ R48, R7, R4, -R48 ;  /* 0x0000000407307223 */ /* 0x000fe20000010830 */
[----:B------:R-:W-:Y:S01]  /*ddf0*/  LOP3.LUT R63, R63, 0xffff0000, RZ, 0xc0, !PT ;  /* 0xffff00003f3f7812 */ /* 0x000fe200078ec0ff */
[----:B------:R-:W-:Y:S01]  /*de00*/  FFMA.FTZ R28, R7, R6, R28 ;  /* 0x00000006071c7223 */ /* 0x000fe2000001001c */
[----:B------:R-:W-:Y:S01]  /*de10*/  LOP3.LUT R5, R64, 0xffff0000, RZ, 0xc0, !PT ;  /* 0xffff000040057812 */ /* 0x000fe200078ec0ff */
[C---:B------:R-:W-:Y:S01]  /*de20*/  FMUL.FTZ R7, R33.reuse, R59 ;  /* 0x0000003b21077220 */ /* 0x040fe20000410000 */
[C---:B------:R-:W-:Y:S01]  /*de30*/  FMUL.FTZ R27, R34.reuse, R25 ;  /* 0x00000019221b7220 */ /* 0x040fe20000410000 */
[----:B------:R-:W-:Y:S02]  /*de40*/  FMUL.FTZ R4, R33, R63 ;  /* 0x0000003f21047220 */ /* 0x000fe40000410000 */
        /* <DEDUP_REMOVED lines=15> */
.L_x_2697:
[----:B------:R-:W-:Y:S05]  /*df40*/  BSYNC B1 ;  /* 0x0000000000017941 */ /* 0x000fea0003800000 */
.L_x_2696:
        /* <DEDUP_REMOVED lines=106> */
.L_x_2699:
[----:B------:R-:W-:Y:S05]  /*e5f0*/  BSYNC B1 ;  /* 0x0000000000017941 */ /* 0x000fea0003800000 */
.L_x_2698:
        /* <DEDUP_REMOVED lines=57> */
[-C--:B------:R-:W-:Y:S01]  /*e990*/  FMUL.FTZ R25, R13, R11.reuse ;  /* 0x0000000b0d197220 */ /* 0x080fe20000410000 */
[----:B------:R-:W-:Y:S01]  /*e9a0*/  FFMA.FTZ R35, R8, R11, -R35 ;  /* 0x0000000b08237223 */ /* 0x000fe20000010823 */
[----:B------:R-:W-:Y:S02]  /*e9b0*/  IMAD.U32 R10, R7, 0x10000, RZ ;  /* 0x00010000070a7824 */ /* 0x000fe400078e00ff */
[C---:B------:R-:W-:Y:S01]  /*e9c0*/  FMUL.FTZ R11, R20.reuse, R31 ;  /* 0x0000001f140b7220 */ /* 0x040fe20000410000 */
[----:B------:R-:W-:Y:S01]  /*e9d0*/  FMUL.FTZ R0, R20, R21 ;  /* 0x0000001514007220 */ /* 0x000fe20000410000 */
[----:B------:R-:W-:Y:S01]  /*e9e0*/  LOP3.LUT R13, R58, 0xffff0000, RZ, 0xc0, !PT ;  /* 0xffff00003a0d7812 */ /* 0x000fe200078ec0ff */
[----:B------:R-:W-:Y:S01]  /*e9f0*/  FFMA.FTZ R27, R8, R27, R25 ;  /* 0x0000001b081b7223 */ /* 0x000fe20000010019 */
[----:B------:R-:W-:Y:S01]  /*ea00*/  FFMA.FTZ R20, R10, R21, -R11 ;  /* 0x000000150a147223 */ /* 0x000fe2000001080b */
[----:B------:R-:W-:Y:S01]  /*ea10*/  LOP3.LUT R11, R70, 0xffff0000, RZ, 0xc0, !PT ;  /* 0xffff0000460b7812 */ /* 0x000fe200078ec0ff */
[----:B------:R-:W-:-:S02]  /*ea20*/  IMAD.U32 R8, R68, 0x10000, RZ ;  /* 0x0001000044087824 */ /* 0x000fc400078e00ff */
[----:B------:R-:W-:Y:S01]  /*ea30*/  FMUL.FTZ R21, R12, R13 ;  /* 0x0000000d0c157220 */ /* 0x000fe20000410000 */
[----:B------:R-:W-:Y:S01]  /*ea40*/  FFMA.FTZ R31, R10, R31, R0 ;  /* 0x0000001f0a1f7223 */ /* 0x000fe20000010000 */
[----:B------:R-:W-:Y:S02]  /*ea50*/  IMAD.U32 R0, R28, 0x10000, RZ ;  /* 0x000100001c007824 */ /* 0x000fe400078e00ff */
[-C--:B------:R-:W-:Y:S01]  /*ea60*/  FMUL.FTZ R25, R12, R11.reuse ;  /* 0x0000000b0c197220 */ /* 0x080fe20000410000 */
[----:B------:R-:W-:Y:S01]  /*ea70*/  FFMA.FTZ R21, R4, R11, -R21 ;  /* 0x0000000b04157223 */ /* 0x000fe20000010815 */
[----:B------:R-:W-:Y:S01]  /*ea80*/  FMUL.FTZ R12, R24, R67 ;  /* 0x00000043180c7220 */ /* 0x000fe20000410000 */
[----:B------:R-:W-:Y:S02]  /*ea90*/  IMAD.U32 R9, R6, 0x10000, RZ ;  /* 0x0001000006097824 */ /* 0x000fe400078e00ff */
[----:B------:R-:W-:Y:S01]  /*eaa0*/  FFMA.FTZ R10, R4, R13, R25 ;  /* 0x0000000d040a7223 */ /* 0x000fe20000010019 */
[-C--:B------:R-:W-:Y:S01]  /*eab0*/  FMUL.FTZ R24, R24, R71.reuse ;  /* 0x0000004718187220 */ /* 0x080fe20000410000 */
[----:B------:R-:W-:Y:S01]  /*eac0*/  FMUL.FTZ R4, R14, R8 ;  /* 0x000000080e047220 */ /* 0x000fe20000410000 */
[----:B------:R-:W-:Y:S01]  /*ead0*/  LOP3.LUT R68, R68, 0xffff0000, RZ, 0xc0, !PT ;  /* 0xffff000044447812 */ /* 0x000fe200078ec0ff */
[-C--:B------:R-:W-:Y:S01]  /*eae0*/  FMUL.FTZ R14, R14, R0.reuse ;  /* 0x000000000e0e7220 */ /* 0x080fe20000410000 */
[----:B------:R-:W-:Y:S01]  /*eaf0*/  LOP3.LUT R69, R69, 0xffff0000, RZ, 0xc0, !PT ;  /* 0xffff000045457812 */ /* 0x000fe200078ec0ff */
[C---:B------:R-:W-:Y:S01]  /*eb00*/  FFMA.FTZ R12, R5.reuse, R71, -R12 ;  /* 0x00000047050c7223 */ /* 0x040fe2000001080c */
[----:B------:R-:W-:Y:S01]  /*eb10*/  LOP3.LUT R28, R28, 0xffff0000, RZ, 0xc0, !PT ;  /* 0xffff00001c1c7812 */ /* 0x000fe200078ec0ff */
[----:B------:R-:W-:Y:S01]  /*eb20*/  FFMA.FTZ R24, R5, R67, R24 ;  /* 0x0000004305187223 */ /* 0x000fe20000010018 */
[----:B------:R-:W-:Y:S01]  /*eb30*/  LOP3.LUT R29, R29, 0xffff0000, RZ, 0xc0, !PT ;  /* 0xffff00001d1d7812 */ /* 0x000fe200078ec0ff */
[----:B------:R-:W-:Y:S01]  /*eb40*/  FFMA.FTZ R0, R9, R0, -R4 ;  /* 0x0000000009007223 */ /* 0x000fe20000010804 */
[----:B------:R-:W-:Y:S01]  /*eb50*/  LOP3.LUT R6, R6, 0xffff0000, RZ, 0xc0, !PT ;  /* 0xffff000006067812 */ /* 0x000fe200078ec0ff */
[----:B------:R-:W-:Y:S01]  /*eb60*/  FMUL.FTZ R5, R15, R68 ;  /* 0x000000440f057220 */ /* 0x000fe20000410000 */
[----:B------:R-:W-:Y:S01]  /*eb70*/  LOP3.LUT R7, R7, 0xffff0000, RZ, 0xc0, !PT ;  /* 0xffff000007077812 */ /* 0x000fe200078ec0ff */
        /* <DEDUP_REMOVED lines=18> */
.L_x_2683:
[----:B------:R-:W-:Y:S05]  /*eca0*/  BSYNC B0 ;  /* 0x0000000000007941 */ /* 0x000fea0003800000 */
.L_x_2655:
        /* <DEDUP_REMOVED lines=8> */
.L_x_2653:
[----:B------:R-:W-:-:S05]  /*ed30*/  IMAD.U32 R0, RZ, RZ, UR45 ;  /* 0x0000002dff007e24 */ /* 0x000fca000f8e00ff */
[----:B------:R-:W-:-:S13]  /*ed40*/  ISETP.NE.AND P0, PT, R0, 0x3, PT ;  /* 0x000000030000780c */ /* 0x000fda0003f05270 */
[----:B------:R-:W-:Y:S05]  /*ed50*/  @!P0 BRA `(.L_x_2700) ;  /* 0x0000000000048947 */ /* 0x000fea0003800000 */
[----:B------:R-:W-:Y:S01]  /*ed60*/  BPT.TRAP 0x1 ;  /* 0x000000040000795c */ /* 0x000fe20000300000 */
.L_x_2700:
[----:B------:R-:W-:Y:S01]  /*ed70*/  IMAD R0, R184, 0x8, R2 ;  /* 0x00000008b8007824 */ /* 0x000fe200078e0202 */
[----:B01----:R-:W-:-:S04]  /*ed80*/  SHF.L.U32 R3, R186, 0x1f, RZ ;  /* 0x0000001fba037819 */ /* 0x003fc800000006ff */
[----:B------:R0:W1:Y:S01]  /*ed90*/  SYNCS.PHASECHK.TRANS64.TRYWAIT P2, [R0+URZ+0x28830], R3 ;  /* 0x02883003000075a7 */ /* 0x000062000804017f */
[----:B------:R-:W-:Y:S05]  /*eda0*/  @!P0 BRA `(.L_x_2701) ;  /* 0x0000000000048947 */ /* 0x000fea0003800000 */
[----:B------:R-:W-:Y:S01]  /*edb0*/  BPT.TRAP 0x1 ;  /* 0x000000040000795c */ /* 0x000fe20000300000 */
.L_x_2701:
[----:B--234-:R-:W2:Y:S02]  /*edc0*/  S2R R4, SR_TID.X ;  /* 0x0000000000047919 */ /* 0x01cea40000002100 */
[----:B--2---:R-:W-:-:S04]  /*edd0*/  LOP3.LUT R4, R4, 0x7f, RZ, 0xc0, !PT ;  /* 0x0000007f04047812 */ /* 0x004fc800078ec0ff */
[----:B------:R-:W-:Y:S01]  /*ede0*/  ISETP.NE.AND P1, PT, R4, RZ, PT ;  /* 0x000000ff0400720c */ /* 0x000fe20003f25270 */
[----:B-1----:R-:W-:-:S12]  /*edf0*/  @P2 BRA `(.L_x_2702) ;  /* 0x0000000000082947 */ /* 0x002fd80003800000 */
[----:B------:R-:W1:Y:S02]  /*ee00*/  SYNCS.PHASECHK.TRANS64.TRYWAIT P2, [R0+URZ+0x28830], R3 ;  /* 0x02883003000075a7 */ /* 0x000e64000804017f */
[----:B-1----:R-:W-:Y:S05]  /*ee10*/  @!P2 BRA `(.L_x_2703) ;  /* 0x0000015c0020a947 */ /* 0x002fea0003800000 */
.L_x_2702:
        /* <DEDUP_REMOVED lines=51> */
[----:B------:R-:W0:Y:S01]  /*f150*/  LDC R3, c[0x0][0x448] ;  /* 0x00011200ff037b82 */ /* 0x000e220000000800 */
[----:B------:R-:W-:Y:S01]  /*f160*/  @!P1 VIADD R0, R0, 0x28840 ;  /* 0x0002884000009836 */ /* 0x000fe20000000000 */
[----:B------:R-:W-:Y:S01]  /*f170*/  R2UR UR26, R8 ;  /* 0x00000000081a72ca */ /* 0x000fe200000e0000 */
[C---:B------:R-:W-:Y:S01]  /*f180*/  VIADD R8, R6.reuse, 0x404 ;  /* 0x0000040406087836 */ /* 0x040fe20000000000 */
[----:B------:R-:W-:Y:S01]  /*f190*/  ULDC UR48, c[0x0][0x9d8] ;  /* 0x0002760000307ab9 */ /* 0x000fe20000000800 */
[----:B------:R-:W-:Y:S01]  /*f1a0*/  VIADD R6, R6, 0x406 ;  /* 0x0000040606067836 */ /* 0x000fe20000000000 */
[----:B------:R-:W-:Y:S01]  /*f1b0*/  @!P1 PRMT R0, RZ, 0x654, R0 ;  /* 0x00000654ff009816 */ /* 0x000fe20000000000 */
[----:B------:R-:W-:Y:S01]  /*f1c0*/  ULDC UR49, c[0x0][0x9d8] ;  /* 0x0002760000317ab9 */ /* 0x000fe20000000800 */
[----:B------:R-:W-:Y:S01]  /*f1d0*/  R2UR UR30, R8 ;  /* 0x00000000081e72ca */ /* 0x000fe200000e0000 */
[----:B------:R-:W-:Y:S01]  /*f1e0*/  ULDC UR46, c[0x0][0x988] ;  /* 0x00026200002e7ab9 */ /* 0x000fe20000000800 */
[----:B------:R-:W-:Y:S01]  /*f1f0*/  R2UR UR34, R6 ;  /* 0x00000000062272ca */ /* 0x000fe200000e0000 */
[----:B------:R-:W-:Y:S01]  /*f200*/  IMAD.IADD R6, R204, 0x1, R190 ;  /* 0x00000001cc067824 */ /* 0x000fe200078e02be */
[----:B------:R-:W-:Y:S01]  /*f210*/  ULDC UR47, c[0x0][0x988] ;  /* 0x00026200002f7ab9 */ /* 0x000fe20000000800 */
        /* <DEDUP_REMOVED lines=11> */
[----:B0-----:R-:W-:Y:S02]  /*f2d0*/  ISETP.NE.AND P2, PT, R3, 0x1, PT ;  /* 0x000000010300780c */ /* 0x001fe40003f45270 */
[----:B------:R-:W-:-:S02]  /*f2e0*/  CS2R R128, SRZ ;  /* 0x0000000000807805 */ /* 0x000fc4000001ff00 */
[----:B------:R-:W-:Y:S02]  /*f2f0*/  CS2R R126, SRZ ;  /* 0x00000000007e7805 */ /* 0x000fe4000001ff00 */
[----:B------:R-:W-:Y:S02]  /*f300*/  CS2R R124, SRZ ;  /* 0x00000000007c7805 */ /* 0x000fe4000001ff00 */
[----:B------:R-:W-:Y:S02]  /*f310*/  CS2R R122, SRZ ;  /* 0x00000000007a7805 */ /* 0x000fe4000001ff00 */
[----:B------:R-:W-:Y:S02]  /*f320*/  CS2R R120, SRZ ;  /* 0x0000000000787805 */ /* 0x000fe4000001ff00 */
[----:B------:R-:W-:Y:S02]  /*f330*/  CS2R R118, SRZ ;  /* 0x0000000000767805 */ /* 0x000fe4000001ff00 */
[----:B------:R-:W-:Y:S01]  /*f340*/  CS2R R116, SRZ ;  /* 0x0000000000747805 */ /* 0x000fe2000001ff00 */
[----:B------:R-:W0:Y:S08]  /*f350*/  @P2 LDC R3, c[0x0][0x44c] ;  /* 0x00011300ff032b82 */ /* 0x000e300000000800 */
[----:B------:R-:W1:Y:S01]  /*f360*/  @P2 LDC R8, c[0x0][0x450] ;  /* 0x00011400ff082b82 */ /* 0x000e620000000800 */
[----:B0-----:R-:W-:-:S05]  /*f370*/  @P2 IMAD.HI.U32 R3, R6, R3, RZ ;  /* 0x0000000306032227 */ /* 0x001fca00078e00ff */
[----:B-1----:R-:W-:-:S05]  /*f380*/  @P2 SHF.R.U32.HI R6, RZ, R8, R3 ;  /* 0x00000008ff062219 */ /* 0x002fca0000011603 */
[----:B------:R-:W0:Y:S04]  /*f390*/  SHFL.IDX PT, R3, R6, 0x1, 0x1c1f ;  /* 0x003c1f0006037f89 */ /* 0x000e2800000e0000 */
[----:B------:R-:W1:Y:S01]  /*f3a0*/  SHFL.IDX PT, R6, R6, RZ, 0x1c1f ;  /* 0x001c1fff06067589 */ /* 0x000e6200000e0000 */
[----:B------:R-:W-:Y:S02]  /*f3b0*/  WARPGROUP.DEPBAR.LE gsb0, 0x0 ;  /* 0x00008000000079c5 */ /* 0x000fe40000010000 */
[----:B------:R-:W-:-:S06]  /*f3c0*/  WARPGROUP.ARRIVE ;  /* 0x00000000000079c5 */ /* 0x000fcc0000000000 */
[----:B------:R-:W-:Y:S03]  /*f3d0*/  HGMMA.64x128x16.F32.BF16 R24, gdesc[UR8], R24, gsb0 ;  /* 0x01e00000081879f0 */ /* 0x000fe60008001818 */
[----:B------:R-:W-:Y:S02]  /*f3e0*/  WARPGROUP.DEPBAR.LE gsb0, 0x0 ;  /* 0x00008000000079c5 */ /* 0x000fe40000010000 */
[----:B------:R-:W-:-:S07]  /*f3f0*/  WARPGROUP.ARRIVE ;  /* 0x00000000000079c5 */ /* 0x000fce0000000000 */
[----:B------:R-:W-:Y:S01]  /*f400*/  HGMMA.64x128x16.F32.BF16 R24, gdesc[UR4], R24, gsb0 ;  /* 0x01e00000041879f0 */ /* 0x000fe20008001818 */
[----:B------:R-:W-:Y:S01]  /*f410*/  ULDC UR6, c[0x0][0x9d8] ;  /* 0x0002760000067ab9 */ /* 0x000fe20000000800 */
[----:B------:R-:W-:Y:S01]  /*f420*/  ULDC UR7, c[0x0][0x988] ;  /* 0x0002620000077ab9 */ /* 0x000fe20000000800 */
        /* <DEDUP_REMOVED lines=28> */
[----:B-----5:R3:W-:Y:S01]  /*f5f0*/  MUFU.TANH R111, R30 ;  /* 0x0000001e006f7308 */ /* 0x0207e20000002400 */
[----:B--2---:R-:W-:-:S02]  /*f600*/  IMAD.MOV.U32 R27, RZ, RZ, -0x80 ;  /* 0xffffff80ff1b7424 */ /* 0x004fc400078e00ff */
[----:B------:R-:W-:Y:S01]  /*f610*/  FMUL.FTZ R47, R47, UR6 ;  /* 0x000000062f2f7c20 */ /* 0x000fe20008410000 */
[----:B------:R-:W-:Y:S01]  /*f620*/  FMUL.FTZ R50, R50, UR6 ;  /* 0x0000000632327c20 */ /* 0x000fe20008410000 */
[----:B------:R-:W-:Y:S01]  /*f630*/  FMUL.FTZ R51, R51, UR6 ;  /* 0x0000000633337c20 */ /* 0x000fe20008410000 */
[----:B------:R-:W-:Y:S01]  /*f640*/  FMUL.FTZ R54, R54, UR6 ;  /* 0x0000000636367c20 */ /* 0x000fe20008410000 */
[----:B------:R-:W-:Y:S01]  /*f650*/  FMUL.FTZ R55, R55, UR6 ;  /* 0x0000000637377c20 */ /* 0x000fe20008410000 */
[----:B------:R-:W-:Y:S01]  /*f660*/  FMUL.FTZ R58, R58, UR6 ;  /* 0x000000063a3a7c20 */ /* 0x000fe20008410000 */
[----:B------:R-:W2:Y:S01]  /*f670*/  MUFU.TANH R26, R26 ;  /* 0x0000001a001a7308 */ /* 0x000ea20000002400 */
[----:B---3--:R-:W-:Y:S02]  /*f680*/  IMAD R30, R88, R27, 0x80 ;  /* 0x00000080581e7424 */ /* 0x008fe400078e021b */
[----:B------:R-:W-:Y:S01]  /*f690*/  FMUL.FTZ R59, R59, UR6 ;  /* 0x000000063b3b7c20 */ /* 0x000fe20008410000 */
[----:B------:R-:W-:Y:S01]  /*f6a0*/  FMUL.FTZ R62, R62, UR6 ;  /* 0x000000063e3e7c20 */ /* 0x000fe20008410000 */
[----:B------:R-:W-:Y:S01]  /*f6b0*/  FMUL.FTZ R7, R57, UR6 ;  /* 0x0000000639077c20 */ /* 0x000fe20008410000 */
[----:B------:R-:W-:Y:S01]  /*f6c0*/  FMUL.FTZ R67, R67, UR6 ;  /* 0x0000000643437c20 */ /* 0x000fe20008410000 */
[--C-:B------:R-:W-:Y:S01]  /*f6d0*/  IADD3 R109, -R197, 0x1, R30.reuse ;  /* 0x00000001c56d7810 */ /* 0x100fe20007ffe11e */
[----:B------:R-:W-:Y:S01]  /*f6e0*/  FMUL.FTZ R13, R49, UR6 ;  /* 0x00000006310d7c20 */ /* 0x000fe20008410000 */
[----:B------:R-:W-:Y:S01]  /*f6f0*/  IADD3 R30, -R197, R193, R30 ;  /* 0x000000c1c51e7210 */ /* 0x000fe20007ffe11e */
[----:B------:R-:W3:Y:S01]  /*f700*/  MUFU.TANH R31, R31 ;  /* 0x0000001f001f7308 */ /* 0x000ee20000002400 */
[----:B------:R-:W-:Y:S01]  /*f710*/  IADD3 R109, -R192, R109, R193 ;  /* 0x0000006dc06d7210 */ /* 0x000fe20007ffe1c1 */
[----:B------:R-:W-:Y:S01]  /*f720*/  FMUL.FTZ R63, R63, UR6 ;  /* 0x000000063f3f7c20 */ /* 0x000fe20008410000 */
[----:B------:R-:W-:Y:S01]  /*f730*/  FMUL.FTZ R66, R66, UR6 ;  /* 0x0000000642427c20 */ /* 0x000fe20008410000 */
[----:B------:R-:W-:Y:S01]  /*f740*/  FMUL.FTZ R9, R53, UR6 ;  /* 0x0000000635097c20 */ /* 0x000fe20008410000 */
[--C-:B0-----:R-:W-:Y:S01]  /*f750*/  VIADDMNMX R3, R3, R109, R30.reuse, PT ;  /* 0x0000006d03037246 */ /* 0x101fe2000380011e */
[----:B------:R-:W-:Y:S01]  /*f760*/  FMUL.FTZ R70, R70, UR6 ;  /* 0x0000000646467c20 */ /* 0x000fe20008410000 */
[----:B------:R-:W-:Y:S01]  /*f770*/  FMUL.FTZ R74, R74, UR6 ;  /* 0x000000064a4a7c20 */ /* 0x000fe20008410000 */
[----:B------:R-:W0:Y:S01]  /*f780*/  MUFU.TANH R34, R34 ;  /* 0x0000002200227308 */ /* 0x000e220000002400 */
[----:B------:R-:W-:Y:S01]  /*f790*/  ISETP.GT.AND P4, PT, R3, RZ, PT ;  /* 0x000000ff0300720c */ /* 0x000fe20003f84270 */
[----:B------:R-:W-:Y:S01]  /*f7a0*/  FMUL.FTZ R75, R75, UR6 ;  /* 0x000000064b4b7c20 */ /* 0x000fe20008410000 */
[C---:B------:R-:W-:Y:S01]  /*f7b0*/  ISETP.GT.AND P5, PT, R3.reuse, 0x1, PT ;  /* 0x000000010300780c */ /* 0x040fe20003fa4270 */
[----:B------:R-:W-:Y:S01]  /*f7c0*/  FMUL.FTZ R78, R78, UR6 ;  /* 0x000000064e4e7c20 */ /* 0x000fe20008410000 */
[----:B------:R-:W-:Y:S01]  /*f7d0*/  ISETP.GT.AND P3, PT, R3, 0x8, PT ;  /* 0x000000080300780c */ /* 0x000fe20003f64270 */
[----:B------:R-:W-:Y:S01]  /*f7e0*/  FMUL.FTZ R12, R25, UR6 ;  /* 0x00000006190c7c20 */ /* 0x000fe20008410000 */
[----:B--2---:R-:W-:Y:S01]  /*f7f0*/  FSEL R115, R26, -INF , P4 ;  /* 0xff8000001a737808 */ /* 0x004fe20002000000 */
[----:B------:R-:W2:Y:S01]  /*f800*/  MUFU.TANH R35, R35 ;  /* 0x0000002300237308 */ /* 0x000ea20000002400 */
[----:B------:R-:W-:Y:S01]  /*f810*/  FSEL R113, R113, -INF , P5 ;  /* 0xff80000071717808 */ /* 0x000fe20002800000 */
[----:B------:R-:W-:Y:S01]  /*f820*/  FMUL.FTZ R25, R41, UR6 ;  /* 0x0000000629197c20 */ /* 0x000fe20008410000 */
[----:B------:R-:W-:Y:S01]  /*f830*/  ISETP.GT.AND P4, PT, R3, 0x9, PT ;  /* 0x000000090300780c */ /* 0x000fe20003f84270 */
[----:B------:R-:W-:Y:S01]  /*f840*/  FMUL.FTZ R79, R79, UR6 ;  /* 0x000000064f4f7c20 */ /* 0x000fe20008410000 */
[----:B------:R-:W-:Y:S01]  /*f850*/  FSEL R111, R111, -INF , P3 ;  /* 0xff8000006f6f7808 */ /* 0x000fe20001800000 */
[----:B------:R-:W-:Y:S01]  /*f860*/  FMUL.FTZ R15, R45, UR6 ;  /* 0x000000062d0f7c20 */ /* 0x000fe20008410000 */
[----:B------:R-:W-:Y:S01]  /*f870*/  FMNMX.FTZ R8, R115, R113, !PT ;  /* 0x0000007173087209 */ /* 0x000fe20007810000 */
[----:B------:R-:W4:Y:S01]  /*f880*/  MUFU.TANH R38, R38 ;  /* 0x0000002600267308 */ /* 0x000f220000002400 */
[----:B------:R-:W-:Y:S01]  /*f890*/  ISETP.GT.AND P3, PT, R3, 0x10, PT ;  /* 0x000000100300780c */ /* 0x000fe20003f64270 */
[----:B------:R-:W-:Y:S01]  /*f8a0*/  FMUL.FTZ R82, R82, UR6 ;  /* 0x0000000652527c20 */ /* 0x000fe20008410000 */
[----:B---3--:R-:W-:Y:S01]  /*f8b0*/  FSEL R107, R31, -INF , P4 ;  /* 0xff8000001f6b7808 */ /* 0x008fe20002000000 */
[----:B------:R-:W-:Y:S01]  /*f8c0*/  FMUL.FTZ R83, R83, UR6 ;  /* 0x0000000653537c20 */ /* 0x000fe20008410000 */
[----:B------:R-:W-:Y:S01]  /*f8d0*/  FMNMX.FTZ R8, R111, R8, !PT ;  /* 0x000000086f087209 */ /* 0x000fe20007810000 */
[----:B------:R-:W-:Y:S01]  /*f8e0*/  FMUL.FTZ R10, R24, UR6 ;  /* 0x00000006180a7c20 */ /* 0x000fe20008410000 */
[----:B------:R-:W-:Y:S01]  /*f8f0*/  ISETP.GT.AND P4, PT, R3, 0x11, PT ;  /* 0x000000110300780c */ /* 0x000fe20003f84270 */
[----:B------:R-:W3:Y:S01]  /*f900*/  MUFU.TANH R39, R39 ;  /* 0x0000002700277308 */ /* 0x000ee20000002400 */
[----:B0-----:R-:W-:Y:S01]  /*f910*/  FSEL R105, R34, -INF , P3 ;  /* 0xff80000022697808 */ /* 0x001fe20001800000 */
[----:B------:R-:W-:Y:S01]  /*f920*/  FMUL.FTZ R24, R28, UR6 ;  /* 0x000000061c187c20 */ /* 0x000fe20008410000 */
[----:B------:R-:W-:Y:S01]  /*f930*/  FMNMX.FTZ R8, R107, R8, !PT ;  /* 0x000000086b087209 */ /* 0x000fe20007810000 */
[----:B------:R-:W-:Y:S01]  /*f940*/  FMUL.FTZ R28, R29, UR6 ;  /* 0x000000061d1c7c20 */ /* 0x000fe20008410000 */
[----:B------:R-:W-:Y:S01]  /*f950*/  ISETP.GT.AND P3, PT, R3, 0x18, PT ;  /* 0x000000180300780c */ /* 0x000fe20003f64270 */
[----:B------:R-:W-:Y:S01]  /*f960*/  FMUL.FTZ R29, R32, UR6 ;  /* 0x00000006201d7c20 */ /* 0x000fe20008410000 */
[----:B--2---:R-:W-:Y:S01]  /*f970*/  FSEL R103, R35, -INF , P4 ;  /* 0xff80000023677808 */ /* 0x004fe20002000000 */
[----:B------:R-:W0:Y:S01]  /*f980*/  MUFU.TANH R42, R42 ;  /* 0x0000002a002a7308 */ /* 0x000e220000002400 */
[----:B------:R-:W-:Y:S01]  /*f990*/  FMNMX.FTZ R8, R105, R8, !PT ;  /* 0x0000000869087209 */ /* 0x000fe20007810000 */
[----:B------:R-:W-:Y:S01]  /*f9a0*/  FMUL.FTZ R86, R86, UR6 ;  /* 0x0000000656567c20 */ /* 0x000fe20008410000 */
[----:B------:R-:W-:Y:S01]  /*f9b0*/  ISETP.GT.AND P4, PT, R3, 0x19, PT ;  /* 0x000000190300780c */ /* 0x000fe20003f84270 */
[----:B------:R-:W-:Y:S01]  /*f9c0*/  FMUL.FTZ R32, R33, UR6 ;  /* 0x0000000621207c20 */ /* 0x000fe20008410000 */
[----:B----4-:R-:W-:Y:S01]  /*f9d0*/  FSEL R101, R38, -INF , P3 ;  /* 0xff80000026657808 */ /* 0x010fe20001800000 */
[----:B------:R-:W-:Y:S01]  /*f9e0*/  FMUL.FTZ R33, R36, UR6 ;  /* 0x0000000624217c20 */ /* 0x000fe20008410000 */
[----:B------:R-:W-:Y:S01]  /*f9f0*/  FMNMX.FTZ R8, R103, R8, !PT ;  /* 0x0000000867087209 */ /* 0x000fe20007810000 */
[----:B------:R-:W2:Y:S01]  /*fa00*/  MUFU.TANH R43, R43 ;  /* 0x0000002b002b7308 */ /* 0x000ea20000002400 */
        /* <DEDUP_REMOVED lines=14> */
[----:B------:R-:W-:Y:S01]  /*faf0*/  FMNMX.FTZ R26, R97, R8, !PT ;  /* 0x00000008611a7209 */ /* 0x000fe20007810000 */
[----:B------:R-:W0:Y:S01]  /*fb00*/  MUFU.TANH R47, R47 ;  /* 0x0000002f002f7308 */ /* 0x000e220000002400 */
[----:B--2---:R-:W-:Y:S01]  /*fb10*/  FSEL R95, R43, -INF , P4 ;  /* 0xff8000002b5f7808 */ /* 0x004fe20002000000 */
[----:B------:R-:W-:Y:S01]  /*fb20*/  FMUL.FTZ R8, R71, UR6 ;  /* 0x0000000647087c20 */ /* 0x000fe20008410000 */
[----:B------:R-:W-:Y:S01]  /*fb30*/  ISETP.GT.AND P4, PT, R3, 0x29, PT ;  /* 0x000000290300780c */ /* 0x000fe20003f84270 */
[----:B------:R-:W-:Y:S01]  /*fb40*/  FMUL.FTZ R60, R64, UR6 ;  /* 0x00000006403c7c20 */ /* 0x000fe20008410000 */
[----:B------:R-:W-:Y:S01]  /*fb50*/  FMNMX.FTZ R26, R95, R26, !PT ;  /* 0x0000001a5f1a7209 */ /* 0x000fe20007810000 */
[----:B------:R-:W-:Y:S01]  /*fb60*/  FMUL.FTZ R64, R73, UR6 ;  /* 0x0000000649407c20 */ /* 0x000fe20008410000 */
[----:B-1----:R-:W-:Y:S01]  /*fb70*/  VIADDMNMX R109, R6, R109, R30, PT ;  /* 0x0000006d066d7246 */ /* 0x002fe2000380011e */
[----:B------:R-:W1:Y:S01]  /*fb80*/  MUFU.TANH R50, R50 ;  /* 0x0000003200327308 */ /* 0x000e620000002400 */
[----:B---3--:R-:W-:Y:S01]  /*fb90*/  FSEL R93, R46, -INF , P3 ;  /* 0xff8000002e5d7808 */ /* 0x008fe20001800000 */
[----:B------:R-:W-:Y:S01]  /*fba0*/  FMUL.FTZ R11, R52, UR6 ;  /* 0x00000006340b7c20 */ /* 0x000fe20008410000 */
[----:B------:R-:W-:Y:S01]  /*fbb0*/  ISETP.GT.AND P3, PT, R3, 0x30, PT ;  /* 0x000000300300780c */ /* 0x000fe20003f64270 */
[----:B------:R-:W-:Y:S01]  /*fbc0*/  FMUL.FTZ R40, R77, UR6 ;  /* 0x000000064d287c20 */ /* 0x000fe20008410000 */
[----:B------:R-:W-:Y:S01]  /*fbd0*/  FMNMX.FTZ R26, R93, R26, !PT ;  /* 0x0000001a5d1a7209 */ /* 0x000fe20007810000 */
[----:B------:R-:W-:Y:S01]  /*fbe0*/  FMUL.FTZ R5, R56, UR6 ;  /* 0x0000000638057c20 */ /* 0x000fe20008410000 */
[----:B------:R-:W-:Y:S01]  /*fbf0*/  ISETP.GT.AND P5, PT, R109, 0x1, PT ;  /* 0x000000016d00780c */ /* 0x000fe20003fa4270 */
[----:B------:R-:W2:Y:S01]  /*fc00*/  MUFU.TANH R51, R51 ;  /* 0x0000003300337308 */ /* 0x000ea20000002400 */
[----:B0-----:R-:W-:Y:S01]  /*fc10*/  FSEL R91, R47, -INF , P4 ;  /* 0xff8000002f5b7808 */ /* 0x001fe20002000000 */
[----:B------:R-:W-:Y:S01]  /*fc20*/  FMUL.FTZ R56, R68, UR6 ;  /* 0x0000000644387c20 */ /* 0x000fe20008410000 */
[----:B------:R-:W-:Y:S01]  /*fc30*/  ISETP.GT.AND P4, PT, R3, 0x31, PT ;  /* 0x000000310300780c */ /* 0x000fe20003f84270 */
[----:B------:R-:W-:Y:S01]  /*fc40*/  FMUL.FTZ R52, R72, UR6 ;  /* 0x0000000648347c20 */ /* 0x000fe20008410000 */
[----:B------:R-:W-:Y:S01]  /*fc50*/  FMNMX.FTZ R26, R91, R26, !PT ;  /* 0x0000001a5b1a7209 */ /* 0x000fe20007810000 */
[----:B------:R-:W-:Y:S01]  /*fc60*/  FMUL.FTZ R42, R81, UR6 ;  /* 0x00000006512a7c20 */ /* 0x000fe20008410000 */
[----:B------:R-:W-:Y:S01]  /*fc70*/  FMUL.FTZ R46, R85, UR6 ;  /* 0x00000006552e7c20 */ /* 0x000fe20008410000 */
[----:B------:R-:W0:Y:S01]  /*fc80*/  MUFU.TANH R54, R54 ;  /* 0x0000003600367308 */ /* 0x000e220000002400 */
[----:B-1----:R-:W-:Y:S01]  /*fc90*/  FSEL R89, R50, -INF , P3 ;  /* 0xff80000032597808 */ /* 0x002fe20001800000 */
[----:B------:R-:W-:Y:S01]  /*fca0*/  IMAD.U32 R50, RZ, RZ, UR7 ;  /* 0x00000007ff327e24 */ /* 0x000fe2000f8e00ff */
[----:B------:R-:W-:Y:S01]  /*fcb0*/  ISETP.GT.AND P3, PT, R3, 0x38, PT ;  /* 0x000000380300780c */ /* 0x000fe20003f64270 */
[----:B------:R-:W-:Y:S01]  /*fcc0*/  FMUL.FTZ R34, R76, UR6 ;  /* 0x000000064c227c20 */ /* 0x000fe20008410000 */
[----:B------:R-:W-:Y:S01]  /*fcd0*/  FMNMX.FTZ R26, R89, R26, !PT ;  /* 0x0000001a591a7209 */ /* 0x000fe20007810000 */
[----:B------:R-:W-:Y:S01]  /*fce0*/  FMUL.FTZ R38, R80, UR6 ;  /* 0x0000000650267c20 */ /* 0x000fe20008410000 */
[----:B------:R-:W-:Y:S01]  /*fcf0*/  FMUL.FTZ R44, R84, UR6 ;  /* 0x00000006542c7c20 */ /* 0x000fe20008410000 */
[----:B------:R-:W-:Y:S01]  /*fd00*/  MUFU.TANH R55, R55 ;  /* 0x0000003700377308 */ /* 0x000fe20000002400 */
[----:B--2---:R-:W-:Y:S01]  /*fd10*/  FSEL R71, R51, -INF , P4 ;  /* 0xff80000033477808 */ /* 0x004fe20002000000 */
[----:B------:R1:W-:Y:S01]  /*fd20*/  @!P1 SYNCS.ARRIVE.TRANS64.RED.A1T0 RZ, [R0+URZ], RZ ;  /* 0x000000ff00ff99a7 */ /* 0x0003e2000810043f */
[----:B------:R-:W-:-:S02]  /*fd30*/  ISETP.GT.AND P4, PT, R3, 0x39, PT ;  /* 0x000000390300780c */ /* 0x000fc40003f84270 */
[----:B------:R-:W-:-:S03]  /*fd40*/  FMNMX.FTZ R26, R71, R26, !PT ;  /* 0x0000001a471a7209 */ /* 0x000fc60007810000 */
[----:B------:R-:W2:Y:S08]  /*fd50*/  MUFU.TANH R58, R58 ;  /* 0x0000003a003a7308 */ /* 0x000eb00000002400 */
[----:B------:R-:W3:Y:S08]  /*fd60*/  MUFU.TANH R57, R59 ;  /* 0x0000003b00397308 */ /* 0x000ef00000002400 */
[----:B------:R-:W4:Y:S08]  /*fd70*/  MUFU.TANH R62, R62 ;  /* 0x0000003e003e7308 */ /* 0x000f300000002400 */
[----:B------:R0:W-:Y:S08]  /*fd80*/  MUFU.TANH R49, R67 ;  /* 0x0000004300317308 */ /* 0x0001f00000002400 */
[----:B------:R1:W4:Y:S01]  /*fd90*/  MUFU.TANH R53, R63 ;  /* 0x0000003f00357308 */ /* 0x0003220000002400 */
[----:B0-----:R-:W-:Y:S01]  /*fda0*/  FSEL R67, R54, -INF , P3 ;  /* 0xff80000036437808 */ /* 0x001fe20001800000 */
[----:B------:R-:W-:Y:S01]  /*fdb0*/  FMUL.FTZ R54, R61, UR6 ;  /* 0x000000063d367c20 */ /* 0x000fe20008410000 */
[----:B------:R-:W-:-:S02]  /*fdc0*/  ISETP.GT.AND P3, PT, R3, 0x40, PT ;  /* 0x000000400300780c */ /* 0x000fc40003f64270 */
[----:B------:R-:W-:Y:S02]  /*fdd0*/  FMNMX.FTZ R26, R67, R26, !PT ;  /* 0x0000001a431a7209 */ /* 0x000fe40007810000 */
[----:B--2---:R-:W-:Y:S01]  /*fde0*/  FSEL R59, R58, -INF , P3 ;  /* 0xff8000003a3b7808 */ /* 0x004fe20001800000 */
[----:B------:R-:W0:Y:S01]  /*fdf0*/  MUFU.TANH R66, R66 ;  /* 0x0000004200427308 */ /* 0x000e220000002400 */
[----:B-1----:R-:W-:Y:S01]  /*fe00*/  FSEL R63, R55, -INF , P4 ;  /* 0xff800000373f7808 */ /* 0x002fe20002000000 */
[----:B------:R-:W-:Y:S01]  /*fe10*/  FMUL.FTZ R58, R69, UR6 ;  /* 0x00000006453a7c20 */ /* 0x000fe20008410000 */
[----:B------:R-:W-:Y:S02]  /*fe20*/  ISETP.GT.AND P4, PT, R3, 0x41, PT ;  /* 0x000000410300780c */ /* 0x000fe40003f84270 */
[----:B------:R-:W-:Y:S02]  /*fe30*/  FMNMX.FTZ R26, R63, R26, !PT ;  /* 0x0000001a3f1a7209 */ /* 0x000fe40007810000 */
[----:B------:R-:W-:Y:S01]  /*fe40*/  ISETP.GT.AND P3, PT, R3, 0x48, PT ;  /* 0x000000480300780c */ /* 0x000fe20003f64270 */
[----:B------:R-:W1:Y:S01]  /*fe50*/  MUFU.TANH R70, R70 ;  /* 0x0000004600467308 */ /* 0x000e620000002400 */
[----:B---3--:R-:W-:-:S02]  /*fe60*/  FSEL R57, R57, -INF , P4 ;  /* 0xff80000039397808 */ /* 0x008fc40002000000 */
[----:B------:R-:W-:Y:S02]  /*fe70*/  FMNMX.FTZ R26, R59, R26, !PT ;  /* 0x0000001a3b1a7209 */ /* 0x000fe40007810000 */
[----:B------:R-:W-:Y:S02]  /*fe80*/  ISETP.GT.AND P4, PT, R3, 0x49, PT ;  /* 0x000000490300780c */ /* 0x000fe40003f84270 */
[----:B----4-:R-:W-:Y:S01]  /*fe90*/  FSEL R55, R62, -INF , P3 ;  /* 0xff8000003e377808 */ /* 0x010fe20001800000 */
[----:B------:R-:W2:Y:S01]  /*fea0*/  MUFU.TANH R8, R8 ;  /* 0x0000000800087308 */ /* 0x000ea20000002400 */
[----:B------:R-:W-:Y:S01]  /*feb0*/  FMNMX.FTZ R26, R57, R26, !PT ;  /* 0x0000001a391a7209 */ /* 0x000fe20007810000 */
[----:B------:R-:W-:Y:S01]  /*fec0*/  FMUL.FTZ R62, R65, UR6 ;  /* 0x00000006413e7c20 */ /* 0x000fe20008410000 */
[----:B------:R-:W-:Y:S02]  /*fed0*/  ISETP.GT.AND P3, PT, R3, 0x50, PT ;  /* 0x000000500300780c */ /* 0x000fe40003f64270 */
[----:B------:R-:W-:-:S02]  /*fee0*/  FSEL R53, R53, -INF , P4 ;  /* 0xff80000035357808 */ /* 0x000fc40002000000 */
[----:B------:R-:W-:Y:S01]  /*fef0*/  FMNMX.FTZ R26, R55, R26, !PT ;  /* 0x0000001a371a7209 */ /* 0x000fe20007810000 */
[----:B------:R-:W3:Y:S01]  /*ff00*/  MUFU.TANH R43, R74 ;  /* 0x0000004a002b7308 */ /* 0x000ee20000002400 */
[----:B------:R-:W-:Y:S02]  /*ff10*/  ISETP.GT.AND P4, PT, R3, 0x51, PT ;  /* 0x000000510300780c */ /* 0x000fe40003f84270 */
[----:B0-----:R-:W-:Y:S02]  /*ff20*/  FSEL R51, R66, -INF , P3 ;  /* 0xff80000042337808 */ /* 0x001fe40001800000 */
[----:B------:R-:W-:Y:S02]  /*ff30*/  FMNMX.FTZ R26, R53, R26, !PT ;  /* 0x0000001a351a7209 */ /* 0x000fe40007810000 */
[----:B------:R-:W-:Y:S01]  /*ff40*/  ISETP.GT.AND P3, PT, R3, 0x58, PT ;  /* 0x000000580300780c */ /* 0x000fe20003f64270 */
[----:B------:R-:W0:Y:S01]  /*ff50*/  MUFU.TANH R39, R75 ;  /* 0x0000004b00277308 */ /* 0x000e220000002400 */
[----:B------:R-:W-:-:S02]  /*ff60*/  FSEL R49, R49, -INF , P4 ;  /* 0xff80000031317808 */ /* 0x000fc40002000000 */
[----:B------:R-:W-:Y:S02]  /*ff70*/  FMNMX.FTZ R26, R51, R26, !PT ;  /* 0x0000001a331a7209 */ /* 0x000fe40007810000 */
[----:B------:R-:W-:Y:S02]  /*ff80*/  ISETP.GT.AND P4, PT, R3, 0x59, PT ;  /* 0x000000590300780c */ /* 0x000fe40003f84270 */
[----:B-1----:R-:W-:Y:S01]  /*ff90*/  FSEL R47, R70, -INF , P3 ;  /* 0xff800000462f7808 */ /* 0x002fe20001800000 */
[----:B------:R-:W1:Y:S01]  /*ffa0*/  MUFU.TANH R41, R78 ;  /* 0x0000004e00297308 */ /* 0x000e620000002400 */
[----:B------:R-:W-:Y:S02]  /*ffb0*/  FMNMX.FTZ R26, R49, R26, !PT ;  /* 0x0000001a311a7209 */ /* 0x000fe40007810000 */
[----:B------:R-:W-:Y:S02]  /*ffc0*/  ISETP.GT.AND P3, PT, R3, 0x60, PT ;  /* 0x000000600300780c */ /* 0x000fe40003f64270 */
[----:B--2---:R-:W-:-:S02]  /*ffd0*/  FSEL R45, R8, -INF , P4 ;  /* 0xff800000082d7808 */ /* 0x004fc40002000000 */
[----:B------:R-:W-:Y:S01]  /*ffe0*/  FMNMX.FTZ R26, R47, R26, !PT ;  /* 0x0000001a2f1a7209 */ /* 0x000fe20007810000 */
[----:B------:R-:W2:Y:S01]  /*fff0*/  MUFU.TANH R35, R79 ;  /* 0x0000004f00237308 */ /* 0x000ea20000002400 */
[----:B------:R-:W-:Y:S02]  /*10000*/  ISETP.GT.AND P4, PT, R3, 0x61, PT ;  /* 0x000000610300780c */ /* 0x000fe40003f84270 */
[----:B---3--:R-:W-:Y:S02]  /*10010*/  FSEL R43, R43, -INF , P3 ;  /* 0xff8000002b2b7808 */ /* 0x008fe40001800000 */
[----:B------:R-:W-:Y:S02]  /*10020*/  FMNMX.FTZ R26, R45, R26, !PT ;  /* 0x0000001a2d1a7209 */ /* 0x000fe40007810000 */
[----:B------:R-:W-:Y:S01]  /*10030*/  ISETP.GT.AND P3, PT, R3, 0x68, PT ;  /* 0x000000680300780c */ /* 0x000fe20003f64270 */
[----:B------:R-:W3:Y:S01]  /*10040*/  MUFU.TANH R27, R82 ;  /* 0x00000052001b7308 */ /* 0x000ee20000002400 */
[----:B0-----:R-:W-:-:S02]  /*10050*/  FSEL R39, R39, -INF , P4 ;  /* 0xff80000027277808 */ /* 0x001fc40002000000 */
[----:B------:R-:W-:Y:S02]  /*10060*/  FMNMX.FTZ R26, R43, R26, !PT ;  /* 0x0000001a2b1a7209 */ /* 0x000fe40007810000 */
[----:B------:R-:W-:Y:S02]  /*10070*/  ISETP.GT.AND P4, PT, R3, 0x69, PT ;  /* 0x000000690300780c */ /* 0x000fe40003f84270 */
[----:B-1----:R-:W-:Y:S01]  /*10080*/  FSEL R41, R41, -INF , P3 ;  /* 0xff80000029297808 */ /* 0x002fe20001800000 */
[----:B------:R-:W0:Y:S01]  /*10090*/  MUFU.TANH R31, R83 ;  /* 0x00000053001f7308 */ /* 0x000e220000002400 */
[----:B------:R-:W-:Y:S02]  /*100a0*/  FMNMX.FTZ R26, R39, R26, !PT ;  /* 0x0000001a271a7209 */ /* 0x000fe40007810000 */
[----:B------:R-:W-:Y:S02]  /*100b0*/  ISETP.GT.AND P3, PT, R3, 0x70, PT ;  /* 0x000000700300780c */ /* 0x000fe40003f64270 */
[----:B--2---:R-:W-:-:S02]  /*100c0*/  FSEL R35, R35, -INF , P4 ;  /* 0xff80000023237808 */ /* 0x004fc40002000000 */
[----:B------:R-:W-:Y:S01]  /*100d0*/  FMNMX.FTZ R26, R41, R26, !PT ;  /* 0x0000001a291a7209 */ /* 0x000fe20007810000 */
[----:B------:R-:W1:Y:S01]  /*100e0*/  MUFU.TANH R37, R86 ;  /* 0x0000005600257308 */ /* 0x000e620000002400 */
[----:B------:R-:W-:Y:S02]  /*100f0*/  ISETP.GT.AND P4, PT, R3, 0x71, PT ;  /* 0x000000710300780c */ /* 0x000fe40003f84270 */
[----:B---3--:R-:W-:Y:S02]  /*10100*/  FSEL R27, R27, -INF , P3 ;  /* 0xff8000001b1b7808 */ /* 0x008fe40001800000 */
[----:B------:R-:W-:Y:S02]  /*10110*/  FMNMX.FTZ R26, R35, R26, !PT ;  /* 0x0000001a231a7209 */ /* 0x000fe40007810000 */
[----:B------:R-:W-:Y:S01]  /*10120*/  ISETP.GT.AND P3, PT, R3, 0x78, PT ;  /* 0x000000780300780c */ /* 0x000fe20003f64270 */
[----:B------:R-:W2:Y:S01]  /*10130*/  MUFU.TANH R87, R87 ;  /* 0x0000005700577308 */ /* 0x000ea20000002400 */
[----:B0-----:R-:W-:-:S02]  /*10140*/  FSEL R31, R31, -INF , P4 ;  /* 0xff8000001f1f7808 */ /* 0x001fc40002000000 */
[----:B------:R-:W-:Y:S02]  /*10150*/  FMNMX.FTZ R26, R27, R26, !PT ;  /* 0x0000001a1b1a7209 */ /* 0x000fe40007810000 */
[----:B------:R-:W-:Y:S02]  /*10160*/  ISETP.GT.AND P4, PT, R3, 0x79, PT ;  /* 0x000000790300780c */ /* 0x000fe40003f84270 */
[----:B------:R-:W-:Y:S01]  /*10170*/  FMNMX.FTZ R26, R31, R26, !PT ;  /* 0x0000001a1f1a7209 */ /* 0x000fe20007810000 */
[----:B------:R-:W-:Y:S01]  /*10180*/  MUFU.TANH R10, R10 ;  /* 0x0000000a000a7308 */ /* 0x000fe20000002400 */
[----:B-1----:R-:W-:-:S04]  /*10190*/  FSEL R37, R37, -INF , P3 ;  /* 0xff80000025257808 */ /* 0x002fc80001800000 */
[----:B------:R-:W-:-:S03]  /*101a0*/  FMNMX.FTZ R26, R37, R26, !PT ;  /* 0x0000001a251a7209 */ /* 0x000fc60007810000 */
[----:B------:R-:W0:Y:S01]  /*101b0*/  MUFU.TANH R12, R12 ;  /* 0x0000000c000c7308 */ /* 0x000e220000002400 */
[----:B--2---:R-:W-:Y:S02]  /*101c0*/  FSEL R3, R87, -INF , P4 ;  /* 0xff80000057037808 */ /* 0x004fe40002000000 */
[----:B------:R-:W-:Y:S02]  /*101d0*/  ISETP.GT.AND P4, PT, R109, RZ, PT ;  /* 0x000000ff6d00720c */ /* 0x000fe40003f84270 */
[----:B------:R-:W-:-:S03]  /*101e0*/  FMNMX.FTZ R26, R3, R26, !PT ;  /* 0x0000001a031a7209 */ /* 0x000fc60007810000 */
[----:B------:R-:W-:Y:S02]  /*101f0*/  MUFU.TANH R24, R24 ;  /* 0x0000001800187308 */ /* 0x000fe40000002400 */
[----:B------:R-:W1:Y:S06]  /*10200*/  SHFL.BFLY PT, R61, R26, 0x2, 0x1f ;  /* 0x0c401f001a3d7f89 */ /* 0x000e6c00000e0000 */
[----:B------:R-:W2:Y:S01]  /*10210*/  MUFU.TANH R28, R28 ;  /* 0x0000001c001c7308 */ /* 0x000ea20000002400 */
[----:B0-----:R-:W-:-:S07]  /*10220*/  FSEL R30, R12, -INF , P5 ;  /* 0xff8000000c1e7808 */ /* 0x001fce0002800000 */
[----:B------:R-:W0:Y:S08]  /*10230*/  MUFU.TANH R29, R29 ;  /* 0x0000001d001d7308 */ /* 0x000e300000002400 */
[----:B------:R-:W3:Y:S01]  /*10240*/  MUFU.TANH R32, R32 ;  /* 0x0000002000207308 */ /* 0x000ee20000002400 */
[----:B-1----:R-:W-:-:S05]  /*10250*/  FMNMX.FTZ R61, R26, R61, !PT ;  /* 0x0000003d1a3d7209 */ /* 0x002fca0007810000 */
[----:B------:R-:W1:Y:S02]  /*10260*/  SHFL.BFLY PT, R8, R61, 0x1, 0x1f ;  /* 0x0c201f003d087f89 */ /* 0x000e6400000e0000 */
[----:B------:R-:W4:Y:S08]  /*10270*/  MUFU.TANH R33, R33 ;  /* 0x0000002100217308 */ /* 0x000f300000002400 */
[----:B------:R-:W4:Y:S08]  /*10280*/  MUFU.TANH R36, R36 ;  /* 0x0000002400247308 */ /* 0x000f300000002400 */
[----:B------:R-:W4:Y:S01]  /*10290*/  MUFU.TANH R21, R21 ;  /* 0x0000001500157308 */ /* 0x000f220000002400 */
[----:B-1----:R-:W-:-:S07]  /*102a0*/  FMNMX.FTZ R8, R61, R8, !PT ;  /* 0x000000083d087209 */ /* 0x002fce0007810000 */
[----:B------:R-:W1:Y:S01]  /*102b0*/  MUFU.TANH R25, R25 ;  /* 0x0000001900197308 */ /* 0x000e620000002400 */
[----:B------:R-:W-:Y:S02]  /*102c0*/  FSEL R61, R10, -INF , P4 ;  /* 0xff8000000a3d7808 */ /* 0x000fe40002000000 */
[C---:B------:R-:W-:Y:S01]  /*102d0*/  FSETP.NEU.FTZ.AND P3, PT, R8.reuse, -INF , PT ;  /* 0xff8000000800780b */ /* 0x040fe20003f7d000 */
[----:B------:R-:W-:Y:S01]  /*102e0*/  FMUL.FTZ R26, R8, R50 ;  /* 0x00000032081a7220 */ /* 0x000fe20000410000 */
[----:B------:R-:W-:Y:S02]  /*102f0*/  ISETP.GT.AND P4, PT, R109, 0x9, PT ;  /* 0x000000096d00780c */ /* 0x000fe40003f84270 */
[----:B------:R-:W-:Y:S01]  /*10300*/  FMNMX.FTZ R12, R61, R30, !PT ;  /* 0x0000001e3d0c7209 */ /* 0x000fe20007810000 */
[----:B------:R-:W1:Y:S01]  /*10310*/  MUFU.TANH R20, R20 ;  /* 0x0000001400147308 */ /* 0x000e620000002400 */
[----:B------:R-:W-:Y:S02]  /*10320*/  FSEL R26, R26, RZ, P3 ;  /* 0x000000ff1a1a7208 */ /* 0x000fe40001800000 */
[----:B------:R-:W-:-:S02]  /*10330*/  ISETP.GT.AND P3, PT, R109, 0x8, PT ;  /* 0x000000086d00780c */ /* 0x000fc40003f64270 */
[----:B--2---:R-:W-:Y:S01]  /*10340*/  FSEL R69, R28, -INF , P4 ;  /* 0xff8000001c457808 */ /* 0x004fe20002000000 */
[-CC-:B------:R-:W-:Y:S01]  /*10350*/  FFMA.FTZ R169, R89, R50.reuse, -R26.reuse ;  /* 0x0000003259a97223 */ /* 0x180fe2000001081a */
[----:B------:R-:W-:Y:S01]  /*10360*/  FSEL R65, R24, -INF , P3 ;  /* 0xff80000018417808 */ /* 0x000fe20001800000 */
[----:B------:R-:W2:Y:S01]  /*10370*/  MUFU.TANH R15, R15 ;  /* 0x0000000f000f7308 */ /* 0x000ea20000002400 */
[----:B------:R-:W-:Y:S01]  /*10380*/  ISETP.GT.AND P3, PT, R109, 0x10, PT ;  /* 0x000000106d00780c */ /* 0x000fe20003f64270 */
[--C-:B------:R-:W-:Y:S01]  /*10390*/  FFMA.FTZ R91, R91, R50, -R26.reuse ;  /* 0x000000325b5b7223 */ /* 0x100fe2000001081a */
[----:B------:R-:W-:Y:S01]  /*103a0*/  FMNMX.FTZ R12, R65, R12, !PT ;  /* 0x0000000c410c7209 */ /* 0x000fe20007810000 */
[-CC-:B------:R-:W-:Y:S01]  /*103b0*/  FFMA.FTZ R171, R67, R50.reuse, -R26.reuse ;  /* 0x0000003243ab7223 */ /* 0x180fe2000001081a */
[----:B------:R-:W-:Y:S01]  /*103c0*/  ISETP.GT.AND P4, PT, R109, 0x11, PT ;  /* 0x000000116d00780c */ /* 0x000fe20003f84270 */
[--C-:B------:R-:W-:Y:S01]  /*103d0*/  FFMA.FTZ R175, R93, R50, -R26.reuse ;  /* 0x000000325daf7223 */ /* 0x100fe2000001081a */
[----:B0-----:R-:W-:Y:S01]  /*103e0*/  FSEL R29, R29, -INF , P3 ;  /* 0xff8000001d1d7808 */ /* 0x001fe20001800000 */
[----:B------:R-:W0:Y:S01]  /*103f0*/  MUFU.TANH R14, R14 ;  /* 0x0000000e000e7308 */ /* 0x000e220000002400 */
[----:B------:R-:W-:Y:S01]  /*10400*/  FMNMX.FTZ R12, R69, R12, !PT ;  /* 0x0000000c450c7209 */ /* 0x000fe20007810000 */
[-CC-:B------:R-:W-:Y:S01]  /*10410*/  FFMA.FTZ R153, R59, R50.reuse, -R26.reuse ;  /* 0x000000323b997223 */ /* 0x180fe2000001081a */
[----:B------:R-:W-:Y:S01]  /*10420*/  ISETP.GT.AND P3, PT, R109, 0x18, PT ;  /* 0x000000186d00780c */ /* 0x000fe20003f64270 */
[-CC-:B------:R-:W-:Y:S01]  /*10430*/  FFMA.FTZ R173, R97, R50.reuse, -R26.reuse ;  /* 0x0000003261ad7223 */ /* 0x180fe2000001081a */
[----:B---3--:R-:W-:Y:S01]  /*10440*/  FSEL R73, R32, -INF , P4 ;  /* 0xff80000020497808 */ /* 0x008fe20002000000 */
[--C-:B------:R-:W-:Y:S01]  /*10450*/  FFMA.FTZ R181, R115, R50, -R26.reuse ;  /* 0x0000003273b57223 */ /* 0x100fe2000001081a */
[----:B------:R-:W-:Y:S01]  /*10460*/  FMNMX.FTZ R12, R29, R12, !PT ;  /* 0x0000000c1d0c7209 */ /* 0x000fe20007810000 */
[----:B------:R-:W3:Y:S01]  /*10470*/  MUFU.TANH R13, R13 ;  /* 0x0000000d000d7308 */ /* 0x000ee20000002400 */
[----:B------:R-:W-:Y:S01]  /*10480*/  ISETP.GT.AND P4, PT, R109, 0x19, PT ;  /* 0x000000196d00780c */ /* 0x000fe20003f84270 */
[-CC-:B------:R-:W-:Y:S01]  /*10490*/  FFMA.FTZ R113, R113, R50.reuse, -R26.reuse ;  /* 0x0000003271717223 */ /* 0x180fe2000001081a */
[----:B----4-:R-:W-:Y:S01]  /*104a0*/  FSEL R33, R33, -INF , P3 ;  /* 0xff80000021217808 */ /* 0x010fe20001800000 */
[--C-:B------:R-:W-:Y:S01]  /*104b0*/  FFMA.FTZ R183, R111, R50, -R26.reuse ;  /* 0x000000326fb77223 */ /* 0x100fe2000001081a */
[----:B------:R-:W-:Y:S01]  /*104c0*/  FMNMX.FTZ R24, R73, R12, !PT ;  /* 0x0000000c49187209 */ /* 0x000fe20007810000 */
[-CC-:B------:R-:W-:Y:S01]  /*104d0*/  FFMA.FTZ R157, R51, R50.reuse, -R26.reuse ;  /* 0x00000032339d7223 */ /* 0x180fe2000001081a */
[----:B------:R-:W-:Y:S01]  /*104e0*/  ISETP.GT.AND P3, PT, R109, 0x20, PT ;  /* 0x000000206d00780c */ /* 0x000fe20003f64270 */
[----:B------:R-:W4:Y:S01]  /*104f0*/  MUFU.TANH R11, R11 ;  /* 0x0000000b000b7308 */ /* 0x000f220000002400 */
[----:B------:R-:W-:Y:S01]  /*10500*/  FSEL R75, R36, -INF , P4 ;  /* 0xff800000244b7808 */ /* 0x000fe20002000000 */
[--C-:B------:R-:W-:Y:S01]  /*10510*/  FFMA.FTZ R36, R71, R50, -R26.reuse ;  /* 0x0000003247247223 */ /* 0x100fe2000001081a */
[----:B------:R-:W-:Y:S01]  /*10520*/  FMNMX.FTZ R24, R33, R24, !PT ;  /* 0x0000001821187209 */ /* 0x000fe20007810000 */
[-CC-:B------:R-:W-:Y:S01]  /*10530*/  FFMA.FTZ R10, R107, R50.reuse, -R26.reuse ;  /* 0x000000326b0a7223 */ /* 0x180fe2000001081a */
[----:B------:R-:W-:Y:S01]  /*10540*/  ISETP.GT.AND P4, PT, R109, 0x21, PT ;  /* 0x000000216d00780c */ /* 0x000fe20003f84270 */
[--C-:B------:R-:W-:Y:S01]  /*10550*/  FFMA.FTZ R177, R105, R50, -R26.reuse ;  /* 0x0000003269b17223 */ /* 0x100fe2000001081a */
[----:B------:R-:W-:Y:S01]  /*10560*/  FSEL R21, R21, -INF , P3 ;  /* 0xff80000015157808 */ /* 0x000fe20001800000 */
[----:B------:R-:W4:Y:S01]  /*10570*/  MUFU.TANH R9, R9 ;  /* 0x0000000900097308 */ /* 0x000f220000002400 */
[----:B------:R-:W-:Y:S01]  /*10580*/  FMNMX.FTZ R24, R75, R24, !PT ;  /* 0x000000184b187209 */ /* 0x000fe20007810000 */
[-CC-:B------:R-:W-:Y:S01]  /*10590*/  FFMA.FTZ R103, R103, R50.reuse, -R26.reuse ;  /* 0x0000003267677223 */ /* 0x180fe2000001081a */
[----:B------:R-:W-:Y:S01]  /*105a0*/  ISETP.GT.AND P3, PT, R109, 0x28, PT ;  /* 0x000000286d00780c */ /* 0x000fe20003f64270 */
[-CC-:B------:R-:W-:Y:S01]  /*105b0*/  FFMA.FTZ R179, R101, R50.reuse, -R26.reuse ;  /* 0x0000003265b37223 */ /* 0x180fe2000001081a */
[----:B-1----:R-:W-:Y:S01]  /*105c0*/  FSEL R25, R25, -INF , P4 ;  /* 0xff80000019197808 */ /* 0x002fe20002000000 */
[--C-:B------:R-:W-:Y:S01]  /*105d0*/  FFMA.FTZ R155, R55, R50, -R26.reuse ;  /* 0x00000032379b7223 */ /* 0x100fe2000001081a */
[----:B------:R-:W-:Y:S01]  /*105e0*/  FMNMX.FTZ R24, R21, R24, !PT ;  /* 0x0000001815187209 */ /* 0x000fe20007810000 */
[----:B------:R-:W1:Y:S01]  /*105f0*/  MUFU.TANH R5, R5 ;  /* 0x0000000500057308 */ /* 0x000e620000002400 */
[----:B------:R-:W-:Y:S01]  /*10600*/  ISETP.GT.AND P4, PT, R109, 0x29, PT ;  /* 0x000000296d00780c */ /* 0x000fe20003f84270 */
[-CC-:B------:R-:W-:Y:S01]  /*10610*/  FFMA.FTZ R49, R49, R50.reuse, -R26.reuse ;  /* 0x0000003231317223 */ /* 0x180fe2000001081a */
[----:B------:R-:W-:Y:S01]  /*10620*/  FSEL R77, R20, -INF , P3 ;  /* 0xff800000144d7808 */ /* 0x000fe20001800000 */
[--C-:B------:R-:W-:Y:S01]  /*10630*/  FFMA.FTZ R20, R99, R50, -R26.reuse ;  /* 0x0000003263147223 */ /* 0x100fe2000001081a */
[----:B------:R-:W-:Y:S01]  /*10640*/  FMNMX.FTZ R24, R25, R24, !PT ;  /* 0x0000001819187209 */ /* 0x000fe20007810000 */
[-CC-:B------:R-:W-:Y:S01]  /*10650*/  FFMA.FTZ R159, R47, R50.reuse, -R26.reuse ;  /* 0x000000322f9f7223 */ /* 0x180fe2000001081a */
[----:B------:R-:W-:Y:S01]  /*10660*/  ISETP.GT.AND P3, PT, R109, 0x30, PT ;  /* 0x000000306d00780c */ /* 0x000fe20003f64270 */
[----:B------:R-:W1:Y:S01]  /*10670*/  MUFU.TANH R7, R7 ;  /* 0x0000000700077308 */ /* 0x000e620000002400 */
[----:B--2---:R-:W-:Y:S01]  /*10680*/  FSEL R15, R15, -INF , P4 ;  /* 0xff8000000f0f7808 */ /* 0x004fe20002000000 */
        /* <DEDUP_REMOVED lines=12> */
[----:B------:R-:W-:Y:S01]  /*10750*/  FFMA.FTZ R167, R37, R50, -R26 ;  /* 0x0000003225a77223 */ /* 0x000fe2000001081a */
[----:B------:R-:W-:Y:S01]  /*10760*/  FMNMX.FTZ R24, R79, R24, !PT ;  /* 0x000000184f187209 */ /* 0x000fe20007810000 */
[----:B------:R-:W2:Y:S01]  /*10770*/  MUFU.TANH R54, R54 ;  /* 0x0000003600367308 */ /* 0x000ea20000002400 */
[----:B------:R-:W-:-:S02]  /*10780*/  ISETP.GT.AND P4, PT, R109, 0x39, PT ;  /* 0x000000396d00780c */ /* 0x000fc40003f84270 */
[----:B------:R-:W-:Y:S02]  /*10790*/  CS2R R114, SRZ ;  /* 0x0000000000727805 */ /* 0x000fe4000001ff00 */
[----:B----4-:R-:W-:Y:S02]  /*107a0*/  FSEL R11, R11, -INF , P3 ;  /* 0xff8000000b0b7808 */ /* 0x010fe40001800000 */
[----:B------:R-:W-:Y:S02]  /*107b0*/  CS2R R110, SRZ ;  /* 0x00000000006e7805 */ /* 0x000fe4000001ff00 */
[----:B------:R-:W-:Y:S02]  /*107c0*/  FMNMX.FTZ R24, R13, R24, !PT ;  /* 0x000000180d187209 */ /* 0x000fe40007810000 */
[----:B------:R-:W-:Y:S02]  /*107d0*/  CS2R R106, SRZ ;  /* 0x00000000006a7805 */ /* 0x000fe4000001ff00 */
[----:B------:R-:W-:Y:S01]  /*107e0*/  ISETP.GT.AND P3, PT, R109, 0x40, PT ;  /* 0x000000406d00780c */ /* 0x000fe20003f64270 */
[----:B------:R-:W3:Y:S01]  /*107f0*/  MUFU.TANH R60, R60 ;  /* 0x0000003c003c7308 */ /* 0x000ee20000002400 */
[----:B------:R-:W-:-:S02]  /*10800*/  FSEL R9, R9, -INF , P4 ;  /* 0xff80000009097808 */ /* 0x000fc40002000000 */
[----:B------:R-:W-:Y:S02]  /*10810*/  CS2R R104, SRZ ;  /* 0x0000000000687805 */ /* 0x000fe4000001ff00 */
[----:B------:R-:W-:Y:S02]  /*10820*/  FMNMX.FTZ R24, R11, R24, !PT ;  /* 0x000000180b187209 */ /* 0x000fe40007810000 */
[----:B------:R-:W-:Y:S02]  /*10830*/  CS2R R100, SRZ ;  /* 0x0000000000647805 */ /* 0x000fe4000001ff00 */
[----:B------:R-:W-:Y:S02]  /*10840*/  ISETP.GT.AND P4, PT, R109, 0x41, PT ;  /* 0x000000416d00780c */ /* 0x000fe40003f84270 */
[----:B------:R-:W-:Y:S02]  /*10850*/  CS2R R98, SRZ ;  /* 0x0000000000627805 */ /* 0x000fe4000001ff00 */
[----:B-1----:R-:W-:Y:S01]  /*10860*/  FSEL R5, R5, -INF , P3 ;  /* 0xff80000005057808 */ /* 0x002fe20001800000 */
[----:B------:R-:W1:Y:S01]  /*10870*/  MUFU.TANH R62, R62 ;  /* 0x0000003e003e7308 */ /* 0x000e620000002400 */
[----:B------:R-:W-:-:S02]  /*10880*/  FMNMX.FTZ R24, R9, R24, !PT ;  /* 0x0000001809187209 */ /* 0x000fc40007810000 */
[----:B------:R-:W-:Y:S02]  /*10890*/  ISETP.GT.AND P3, PT, R109, 0x48, PT ;  /* 0x000000486d00780c */ /* 0x000fe40003f64270 */
[----:B------:R-:W-:Y:S02]  /*108a0*/  FSEL R7, R7, -INF , P4 ;  /* 0xff80000007077808 */ /* 0x000fe40002000000 */
[----:B------:R-:W-:Y:S01]  /*108b0*/  FMNMX.FTZ R24, R5, R24, !PT ;  /* 0x0000001805187209 */ /* 0x000fe20007810000 */
[----:B------:R-:W4:Y:S01]  /*108c0*/  MUFU.TANH R56, R56 ;  /* 0x0000003800387308 */ /* 0x000f220000002400 */
[----:B------:R-:W-:Y:S02]  /*108d0*/  ISETP.GT.AND P4, PT, R109, 0x49, PT ;  /* 0x000000496d00780c */ /* 0x000fe40003f84270 */
[----:B0-----:R-:W-:Y:S02]  /*108e0*/  FSEL R83, R48, -INF , P3 ;  /* 0xff80000030537808 */ /* 0x001fe40001800000 */
[----:B------:R-:W-:-:S02]  /*108f0*/  FMNMX.FTZ R28, R7, R24, !PT ;  /* 0x00000018071c7209 */ /* 0x000fc40007810000 */
[----:B------:R-:W-:Y:S01]  /*10900*/  ISETP.GT.AND P3, PT, R109, 0x50, PT ;  /* 0x000000506d00780c */ /* 0x000fe20003f64270 */
[----:B------:R-:W0:Y:S01]  /*10910*/  MUFU.TANH R58, R58 ;  /* 0x0000003a003a7308 */ /* 0x000e220000002400 */
[----:B--2---:R-:W-:Y:S02]  /*10920*/  FSEL R81, R54, -INF , P4 ;  /* 0xff80000036517808 */ /* 0x004fe40002000000 */
[----:B------:R-:W-:Y:S01]  /*10930*/  FMNMX.FTZ R28, R83, R28, !PT ;  /* 0x0000001c531c7209 */ /* 0x000fe20007810000 */
[----:B------:R-:W2:Y:S01]  /*10940*/  @P2 LDC R54, c[0x0][0x450] ;  /* 0x00011400ff362b82 */ /* 0x000ea20000000800 */
[----:B------:R-:W-:Y:S02]  /*10950*/  ISETP.GT.AND P4, PT, R109, 0x51, PT ;  /* 0x000000516d00780c */ /* 0x000fe40003f84270 */
[----:B---3--:R-:W-:Y:S01]  /*10960*/  FSEL R85, R60, -INF , P3 ;  /* 0xff8000003c557808 */ /* 0x008fe20001800000 */
[----:B------:R-:W-:Y:S01]  /*10970*/  MUFU.TANH R52, R52 ;  /* 0x0000003400347308 */ /* 0x000fe20000002400 */
[----:B------:R-:W-:-:S02]  /*10980*/  FMNMX.FTZ R28, R81, R28, !PT ;  /* 0x0000001c511c7209 */ /* 0x000fc40007810000 */
[----:B------:R-:W-:Y:S02]  /*10990*/  ISETP.GT.AND P3, PT, R109, 0x58, PT ;  /* 0x000000586d00780c */ /* 0x000fe40003f64270 */
[----:B-1----:R-:W-:Y:S02]  /*109a0*/  FSEL R87, R62, -INF , P4 ;  /* 0xff8000003e577808 */ /* 0x002fe40002000000 */
[----:B------:R-:W-:Y:S01]  /*109b0*/  FMNMX.FTZ R28, R85, R28, !PT ;  /* 0x0000001c551c7209 */ /* 0x000fe20007810000 */
[----:B------:R-:W1:Y:S01]  /*109c0*/  MUFU.TANH R64, R64 ;  /* 0x0000004000407308 */ /* 0x000e620000002400 */
[----:B------:R-:W-:Y:S02]  /*109d0*/  ISETP.GT.AND P4, PT, R109, 0x59, PT ;  /* 0x000000596d00780c */ /* 0x000fe40003f84270 */
[----:B----4-:R-:W-:Y:S02]  /*109e0*/  FSEL R89, R56, -INF , P3 ;  /* 0xff80000038597808 */ /* 0x010fe40001800000 */
[----:B------:R-:W-:-:S02]  /*109f0*/  FMNMX.FTZ R32, R87, R28, !PT ;  /* 0x0000001c57207209 */ /* 0x000fc40007810000 */
[----:B------:R-:W-:Y:S01]  /*10a00*/  ISETP.GT.AND P3, PT, R109, 0x60, PT ;  /* 0x000000606d00780c */ /* 0x000fe20003f64270 */
[----:B------:R-:W3:Y:S01]  /*10a10*/  MUFU.TANH R34, R34 ;  /* 0x0000002200227308 */ /* 0x000ee20000002400 */
[----:B0-----:R-:W-:Y:S02]  /*10a20*/  FSEL R71, R58, -INF , P4 ;  /* 0xff8000003a477808 */ /* 0x001fe40002000000 */
[----:B------:R-:W-:Y:S02]  /*10a30*/  FMNMX.FTZ R32, R89, R32, !PT ;  /* 0x0000002059207209 */ /* 0x000fe40007810000 */
[----:B------:R-:W-:Y:S02]  /*10a40*/  ISETP.GT.AND P4, PT, R109, 0x61, PT ;  /* 0x000000616d00780c */ /* 0x000fe40003f84270 */
[----:B------:R-:W-:Y:S01]  /*10a50*/  FMNMX.FTZ R32, R71, R32, !PT ;  /* 0x0000002047207209 */ /* 0x000fe20007810000 */
[----:B------:R-:W-:Y:S01]  /*10a60*/  MUFU.TANH R40, R40 ;  /* 0x0000002800287308 */ /* 0x000fe20000002400 */
[----:B-1----:R-:W-:-:S02]  /*10a70*/  FSEL R67, R64, -INF , P4 ;  /* 0xff80000040437808 */ /* 0x002fc40002000000 */
[----:B------:R-:W-:-:S05]  /*10a80*/  ISETP.GT.AND P4, PT, R109, 0x69, PT ;  /* 0x000000696d00780c */ /* 0x000fca0003f84270 */
[----:B------:R-:W0:Y:S08]  /*10a90*/  MUFU.TANH R38, R38 ;  /* 0x0000002600267308 */ /* 0x000e300000002400 */
[----:B------:R1:W-:Y:S08]  /*10aa0*/  MUFU.EX2 R24, R91 ;  /* 0x0000005b00187308 */ /* 0x0003f00000000800 */
[----:B------:R-:W4:Y:S01]  /*10ab0*/  MUFU.TANH R42, R42 ;  /* 0x0000002a002a7308 */ /* 0x000f220000002400 */
[----:B-1----:R-:W-:-:S02]  /*10ac0*/  FSEL R91, R52, -INF , P3 ;  /* 0xff800000345b7808 */ /* 0x002fc40001800000 */
[----:B------:R-:W-:Y:S02]  /*10ad0*/  ISETP.GT.AND P3, PT, R109, 0x68, PT ;  /* 0x000000686d00780c */ /* 0x000fe40003f64270 */
[----:B------:R-:W-:Y:S02]  /*10ae0*/  FMNMX.FTZ R32, R91, R32, !PT ;  /* 0x000000205b207209 */ /* 0x000fe40007810000 */
[----:B---3--:R-:W-:Y:S01]  /*10af0*/  FSEL R93, R34, -INF , P3 ;  /* 0xff800000225d7808 */ /* 0x008fe20001800000 */
[----:B------:R-:W1:Y:S01]  /*10b00*/  MUFU.TANH R44, R44 ;  /* 0x0000002c002c7308 */ /* 0x000e620000002400 */
[----:B------:R-:W-:Y:S02]  /*10b10*/  FMNMX.FTZ R34, R67, R32, !PT ;  /* 0x0000002043227209 */ /* 0x000fe40007810000 */
[----:B------:R-:W-:Y:S02]  /*10b20*/  ISETP.GT.AND P3, PT, R109, 0x70, PT ;  /* 0x000000706d00780c */ /* 0x000fe40003f64270 */
[----:B------:R-:W-:-:S02]  /*10b30*/  FMNMX.FTZ R34, R93, R34, !PT ;  /* 0x000000225d227209 */ /* 0x000fc40007810000 */
[----:B0-----:R-:W-:Y:S01]  /*10b40*/  FSEL R95, R38, -INF , P3 ;  /* 0xff800000265f7808 */ /* 0x001fe20001800000 */
[----:B------:R0:W-:Y:S01]  /*10b50*/  MUFU.EX2 R28, R36 ;  /* 0x00000024001c7308 */ /* 0x0001e20000000800 */
[----:B------:R-:W-:Y:S01]  /*10b60*/  ISETP.GT.AND P3, PT, R109, 0x78, PT ;  /* 0x000000786d00780c */ /* 0x000fe20003f64270 */
[----:B------:R-:W-:-:S06]  /*10b70*/  FFMA.FTZ R38, R57, R50, -R26 ;  /* 0x0000003239267223 */ /* 0x000fcc000001081a */
[----:B------:R-:W3:Y:S01]  /*10b80*/  MUFU.TANH R46, R46 ;  /* 0x0000002e002e7308 */ /* 0x000ee20000002400 */
[-CC-:B0-----:R-:W-:Y:S01]  /*10b90*/  FFMA.FTZ R36, R63, R50.reuse, -R26.reuse ;  /* 0x000000323f247223 */ /* 0x181fe2000001081a */
[----:B------:R-:W-:Y:S01]  /*10ba0*/  FSEL R63, R40, -INF , P4 ;  /* 0xff800000283f7808 */ /* 0x000fe20002000000 */
[----:B------:R-:W-:Y:S01]  /*10bb0*/  FFMA.FTZ R40, R45, R50, -R26 ;  /* 0x000000322d287223 */ /* 0x000fe2000001081a */
[----:B------:R-:W-:Y:S02]  /*10bc0*/  ISETP.GT.AND P4, PT, R109, 0x71, PT ;  /* 0x000000716d00780c */ /* 0x000fe40003f84270 */
[----:B------:R-:W-:Y:S02]  /*10bd0*/  FMNMX.FTZ R34, R63, R34, !PT ;  /* 0x000000223f227209 */ /* 0x000fe40007810000 */
[----:B----4-:R-:W-:Y:S01]  /*10be0*/  FSEL R59, R42, -INF , P4 ;  /* 0xff8000002a3b7808 */ /* 0x010fe20002000000 */
[----:B------:R0:W-:Y:S01]  /*10bf0*/  MUFU.EX2 R32, R36 ;  /* 0x0000002400207308 */ /* 0x0001e20000000800 */
[----:B------:R-:W-:-:S02]  /*10c00*/  FMNMX.FTZ R34, R95, R34, !PT ;  /* 0x000000225f227209 */ /* 0x000fc40007810000 */
[----:B------:R-:W-:Y:S02]  /*10c10*/  ISETP.GT.AND P4, PT, R109, 0x79, PT ;  /* 0x000000796d00780c */ /* 0x000fe40003f84270 */
[----:B------:R-:W-:Y:S02]  /*10c20*/  CS2R R108, SRZ ;  /* 0x00000000006c7805 */ /* 0x000fe4000001ff00 */
[----:B-1----:R-:W-:Y:S01]  /*10c30*/  FSEL R97, R44, -INF , P3 ;  /* 0xff8000002c617808 */ /* 0x002fe20001800000 */
[----:B------:R-:W-:Y:S01]  /*10c40*/  FFMA.FTZ R44, R35, R50, -R26 ;  /* 0x00000032232c7223 */ /* 0x000fe2000001081a */
[----:B------:R-:W-:Y:S01]  /*10c50*/  IMAD.MOV.U32 R35, RZ, RZ, R190 ;  /* 0x000000ffff237224 */ /* 0x000fe200078e00be */
[----:B---3--:R-:W-:Y:S01]  /*10c60*/  FSEL R57, R46, -INF , P4 ;  /* 0xff8000002e397808 */ /* 0x008fe20002000000 */
[----:B------:R-:W-:Y:S01]  /*10c70*/  MUFU.EX2 R181, R181 ;  /* 0x000000b500b57308 */ /* 0x000fe20000000800 */
[----:B0-----:R-:W-:-:S04]  /*10c80*/  FMNMX.FTZ R36, R59, R34, !PT ;  /* 0x000000223b247209 */ /* 0x001fc80007810000 */
[----:B------:R-:W-:-:S03]  /*10c90*/  FMNMX.FTZ R36, R97, R36, !PT ;  /* 0x0000002461247209 */ /* 0x000fc60007810000 */
[----:B------:R0:W1:Y:S01]  /*10ca0*/  MUFU.EX2 R6, R113 ;  /* 0x0000007100067308 */ /* 0x0000620000000800 */
[----:B------:R-:W-:Y:S01]  /*10cb0*/  FMNMX.FTZ R42, R57, R36, !PT ;  /* 0x00000024392a7209 */ /* 0x000fe20007810000 */
[----:B------:R-:W-:-:S04]  /*10cc0*/  FFMA.FTZ R36, R53, R50, -R26 ;  /* 0x0000003235247223 */ /* 0x000fc8000001081a */
[----:B------:R-:W3:Y:S02]  /*10cd0*/  SHFL.BFLY PT, R53, R42, 0x2, 0x1f ;  /* 0x0c401f002a357f89 */ /* 0x000ee400000e0000 */
[----:B------:R-:W4:Y:S01]  /*10ce0*/  MUFU.EX2 R183, R183 ;  /* 0x000000b700b77308 */ /* 0x000f220000000800 */
[----:B0-----:R-:W-:-:S07]  /*10cf0*/  CS2R R112, SRZ ;  /* 0x0000000000707805 */ /* 0x001fce000001ff00 */
[----:B------:R-:W0:Y:S08]  /*10d00*/  MUFU.EX2 R10, R10 ;  /* 0x0000000a000a7308 */ /* 0x000e300000000800 */
[----:B------:R-:W2:Y:S01]  /*10d10*/  MUFU.EX2 R177, R177 ;  /* 0x000000b100b17308 */ /* 0x000ea20000000800 */
[----:B---3--:R-:W-:Y:S01]  /*10d20*/  FMNMX.FTZ R53, R42, R53, !PT ;  /* 0x000000352a357209 */ /* 0x008fe20007810000 */
[-CC-:B------:R-:W-:Y:S01]  /*10d30*/  FFMA.FTZ R42, R39, R50.reuse, -R26.reuse ;  /* 0x00000032272a7223 */ /* 0x180fe2000001081a */
[----:B------:R-:W-:-:S05]  /*10d40*/  FFMA.FTZ R26, R3, R50, -R26 ;  /* 0x00000032031a7223 */ /* 0x000fca000001081a */
[----:B------:R3:W2:Y:S01]  /*10d50*/  MUFU.EX2 R12, R103 ;  /* 0x00000067000c7308 */ /* 0x0006a20000000800 */
[----:B------:R-:W1:Y:S07]  /*10d60*/  SHFL.BFLY PT, R46, R53, 0x1, 0x1f ;  /* 0x0c201f00352e7f89 */ /* 0x000e6e00000e0000 */
[----:B------:R-:W2:Y:S01]  /*10d70*/  MUFU.EX2 R179, R179 ;  /* 0x000000b300b37308 */ /* 0x000ea20000000800 */
[----:B---3--:R-:W-:-:S07]  /*10d80*/  CS2R R102, SRZ ;  /* 0x0000000000667805 */ /* 0x008fce000001ff00 */
[----:B------:R-:W3:Y:S08]  /*10d90*/  MUFU.EX2 R20, R20 ;  /* 0x0000001400147308 */ /* 0x000ef00000000800 */
[----:B------:R-:W3:Y:S01]  /*10da0*/  MUFU.EX2 R173, R173 ;  /* 0x000000ad00ad7308 */ /* 0x000ee20000000800 */
[----:B-1----:R-:W-:-:S04]  /*10db0*/  FMNMX.FTZ R51, R53, R46, !PT ;  /* 0x0000002e35337209 */ /* 0x002fc80007810000 */
[C---:B------:R-:W-:Y:S01]  /*10dc0*/  FSETP.NEU.FTZ.AND P3, PT, R51.reuse, -INF , PT ;  /* 0xff8000003300780b */ /* 0x040fe20003f7d000 */
[----:B------:R-:W-:Y:S02]  /*10dd0*/  FMUL.FTZ R48, R51, R50 ;  /* 0x0000003233307220 */ /* 0x000fe40000410000 */
[----:B------:R-:W-:Y:S03]  /*10de0*/  MUFU.EX2 R14, R14 ;  /* 0x0000000e000e7308 */ /* 0x000fe60000000800 */
[----:B------:R-:W-:-:S05]  /*10df0*/  FSEL R48, R48, RZ, P3 ;  /* 0x000000ff30307208 */ /* 0x000fca0001800000 */
[----:B------:R-:W-:Y:S01]  /*10e00*/  MUFU.EX2 R175, R175 ;  /* 0x000000af00af7308 */ /* 0x000fe20000000800 */
[-CC-:B------:R-:W-:Y:S01]  /*10e10*/  FFMA.FTZ R180, R61, R50.reuse, -R48.reuse ;  /* 0x000000323db47223 */ /* 0x180fe20000010830 */
[-C--:B------:R-:W-:Y:S01]  /*10e20*/  FFMA.FTZ R3, R30, R50.reuse, -R48 ;  /* 0x000000321e037223 */ /* 0x080fe20000010830 */
[----:B------:R-:W-:Y:S01]  /*10e30*/  FADD.FTZ R30, R181, R6 ;  /* 0x00000006b51e7221 */ /* 0x000fe20000010000 */
[-CC-:B------:R-:W-:Y:S01]  /*10e40*/  FFMA.FTZ R182, R65, R50.reuse, -R48.reuse ;  /* 0x0000003241b67223 */ /* 0x180fe20000010830 */
[-CC-:B------:R-:W-:Y:S01]  /*10e50*/  FFMA.FTZ R152, R5, R50.reuse, -R48.reuse ;  /* 0x0000003205987223 */ /* 0x180fe20000010830 */
[-C--:B------:R-:W-:Y:S01]  /*10e60*/  FFMA.FTZ R27, R69, R50.reuse, -R48 ;  /* 0x00000032451b7223 */ /* 0x080fe20000010830 */
[----:B----4-:R-:W-:Y:S01]  /*10e70*/  FADD.FTZ R5, R183, R30 ;  /* 0x0000001eb7057221 */ /* 0x010fe20000010000 */
[----:B------:R-:W-:Y:S01]  /*10e80*/  MUFU.EX2 R180, R180 ;  /* 0x000000b400b47308 */ /* 0x000fe20000000800 */
[-CC-:B------:R-:W-:Y:S01]  /*10e90*/  FFMA.FTZ R176, R29, R50.reuse, -R48.reuse ;  /* 0x000000321db07223 */ /* 0x180fe20000010830 */
[-CC-:B------:R-:W-:Y:S01]  /*10ea0*/  FFMA.FTZ R178, R33, R50.reuse, -R48.reuse ;  /* 0x0000003221b27223 */ /* 0x180fe20000010830 */
[----:B0-----:R-:W-:Y:S01]  /*10eb0*/  FADD.FTZ R30, R10, R5 ;  /* 0x000000050a1e7221 */ /* 0x001fe20000010000 */
[-CC-:B------:R-:W-:Y:S01]  /*10ec0*/  FFMA.FTZ R29, R73, R50.reuse, -R48.reuse ;  /* 0x00000032491d7223 */ /* 0x180fe20000010830 */
[----:B------:R-:W0:Y:S01]  /*10ed0*/  @P2 LDC R33, c[0x0][0x44c] ;  /* 0x00011300ff212b82 */ /* 0x000e220000000800 */
[-C--:B------:R-:W-:Y:S01]  /*10ee0*/  FFMA.FTZ R170, R11, R50.reuse, -R48 ;  /* 0x000000320baa7223 */ /* 0x080fe20000010830 */
[----:B--2---:R-:W-:Y:S01]  /*10ef0*/  FADD.FTZ R5, R177, R30 ;  /* 0x0000001eb1057221 */ /* 0x004fe20000010000 */
[----:B------:R-:W1:Y:S01]  /*10f00*/  MUFU.EX2 R3, R3 ;  /* 0x0000000300037308 */ /* 0x000e620000000800 */
[-CC-:B------:R-:W-:Y:S01]  /*10f10*/  FFMA.FTZ R172, R21, R50.reuse, -R48.reuse ;  /* 0x0000003215ac7223 */ /* 0x180fe20000010830 */
[-CC-:B------:R-:W-:Y:S01]  /*10f20*/  FFMA.FTZ R21, R25, R50.reuse, -R48.reuse ;  /* 0x0000003219157223 */ /* 0x180fe20000010830 */
[----:B------:R-:W-:Y:S01]  /*10f30*/  FADD.FTZ R30, R12, R5 ;  /* 0x000000050c1e7221 */ /* 0x000fe20000010000 */
[-CC-:B------:R-:W-:Y:S01]  /*10f40*/  FFMA.FTZ R174, R77, R50.reuse, -R48.reuse ;  /* 0x000000324dae7223 */ /* 0x180fe20000010830 */
[-CC-:B------:R-:W-:Y:S01]  /*10f50*/  FFMA.FTZ R15, R15, R50.reuse, -R48.reuse ;  /* 0x000000320f0f7223 */ /* 0x180fe20000010830 */
[-C--:B------:R-:W-:Y:S01]  /*10f60*/  FFMA.FTZ R168, R79, R50.reuse, -R48 ;  /* 0x000000324fa87223 */ /* 0x080fe20000010830 */
[----:B------:R-:W-:Y:S01]  /*10f70*/  FADD.FTZ R11, R179, R30 ;  /* 0x0000001eb30b7221 */ /* 0x000fe20000010000 */
[----:B------:R-:W2:Y:S01]  /*10f80*/  MUFU.EX2 R182, R182 ;  /* 0x000000b600b67308 */ /* 0x000ea20000000800 */
[-CC-:B------:R-:W-:Y:S01]  /*10f90*/  FFMA.FTZ R13, R13, R50.reuse, -R48.reuse ;  /* 0x000000320d0d7223 */ /* 0x180fe20000010830 */
[-CC-:B------:R-:W-:Y:S01]  /*10fa0*/  FFMA.FTZ R9, R9, R50.reuse, -R48.reuse ;  /* 0x0000003209097223 */ /* 0x180fe20000010830 */
[----:B---3--:R-:W-:Y:S01]  /*10fb0*/  FADD.FTZ R52, R20, R11 ;  /* 0x0000000b14347221 */ /* 0x008fe20000010000 */
[-CC-:B------:R-:W-:Y:S01]  /*10fc0*/  FFMA.FTZ R7, R7, R50.reuse, -R48.reuse ;  /* 0x0000003207077223 */ /* 0x180fe20000010830 */
[-CC-:B------:R-:W-:Y:S01]  /*10fd0*/  FFMA.FTZ R154, R83, R50.reuse, -R48.reuse ;  /* 0x00000032539a7223 */ /* 0x180fe20000010830 */
[-C--:B------:R-:W-:Y:S01]  /*10fe0*/  FFMA.FTZ R11, R81, R50.reuse, -R48 ;  /* 0x00000032510b7223 */ /* 0x080fe20000010830 */
[----:B------:R-:W-:Y:S01]  /*10ff0*/  FADD.FTZ R25, R173, R52 ;  /* 0x00000034ad197221 */ /* 0x000fe20000010000 */
[----:B------:R-:W3:Y:S01]  /*11000*/  MUFU.EX2 R27, R27 ;  /* 0x0000001b001b7308 */ /* 0x000ee20000000800 */
[----:B-1----:R-:W-:Y:S01]  /*11010*/  FADD.FTZ R5, R180, R3 ;  /* 0x00000003b4057221 */ /* 0x002fe20000010000 */
[-CC-:B------:R-:W-:Y:S01]  /*11020*/  FFMA.FTZ R156, R85, R50.reuse, -R48.reuse ;  /* 0x00000032559c7223 */ /* 0x180fe20000010830 */
[-CC-:B------:R-:W-:Y:S01]  /*11030*/  FFMA.FTZ R158, R89, R50.reuse, -R48.reuse ;  /* 0x00000032599e7223 */ /* 0x180fe20000010830 */
[----:B------:R-:W-:Y:S01]  /*11040*/  FFMA.FTZ R71, R71, R50, -R48 ;  /* 0x0000003247477223 */ /* 0x000fe20000010830 */
[----:B0-----:R-:W-:Y:S01]  /*11050*/  @P2 IMAD.HI.U32 R33, R190, R33, RZ ;  /* 0x00000021be212227 */ /* 0x001fe200078e00ff */
[----:B------:R-:W-:-:S03]  /*11060*/  F2FP.BF16.F32.PACK_AB R181, R6, R181 ;  /* 0x000000b506b5723e */ /* 0x000fc600000010ff */
[--C-:B------:R-:W-:Y:S01]  /*11070*/  FFMA.FTZ R91, R91, R50, -R48.reuse ;  /* 0x000000325b5b7223 */ /* 0x100fe20000010830 */
[----:B------:R-:W0:Y:S01]  /*11080*/  MUFU.EX2 R176, R176 ;  /* 0x000000b000b07308 */ /* 0x000e220000000800 */
[----:B--2---:R-:W-:Y:S01]  /*11090*/  FADD.FTZ R30, R182, R5 ;  /* 0x00000005b61e7221 */ /* 0x004fe20000010000 */
[----:B------:R-:W-:Y:S01]  /*110a0*/  @P2 SHF.R.U32.HI R35, RZ, R54, R33 ;  /* 0x00000036ff232219 */ /* 0x000fe20000011621 */
[-CC-:B------:R-:W-:Y:S01]  /*110b0*/  FFMA.FTZ R67, R67, R50.reuse, -R48.reuse ;  /* 0x0000003243437223 */ /* 0x180fe20000010830 */
[-CC-:B------:R-:W-:Y:S01]  /*110c0*/  FFMA.FTZ R93, R93, R50.reuse, -R48.reuse ;  /* 0x000000325d5d7223 */ /* 0x180fe20000010830 */
[-C--:B------:R-:W-:Y:S01]  /*110d0*/  FFMA.FTZ R63, R63, R50.reuse, -R48 ;  /* 0x000000323f3f7223 */ /* 0x080fe20000010830 */
[----:B------:R-:W-:Y:S01]  /*110e0*/  IADD3 R37, R35, R193, -R192 ;  /* 0x000000c123257210 */ /* 0x000fe20007ffe8c0 */
[-C--:B------:R-:W-:Y:S01]  /*110f0*/  FFMA.FTZ R95, R95, R50.reuse, -R48 ;  /* 0x000000325f5f7223 */ /* 0x080fe20000010830 */
[----:B------:R-:W1:Y:S01]  /*11100*/  MUFU.EX2 R29, R29 ;  /* 0x0000001d001d7308 */ /* 0x000e620000000800 */
[----:B---3--:R-:W-:Y:S01]  /*11110*/  FADD.FTZ R5, R27, R30 ;  /* 0x0000001e1b057221 */ /* 0x008fe20000010000 */
[----:B------:R-:W-:Y:S01]  /*11120*/  FADD.FTZ R30, R14, R25 ;  /* 0x000000190e1e7221 */ /* 0x000fe20000010000 */
[-CC-:B------:R-:W-:Y:S01]  /*11130*/  FFMA.FTZ R59, R59, R50.reuse, -R48.reuse ;  /* 0x000000323b3b7223 */ /* 0x180fe20000010830 */
[----:B------:R-:W-:Y:S01]  /*11140*/  FFMA.FTZ R97, R97, R50, -R48 ;  /* 0x0000003261617223 */ /* 0x000fe20000010830 */
[----:B------:R-:W-:Y:S01]  /*11150*/  F2FP.BF16.F32.PACK_AB R180, R3, R180 ;  /* 0x000000b403b4723e */ /* 0x000fe200000010ff */
[----:B------:R-:W-:Y:S01]  /*11160*/  FADD.FTZ R25, R175, R30 ;  /* 0x0000001eaf197221 */ /* 0x000fe20000010000 */
[----:B------:R-:W-:Y:S01]  /*11170*/  SHF.R.S32.HI R52, RZ, 0x1f, R37 ;  /* 0x0000001fff347819 */ /* 0x000fe20000011425 */
[----:B------:R2:W-:Y:S01]  /*11180*/  MUFU.EX2 R46, R31 ;  /* 0x0000001f002e7308 */ /* 0x0005e20000000800 */
[----:B0-----:R-:W-:Y:S01]  /*11190*/  FADD.FTZ R0, R176, R5 ;  /* 0x00000005b0007221 */ /* 0x001fe20000010000 */
[----:B------:R-:W-:Y:S01]  /*111a0*/  FADD.FTZ R30, R24, R25 ;  /* 0x00000019181e7221 */ /* 0x000fe20000010000 */
[----:B------:R-:W-:Y:S01]  /*111b0*/  FFMA.FTZ R25, R87, R50, -R48 ;  /* 0x0000003257197223 */ /* 0x000fe20000010830 */
[----:B------:R-:W-:Y:S01]  /*111c0*/  F2FP.BF16.F32.PACK_AB R177, R12, R177 ;  /* 0x000000b10cb1723e */ /* 0x000fe200000010ff */
[----:B------:R-:W-:Y:S01]  /*111d0*/  VIADD R12, R88, 0xfffffffe ;  /* 0xfffffffe580c7836 */ /* 0x000fe20000000000 */
[----:B------:R-:W-:-:S02]  /*111e0*/  F2FP.BF16.F32.PACK_AB R183, R10, R183 ;  /* 0x000000b70ab7723e */ /* 0x000fc400000010ff */
[----:B------:R-:W-:Y:S01]  /*111f0*/  CS2R R88, SRZ ;  /* 0x0000000000587805 */ /* 0x000fe2000001ff00 */
[----:B------:R-:W0:Y:S01]  /*11200*/  MUFU.EX2 R178, R178 ;  /* 0x000000b200b27308 */ /* 0x000e220000000800 */
[-C--:B--2---:R-:W-:Y:S01]  /*11210*/  FFMA.FTZ R31, R75, R50.reuse, -R48 ;  /* 0x000000324b1f7223 */ /* 0x084fe20000010830 */
[----:B-1----:R-:W-:Y:S01]  /*11220*/  FADD.FTZ R5, R29, R0 ;  /* 0x000000001d057221 */ /* 0x002fe20000010000 */
[----:B------:R-:W-:Y:S01]  /*11230*/  FFMA.FTZ R48, R57, R50, -R48 ;  /* 0x0000003239307223 */ /* 0x000fe20000010830 */
[----:B------:R-:W-:Y:S02]  /*11240*/  F2FP.BF16.F32.PACK_AB R179, R20, R179 ;  /* 0x000000b314b3723e */ /* 0x000fe400000010ff */
[----:B------:R-:W-:Y:S02]  /*11250*/  F2FP.BF16.F32.PACK_AB R173, R14, R173 ;  /* 0x000000ad0ead723e */ /* 0x000fe400000010ff */
[----:B------:R-:W1:Y:S01]  /*11260*/  MUFU.EX2 R169, R169 ;  /* 0x000000a900a97308 */ /* 0x000e620000000800 */
[----:B------:R-:W-:-:S02]  /*11270*/  F2FP.BF16.F32.PACK_AB R175, R24, R175 ;  /* 0x000000af18af723e */ /* 0x000fc400000010ff */
[----:B------:R-:W-:Y:S02]  /*11280*/  F2FP.BF16.F32.PACK_AB R182, R27, R182 ;  /* 0x000000b61bb6723e */ /* 0x000fe400000010ff */
[----:B------:R-:W-:-:S03]  /*11290*/  F2FP.BF16.F32.PACK_AB R176, R29, R176 ;  /* 0x000000b01db0723e */ /* 0x000fc600000010ff */
[----:B------:R-:W2:Y:S01]  /*112a0*/  MUFU.EX2 R31, R31 ;  /* 0x0000001f001f7308 */ /* 0x000ea20000000800 */
[----:B0-----:R-:W-:-:S07]  /*112b0*/  FADD.FTZ R0, R178, R5 ;  /* 0x00000005b2007221 */ /* 0x001fce0000010000 */
[----:B------:R-:W0:Y:S01]  /*112c0*/  MUFU.EX2 R172, R172 ;  /* 0x000000ac00ac7308 */ /* 0x000e220000000800 */
[----:B-1----:R-:W-:Y:S01]  /*112d0*/  FADD.FTZ R33, R169, R30 ;  /* 0x0000001ea9217221 */ /* 0x002fe20000010000 */
[----:B------:R-:W-:-:S03]  /*112e0*/  F2FP.BF16.F32.PACK_AB R169, R28, R169 ;  /* 0x000000a91ca9723e */ /* 0x000fc600000010ff */
[----:B------:R-:W-:-:S03]  /*112f0*/  FADD.FTZ R30, R28, R33 ;  /* 0x000000211c1e7221 */ /* 0x000fc60000010000 */
[----:B------:R-:W1:Y:S01]  /*11300*/  MUFU.EX2 R171, R171 ;  /* 0x000000ab00ab7308 */ /* 0x000e620000000800 */
[C---:B--2---:R-:W-:Y:S01]  /*11310*/  FADD.FTZ R5, R31.reuse, R0 ;  /* 0x000000001f057221 */ /* 0x044fe20000010000 */
[----:B------:R-:W-:-:S06]  /*11320*/  F2FP.BF16.F32.PACK_AB R178, R31, R178 ;  /* 0x000000b21fb2723e */ /* 0x000fcc00000010ff */
        /* <DEDUP_REMOVED lines=30> */
[----:B--2---:R-:W-:Y:S01]  /*11510*/  FADD.FTZ R0, R170, R5 ;  /* 0x00000005aa007221 */ /* 0x004fe20000010000 */
[----:B------:R-:W-:-:S06]  /*11520*/  LEA.HI R5, R52, R37, RZ, 0x7 ;  /* 0x0000002534057211 */ /* 0x000fcc00078f38ff */
        /* <DEDUP_REMOVED lines=53> */
[----:B------:R-:W-:Y:S02]  /*11880*/  F2FP.BF16.F32.PACK_AB R160, R160, R91 ;  /* 0x0000005ba0a0723e */ /* 0x000fe400000010ff */
[----:B------:R-:W-:-:S04]  /*11890*/  CS2R R90, SRZ ;  /* 0x00000000005a7805 */ /* 0x000fc8000001ff00 */
[----:B------:R-:W2:Y:S01]  /*118a0*/  MUFU.EX2 R95, R95 ;  /* 0x0000005f005f7308 */ /* 0x000ea20000000800 */
[----:B0-----:R-:W-:-:S07]  /*118b0*/  FADD.FTZ R3, R93, R6 ;  /* 0x000000065d037221 */ /* 0x001fce0000010000 */
[----:B------:R-:W0:Y:S01]  /*118c0*/  MUFU.EX2 R164, R59 ;  /* 0x0000003b00a47308 */ /* 0x000e220000000800 */
[C---:B-1----:R-:W-:Y:S01]  /*118d0*/  FADD.FTZ R6, R162.reuse, R3 ;  /* 0x00000003a2067221 */ /* 0x042fe20000010000 */
[----:B------:R-:W-:Y:S02]  /*118e0*/  F2FP.BF16.F32.PACK_AB R162, R162, R93 ;  /* 0x0000005da2a2723e */ /* 0x000fe400000010ff */
[----:B------:R-:W-:-:S04]  /*118f0*/  CS2R R92, SRZ ;  /* 0x00000000005c7805 */ /* 0x000fc8000001ff00 */
[----:B------:R-:W1:Y:S01]  /*11900*/  MUFU.EX2 R97, R97 ;  /* 0x0000006100617308 */ /* 0x000e620000000800 */
[----:B--2---:R-:W-:-:S07]  /*11910*/  FADD.FTZ R3, R95, R6 ;  /* 0x000000065f037221 */ /* 0x004fce0000010000 */
[----:B------:R-:W2:Y:S01]  /*11920*/  MUFU.EX2 R48, R48 ;  /* 0x0000003000307308 */ /* 0x000ea20000000800 */
[C---:B0-----:R-:W-:Y:S01]  /*11930*/  FADD.FTZ R6, R164.reuse, R3 ;  /* 0x00000003a4067221 */ /* 0x041fe20000010000 */
[----:B------:R-:W-:Y:S02]  /*11940*/  F2FP.BF16.F32.PACK_AB R164, R164, R95 ;  /* 0x0000005fa4a4723e */ /* 0x000fe400000010ff */
[----:B------:R-:W-:-:S04]  /*11950*/  CS2R R94, SRZ ;  /* 0x00000000005e7805 */ /* 0x000fc8000001ff00 */
[----:B------:R-:W0:Y:S01]  /*11960*/  MUFU.EX2 R26, R26 ;  /* 0x0000001a001a7308 */ /* 0x000e220000000800 */
[----:B-1----:R-:W-:Y:S01]  /*11970*/  FADD.FTZ R3, R97, R6 ;  /* 0x0000000661037221 */ /* 0x002fe20000010000 */
[----:B------:R-:W-:-:S04]  /*11980*/  SHF.R.S32.HI R6, RZ, 0x7, R5 ;  /* 0x00000007ff067819 */ /* 0x000fc80000011405 */
[----:B------:R-:W-:Y:S02]  /*11990*/  VIMNMX R5, R191, R6, !PT ;  /* 0x00000006bf057248 */ /* 0x000fe40007fe0100 */
[C---:B--2---:R-:W-:Y:S01]  /*119a0*/  F2FP.BF16.F32.PACK_AB R166, R48.reuse, R97 ;  /* 0x0000006130a6723e */ /* 0x044fe200000010ff */
[----:B------:R-:W-:Y:S01]  /*119b0*/  FADD.FTZ R3, R48, R3 ;  /* 0x0000000330037221 */ /* 0x000fe20000010000 */
[----:B------:R-:W-:Y:S02]  /*119c0*/  ISETP.GE.AND P3, PT, R12, R5, PT ;  /* 0x000000050c00720c */ /* 0x000fe40003f66270 */
[----:B------:R-:W-:Y:S01]  /*119d0*/  CS2R R96, SRZ ;  /* 0x0000000000607805 */ /* 0x000fe2000001ff00 */
[C---:B0-----:R-:W-:Y:S01]  /*119e0*/  FADD.FTZ R0, R26.reuse, R35 ;  /* 0x000000231a007221 */ /* 0x041fe20000010000 */
[----:B------:R-:W-:-:S09]  /*119f0*/  F2FP.BF16.F32.PACK_AB R167, R26, R167 ;  /* 0x000000a71aa7723e */ /* 0x000fd200000010ff */
[----:B------:R-:W-:Y:S05]  /*11a00*/  @!P3 BRA `(.L_x_2704) ;  /* 0x0000003000c4b947 */ /* 0x000fea0003800000 */
[----:B------:R-:W-:Y:S02]  /*11a10*/  IMAD.MOV.U32 R10, RZ, RZ, R8 ;  /* 0x000000ffff0a7224 */ /* 0x000fe400078e0008 */
[----:B------:R-:W-:Y:S02]  /*11a20*/  IMAD.MOV.U32 R11, RZ, RZ, R51 ;  /* 0x000000ffff0b7224 */ /* 0x000fe400078e0033 */
[----:B------:R-:W-:Y:S02]  /*11a30*/  IMAD.MOV.U32 R6, RZ, RZ, R186 ;  /* 0x000000ffff067224 */ /* 0x000fe400078e00ba */
[----:B------:R-:W-:Y:S02]  /*11a40*/  IMAD.MOV.U32 R13, RZ, RZ, R184 ;  /* 0x000000ffff0d7224 */ /* 0x000fe400078e00b8 */
[----:B------:R-:W-:-:S07]  /*11a50*/  IMAD.MOV.U32 R151, RZ, RZ, RZ ;  /* 0x000000ffff977224 */ /* 0x000fce00078e00ff */
.L_x_2714:
[----:B------:R-:W-:Y:S01]  /*11a60*/  ISETP.NE.AND P3, PT, R189, RZ, PT ;  /* 0x000000ffbd00720c */ /* 0x000fe20003f65270 */
[----:B------:R-:W-:Y:S01]  /*11a70*/  VIADD R184, R13, 0x1 ;  /* 0x000000010db87836 */ /* 0x000fe20000000000 */
[----:B------:R-:W-:Y:S05]  /*11a80*/  YIELD ;  /* 0x0000000000007946 */ /* 0x000fea0003800000 */
[----:B------:R-:W-:-:S04]  /*11a90*/  ISETP.NE.AND P4, PT, R184, 0x2, PT ;  /* 0x00000002b800780c */ /* 0x000fc80003f85270 */
[----:B------:R-:W-:Y:S02]  /*11aa0*/  SEL R7, RZ, 0x1, P4 ;  /* 0x00000001ff077807 */ /* 0x000fe40002000000 */
[----:B------:R-:W-:Y:S02]  /*11ab0*/  SEL R184, R184, RZ, P4 ;  /* 0x000000ffb8b87207 */ /* 0x000fe40002000000 */
[----:B------:R-:W-:Y:S01]  /*11ac0*/  LOP3.LUT R186, R6, R7, RZ, 0x3c, !PT ;  /* 0x0000000706ba7212 */ /* 0x000fe200078e3cff */
[----:B------:R-:W-:Y:S06]  /*11ad0*/  @P3 BRA `(.L_x_2705) ;  /* 0x0000000000303947 */ /* 0x000fec0003800000 */
[----:B------:R-:W-:Y:S05]  /*11ae0*/  @!P0 BRA `(.L_x_2706) ;  /* 0x0000000000048947 */ /* 0x000fea0003800000 */
[----:B------:R-:W-:Y:S01]  /*11af0*/  BPT.TRAP 0x1 ;  /* 0x000000040000795c */ /* 0x000fe20000300000 */
.L_x_2706:
[----:B------:R-:W-:Y:S01]  /*11b00*/  IMAD R7, R184, 0x8, R2 ;  /* 0x00000008b8077824 */ /* 0x000fe200078e0202 */
[----:B------:R-:W-:-:S04]  /*11b10*/  SHF.L.U32 R8, R186, 0x1f, RZ ;  /* 0x0000001fba087819 */ /* 0x000fc800000006ff */
[----:B------:R0:W1:Y:S01]  /*11b20*/  SYNCS.PHASECHK.TRANS64.TRYWAIT P4, [R7+URZ+0x28830], R8 ;  /* 0x02883008070075a7 */ /* 0x000062000808017f */
[----:B------:R-:W-:Y:S05]  /*11b30*/  @!P0 BRA `(.L_x_2707) ;  /* 0x0000000000048947 */ /* 0x000fea0003800000 */
[----:B------:R-:W-:Y:S01]  /*11b40*/  BPT.TRAP 0x1 ;  /* 0x000000040000795c */ /* 0x000fe20000300000 */
.L_x_2707:
[----:B------:R-:W-:Y:S04]  /*11b50*/  BSSY B0, `(.L_x_2705) ;  /* 0x0000004000007945 */ /* 0x000fe80003800000 */
[----:B-1----:R-:W-:Y:S05]  /*11b60*/  @P4 BRA `(.L_x_2708) ;  /* 0x0000000000084947 */ /* 0x002fea0003800000 */
[----:B------:R-:W1:Y:S02]  /*11b70*/  SYNCS.PHASECHK.TRANS64.TRYWAIT P4, [R7+URZ+0x28830], R8 ;  /* 0x02883008070075a7 */ /* 0x000e64000808017f */
[----:B-1----:R-:W-:Y:S05]  /*11b80*/  @!P4 BRA `(.L_x_2709) ;  /* 0x0000012c00d8c947 */ /* 0x002fea0003800000 */
.L_x_2708:
[----:B------:R-:W-:Y:S05]  /*11b90*/  BSYNC B0 ;  /* 0x0000000000007941 */ /* 0x000fea0003800000 */
.L_x_2705:
        /* <DEDUP_REMOVED lines=60> */
.L_x_2711:
[----:B------:R-:W-:Y:S01]  /*11f60*/  SHF.L.U32 R6, R6, 0x1f, RZ ;  /* 0x0000001f06067819 */ /* 0x000fe200000006ff */
[----:B------:R-:W-:-:S04]  /*11f70*/  IMAD R7, R13, 0x8, R2 ;  /* 0x000000080d077824 */ /* 0x000fc800078e0202 */
[----:B------:R0:W1:Y:S01]  /*11f80*/  SYNCS.PHASECHK.TRANS64.TRYWAIT P3, [R7+URZ+0x28850], R6 ;  /* 0x02885006070075a7 */ /* 0x000062000806017f */
[----:B------:R-:W-:Y:S05]  /*11f90*/  @!P0 BRA `(.L_x_2712) ;  /* 0x0000000000048947 */ /* 0x000fea0003800000 */
[----:B------:R-:W-:Y:S01]  /*11fa0*/  BPT.TRAP 0x1 ;  /* 0x000000040000795c */ /* 0x000fe20000300000 */
.L_x_2712:
[----:B-1----:R-:W-:Y:S05]  /*11fb0*/  @P3 BRA `(.L_x_2710) ;  /* 0x0000000000083947 */ /* 0x002fea0003800000 */
[----:B------:R-:W1:Y:S02]  /*11fc0*/  SYNCS.PHASECHK.TRANS64.TRYWAIT P3, [R7+URZ+0x28850], R6 ;  /* 0x02885006070075a7 */ /* 0x000e64000806017f */
[----:B-1----:R-:W-:Y:S05]  /*11fd0*/  @!P3 BRA `(.L_x_2713) ;  /* 0x0000012800d8b947 */ /* 0x002fea0003800000 */
.L_x_2710:
        /* <DEDUP_REMOVED lines=17> */
[----:B------:R-:W-:Y:S02]  /*120f0*/  IMAD.IADD R60, R204, 0x1, R190 ;  /* 0x00000001cc3c7824 */ /* 0x000fe400078e02be */
        /* <DEDUP_REMOVED lines=63> */
[----:B------:R-:W-:-:S05]  /*124f0*/  FMUL.FTZ R84, R87, UR49 ;  /* 0x0000003157547c20 */ /* 0x000fca0008410000 */
[----:B------:R-:W5:Y:S08]  /*12500*/  MUFU.TANH R33, R33 ;  /* 0x0000002100217308 */ /* 0x000f700000002400 */
        /* <DEDUP_REMOVED lines=10> */
[----:B------:R-:W5:Y:S01]  /*125b0*/  MUFU.TANH R49, R49 ;  /* 0x0000003100317308 */ /* 0x000f620000002400 */
[----:B------:R-:W-:-:S02]  /*125c0*/  WARPGROUP.DEPBAR.LE gsb0, 0x0 ;  /* 0x00008000000079c5 */ /* 0x000fc40000010000 */
[----:B------:R-:W-:-:S05]  /*125d0*/  WARPGROUP.ARRIVE ;  /* 0x00000000000079c5 */ /* 0x000fca0000000000 */
[----:B------:R-:W5:Y:S01]  /*125e0*/  MUFU.TANH R52, R52 ;  /* 0x0000003400347308 */ /* 0x000f620000002400 */
[----:B------:R-:W-:Y:S01]  /*125f0*/  HGMMA.64x128x16.F32.BF16 R88, R176, gdesc[UR4].tnspB, R88, gsb0 ;  /* 0x41e00004b0587df0 */ /* 0x000fe20008001858 */
[----:B------:R-:W-:Y:S01]  /*12600*/  R2UR UR6, R8 ;  /* 0x00000000080672ca */ /* 0x000fe200000e0000 */
[----:B------:R-:W-:Y:S01]  /*12610*/  VIADD R8, R6, 0x180 ;  /* 0x0000018006087836 */ /* 0x000fe20000000000 */
[----:B------:R-:W-:Y:S01]  /*12620*/  R2UR UR7, R9 ;  /* 0x00000000090772ca */ /* 0x000fe200000e0000 */
[----:B------:R-:W-:-:S03]  /*12630*/  IMAD.MOV.U32 R9, RZ, RZ, 0x40000040 ;  /* 0x40000040ff097424 */ /* 0x000fc600078e00ff */
[----:B------:R-:W5:Y:S08]  /*12640*/  MUFU.TANH R53, R53 ;  /* 0x0000003500357308 */ /* 0x000f700000002400 */
[----:B------:R-:W5:Y:S08]  /*12650*/  MUFU.TANH R56, R56 ;  /* 0x0000003800387308 */ /* 0x000f700000002400 */
[----:B------:R-:W5:Y:S08]  /*12660*/  MUFU.TANH R57, R57 ;  /* 0x0000003900397308 */ /* 0x000f700000002400 */
[----:B------:R-:W5:Y:S08]  /*12670*/  MUFU.TANH R61, R61 ;  /* 0x0000003d003d7308 */ /* 0x000f700000002400 */
        /* <DEDUP_REMOVED lines=38> */
[----:B------:R-:W-:Y:S02]  /*128e0*/  R2UR UR7, R9 ;  /* 0x00000000090772ca */ /* 0x000fe400000e0000 */
[----:B------:R-:W0:Y:S01]  /*128f0*/  @P2 LDC R9, c[0x0][0x44c] ;  /* 0x00011300ff092b82 */ /* 0x000e220000000800 */
[----:B------:R-:W-:-:S07]  /*12900*/  R2UR UR6, R8 ;  /* 0x00000000080672ca */ /* 0x000fce00000e0000 */
[----:B------:R-:W1:Y:S01]  /*12910*/  @P2 LDC R8, c[0x0][0x450] ;  /* 0x00011400ff082b82 */ /* 0x000e620000000800 */
[----:B0-----:R-:W-:-:S05]  /*12920*/  @P2 IMAD.HI.U32 R9, R60, R9, RZ ;  /* 0x000000093c092227 */ /* 0x001fca00078e00ff */
[----:B-1----:R-:W-:Y:S01]  /*12930*/  @P2 SHF.R.U32.HI R60, RZ, R8, R9 ;  /* 0x00000008ff3c2219 */ /* 0x002fe20000011609 */
[----:B------:R-:W-:Y:S02]  /*12940*/  IMAD.MOV.U32 R9, RZ, RZ, 0x40000040 ;  /* 0x40000040ff097424 */ /* 0x000fe400078e00ff */
[----:B------:R-:W-:Y:S02]  /*12950*/  VIADD R8, R6, 0x280 ;  /* 0x0000028006087836 */ /* 0x000fe40000000000 */
[----:B------:R-:W0:Y:S01]  /*12960*/  SHFL.IDX PT, R69, R60, RZ, 0x1c1f ;  /* 0x001c1fff3c457589 */ /* 0x000e2200000e0000 */
[----:B------:R-:W-:Y:S02]  /*12970*/  WARPGROUP.DEPBAR.LE gsb0, 0x0 ;  /* 0x00008000000079c5 */ /* 0x000fe40000010000 */
[----:B------:R-:W-:-:S06]  /*12980*/  WARPGROUP.ARRIVE ;  /* 0x00000000000079c5 */ /* 0x000fcc0000000000 */
[----:B------:R-:W-:Y:S01]  /*12990*/  HGMMA.64x128x16.F32.BF16 R88, R152, gdesc[UR4].tnspB, R88, gsb0 ;  /* 0x41e0000498587df0 */ /* 0x000fe20008001858 */
[----:B------:R-:W-:Y:S01]  /*129a0*/  R2UR UR7, R9 ;  /* 0x00000000090772ca */ /* 0x000fe200000e0000 */
[----:B------:R-:W-:Y:S01]  /*129b0*/  IMAD.MOV.U32 R9, RZ, RZ, -0x80 ;  /* 0xffffff80ff097424 */ /* 0x000fe200078e00ff */
[----:B------:R-:W-:Y:S01]  /*129c0*/  R2UR UR6, R8 ;  /* 0x00000000080672ca */ /* 0x000fe200000e0000 */
[----:B------:R-:W-:Y:S01]  /*129d0*/  FMUL.FTZ R8, R72, UR49 ;  /* 0x0000003148087c20 */ /* 0x000fe20008410000 */
[----:B------:R-:W-:Y:S01]  /*129e0*/  FMUL.FTZ R72, R39, UR49 ;  /* 0x0000003127487c20 */ /* 0x000fe20008410000 */
[----:B------:R-:W-:Y:S01]  /*129f0*/  IMAD R9, R12, R9, 0x1 ;  /* 0x000000010c097424 */ /* 0x000fe200078e0209 */
[----:B------:R-:W-:Y:S04]  /*12a00*/  MUFU.TANH R39, R80 ;  /* 0x0000005000277308 */ /* 0x000fe80000002400 */
[----:B------:R-:W-:-:S04]  /*12a10*/  IADD3 R9, R193, R9, -R197 ;  /* 0x00000009c1097210 */ /* 0x000fc80007ffe8c5 */
[----:B------:R-:W1:Y:S01]  /*12a20*/  MUFU.TANH R8, R8 ;  /* 0x0000000800087308 */ /* 0x000e620000002400 */
[----:B------:R-:W-:-:S04]  /*12a30*/  IMAD.IADD R9, R9, 0x1, -R192 ;  /* 0x0000000109097824 */ /* 0x000fc800078e0ac0 */
[----:B0-----:R-:W-:-:S03]  /*12a40*/  IMAD.IADD R69, R9, 0x1, R69 ;  /* 0x0000000109457824 */ /* 0x001fc600078e0245 */
[----:B------:R-:W-:Y:S02]  /*12a50*/  MUFU.TANH R72, R72 ;  /* 0x0000004800487308 */ /* 0x000fe40000002400 */
[C---:B------:R-:W-:Y:S02]  /*12a60*/  ISETP.GT.AND P4, PT, R69.reuse, RZ, PT ;  /* 0x000000ff4500720c */ /* 0x040fe40003f84270 */
[C---:B------:R-:W-:Y:S02]  /*12a70*/  ISETP.GT.AND P3, PT, R69.reuse, 0x1, PT ;  /* 0x000000014500780c */ /* 0x040fe40003f64270 */
[----:B------:R-:W-:Y:S02]  /*12a80*/  FSEL R14, R14, -INF , P4 ;  /* 0xff8000000e0e7808 */ /* 0x000fe40002000000 */
[----:B------:R-:W-:Y:S02]  /*12a90*/  FSEL R20, R20, -INF , P3 ;  /* 0xff80000014147808 */ /* 0x000fe40001800000 */
[----:B------:R-:W-:-:S02]  /*12aa0*/  ISETP.GT.AND P5, PT, R69, 0x8, PT ;  /* 0x000000084500780c */ /* 0x000fc40003fa4270 */
[C---:B------:R-:W-:Y:S02]  /*12ab0*/  ISETP.GT.AND P4, PT, R69.reuse, 0x9, PT ;  /* 0x000000094500780c */ /* 0x040fe40003f84270 */
[----:B------:R-:W-:Y:S02]  /*12ac0*/  ISETP.GT.AND P3, PT, R69, 0x10, PT ;  /* 0x000000104500780c */ /* 0x000fe40003f64270 */
[----:B--2---:R-:W-:Y:S02]  /*12ad0*/  FSEL R24, R24, -INF , P5 ;  /* 0xff80000018187808 */ /* 0x004fe40002800000 */
[----:B---3--:R-:W-:Y:S02]  /*12ae0*/  FSEL R25, R25, -INF , P4 ;  /* 0xff80000019197808 */ /* 0x008fe40002000000 */
[----:B----4-:R-:W-:Y:S02]  /*12af0*/  FSEL R27, R27, -INF , P3 ;  /* 0xff8000001b1b7808 */ /* 0x010fe40001800000 */
[----:B------:R-:W-:-:S02]  /*12b00*/  ISETP.GT.AND P5, PT, R69, 0x11, PT ;  /* 0x000000114500780c */ /* 0x000fc40003fa4270 */
[C---:B------:R-:W-:Y:S02]  /*12b10*/  ISETP.GT.AND P4, PT, R69.reuse, 0x18, PT ;  /* 0x000000184500780c */ /* 0x040fe40003f84270 */
[----:B------:R-:W-:Y:S02]  /*12b20*/  ISETP.GT.AND P3, PT, R69, 0x19, PT ;  /* 0x000000194500780c */ /* 0x000fe40003f64270 */
[----:B-----5:R-:W-:Y:S02]  /*12b30*/  FSEL R29, R29, -INF , P5 ;  /* 0xff8000001d1d7808 */ /* 0x020fe40002800000 */
[----:B------:R-:W-:Y:S02]  /*12b40*/  FSEL R31, R31, -INF , P4 ;  /* 0xff8000001f1f7808 */ /* 0x000fe40002000000 */
[----:B------:R-:W-:Y:S02]  /*12b50*/  FSEL R33, R33, -INF , P3 ;  /* 0xff80000021217808 */ /* 0x000fe40001800000 */
[----:B------:R-:W-:-:S02]  /*12b60*/  ISETP.GT.AND P5, PT, R69, 0x20, PT ;  /* 0x000000204500780c */ /* 0x000fc40003fa4270 */
[C---:B------:R-:W-:Y:S02]  /*12b70*/  ISETP.GT.AND P4, PT, R69.reuse, 0x21, PT ;  /* 0x000000214500780c */ /* 0x040fe40003f84270 */
[----:B------:R-:W-:Y:S02]  /*12b80*/  ISETP.GT.AND P3, PT, R69, 0x28, PT ;  /* 0x000000284500780c */ /* 0x000fe40003f64270 */
[----:B------:R-:W-:Y:S02]  /*12b90*/  FSEL R34, R34, -INF , P5 ;  /* 0xff80000022227808 */ /* 0x000fe40002800000 */
        /* <DEDUP_REMOVED lines=30> */
[----:B-1----:R-:W-:Y:S02]  /*12d80*/  FSEL R8, R8, -INF , P4 ;  /* 0xff80000008087808 */ /* 0x002fe40002000000 */
[----:B------:R-:W-:Y:S02]  /*12d90*/  FSEL R64, R64, -INF , P3 ;  /* 0xff80000040407808 */ /* 0x000fe40001800000 */
[----:B------:R-:W-:-:S02]  /*12da0*/  ISETP.GT.AND P5, PT, R69, 0x68, PT ;  /* 0x000000684500780c */ /* 0x000fc40003fa4270 */
[C---:B------:R-:W-:Y:S02]  /*12db0*/  ISETP.GT.AND P4, PT, R69.reuse, 0x69, PT ;  /* 0x000000694500780c */ /* 0x040fe40003f84270 */
[----:B------:R-:W-:Y:S02]  /*12dc0*/  ISETP.GT.AND P3, PT, R69, 0x70, PT ;  /* 0x000000704500780c */ /* 0x000fe40003f64270 */
[----:B------:R-:W-:Y:S02]  /*12dd0*/  FSEL R65, R65, -INF , P5 ;  /* 0xff80000041417808 */ /* 0x000fe40002800000 */
[----:B------:R-:W-:Y:S02]  /*12de0*/  FSEL R68, R68, -INF , P4 ;  /* 0xff80000044447808 */ /* 0x000fe40002000000 */
[----:B------:R-:W-:Y:S02]  /*12df0*/  FSEL R39, R39, -INF , P3 ;  /* 0xff80000027277808 */ /* 0x000fe40001800000 */
[----:B------:R-:W-:Y:S01]  /*12e00*/  ISETP.GT.AND P5, PT, R69, 0x71, PT ;  /* 0x000000714500780c */ /* 0x000fe20003fa4270 */
[----:B------:R-:W-:-:S02]  /*12e10*/  WARPGROUP.DEPBAR.LE gsb0, 0x0 ;  /* 0x00008000000079c5 */ /* 0x000fc40000010000 */
[C---:B------:R-:W-:Y:S01]  /*12e20*/  ISETP.GT.AND P4, PT, R69.reuse, 0x78, PT ;  /* 0x000000784500780c */ /* 0x040fe20003f84270 */
[----:B------:R-:W-:Y:S01]  /*12e30*/  WARPGROUP.ARRIVE ;  /* 0x00000000000079c5 */ /* 0x000fe20000000000 */
[----:B------:R-:W-:-:S05]  /*12e40*/  ISETP.GT.AND P3, PT, R69, 0x79, PT ;  /* 0x000000794500780c */ /* 0x000fca0003f64270 */
[----:B------:R-:W0:Y:S01]  /*12e50*/  S2R R155, SR_TID.X ;  /* 0x00000000009b7919 */ /* 0x000e220000002100 */
[----:B------:R-:W-:Y:S02]  /*12e60*/  FMNMX.FTZ R69, R14, R11, !PT ;  /* 0x0000000b0e457209 */ /* 0x000fe40007810000 */
[----:B------:R-:W-:Y:S01]  /*12e70*/  FSEL R76, R76, -INF , P4 ;  /* 0xff8000004c4c7808 */ /* 0x000fe20002000000 */
[----:B------:R-:W-:Y:S01]  /*12e80*/  HGMMA.64x128x16.F32.BF16 R88, R156, gdesc[UR4].tnspB, R88, gsb0 ;  /* 0x41e000049c587df0 */ /* 0x000fe20008001858 */
[----:B------:R-:W-:-:S04]  /*12e90*/  FMNMX.FTZ R69, R20, R69, !PT ;  /* 0x0000004514457209 */ /* 0x000fc80007810000 */
[----:B------:R-:W-:-:S04]  /*12ea0*/  FMNMX.FTZ R69, R24, R69, !PT ;  /* 0x0000004518457209 */ /* 0x000fc80007810000 */
[----:B------:R-:W-:-:S04]  /*12eb0*/  FMNMX.FTZ R69, R25, R69, !PT ;  /* 0x0000004519457209 */ /* 0x000fc80007810000 */
[----:B------:R-:W-:-:S04]  /*12ec0*/  FMNMX.FTZ R69, R27, R69, !PT ;  /* 0x000000451b457209 */ /* 0x000fc80007810000 */
[----:B------:R-:W-:-:S04]  /*12ed0*/  FMNMX.FTZ R69, R29, R69, !PT ;  /* 0x000000451d457209 */ /* 0x000fc80007810000 */
[----:B------:R-:W-:-:S04]  /*12ee0*/  FMNMX.FTZ R69, R31, R69, !PT ;  /* 0x000000451f457209 */ /* 0x000fc80007810000 */
[----:B------:R-:W-:Y:S02]  /*12ef0*/  FMNMX.FTZ R69, R33, R69, !PT ;  /* 0x0000004521457209 */ /* 0x000fe40007810000 */
[----:B0-----:R-:W-:Y:S02]  /*12f00*/  SHF.R.U32.HI R155, RZ, 0x7, R155 ;  /* 0x00000007ff9b7819 */ /* 0x001fe4000001169b */
[----:B------:R-:W-:-:S04]  /*12f10*/  FMNMX.FTZ R69, R34, R69, !PT ;  /* 0x0000004522457209 */ /* 0x000fc80007810000 */
[----:B------:R-:W-:Y:S02]  /*12f20*/  FMNMX.FTZ R73, R35, R69, !PT ;  /* 0x0000004523497209 */ /* 0x000fe40007810000 */
[----:B------:R0:W-:Y:S02]  /*12f30*/  MUFU.TANH R69, R50 ;  /* 0x0000003200457308 */ /* 0x0001e40000002400 */
[----:B------:R-:W-:-:S04]  /*12f40*/  FMNMX.FTZ R73, R36, R73, !PT ;  /* 0x0000004924497209 */ /* 0x000fc80007810000 */
[----:B0-----:R-:W-:Y:S02]  /*12f50*/  FMNMX.FTZ R50, R37, R73, !PT ;  /* 0x0000004925327209 */ /* 0x001fe40007810000 */
[----:B------:R0:W-:Y:S02]  /*12f60*/  MUFU.TANH R73, R51 ;  /* 0x0000003300497308 */ /* 0x0001e40000002400 */
[----:B------:R-:W-:-:S04]  /*12f70*/  FMNMX.FTZ R50, R38, R50, !PT ;  /* 0x0000003226327209 */ /* 0x000fc80007810000 */
[----:B------:R-:W-:Y:S01]  /*12f80*/  FMNMX.FTZ R50, R40, R50, !PT ;  /* 0x0000003228327209 */ /* 0x000fe20007810000 */
[----:B0-----:R-:W-:-:S03]  /*12f90*/  FMUL.FTZ R51, R81, UR49 ;  /* 0x0000003151337c20 */ /* 0x001fc60008410000 */
[----:B------:R-:W-:Y:S01]  /*12fa0*/  FMNMX.FTZ R50, R41, R50, !PT ;  /* 0x0000003229327209 */ /* 0x000fe20007810000 */
[----:B------:R-:W-:Y:S01]  /*12fb0*/  FMUL.FTZ R81, R82, UR49 ;  /* 0x0000003152517c20 */ /* 0x000fe20008410000 */
[----:B------:R-:W-:Y:S02]  /*12fc0*/  FMUL.FTZ R82, R83, UR49 ;  /* 0x0000003153527c20 */ /* 0x000fe40008410000 */
[----:B------:R-:W-:Y:S01]  /*12fd0*/  FMNMX.FTZ R50, R44, R50, !PT ;  /* 0x000000322c327209 */ /* 0x000fe20007810000 */
[----:B------:R-:W0:Y:S03]  /*12fe0*/  MUFU.TANH R51, R51 ;  /* 0x0000003300337308 */ /* 0x000e260000002400 */
[----:B------:R-:W-:-:S04]  /*12ff0*/  FMNMX.FTZ R50, R45, R50, !PT ;  /* 0x000000322d327209 */ /* 0x000fc80007810000 */
[----:B------:R-:W-:Y:S01]  /*13000*/  FMNMX.FTZ R50, R48, R50, !PT ;  /* 0x0000003230327209 */ /* 0x000fe20007810000 */
[----:B------:R-:W-:Y:S03]  /*13010*/  MUFU.TANH R81, R81 ;  /* 0x0000005100517308 */ /* 0x000fe60000002400 */
[----:B------:R-:W-:-:S04]  /*13020*/  FMNMX.FTZ R50, R49, R50, !PT ;  /* 0x0000003231327209 */ /* 0x000fc80007810000 */
[----:B------:R-:W-:Y:S01]  /*13030*/  FMNMX.FTZ R50, R52, R50, !PT ;  /* 0x0000003234327209 */ /* 0x000fe20007810000 */
[----:B------:R-:W-:Y:S03]  /*13040*/  MUFU.TANH R82, R82 ;  /* 0x0000005200527308 */ /* 0x000fe60000002400 */
[----:B------:R-:W-:-:S04]  /*13050*/  FMNMX.FTZ R50, R53, R50, !PT ;  /* 0x0000003235327209 */ /* 0x000fc80007810000 */
[----:B------:R-:W-:-:S04]  /*13060*/  FMNMX.FTZ R50, R56, R50, !PT ;  /* 0x0000003238327209 */ /* 0x000fc80007810000 */
[----:B------:R-:W-:-:S04]  /*13070*/  FMNMX.FTZ R50, R57, R50, !PT ;  /* 0x0000003239327209 */ /* 0x000fc80007810000 */
[----:B------:R-:W-:-:S04]  /*13080*/  FMNMX.FTZ R50, R61, R50, !PT ;  /* 0x000000323d327209 */ /* 0x000fc80007810000 */
[----:B------:R-:W-:-:S04]  /*13090*/  FMNMX.FTZ R50, R8, R50, !PT ;  /* 0x0000003208327209 */ /* 0x000fc80007810000 */
[----:B------:R-:W-:Y:S02]  /*130a0*/  FMNMX.FTZ R77, R64, R50, !PT ;  /* 0x00000032404d7209 */ /* 0x000fe40007810000 */
[----:B------:R1:W2:Y:S02]  /*130b0*/  MUFU.TANH R50, R85 ;  /* 0x0000005500327308 */ /* 0x0002a40000002400 */
[----:B------:R-:W-:-:S04]  /*130c0*/  FMNMX.FTZ R77, R65, R77, !PT ;  /* 0x0000004d414d7209 */ /* 0x000fc80007810000 */
[----:B------:R-:W-:Y:S02]  /*130d0*/  FMNMX.FTZ R80, R68, R77, !PT ;  /* 0x0000004d44507209 */ /* 0x000fe40007810000 */
[----:B------:R0:W3:Y:S01]  /*130e0*/  MUFU.TANH R77, R62 ;  /* 0x0000003e004d7308 */ /* 0x0000e20000002400 */
[----:B-1----:R1:W-:Y:S01]  /*130f0*/  SHFL.IDX PT, R85, R60, 0x1, 0x1c1f ;  /* 0x003c1f003c557f89 */ /* 0x0023e200000e0000 */
[----:B0-----:R-:W-:Y:S01]  /*13100*/  FSEL R62, R51, -INF , P5 ;  /* 0xff800000333e7808 */ /* 0x001fe20002800000 */
[----:B-1----:R-:W-:Y:S01]  /*13110*/  FMUL.FTZ R60, R86, UR49 ;  /* 0x00000031563c7c20 */ /* 0x002fe20008410000 */
[----:B------:R-:W-:Y:S01]  /*13120*/  FMNMX.FTZ R51, R39, R80, !PT ;  /* 0x0000005027337209 */ /* 0x000fe20007810000 */
[----:B------:R-:W-:Y:S01]  /*13130*/  FMUL.FTZ R80, R63, UR49 ;  /* 0x000000313f507c20 */ /* 0x000fe20008410000 */
[----:B--2---:R-:W-:Y:S02]  /*13140*/  FSEL R63, R50, -INF , P3 ;  /* 0xff800000323f7808 */ /* 0x004fe40001800000 */
[----:B------:R-:W-:Y:S01]  /*13150*/  FMNMX.FTZ R51, R62, R51, !PT ;  /* 0x000000333e337209 */ /* 0x000fe20007810000 */
[----:B------:R-:W-:Y:S03]  /*13160*/  MUFU.TANH R60, R60 ;  /* 0x0000003c003c7308 */ /* 0x000fe60000002400 */
[----:B------:R-:W-:-:S04]  /*13170*/  FMNMX.FTZ R50, R76, R51, !PT ;  /* 0x000000334c327209 */ /* 0x000fc80007810000 */
[----:B------:R-:W-:Y:S01]  /*13180*/  FMNMX.FTZ R50, R63, R50, !PT ;  /* 0x000000323f327209 */ /* 0x000fe20007810000 */
[----:B------:R-:W0:Y:S04]  /*13190*/  MUFU.TANH R80, R80 ;  /* 0x0000005000507308 */ /* 0x000e280000002400 */
[----:B------:R-:W1:Y:S01]  /*131a0*/  SHFL.BFLY PT, R51, R50, 0x2, 0x1f ;  /* 0x0c401f0032337f89 */ /* 0x000e6200000e0000 */
[----:B------:R-:W-:Y:S02]  /*131b0*/  WARPGROUP.DEPBAR.LE gsb0, 0x0 ;  /* 0x00008000000079c5 */ /* 0x000fe40000010000 */
[----:B------:R-:W-:Y:S01]  /*131c0*/  WARPGROUP.ARRIVE ;  /* 0x00000000000079c5 */ /* 0x000fe20000000000 */
[----:B-1----:R-:W-:-:S05]  /*131d0*/  FMNMX.FTZ R51, R50, R51, !PT ;  /* 0x0000003332337209 */ /* 0x002fca0007810000 */
[----:B------:R-:W1:Y:S02]  /*131e0*/  SHFL.BFLY PT, R50, R51, 0x1, 0x1f ;  /* 0x0c201f0033327f89 */ /* 0x000e6400000e0000 */
[----:B-1----:R-:W-:Y:S01]  /*131f0*/  FMNMX.FTZ R51, R51, R50, !PT ;  /* 0x0000003233337209 */ /* 0x002fe20007810000 */
[----:B------:R-:W-:-:S03]  /*13200*/  IMAD.U32 R50, RZ, RZ, UR47 ;  /* 0x0000002fff327e24 */ /* 0x000fc6000f8e00ff */
[C---:B------:R-:W-:Y:S01]  /*13210*/  FSETP.NEU.FTZ.AND P3, PT, R51.reuse, -INF , PT ;  /* 0xff8000003300780b */ /* 0x040fe20003f7d000 */
[----:B------:R-:W-:-:S05]  /*13220*/  FMUL.FTZ R83, R51, R50 ;  /* 0x0000003233537220 */ /* 0x000fca0000410000 */
[----:B------:R-:W-:-:S05]  /*13230*/  FSEL R83, R83, RZ, P3 ;  /* 0x000000ff53537208 */ /* 0x000fca0001800000 */
[-C--:B------:R-:W-:Y:S01]  /*13240*/  FFMA.FTZ R180, R14, R50.reuse, -R83 ;  /* 0x000000320eb47223 */ /* 0x080fe20000010853 */
[----:B------:R-:W-:Y:S02]  /*13250*/  IMAD.IADD R14, R9, 0x1, R85 ;  /* 0x00000001090e7824 */ /* 0x000fe400078e0255 */
[-CC-:B------:R-:W-:Y:S01]  /*13260*/  FFMA.FTZ R20, R20, R50.reuse, -R83.reuse ;  /* 0x0000003214147223 */ /* 0x180fe20000010853 */
[-CC-:B------:R-:W-:Y:S01]  /*13270*/  FFMA.FTZ R182, R24, R50.reuse, -R83.reuse ;  /* 0x0000003218b67223 */ /* 0x180fe20000010853 */
[-CC-:B------:R-:W-:Y:S01]  /*13280*/  FFMA.FTZ R24, R25, R50.reuse, -R83.reuse ;  /* 0x0000003219187223 */ /* 0x180fe20000010853 */
[-CC-:B------:R-:W-:Y:S01]  /*13290*/  FFMA.FTZ R25, R29, R50.reuse, -R83.reuse ;  /* 0x000000321d197223 */ /* 0x180fe20000010853 */
[C---:B------:R-:W-:Y:S01]  /*132a0*/  ISETP.GT.AND P5, PT, R14.reuse, RZ, PT ;  /* 0x000000ff0e00720c */ /* 0x040fe20003fa4270 */
[----:B------:R1:W-:Y:S01]  /*132b0*/  MUFU.EX2 R9, R20 ;  /* 0x0000001400097308 */ /* 0x0003e20000000800 */
[----:B------:R-:W-:Y:S01]  /*132c0*/  ISETP.GT.AND P4, PT, R14, 0x1, PT ;  /* 0x000000010e00780c */ /* 0x000fe20003f84270 */
[-CC-:B------:R-:W-:Y:S01]  /*132d0*/  FFMA.FTZ R29, R35, R50.reuse, -R83.reuse ;  /* 0x00000032231d7223 */ /* 0x180fe20000010853 */
[----:B------:R-:W-:Y:S01]  /*132e0*/  FSEL R7, R7, -INF , P5 ;  /* 0xff80000007077808 */ /* 0x000fe20002800000 */
[-CC-:B------:R-:W-:Y:S01]  /*132f0*/  FFMA.FTZ R35, R8, R50.reuse, -R83.reuse ;  /* 0x0000003208237223 */ /* 0x180fe20000010853 */
[C---:B------:R-:W-:Y:S01]  /*13300*/  ISETP.GT.AND P5, PT, R14.reuse, 0x8, PT ;  /* 0x000000080e00780c */ /* 0x040fe20003fa4270 */
[-CC-:B------:R-:W-:Y:S01]  /*13310*/  FFMA.FTZ R154, R49, R50.reuse, -R83.reuse ;  /* 0x00000032319a7223 */ /* 0x180fe20000010853 */
[-CC-:B------:R-:W-:Y:S01]  /*13320*/  FFMA.FTZ R176, R27, R50.reuse, -R83.reuse ;  /* 0x000000321bb07223 */ /* 0x180fe20000010853 */
[----:B------:R-:W-:Y:S01]  /*13330*/  MUFU.EX2 R180, R180 ;  /* 0x000000b400b47308 */ /* 0x000fe20000000800 */
[----:B-1----:R-:W-:Y:S01]  /*13340*/  FSEL R20, R15, -INF , P4 ;  /* 0xff8000000f147808 */ /* 0x002fe20002000000 */
[--C-:B------:R-:W-:Y:S01]  /*13350*/  FFMA.FTZ R178, R31, R50, -R83.reuse ;  /* 0x000000321fb27223 */ /* 0x100fe20000010853 */
[----:B------:R-:W-:Y:S01]  /*13360*/  FMNMX.FTZ R15, R7, R10, !PT ;  /* 0x0000000a070f7209 */ /* 0x000fe20007810000 */
[-CC-:B------:R-:W-:Y:S01]  /*13370*/  FFMA.FTZ R27, R33, R50.reuse, -R83.reuse ;  /* 0x00000032211b7223 */ /* 0x180fe20000010853 */
[----:B------:R-:W-:Y:S01]  /*13380*/  ISETP.GT.AND P4, PT, R14, 0x9, PT ;  /* 0x000000090e00780c */ /* 0x000fe20003f84270 */
[-CC-:B------:R-:W-:Y:S01]  /*13390*/  FFMA.FTZ R172, R34, R50.reuse, -R83.reuse ;  /* 0x0000003222ac7223 */ /* 0x180fe20000010853 */
[----:B------:R-:W-:Y:S01]  /*133a0*/  FSEL R21, R21, -INF , P5 ;  /* 0xff80000015157808 */ /* 0x000fe20002800000 */
[----:B------:R-:W-:Y:S01]  /*133b0*/  MUFU.EX2 R182, R182 ;  /* 0x000000b600b67308 */ /* 0x000fe20000000800 */
[----:B------:R-:W-:Y:S01]  /*133c0*/  FMNMX.FTZ R15, R20, R15, !PT ;  /* 0x0000000f140f7209 */ /* 0x000fe20007810000 */
[-CC-:B------:R-:W-:Y:S01]  /*133d0*/  FFMA.FTZ R31, R37, R50.reuse, -R83.reuse ;  /* 0x00000032251f7223 */ /* 0x180fe20000010853 */
[----:B------:R-:W-:Y:S01]  /*133e0*/  ISETP.GT.AND P5, PT, R14, 0x10, PT ;  /* 0x000000100e00780c */ /* 0x000fe20003fa4270 */
[-CC-:B------:R-:W-:Y:S01]  /*133f0*/  FFMA.FTZ R37, R52, R50.reuse, -R83.reuse ;  /* 0x0000003234257223 */ /* 0x180fe20000010853 */
[----:B------:R-:W-:Y:S01]  /*13400*/  FSEL R26, R26, -INF , P4 ;  /* 0xff8000001a1a7808 */ /* 0x000fe20002000000 */
[-CC-:B------:R-:W-:Y:S01]  /*13410*/  FFMA.FTZ R174, R36, R50.reuse, -R83.reuse ;  /* 0x0000003224ae7223 */ /* 0x180fe20000010853 */
[----:B------:R-:W-:Y:S01]  /*13420*/  FMNMX.FTZ R15, R21, R15, !PT ;  /* 0x0000000f150f7209 */ /* 0x000fe20007810000 */
[----:B------:R-:W-:Y:S01]  /*13430*/  MUFU.EX2 R24, R24 ;  /* 0x0000001800187308 */ /* 0x000fe20000000800 */
[----:B------:R-:W-:Y:S01]  /*13440*/  ISETP.GT.AND P4, PT, R14, 0x11, PT ;  /* 0x000000110e00780c */ /* 0x000fe20003f84270 */
[-CC-:B------:R-:W-:Y:S01]  /*13450*/  FFMA.FTZ R168, R38, R50.reuse, -R83.reuse ;  /* 0x0000003226a87223 */ /* 0x180fe20000010853 */
[----:B------:R-:W-:Y:S01]  /*13460*/  FSEL R28, R28, -INF , P5 ;  /* 0xff8000001c1c7808 */ /* 0x000fe20002800000 */
[-CC-:B------:R-:W-:Y:S01]  /*13470*/  FFMA.FTZ R33, R40, R50.reuse, -R83.reuse ;  /* 0x0000003228217223 */ /* 0x180fe20000010853 */
[----:B------:R-:W-:Y:S01]  /*13480*/  FMNMX.FTZ R15, R26, R15, !PT ;  /* 0x0000000f1a0f7209 */ /* 0x000fe20007810000 */
[-CC-:B------:R-:W-:Y:S01]  /*13490*/  FFMA.FTZ R170, R41, R50.reuse, -R83.reuse ;  /* 0x0000003229aa7223 */ /* 0x180fe20000010853 */
[----:B------:R-:W-:Y:S01]  /*134a0*/  ISETP.GT.AND P5, PT, R14, 0x18, PT ;  /* 0x000000180e00780c */ /* 0x000fe20003fa4270 */
[----:B------:R-:W-:Y:S01]  /*134b0*/  MUFU.EX2 R176, R176 ;  /* 0x000000b000b07308 */ /* 0x000fe20000000800 */
[----:B------:R-:W-:Y:S01]  /*134c0*/  FSEL R30, R30, -INF , P4 ;  /* 0xff8000001e1e7808 */ /* 0x000fe20002000000 */
[-CC-:B------:R-:W-:Y:S01]  /*134d0*/  FFMA.FTZ R34, R44, R50.reuse, -R83.reuse ;  /* 0x000000322c227223 */ /* 0x180fe20000010853 */
        /* <DEDUP_REMOVED lines=27> */
[----:B------:R-:W-:Y:S01]  /*13690*/  FFMA.FTZ R48, R62, R50, -R83 ;  /* 0x000000323e307223 */ /* 0x000fe20000010853 */
[----:B------:R-:W-:Y:S01]  /*136a0*/  FSEL R46, R46, -INF , P5 ;  /* 0xff8000002e2e7808 */ /* 0x000fe20002800000 */
[----:B------:R-:W-:Y:S01]  /*136b0*/  MUFU.EX2 R172, R172 ;  /* 0x000000ac00ac7308 */ /* 0x000fe20000000800 */
[----:B------:R-:W-:-:S02]  /*136c0*/  FMNMX.FTZ R15, R43, R15, !PT ;  /* 0x0000000f2b0f7209 */ /* 0x000fc40007810000 */
[----:B------:R-:W-:Y:S02]  /*136d0*/  ISETP.GT.AND P5, PT, R14, 0x30, PT ;  /* 0x000000300e00780c */ /* 0x000fe40003fa4270 */
[----:B------:R-:W-:Y:S02]  /*136e0*/  FSEL R47, R47, -INF , P4 ;  /* 0xff8000002f2f7808 */ /* 0x000fe40002000000 */
[----:B------:R-:W-:Y:S01]  /*136f0*/  FMNMX.FTZ R15, R46, R15, !PT ;  /* 0x0000000f2e0f7209 */ /* 0x000fe20007810000 */
[----:B------:R-:W-:Y:S01]  /*13700*/  MUFU.EX2 R29, R29 ;  /* 0x0000001d001d7308 */ /* 0x000fe20000000800 */
[----:B------:R-:W-:Y:S02]  /*13710*/  ISETP.GT.AND P4, PT, R14, 0x31, PT ;  /* 0x000000310e00780c */ /* 0x000fe40003f84270 */
[----:B------:R-:W-:Y:S02]  /*13720*/  FSEL R69, R69, -INF , P5 ;  /* 0xff80000045457808 */ /* 0x000fe40002800000 */
[----:B------:R-:W-:-:S02]  /*13730*/  FMNMX.FTZ R15, R47, R15, !PT ;  /* 0x0000000f2f0f7209 */ /* 0x000fc40007810000 */
[C---:B------:R-:W-:Y:S01]  /*13740*/  ISETP.GT.AND P5, PT, R14.reuse, 0x38, PT ;  /* 0x000000380e00780c */ /* 0x040fe20003fa4270 */
[----:B------:R-:W-:Y:S01]  /*13750*/  MUFU.EX2 R174, R174 ;  /* 0x000000ae00ae7308 */ /* 0x000fe20000000800 */
[----:B------:R-:W-:Y:S02]  /*13760*/  FSEL R73, R73, -INF , P4 ;  /* 0xff80000049497808 */ /* 0x000fe40002000000 */
[----:B------:R-:W-:Y:S02]  /*13770*/  FMNMX.FTZ R15, R69, R15, !PT ;  /* 0x0000000f450f7209 */ /* 0x000fe40007810000 */
[----:B------:R-:W-:Y:S02]  /*13780*/  ISETP.GT.AND P4, PT, R14, 0x39, PT ;  /* 0x000000390e00780c */ /* 0x000fe40003f84270 */
        /* <DEDUP_REMOVED lines=10> */
[----:B------:R-:W-:Y:S01]  /*13830*/  ISETP.GT.AND P5, PT, R14, 0x48, PT ;  /* 0x000000480e00780c */ /* 0x000fe20003fa4270 */
[----:B------:R-:W-:Y:S01]  /*13840*/  MUFU.EX2 R33, R33 ;  /* 0x0000002100217308 */ /* 0x000fe20000000800 */
[----:B------:R-:W-:Y:S02]  /*13850*/  FSEL R59, R59, -INF , P4 ;  /* 0xff8000003b3b7808 */ /* 0x000fe40002000000 */
[----:B------:R-:W-:Y:S02]  /*13860*/  FMNMX.FTZ R15, R58, R15, !PT ;  /* 0x0000000f3a0f7209 */ /* 0x000fe40007810000 */
[----:B------:R-:W-:Y:S02]  /*13870*/  ISETP.GT.AND P4, PT, R14, 0x49, PT ;  /* 0x000000490e00780c */ /* 0x000fe40003f84270 */
[----:B---3--:R-:W-:Y:S01]  /*13880*/  FSEL R77, R77, -INF , P5 ;  /* 0xff8000004d4d7808 */ /* 0x008fe20002800000 */
[----:B------:R-:W-:Y:S01]  /*13890*/  MUFU.EX2 R170, R170 ;  /* 0x000000aa00aa7308 */ /* 0x000fe20000000800 */
[----:B------:R-:W-:-:S02]  /*138a0*/  FMNMX.FTZ R15, R59, R15, !PT ;  /* 0x0000000f3b0f7209 */ /* 0x000fc40007810000 */
[----:B------:R-:W-:Y:S02]  /*138b0*/  ISETP.GT.AND P5, PT, R14, 0x50, PT ;  /* 0x000000500e00780c */ /* 0x000fe40003fa4270 */
[----:B0-----:R-:W-:Y:S02]  /*138c0*/  FSEL R80, R80, -INF , P4 ;  /* 0xff80000050507808 */ /* 0x001fe40002000000 */
        /* <DEDUP_REMOVED lines=43> */
[----:B------:R-:W-:Y:S02]  /*13b80*/  FSEL R84, R84, -INF , P4 ;  /* 0xff80000054547808 */ /* 0x000fe40002000000 */
[----:B------:R-:W-:-:S03]  /*13b90*/  FMNMX.FTZ R15, R60, R15, !PT ;  /* 0x0000000f3c0f7209 */ /* 0x000fc60007810000 */
[----:B------:R-:W-:Y:S01]  /*13ba0*/  MUFU.EX2 R35, R35 ;  /* 0x0000002300237308 */ /* 0x000fe20000000800 */
[----:B------:R-:W-:-:S05]  /*13bb0*/  FMNMX.FTZ R15, R84, R15, !PT ;  /* 0x0000000f540f7209 */ /* 0x000fca0007810000 */
[----:B------:R-:W0:Y:S02]  /*13bc0*/  SHFL.BFLY PT, R14, R15, 0x2, 0x1f ;  /* 0x0c401f000f0e7f89 */ /* 0x000e2400000e0000 */
[----:B------:R-:W1:Y:S08]  /*13bd0*/  MUFU.EX2 R41, R41 ;  /* 0x0000002900297308 */ /* 0x000e700000000800 */
[----:B------:R-:W-:Y:S08]  /*13be0*/  MUFU.EX2 R44, R44 ;  /* 0x0000002c002c7308 */ /* 0x000ff00000000800 */
[----:B------:R-:W2:Y:S01]  /*13bf0*/  MUFU.EX2 R45, R45 ;  /* 0x0000002d002d7308 */ /* 0x000ea20000000800 */
[----:B0-----:R-:W-:Y:S01]  /*13c00*/  FMNMX.FTZ R15, R15, R14, !PT ;  /* 0x0000000e0f0f7209 */ /* 0x001fe20007810000 */
[----:B------:R-:W-:-:S06]  /*13c10*/  VIADD R14, R6, 0x300 ;  /* 0x00000300060e7836 */ /* 0x000fcc0000000000 */
[----:B------:R-:W-:Y:S01]  /*13c20*/  MUFU.EX2 R39, R39 ;  /* 0x0000002700277308 */ /* 0x000fe20000000800 */
[----:B------:R-:W-:Y:S01]  /*13c30*/  VIADD R6, R6, 0x380 ;  /* 0x0000038006067836 */ /* 0x000fe20000000000 */
[----:B------:R-:W0:Y:S01]  /*13c40*/  SHFL.BFLY PT, R8, R15, 0x1, 0x1f ;  /* 0x0c201f000f087f89 */ /* 0x000e2200000e0000 */
[----:B------:R-:W-:Y:S01]  /*13c50*/  R2UR UR6, R14 ;  /* 0x000000000e0672ca */ /* 0x000fe200000e0000 */
[----:B------:R-:W-:-:S04]  /*13c60*/  FFMA.FTZ R14, R76, R50, -R83 ;  /* 0x000000324c0e7223 */ /* 0x000fc80000010853 */
[----:B------:R-:W-:Y:S08]  /*13c70*/  MUFU.EX2 R48, R48 ;  /* 0x0000003000307308 */ /* 0x000ff00000000800 */
[----:B------:R-:W-:Y:S01]  /*13c80*/  MUFU.EX2 R14, R14 ;  /* 0x0000000e000e7308 */ /* 0x000fe20000000800 */
[----:B0-----:R-:W-:Y:S01]  /*13c90*/  FMNMX.FTZ R8, R15, R8, !PT ;  /* 0x000000080f087209 */ /* 0x001fe20007810000 */
[----:B------:R-:W-:-:S03]  /*13ca0*/  IMAD.MOV.U32 R15, RZ, RZ, 0x40000040 ;  /* 0x40000040ff0f7424 */ /* 0x000fc600078e00ff */
[C---:B------:R-:W-:Y:S01]  /*13cb0*/  FSETP.NEU.FTZ.AND P4, PT, R8.reuse, -INF , PT ;  /* 0xff8000000800780b */ /* 0x040fe20003f9d000 */
[-C--:B------:R-:W-:Y:S01]  /*13cc0*/  FMUL.FTZ R49, R8, R50.reuse ;  /* 0x0000003208317220 */ /* 0x080fe20000410000 */
[----:B------:R-:W-:Y:S01]  /*13cd0*/  R2UR UR7, R15 ;  /* 0x000000000f0772ca */ /* 0x000fe200000e0000 */
[----:B------:R-:W-:-:S03]  /*13ce0*/  FFMA.FTZ R15, R63, R50, -R83 ;  /* 0x000000323f0f7223 */ /* 0x000fc60000010853 */
[----:B------:R-:W-:-:S03]  /*13cf0*/  FSEL R49, R49, RZ, P4 ;  /* 0x000000ff31317208 */ /* 0x000fc60002000000 */
[----:B------:R-:W-:Y:S02]  /*13d00*/  MUFU.EX2 R15, R15 ;  /* 0x0000000f000f7308 */ /* 0x000fe40000000800 */
[-CC-:B------:R-:W-:Y:S01]  /*13d10*/  FFMA.FTZ R181, R7, R50.reuse, -R49.reuse ;  /* 0x0000003207b57223 */ /* 0x180fe20000010831 */
[----:B------:R-:W-:Y:S02]  /*13d20*/  IMAD.MOV.U32 R7, RZ, RZ, 0x40000040 ;  /* 0x40000040ff077424 */ /* 0x000fe400078e00ff */
[-CC-:B------:R-:W-:Y:S01]  /*13d30*/  FFMA.FTZ R179, R32, R50.reuse, -R49.reuse ;  /* 0x0000003220b37223 */ /* 0x180fe20000010831 */
[-CC-:B------:R-:W-:Y:S01]  /*13d40*/  FFMA.FTZ R175, R46, R50.reuse, -R49.reuse ;  /* 0x000000322eaf7223 */ /* 0x180fe20000010831 */
[----:B------:R-:W-:Y:S01]  /*13d50*/  HGMMA.64x128x16.F32.BF16 R88, R160, gdesc[UR4].tnspB, R88, gsb0 ;  /* 0x41e00004a0587df0 */ /* 0x000fe20008001858 */
[----:B------:R-:W-:Y:S01]  /*13d60*/  R2UR UR6, R6 ;  /* 0x00000000060672ca */ /* 0x000fe200000e0000 */
[-CC-:B------:R-:W-:Y:S01]  /*13d70*/  FFMA.FTZ R32, R47, R50.reuse, -R49.reuse ;  /* 0x000000322f207223 */ /* 0x180fe20000010831 */
[----:B------:R-:W-:Y:S01]  /*13d80*/  R2UR UR7, R7 ;  /* 0x00000000070772ca */ /* 0x000fe200000e0000 */
[-CC-:B------:R-:W-:Y:S01]  /*13d90*/  FFMA.FTZ R20, R20, R50.reuse, -R49.reuse ;  /* 0x0000003214147223 */ /* 0x180fe20000010831 */
[----:B------:R-:W-:Y:S01]  /*13da0*/  FSEL R46, R51, RZ, P3 ;  /* 0x000000ff332e7208 */ /* 0x000fe20001800000 */
[----:B------:R-:W-:Y:S01]  /*13db0*/  MUFU.EX2 R181, R181 ;  /* 0x000000b500b57308 */ /* 0x000fe20000000800 */
[----:B------:R-:W-:Y:S01]  /*13dc0*/  FSEL R47, R8, RZ, P4 ;  /* 0x000000ff082f7208 */ /* 0x000fe20002000000 */
[-CC-:B------:R-:W-:Y:S01]  /*13dd0*/  FFMA.FTZ R183, R21, R50.reuse, -R49.reuse ;  /* 0x0000003215b77223 */ /* 0x180fe20000010831 */
[-C--:B------:R-:W-:Y:S01]  /*13de0*/  FFMA.FTZ R21, R26, R50.reuse, -R49 ;  /* 0x000000321a157223 */ /* 0x080fe20000010831 */
[----:B------:R-:W-:Y:S01]  /*13df0*/  FADD.FTZ R11, -R46, R11 ;  /* 0x0000000b2e0b7221 */ /* 0x000fe20000010100 */
[----:B------:R-:W-:Y:S01]  /*13e00*/  FFMA.FTZ R177, R28, R50, -R49 ;  /* 0x000000321cb17223 */ /* 0x000fe20000010831 */
[----:B------:R-:W-:Y:S01]  /*13e10*/  FADD.FTZ R47, -R47, R10 ;  /* 0x0000000a2f2f7221 */ /* 0x000fe20000010100 */
[----:B------:R-:W-:-:S02]  /*13e20*/  @!P1 IMAD R10, R184, 0x8, R2 ;  /* 0x00000008b80a9824 */ /* 0x000fc400078e0202 */
[-C--:B------:R-:W-:Y:S01]  /*13e30*/  FMUL.FTZ R6, R11, R50.reuse ;  /* 0x000000320b067220 */ /* 0x080fe20000410000 */
[----:B------:R-:W-:Y:S01]  /*13e40*/  MUFU.EX2 R20, R20 ;  /* 0x0000001400147308 */ /* 0x000fe20000000800 */
[-C--:B------:R-:W-:Y:S01]  /*13e50*/  FMUL.FTZ R7, R47, R50.reuse ;  /* 0x000000322f077220 */ /* 0x080fe20000410000 */
[----:B------:R-:W-:Y:S01]  /*13e60*/  @!P1 VIADD R10, R10, 0x28840 ;  /* 0x000288400a0a9836 */ /* 0x000fe20000000000 */
[----:B------:R-:W-:Y:S01]  /*13e70*/  IADD3 R11, -R155, 0xb, RZ ;  /* 0x0000000b9b0b7810 */ /* 0x000fe20007ffe1ff */
[-CC-:B------:R-:W-:Y:S01]  /*13e80*/  FFMA.FTZ R26, R30, R50.reuse, -R49.reuse ;  /* 0x000000321e1a7223 */ /* 0x180fe20000010831 */
[-CC-:B------:R-:W-:Y:S01]  /*13e90*/  FFMA.FTZ R28, R72, R50.reuse, -R49.reuse ;  /* 0x00000032481c7223 */ /* 0x180fe20000010831 */
[-CC-:B------:R-:W-:Y:S01]  /*13ea0*/  FFMA.FTZ R173, R42, R50.reuse, -R49.reuse ;  /* 0x000000322aad7223 */ /* 0x180fe20000010831 */
[----:B------:R-:W-:Y:S01]  /*13eb0*/  @!P1 PRMT R46, RZ, 0x654, R10 ;  /* 0x00000654ff2e9816 */ /* 0x000fe2000000000a */
        /* <DEDUP_REMOVED lines=18> */
[----:B------:R-:W-:Y:S01]  /*13fe0*/  FFMA.FTZ R60, R60, R50, -R49 ;  /* 0x000000323c3c7223 */ /* 0x000fe20000010831 */
[C---:B------:R-:W-:Y:S01]  /*13ff0*/  ISETP.GT.AND P3, PT, R12.reuse, R5, PT ;  /* 0x000000050c00720c */ /* 0x040fe20003f64270 */
[----:B------:R-:W-:-:S04]  /*14000*/  VIADD R12, R12, 0xffffffff ;  /* 0xffffffff0c0c7836 */ /* 0x000fc80000000000 */
        /* <DEDUP_REMOVED lines=16> */
[----:B-1----:R-:W-:Y:S02]  /*14110*/  F2FP.BF16.F32.PACK_AB R160, R41, R35 ;  /* 0x0000002329a0723e */ /* 0x002fe400000010ff */
[----:B--2---:R-:W-:Y:S01]  /*14120*/  F2FP.BF16.F32.PACK_AB R162, R45, R44 ;  /* 0x0000002c2da2723e */ /* 0x004fe200000010ff */
[----:B------:R-:W-:Y:S03]  /*14130*/  HGMMA.64x128x16.F32.BF16 R88, R164, gdesc[UR4].tnspB, R88, gsb0 ;  /* 0x41e00004a4587df0 */ /* 0x000fe60008001858 */
        /* <DEDUP_REMOVED lines=15> */
[-C--:B------:R-:W-:Y:S01]  /*14230*/  FMUL.FTZ R88, R88, R6.reuse ;  /* 0x0000000658587220 */ /* 0x080fe20000410000 */
[-C--:B------:R-:W-:Y:S01]  /*14240*/  FMUL.FTZ R89, R89, R6.reuse ;  /* 0x0000000659597220 */ /* 0x080fe20000410000 */
[-C--:B------:R-:W-:Y:S01]  /*14250*/  FMUL.FTZ R92, R92, R6.reuse ;  /* 0x000000065c5c7220 */ /* 0x080fe20000410000 */
[-C--:B------:R-:W-:Y:S01]  /*14260*/  FMUL.FTZ R93, R93, R6.reuse ;  /* 0x000000065d5d7220 */ /* 0x080fe20000410000 */
[-C--:B------:R-:W-:Y:S01]  /*14270*/  FMUL.FTZ R96, R96, R6.reuse ;  /* 0x0000000660607220 */ /* 0x080fe20000410000 */
[-C--:B------:R-:W-:Y:S01]  /*14280*/  FMUL.FTZ R97, R97, R6.reuse ;  /* 0x0000000661617220 */ /* 0x080fe20000410000 */
[----:B------:R-:W-:Y:S01]  /*14290*/  FMUL.FTZ R100, R100, R6 ;  /* 0x0000000664647220 */ /* 0x000fe20000410000 */
[----:B-1----:R-:W-:Y:S01]  /*142a0*/  FFMA.FTZ R46, R6, R3, R180 ;  /* 0x00000003062e7223 */ /* 0x002fe200000100b4 */
[----:B------:R-:W-:Y:S01]  /*142b0*/  FFMA.FTZ R3, R7, R0, R181 ;  /* 0x0000000007037223 */ /* 0x000fe200000100b5 */
[----:B------:R-:W-:Y:S01]  /*142c0*/  @!P1 IMAD R0, R13, 0x8, R2 ;  /* 0x000000080d009824 */ /* 0x000fe200078e0202 */
[C---:B------:R-:W-:Y:S01]  /*142d0*/  F2FP.BF16.F32.PACK_AB R180, R9.reuse, R180 ;  /* 0x000000b409b4723e */ /* 0x040fe200000010ff */
[----:B------:R-:W-:Y:S01]  /*142e0*/  FADD.FTZ R13, R9, R46 ;  /* 0x0000002e090d7221 */ /* 0x000fe20000010000 */
[----:B------:R-:W-:Y:S01]  /*142f0*/  FADD.FTZ R46, R20, R3 ;  /* 0x00000003142e7221 */ /* 0x000fe20000010000 */
[----:B------:R-:W-:-:S02]  /*14300*/  @!P1 VIADD R3, R0, 0x28860 ;  /* 0x0002886000039836 */ /* 0x000fc40000000000 */
[----:B------:R-:W-:Y:S01]  /*14310*/  FFMA.FTZ R0, R80, R50, -R49 ;  /* 0x0000003250007223 */ /* 0x000fe20000010831 */
[----:B------:R-:W-:Y:S01]  /*14320*/  FADD.FTZ R13, R182, R13 ;  /* 0x0000000db60d7221 */ /* 0x000fe20000010000 */
[----:B------:R-:W-:Y:S01]  /*14330*/  FADD.FTZ R46, R183, R46 ;  /* 0x0000002eb72e7221 */ /* 0x000fe20000010000 */
[C---:B------:R-:W-:Y:S01]  /*14340*/  F2FP.BF16.F32.PACK_AB R182, R24.reuse, R182 ;  /* 0x000000b618b6723e */ /* 0x040fe200000010ff */
[----:B------:R-:W-:Y:S01]  /*14350*/  FMUL.FTZ R101, R101, R6 ;  /* 0x0000000665657220 */ /* 0x000fe20000410000 */
[----:B------:R-:W-:Y:S01]  /*14360*/  FADD.FTZ R13, R24, R13 ;  /* 0x0000000d180d7221 */ /* 0x000fe20000010000 */
[----:B------:R-:W-:Y:S01]  /*14370*/  FADD.FTZ R46, R21, R46 ;  /* 0x0000002e152e7221 */ /* 0x000fe20000010000 */
[----:B------:R-:W-:Y:S01]  /*14380*/  @!P1 PRMT R3, RZ, 0x654, R3 ;  /* 0x00000654ff039816 */ /* 0x000fe20000000003 */
[----:B------:R-:W1:Y:S01]  /*14390*/  MUFU.EX2 R0, R0 ;  /* 0x0000000000007308 */ /* 0x000e620000000800 */
[----:B------:R-:W-:Y:S01]  /*143a0*/  FADD.FTZ R52, R176, R13 ;  /* 0x0000000db0347221 */ /* 0x000fe20000010000 */
[----:B0-----:R-:W-:Y:S01]  /*143b0*/  FADD.FTZ R11, R177, R46 ;  /* 0x0000002eb10b7221 */ /* 0x001fe20000010000 */
[----:B------:R0:W-:Y:S01]  /*143c0*/  @!P1 SYNCS.ARRIVE.TRANS64.RED.A1T0 RZ, [R3+URZ], RZ ;  /* 0x000000ff03ff99a7 */ /* 0x0001e2000810043f */
[----:B------:R-:W-:Y:S01]  /*143d0*/  F2FP.BF16.F32.PACK_AB R183, R21, R183 ;  /* 0x000000b715b7723e */ /* 0x000fe200000010ff */
[----:B------:R-:W-:Y:S01]  /*143e0*/  FADD.FTZ R13, R25, R52 ;  /* 0x00000034190d7221 */ /* 0x000fe20000010000 */
[----:B------:R-:W-:Y:S01]  /*143f0*/  FADD.FTZ R46, R26, R11 ;  /* 0x0000000b1a2e7221 */ /* 0x000fe20000010000 */
[----:B------:R-:W-:Y:S01]  /*14400*/  F2FP.BF16.F32.PACK_AB R181, R20, R181 ;  /* 0x000000b514b5723e */ /* 0x000fe200000010ff */
[-C--:B------:R-:W-:Y:S01]  /*14410*/  FFMA.FTZ R11, R71, R50.reuse, -R49 ;  /* 0x00000032470b7223 */ /* 0x080fe20000010831 */
[----:B------:R-:W-:Y:S01]  /*14420*/  FADD.FTZ R52, R178, R13 ;  /* 0x0000000db2347221 */ /* 0x000fe20000010000 */
[----:B------:R-:W-:Y:S01]  /*14430*/  FADD.FTZ R13, R179, R46 ;  /* 0x0000002eb30d7221 */ /* 0x000fe20000010000 */
[-CC-:B0-----:R-:W-:Y:S01]  /*14440*/  FFMA.FTZ R3, R67, R50.reuse, -R49.reuse ;  /* 0x0000003243037223 */ /* 0x181fe20000010831 */
[----:B------:R-:W-:Y:S01]  /*14450*/  FFMA.FTZ R49, R84, R50, -R49 ;  /* 0x0000003254317223 */ /* 0x000fe20000010831 */
        /* <DEDUP_REMOVED lines=27> */
[----:B------:R-:W2:Y:S01]  /*14610*/  MUFU.EX2 R9, R75 ;  /* 0x0000004b00097308 */ /* 0x000ea20000000800 */
        /* <DEDUP_REMOVED lines=18> */
[C---:B-1----:R-:W-:Y:S01]  /*14740*/  F2FP.BF16.F32.PACK_AB R155, R0.reuse, R155 ;  /* 0x0000009b009b723e */ /* 0x042fe200000010ff */
[-C--:B------:R-:W-:Y:S01]  /*14750*/  FMUL.FTZ R137, R137, R6.reuse ;  /* 0x0000000689897220 */ /* 0x080fe20000410000 */
[----:B------:R-:W-:Y:S01]  /*14760*/  FADD.FTZ R21, R37, R24 ;  /* 0x0000001825157221 */ /* 0x000fe20000010000 */
[----:B------:R-:W-:Y:S01]  /*14770*/  FADD.FTZ R20, R0, R13 ;  /* 0x0000000d00147221 */ /* 0x000fe20000010000 */
[-C--:B------:R-:W-:Y:S01]  /*14780*/  FMUL.FTZ R140, R140, R6.reuse ;  /* 0x000000068c8c7220 */ /* 0x080fe20000410000 */
[-C--:B------:R-:W-:Y:S01]  /*14790*/  FMUL.FTZ R141, R141, R6.reuse ;  /* 0x000000068d8d7220 */ /* 0x080fe20000410000 */
[----:B------:R-:W-:Y:S01]  /*147a0*/  FADD.FTZ R21, R156, R21 ;  /* 0x000000159c157221 */ /* 0x000fe20000010000 */
[----:B------:R-:W-:Y:S01]  /*147b0*/  FADD.FTZ R20, R157, R20 ;  /* 0x000000149d147221 */ /* 0x000fe20000010000 */
[C---:B0-----:R-:W-:Y:S01]  /*147c0*/  F2FP.BF16.F32.PACK_AB R157, R3.reuse, R157 ;  /* 0x0000009d039d723e */ /* 0x041fe200000010ff */
        /* <DEDUP_REMOVED lines=18> */
[----:B--2---:R-:W-:Y:S01]  /*148f0*/  FADD.FTZ R21, R9, R20 ;  /* 0x0000001409157221 */ /* 0x004fe20000010000 */
        /* <DEDUP_REMOVED lines=65> */
[----:B------:R-:W-:Y:S06]  /*14d10*/  @P3 BRA `(.L_x_2714) ;  /* 0xffffffcc00503947 */ /* 0x000fec000383ffff */
.L_x_2704:
[----:B------:R-:W-:-:S13]  /*14d20*/  ISETP.GE.AND P2, PT, R12, R191, PT ;  /* 0x000000bf0c00720c */ /* 0x000fda0003f46270 */
[----:B------:R-:W-:Y:S05]  /*14d30*/  @!P2 BRA `(.L_x_2715) ;  /* 0x000000280074a947 */ /* 0x000fea0003800000 */
[----:B------:R-:W-:Y:S02]  /*14d40*/  IMAD.MOV.U32 R10, RZ, RZ, R8 ;  /* 0x000000ffff0a7224 */ /* 0x000fe400078e0008 */
[----:B------:R-:W-:Y:S02]  /*14d50*/  IMAD.MOV.U32 R11, RZ, RZ, R51 ;  /* 0x000000ffff0b7224 */ /* 0x000fe400078e0033 */
[----:B------:R-:W-:Y:S02]  /*14d60*/  IMAD.MOV.U32 R6, RZ, RZ, R186 ;  /* 0x000000ffff067224 */ /* 0x000fe400078e00ba */
[----:B------:R-:W-:-:S07]  /*14d70*/  IMAD.MOV.U32 R5, RZ, RZ, R184 ;  /* 0x000000ffff057224 */ /* 0x000fce00078e00b8 */
.L_x_2725:
        /* <DEDUP_REMOVED lines=10> */
.L_x_2717:
[----:B------:R-:W-:Y:S01]  /*14e20*/  IMAD R7, R184, 0x8, R2 ;  /* 0x00000008b8077824 */ /* 0x000fe200078e0202 */
[----:B------:R-:W-:-:S04]  /*14e30*/  SHF.L.U32 R8, R186, 0x1f, RZ ;  /* 0x0000001fba087819 */ /* 0x000fc800000006ff */
[----:B------:R0:W1:Y:S01]  /*14e40*/  SYNCS.PHASECHK.TRANS64.TRYWAIT P3, [R7+URZ+0x28830], R8 ;  /* 0x02883008070075a7 */ /* 0x000062000806017f */
[----:B------:R-:W-:Y:S05]  /*14e50*/  @!P0 BRA `(.L_x_2718) ;  /* 0x0000000000048947 */ /* 0x000fea0003800000 */
[----:B------:R-:W-:Y:S01]  /*14e60*/  BPT.TRAP 0x1 ;  /* 0x000000040000795c */ /* 0x000fe20000300000 */
.L_x_2718:
[----:B------:R-:W-:Y:S04]  /*14e70*/  BSSY B0, `(.L_x_2716) ;  /* 0x0000004000007945 */ /* 0x000fe80003800000 */
[----:B-1----:R-:W-:Y:S05]  /*14e80*/  @P3 BRA `(.L_x_2719) ;  /* 0x0000000000083947 */ /* 0x002fea0003800000 */
[----:B------:R-:W1:Y:S02]  /*14e90*/  SYNCS.PHASECHK.TRANS64.TRYWAIT P3, [R7+URZ+0x28830], R8 ;  /* 0x02883008070075a7 */ /* 0x000e64000806017f */
[----:B-1----:R-:W-:Y:S05]  /*14ea0*/  @!P3 BRA `(.L_x_2720) ;  /* 0x000000fc0038b947 */ /* 0x002fea0003800000 */
.L_x_2719:
[----:B------:R-:W-:Y:S05]  /*14eb0*/  BSYNC B0 ;  /* 0x0000000000007941 */ /* 0x000fea0003800000 */
.L_x_2716:
        /* <DEDUP_REMOVED lines=60> */
.L_x_2722:
[----:B------:R-:W-:Y:S01]  /*15280*/  SHF.L.U32 R6, R6, 0x1f, RZ ;  /* 0x0000001f06067819 */ /* 0x000fe200000006ff */
[----:B------:R-:W-:-:S04]  /*15290*/  IMAD R7, R5, 0x8, R2 ;  /* 0x0000000805077824 */ /* 0x000fc800078e0202 */
[----:B------:R0:W1:Y:S01]  /*152a0*/  SYNCS.PHASECHK.TRANS64.TRYWAIT P2, [R7+URZ+0x28850], R6 ;  /* 0x02885006070075a7 */ /* 0x000062000804017f */
[----:B------:R-:W-:Y:S05]  /*152b0*/  @!P0 BRA `(.L_x_2723) ;  /* 0x0000000000048947 */ /* 0x000fea0003800000 */
[----:B------:R-:W-:Y:S01]  /*152c0*/  BPT.TRAP 0x1 ;  /* 0x000000040000795c */ /* 0x000fe20000300000 */
.L_x_2723:
[----:B-1----:R-:W-:Y:S05]  /*152d0*/  @P2 BRA `(.L_x_2721) ;  /* 0x0000000000082947 */ /* 0x002fea0003800000 */
[----:B------:R-:W1:Y:S02]  /*152e0*/  SYNCS.PHASECHK.TRANS64.TRYWAIT P2, [R7+URZ+0x28850], R6 ;  /* 0x02885006070075a7 */ /* 0x000e64000804017f */
[----:B-1----:R-:W-:Y:S05]  /*152f0*/  @!P2 BRA `(.L_x_2724) ;  /* 0x000000f80038a947 */ /* 0x002fea0003800000 */
.L_x_2721:
        /* <DEDUP_REMOVED lines=13> */
[----:B------:R-:W-:Y:S01]  /*153d0*/  MUFU.TANH R14, R14 ;  /* 0x0000000e000e7308 */ /* 0x000fe20000002400 */
[----:B------:R-:W-:Y:S01]  /*153e0*/  FMUL.FTZ R21, R31, UR48 ;  /* 0x000000301f157c20 */ /* 0x000fe20008410000 */
[----:B------:R-:W-:-:S02]  /*153f0*/  IMAD R6, R5, 0x800, R6 ;  /* 0x0000080005067824 */ /* 0x000fc400078e0206 */
[----:B------:R-:W-:Y:S01]  /*15400*/  FMUL.FTZ R28, R36, UR48 ;  /* 0x00000030241c7c20 */ /* 0x000fe20008410000 */
[----:B------:R-:W-:Y:S01]  /*15410*/  FMUL.FTZ R29, R37, UR48 ;  /* 0x00000030251d7c20 */ /* 0x000fe20008410000 */
[----:B------:R-:W-:Y:S01]  /*15420*/  FMUL.FTZ R20, R30, UR48 ;  /* 0x000000301e147c20 */ /* 0x000fe20008410000 */
[C---:B------:R-:W-:Y:S01]  /*15430*/  VIADD R8, R6.reuse, 0x80 ;  /* 0x0000008006087836 */ /* 0x040fe20000000000 */
[----:B------:R-:W-:Y:S01]  /*15440*/  R2UR UR6, R6 ;  /* 0x00000000060672ca */ /* 0x000fe200000e0000 */
        /* <DEDUP_REMOVED lines=39> */
[----:B------:R-:W-:-:S02]  /*156c0*/  IMAD.U32 R50, RZ, RZ, UR46 ;  /* 0x0000002eff327e24 */ /* 0x000fc4000f8e00ff */
        /* <DEDUP_REMOVED lines=15> */
[----:B------:R-:W0:Y:S01]  /*157c0*/  S2R R192, SR_TID.X ;  /* 0x0000000000c07919 */ /* 0x000e220000002100 */
[----:B------:R-:W-:Y:S01]  /*157d0*/  @!P1 IMAD R5, R5, 0x8, R2 ;  /* 0x0000000805059824 */ /* 0x000fe200078e0202 */
[----:B------:R-:W-:Y:S01]  /*157e0*/  MUFU.TANH R42, R42 ;  /* 0x0000002a002a7308 */ /* 0x000fe20000002400 */
[C---:B------:R-:W-:Y:S01]  /*157f0*/  ISETP.GT.AND P2, PT, R12.reuse, R191, PT ;  /* 0x000000bf0c00720c */ /* 0x040fe20003f44270 */
[----:B------:R-:W-:-:S02]  /*15800*/  VIADD R12, R12, 0xffffffff ;  /* 0xffffffff0c0c7836 */ /* 0x000fc40000000000 */
[----:B------:R-:W-:-:S04]  /*15810*/  @!P1 VIADD R5, R5, 0x28860 ;  /* 0x0002886005059836 */ /* 0x000fc80000000000 */
[----:B------:R-:W-:Y:S01]  /*15820*/  MUFU.TANH R43, R43 ;  /* 0x0000002b002b7308 */ /* 0x000fe20000002400 */
[----:B------:R-:W-:-:S07]  /*15830*/  @!P1 PRMT R5, RZ, 0x654, R5 ;  /* 0x00000654ff059816 */ /* 0x000fce0000000005 */
        /* <DEDUP_REMOVED lines=58> */
[----:B------:R-:W-:Y:S01]  /*15be0*/  FMUL.FTZ R8, R25, UR48 ;  /* 0x0000003019087c20 */ /* 0x000fe20008410000 */
[----:B------:R-:W-:Y:S01]  /*15bf0*/  FMUL.FTZ R25, R33, UR48 ;  /* 0x0000003021197c20 */ /* 0x000fe20008410000 */
[----:B------:R-:W-:Y:S01]  /*15c00*/  R2UR UR7, R9 ;  /* 0x00000000090772ca */ /* 0x000fe200000e0000 */
        /* <DEDUP_REMOVED lines=14> */
[----:B------:R-:W-:-:S05]  /*15cf0*/  FMUL.FTZ R45, R51, UR48 ;  /* 0x00000030332d7c20 */ /* 0x000fca0008410000 */
[----:B------:R-:W2:Y:S01]  /*15d00*/  MUFU.TANH R34, R34 ;  /* 0x0000002200227308 */ /* 0x000ea20000002400 */
[----:B0-----:R-:W-:-:S04]  /*15d10*/  FMNMX.FTZ R31, R8, R31, !PT ;  /* 0x0000001f081f7209 */ /* 0x001fc80007810000 */
[----:B------:R-:W-:-:S03]  /*15d20*/  FMNMX.FTZ R30, R14, R31, !PT ;  /* 0x0000001f0e1e7209 */ /* 0x000fc60007810000 */
[----:B------:R-:W0:Y:S01]  /*15d30*/  MUFU.TANH R39, R39 ;  /* 0x0000002700277308 */ /* 0x000e220000002400 */
[----:B------:R-:W-:-:S04]  /*15d40*/  FMNMX.FTZ R31, R15, R30, !PT ;  /* 0x0000001e0f1f7209 */ /* 0x000fc80007810000 */
[----:B------:R-:W-:-:S03]  /*15d50*/  FMNMX.FTZ R30, R24, R31, !PT ;  /* 0x0000001f181e7209 */ /* 0x000fc60007810000 */
[----:B------:R-:W3:Y:S01]  /*15d60*/  MUFU.TANH R46, R46 ;  /* 0x0000002e002e7308 */ /* 0x000ee20000002400 */
[----:B-1----:R-:W-:-:S04]  /*15d70*/  FMNMX.FTZ R31, R25, R30, !PT ;  /* 0x0000001e191f7209 */ /* 0x002fc80007810000 */
[----:B------:R-:W-:-:S03]  /*15d80*/  FMNMX.FTZ R30, R28, R31, !PT ;  /* 0x0000001f1c1e7209 */ /* 0x000fc60007810000 */
[----:B------:R-:W1:Y:S01]  /*15d90*/  MUFU.TANH R58, R58 ;  /* 0x0000003a003a7308 */ /* 0x000e620000002400 */
[----:B------:R-:W-:-:S04]  /*15da0*/  FMNMX.FTZ R31, R29, R30, !PT ;  /* 0x0000001e1d1f7209 */ /* 0x000fc80007810000 */
[----:B--2---:R-:W-:-:S03]  /*15db0*/  FMNMX.FTZ R30, R34, R31, !PT ;  /* 0x0000001f221e7209 */ /* 0x004fc60007810000 */
[----:B------:R-:W2:Y:S01]  /*15dc0*/  MUFU.TANH R61, R61 ;  /* 0x0000003d003d7308 */ /* 0x000ea20000002400 */
[----:B------:R-:W-:-:S04]  /*15dd0*/  FMNMX.FTZ R31, R35, R30, !PT ;  /* 0x0000001e231f7209 */ /* 0x000fc80007810000 */
[----:B------:R-:W-:-:S03]  /*15de0*/  FMNMX.FTZ R30, R38, R31, !PT ;  /* 0x0000001f261e7209 */ /* 0x000fc60007810000 */
[----:B------:R-:W4:Y:S01]  /*15df0*/  MUFU.TANH R68, R68 ;  /* 0x0000004400447308 */ /* 0x000f220000002400 */
[----:B0-----:R-:W-:-:S04]  /*15e00*/  FMNMX.FTZ R31, R39, R30, !PT ;  /* 0x0000001e271f7209 */ /* 0x001fc80007810000 */
[----:B------:R-:W-:-:S03]  /*15e10*/  FMNMX.FTZ R30, R42, R31, !PT ;  /* 0x0000001f2a1e7209 */ /* 0x000fc60007810000 */
[----:B------:R-:W0:Y:S01]  /*15e20*/  MUFU.TANH R76, R76 ;  /* 0x0000004c004c7308 */ /* 0x000e220000002400 */
[----:B------:R-:W-:-:S04]  /*15e30*/  FMNMX.FTZ R31, R43, R30, !PT ;  /* 0x0000001e2b1f7209 */ /* 0x000fc80007810000 */
[----:B---3--:R-:W-:-:S03]  /*15e40*/  FMNMX.FTZ R30, R46, R31, !PT ;  /* 0x0000001f2e1e7209 */ /* 0x008fc60007810000 */
[----:B------:R-:W3:Y:S01]  /*15e50*/  MUFU.TANH R9, R9 ;  /* 0x0000000900097308 */ /* 0x000ee20000002400 */
[----:B------:R-:W-:-:S04]  /*15e60*/  FMNMX.FTZ R30, R47, R30, !PT ;  /* 0x0000001e2f1e7209 */ /* 0x000fc80007810000 */
[----:B------:R-:W-:-:S03]  /*15e70*/  FMNMX.FTZ R30, R53, R30, !PT ;  /* 0x0000001e351e7209 */ /* 0x000fc60007810000 */
[----:B------:R-:W5:Y:S01]  /*15e80*/  MUFU.TANH R26, R26 ;  /* 0x0000001a001a7308 */ /* 0x000f620000002400 */
[----:B------:R-:W-:-:S04]  /*15e90*/  FMNMX.FTZ R31, R55, R30, !PT ;  /* 0x0000001e371f7209 */ /* 0x000fc80007810000 */
[----:B------:R-:W-:-:S03]  /*15ea0*/  FMNMX.FTZ R31, R56, R31, !PT ;  /* 0x0000001f381f7209 */ /* 0x000fc60007810000 */
[----:B------:R-:W5:Y:S01]  /*15eb0*/  MUFU.TANH R33, R33 ;  /* 0x0000002100217308 */ /* 0x000f620000002400 */
        /* <DEDUP_REMOVED lines=8> */
[----:B------:R-:W-:Y:S01]  /*15f40*/  MUFU.TANH R52, R52 ;  /* 0x0000003400347308 */ /* 0x000fe20000002400 */
[----:B------:R-:W-:-:S04]  /*15f50*/  FMNMX.FTZ R31, R65, R30, !PT ;  /* 0x0000001e411f7209 */ /* 0x000fc80007810000 */
[----:B----4-:R-:W-:-:S04]  /*15f60*/  FMNMX.FTZ R31, R68, R31, !PT ;  /* 0x0000001f441f7209 */ /* 0x010fc80007810000 */
[----:B------:R-:W-:-:S04]  /*15f70*/  FMNMX.FTZ R30, R72, R31, !PT ;  /* 0x0000001f481e7209 */ /* 0x000fc80007810000 */
[----:B------:R-:W-:-:S04]  /*15f80*/  FMNMX.FTZ R30, R73, R30, !PT ;  /* 0x0000001e491e7209 */ /* 0x000fc80007810000 */
[----:B------:R-:W-:-:S04]  /*15f90*/  FMNMX.FTZ R31, R69, R30, !PT ;  /* 0x0000001e451f7209 */ /* 0x000fc80007810000 */
[----:B0-----:R-:W-:Y:S01]  /*15fa0*/  FMNMX.FTZ R30, R76, R31, !PT ;  /* 0x0000001f4c1e7209 */ /* 0x001fe20007810000 */
[----:B------:R-:W-:Y:S02]  /*15fb0*/  WARPGROUP.DEPBAR.LE gsb0, 0x0 ;  /* 0x00008000000079c5 */ /* 0x000fe40000010000 */
[----:B------:R-:W-:Y:S01]  /*15fc0*/  WARPGROUP.ARRIVE ;  /* 0x00000000000079c5 */ /* 0x000fe20000000000 */
[----:B------:R-:W-:Y:S01]  /*15fd0*/  FMNMX.FTZ R51, R77, R30, !PT ;  /* 0x0000001e4d337209 */ /* 0x000fe20007810000 */
[----:B------:R-:W-:-:S04]  /*15fe0*/  IMAD.MOV.U32 R31, RZ, RZ, 0x40000040 ;  /* 0x40000040ff1f7424 */ /* 0x000fc800078e00ff */
[----:B------:R-:W-:Y:S01]  /*15ff0*/  HGMMA.64x128x16.F32.BF16 R88, R152, gdesc[UR4].tnspB, R88, gsb0 ;  /* 0x41e0000498587df0 */ /* 0x000fe20008001858 */
[----:B------:R-:W0:Y:S01]  /*16000*/  SHFL.BFLY PT, R30, R51, 0x2, 0x1f ;  /* 0x0c401f00331e7f89 */ /* 0x000e2200000e0000 */
[----:B------:R-:W-:Y:S02]  /*16010*/  R2UR UR7, R31 ;  /* 0x000000001f0772ca */ /* 0x000fe400000e0000 */
[----:B0-----:R-:W-:-:S05]  /*16020*/  FMNMX.FTZ R51, R51, R30, !PT ;  /* 0x0000001e33337209 */ /* 0x001fca0007810000 */
[----:B------:R-:W0:Y:S02]  /*16030*/  SHFL.BFLY PT, R30, R51, 0x1, 0x1f ;  /* 0x0c201f00331e7f89 */ /* 0x000e2400000e0000 */
[----:B0-----:R-:W-:Y:S01]  /*16040*/  FMNMX.FTZ R51, R51, R30, !PT ;  /* 0x0000001e33337209 */ /* 0x001fe20007810000 */
[----:B------:R-:W-:-:S04]  /*16050*/  VIADD R30, R6, 0x280 ;  /* 0x00000280061e7836 */ /* 0x000fc80000000000 */
[CC--:B------:R-:W-:Y:S01]  /*16060*/  FMUL.FTZ R31, R51.reuse, R50.reuse ;  /* 0x00000032331f7220 */ /* 0x0c0fe20000410000 */
[----:B------:R-:W-:Y:S01]  /*16070*/  R2UR UR6, R30 ;  /* 0x000000001e0672ca */ /* 0x000fe200000e0000 */
[----:B------:R-:W-:Y:S02]  /*16080*/  FADD.FTZ R11, -R51, R11 ;  /* 0x0000000b330b7221 */ /* 0x000fe40000010100 */
[--C-:B------:R-:W-:Y:S01]  /*16090*/  FFMA.FTZ R180, R7, R50, -R31.reuse ;  /* 0x0000003207b47223 */ /* 0x100fe2000001081f */
[----:B---3--:R-:W-:Y:S01]  /*160a0*/  FMNMX.FTZ R7, R9, R10, !PT ;  /* 0x0000000a09077209 */ /* 0x008fe20007810000 */
[-CC-:B------:R-:W-:Y:S01]  /*160b0*/  FFMA.FTZ R182, R14, R50.reuse, -R31.reuse ;  /* 0x000000320eb67223 */ /* 0x180fe2000001081f */
[----:B------:R-:W-:Y:S01]  /*160c0*/  FFMA.FTZ R85, R15, R50, -R31 ;  /* 0x000000320f557223 */ /* 0x000fe2000001081f */
[----:B------:R-:W-:Y:S01]  /*160d0*/  VIADD R14, R6, 0x300 ;  /* 0x00000300060e7836 */ /* 0x000fe20000000000 */
[----:B------:R-:W-:Y:S01]  /*160e0*/  FMNMX.FTZ R7, R13, R7, !PT ;  /* 0x000000070d077209 */ /* 0x000fe20007810000 */
[----:B------:R-:W-:-:S02]  /*160f0*/  IMAD.MOV.U32 R15, RZ, RZ, 0x40000040 ;  /* 0x40000040ff0f7424 */ /* 0x000fc400078e00ff */
[-CC-:B------:R-:W-:Y:S01]  /*16100*/  FFMA.FTZ R30, R8, R50.reuse, -R31.reuse ;  /* 0x00000032081e7223 */ /* 0x180fe2000001081f */
[----:B------:R-:W-:Y:S01]  /*16110*/  VIADD R6, R6, 0x380 ;  /* 0x0000038006067836 */ /* 0x000fe20000000000 */
[----:B------:R-:W-:Y:S01]  /*16120*/  FMNMX.FTZ R7, R20, R7, !PT ;  /* 0x0000000714077209 */ /* 0x000fe20007810000 */
[-CC-:B------:R-:W-:Y:S01]  /*16130*/  FFMA.FTZ R176, R24, R50.reuse, -R31.reuse ;  /* 0x0000003218b07223 */ /* 0x180fe2000001081f */
[-CC-:B------:R-:W-:Y:S01]  /*16140*/  FFMA.FTZ R84, R25, R50.reuse, -R31.reuse ;  /* 0x0000003219547223 */ /* 0x180fe2000001081f */
[-CC-:B------:R-:W-:Y:S01]  /*16150*/  FFMA.FTZ R178, R28, R50.reuse, -R31.reuse ;  /* 0x000000321cb27223 */ /* 0x180fe2000001081f */
[----:B------:R-:W-:Y:S01]  /*16160*/  FMNMX.FTZ R7, R21, R7, !PT ;  /* 0x0000000715077209 */ /* 0x000fe20007810000 */
[-CC-:B------:R-:W-:Y:S01]  /*16170*/  FFMA.FTZ R24, R29, R50.reuse, -R31.reuse ;  /* 0x000000321d187223 */ /* 0x180fe2000001081f */
[-CC-:B------:R-:W-:Y:S01]  /*16180*/  FFMA.FTZ R172, R34, R50.reuse, -R31.reuse ;  /* 0x0000003222ac7223 */ /* 0x180fe2000001081f */
[-CC-:B------:R-:W-:Y:S01]  /*16190*/  FFMA.FTZ R170, R46, R50.reuse, -R31.reuse ;  /* 0x000000322eaa7223 */ /* 0x180fe2000001081f */
[----:B-----5:R-:W-:Y:S01]  /*161a0*/  FMNMX.FTZ R7, R26, R7, !PT ;  /* 0x000000071a077209 */ /* 0x020fe20007810000 */
[-CC-:B------:R-:W-:Y:S01]  /*161b0*/  FFMA.FTZ R25, R35, R50.reuse, -R31.reuse ;  /* 0x0000003223197223 */ /* 0x180fe2000001081f */
[-CC-:B------:R-:W-:Y:S01]  /*161c0*/  FFMA.FTZ R174, R38, R50.reuse, -R31.reuse ;  /* 0x0000003226ae7223 */ /* 0x180fe2000001081f */
        /* <DEDUP_REMOVED lines=16> */
[-C--:B------:R-:W-:Y:S01]  /*162d0*/  FFMA.FTZ R77, R77, R50.reuse, -R31 ;  /* 0x000000324d4d7223 */ /* 0x080fe2000001081f */
[----:B------:R-:W-:Y:S01]  /*162e0*/  FMNMX.FTZ R7, R37, R7, !PT ;  /* 0x0000000725077209 */ /* 0x000fe20007810000 */
[----:B------:R-:W-:Y:S01]  /*162f0*/  FMUL.FTZ R11, R11, R50 ;  /* 0x000000320b0b7220 */ /* 0x000fe20000410000 */
[----:B------:R-:W-:Y:S02]  /*16300*/  MUFU.EX2 R180, R180 ;  /* 0x000000b400b47308 */ /* 0x000fe40000000800 */
[----:B-1----:R-:W-:-:S04]  /*16310*/  FMNMX.FTZ R7, R40, R7, !PT ;  /* 0x0000000728077209 */ /* 0x002fc80007810000 */
[----:B------:R-:W-:Y:S02]  /*16320*/  FMNMX.FTZ R7, R41, R7, !PT ;  /* 0x0000000729077209 */ /* 0x000fe40007810000 */
[----:B------:R-:W0:Y:S02]  /*16330*/  MUFU.EX2 R11, R11 ;  /* 0x0000000b000b7308 */ /* 0x000e240000000800 */
[----:B------:R-:W-:-:S04]  /*16340*/  FMNMX.FTZ R7, R44, R7, !PT ;  /* 0x000000072c077209 */ /* 0x000fc80007810000 */
[----:B--2---:R-:W-:Y:S02]  /*16350*/  FMNMX.FTZ R7, R45, R7, !PT ;  /* 0x000000072d077209 */ /* 0x004fe40007810000 */
[----:B------:R-:W1:Y:S02]  /*16360*/  MUFU.EX2 R30, R30 ;  /* 0x0000001e001e7308 */ /* 0x000e640000000800 */
[----:B------:R-:W-:-:S04]  /*16370*/  FMNMX.FTZ R7, R48, R7, !PT ;  /* 0x0000000730077209 */ /* 0x000fc80007810000 */
[----:B------:R-:W-:Y:S02]  /*16380*/  FMNMX.FTZ R7, R49, R7, !PT ;  /* 0x0000000731077209 */ /* 0x000fe40007810000 */
[----:B------:R-:W2:Y:S01]  /*16390*/  MUFU.EX2 R182, R182 ;  /* 0x000000b600b67308 */ /* 0x000ea20000000800 */
[----:B0-----:R-:W-:Y:S01]  /*163a0*/  FFMA.FTZ R3, R11, R3, R180 ;  /* 0x000000030b037223 */ /* 0x001fe200000100b4 */
[----:B------:R-:W-:-:S04]  /*163b0*/  FMNMX.FTZ R7, R52, R7, !PT ;  /* 0x0000000734077209 */ /* 0x000fc80007810000 */
[----:B------:R-:W-:Y:S02]  /*163c0*/  FMNMX.FTZ R7, R54, R7, !PT ;  /* 0x0000000736077209 */ /* 0x000fe40007810000 */
[----:B------:R-:W0:Y:S01]  /*163d0*/  MUFU.EX2 R85, R85 ;  /* 0x0000005500557308 */ /* 0x000e220000000800 */
[C---:B-1----:R-:W-:Y:S01]  /*163e0*/  FADD.FTZ R3, R30.reuse, R3 ;  /* 0x000000031e037221 */ /* 0x042fe20000010000 */
[----:B------:R-:W-:Y:S02]  /*163f0*/  FMNMX.FTZ R7, R57, R7, !PT ;  /* 0x0000000739077209 */ /* 0x000fe40007810000 */
[----:B------:R-:W-:Y:S02]  /*16400*/  F2FP.BF16.F32.PACK_AB R180, R30, R180 ;  /* 0x000000b41eb4723e */ /* 0x000fe400000010ff */
[----:B------:R-:W-:Y:S01]  /*16410*/  FMNMX.FTZ R7, R63, R7, !PT ;  /* 0x000000073f077209 */ /* 0x000fe20007810000 */
[----:B------:R-:W-:Y:S02]  /*16420*/  WARPGROUP.DEPBAR.LE gsb0, 0x0 ;  /* 0x00008000000079c5 */ /* 0x000fe40000010000 */
[----:B------:R-:W-:Y:S01]  /*16430*/  WARPGROUP.ARRIVE ;  /* 0x00000000000079c5 */ /* 0x000fe20000000000 */
[----:B------:R-:W-:Y:S01]  /*16440*/  FMNMX.FTZ R7, R66, R7, !PT ;  /* 0x0000000742077209 */ /* 0x000fe20007810000 */
[-CC-:B------:R-:W-:Y:S01]  /*16450*/  FFMA.FTZ R152, R53, R50.reuse, -R31.reuse ;  /* 0x0000003235987223 */ /* 0x180fe2000001081f */
[-CC-:B------:R-:W-:Y:S01]  /*16460*/  FFMA.FTZ R154, R56, R50.reuse, -R31.reuse ;  /* 0x00000032389a7223 */ /* 0x180fe2000001081f */
[-CC-:B------:R-:W-:Y:S01]  /*16470*/  FFMA.FTZ R53, R72, R50.reuse, -R31.reuse ;  /* 0x0000003248357223 */ /* 0x180fe2000001081f */
[----:B------:R-:W-:Y:S01]  /*16480*/  FMNMX.FTZ R7, R67, R7, !PT ;  /* 0x0000000743077209 */ /* 0x000fe20007810000 */
[----:B------:R-:W-:Y:S01]  /*16490*/  HGMMA.64x128x16.F32.BF16 R88, R156, gdesc[UR4].tnspB, R88, gsb0 ;  /* 0x41e000049c587df0 */ /* 0x000fe20008001858 */
[----:B------:R-:W-:Y:S01]  /*164a0*/  R2UR UR6, R14 ;  /* 0x000000000e0672ca */ /* 0x000fe200000e0000 */
[-CC-:B------:R-:W-:Y:S01]  /*164b0*/  FFMA.FTZ R56, R69, R50.reuse, -R31.reuse ;  /* 0x0000003245387223 */ /* 0x180fe2000001081f */
[----:B------:R-:W-:Y:S01]  /*164c0*/  FMNMX.FTZ R7, R70, R7, !PT ;  /* 0x0000000746077209 */ /* 0x000fe20007810000 */
[----:B------:R-:W-:Y:S01]  /*164d0*/  FFMA.FTZ R14, R76, R50, -R31 ;  /* 0x000000324c0e7223 */ /* 0x000fe2000001081f */
[----:B------:R-:W-:Y:S01]  /*164e0*/  R2UR UR7, R15 ;  /* 0x000000000f0772ca */ /* 0x000fe200000e0000 */
        /* <DEDUP_REMOVED lines=13> */
[----:B------:R-:W-:-:S05]  /*165c0*/  FMNMX.FTZ R8, R83, R8, !PT ;  /* 0x0000000853087209 */ /* 0x000fca0007810000 */
[----:B------:R-:W1:Y:S02]  /*165d0*/  SHFL.BFLY PT, R7, R8, 0x2, 0x1f ;  /* 0x0c401f0008077f89 */ /* 0x000e6400000e0000 */
        /* <DEDUP_REMOVED lines=9> */
[----:B-1----:R-:W-:-:S05]  /*16670*/  FMNMX.FTZ R8, R8, R7, !PT ;  /* 0x0000000708087209 */ /* 0x002fca0007810000 */
[----:B------:R-:W-:Y:S02]  /*16680*/  FADD.FTZ R7, -R8, R10 ;  /* 0x0000000a08077221 */ /* 0x000fe40000010100 */
[----:B------:R-:W-:Y:S02]  /*16690*/  MUFU.EX2 R152, R152 ;  /* 0x0000009800987308 */ /* 0x000fe40000000800 */
[----:B------:R-:W-:-:S06]  /*166a0*/  FMUL.FTZ R7, R7, R50 ;  /* 0x0000003207077220 */ /* 0x000fcc0000410000 */
[----:B------:R1:W-:Y:S08]  /*166b0*/  MUFU.EX2 R15, R7 ;  /* 0x00000007000f7308 */ /* 0x0003f00000000800 */
[----:B------:R-:W-:Y:S01]  /*166c0*/  MUFU.EX2 R46, R46 ;  /* 0x0000002e002e7308 */ /* 0x000fe20000000800 */
[----:B-1----:R-:W-:-:S07]  /*166d0*/  IMAD.MOV.U32 R7, RZ, RZ, 0x40000040 ;  /* 0x40000040ff077424 */ /* 0x002fce00078e00ff */
[----:B------:R-:W-:Y:S08]  /*166e0*/  MUFU.EX2 R154, R154 ;  /* 0x0000009a009a7308 */ /* 0x000ff00000000800 */
[----:B------:R-:W-:Y:S01]  /*166f0*/  MUFU.EX2 R38, R38 ;  /* 0x0000002600267308 */ /* 0x000fe20000000800 */
[----:B------:R-:W-:Y:S02]  /*16700*/  WARPGROUP.DEPBAR.LE gsb0, 0x0 ;  /* 0x00008000000079c5 */ /* 0x000fe40000010000 */
[----:B------:R-:W-:Y:S01]  /*16710*/  WARPGROUP.ARRIVE ;  /* 0x00000000000079c5 */ /* 0x000fe20000000000 */
[-CC-:B------:R-:W-:Y:S01]  /*16720*/  FFMA.FTZ R156, R59, R50.reuse, -R31.reuse ;  /* 0x000000323b9c7223 */ /* 0x180fe2000001081f */
[-C--:B------:R-:W-:Y:S01]  /*16730*/  FFMA.FTZ R158, R61, R50.reuse, -R31 ;  /* 0x000000323d9e7223 */ /* 0x080fe2000001081f */
[----:B------:R-:W-:-:S02]  /*16740*/  FMUL.FTZ R31, R8, R50 ;  /* 0x00000032081f7220 */ /* 0x000fc40000410000 */
[----:B------:R-:W-:Y:S01]  /*16750*/  MUFU.EX2 R39, R39 ;  /* 0x0000002700277308 */ /* 0x000fe20000000800 */
[----:B------:R-:W-:Y:S01]  /*16760*/  HGMMA.64x128x16.F32.BF16 R88, R160, gdesc[UR4].tnspB, R88, gsb0 ;  /* 0x41e00004a0587df0 */ /* 0x000fe20008001858 */
[----:B------:R-:W-:Y:S01]  /*16770*/  R2UR UR6, R6 ;  /* 0x00000000060672ca */ /* 0x000fe200000e0000 */
[-CC-:B------:R-:W-:Y:S01]  /*16780*/  FFMA.FTZ R181, R9, R50.reuse, -R31.reuse ;  /* 0x0000003209b57223 */ /* 0x180fe2000001081f */
[----:B------:R-:W-:Y:S01]  /*16790*/  R2UR UR7, R7 ;  /* 0x00000000070772ca */ /* 0x000fe200000e0000 */
[-CC-:B------:R-:W-:Y:S01]  /*167a0*/  FFMA.FTZ R9, R13, R50.reuse, -R31.reuse ;  /* 0x000000320d097223 */ /* 0x180fe2000001081f */
[-CC-:B------:R-:W-:Y:S01]  /*167b0*/  FFMA.FTZ R183, R20, R50.reuse, -R31.reuse ;  /* 0x0000003214b77223 */ /* 0x180fe2000001081f */
[-CC-:B------:R-:W-:Y:S01]  /*167c0*/  FFMA.FTZ R13, R21, R50.reuse, -R31.reuse ;  /* 0x00000032150d7223 */ /* 0x180fe2000001081f */
[----:B------:R-:W-:Y:S01]  /*167d0*/  @!P1 IMAD R7, R184, 0x8, R2 ;  /* 0x00000008b8079824 */ /* 0x000fe200078e0202 */
[----:B------:R-:W1:Y:S01]  /*167e0*/  MUFU.EX2 R181, R181 ;  /* 0x000000b500b57308 */ /* 0x000e620000000800 */
[-CC-:B------:R-:W-:Y:S01]  /*167f0*/  FFMA.FTZ R177, R26, R50.reuse, -R31.reuse ;  /* 0x000000321ab17223 */ /* 0x180fe2000001081f */
[----:B------:R-:W-:Y:S01]  /*16800*/  FFMA.FTZ R173, R36, R50, -R31 ;  /* 0x0000003224ad7223 */ /* 0x000fe2000001081f */
[----:B------:R-:W-:-:S02]  /*16810*/  @!P1 VIADD R36, R7, 0x28840 ;  /* 0x0002884007249836 */ /* 0x000fc40000000000 */
[-CC-:B------:R-:W-:Y:S01]  /*16820*/  FFMA.FTZ R179, R32, R50.reuse, -R31.reuse ;  /* 0x0000003220b37223 */ /* 0x180fe2000001081f */
[-CC-:B------:R-:W-:Y:S01]  /*16830*/  FFMA.FTZ R32, R33, R50.reuse, -R31.reuse ;  /* 0x0000003221207223 */ /* 0x180fe2000001081f */
[-CC-:B------:R-:W-:Y:S01]  /*16840*/  FFMA.FTZ R20, R27, R50.reuse, -R31.reuse ;  /* 0x000000321b147223 */ /* 0x180fe2000001081f */
[----:B------:R-:W-:Y:S01]  /*16850*/  IADD3 R33, -R192, 0xb, RZ ;  /* 0x0000000bc0217810 */ /* 0x000fe20007ffe1ff */
[----:B------:R-:W3:Y:S01]  /*16860*/  MUFU.EX2 R9, R9 ;  /* 0x0000000900097308 */ /* 0x000ee20000000800 */
[----:B------:R-:W-:Y:S01]  /*16870*/  @!P1 PRMT R36, RZ, 0x654, R36 ;  /* 0x00000654ff249816 */ /* 0x000fe20000000024 */
[-C--:B------:R-:W-:Y:S01]  /*16880*/  FFMA.FTZ R175, R40, R50.reuse, -R31 ;  /* 0x0000003228af7223 */ /* 0x080fe2000001081f */
[----:B--2---:R-:W-:Y:S01]  /*16890*/  FADD.FTZ R40, R182, R3 ;  /* 0x00000003b6287221 */ /* 0x004fe20000010000 */
[-CC-:B------:R-:W-:Y:S01]  /*168a0*/  FFMA.FTZ R21, R37, R50.reuse, -R31.reuse ;  /* 0x0000003225157223 */ /* 0x180fe2000001081f */
[-CC-:B------:R-:W-:Y:S01]  /*168b0*/  FFMA.FTZ R26, R41, R50.reuse, -R31.reuse ;  /* 0x00000032291a7223 */ /* 0x180fe2000001081f */
[----:B------:R-:W-:Y:S01]  /*168c0*/  FFMA.FTZ R169, R44, R50, -R31 ;  /* 0x000000322ca97223 */ /* 0x000fe2000001081f */
[----:B0-----:R-:W-:Y:S01]  /*168d0*/  FADD.FTZ R3, R85, R40 ;  /* 0x0000002855037221 */ /* 0x001fe20000010000 */
[----:B------:R-:W-:Y:S01]  /*168e0*/  MUFU.EX2 R183, R183 ;  /* 0x000000b700b77308 */ /* 0x000fe20000000800 */
[----:B-1----:R-:W-:Y:S01]  /*168f0*/  FFMA.FTZ R0, R15, R0, R181 ;  /* 0x000000000f007223 */ /* 0x002fe200000100b5 */
[-CC-:B------:R-:W-:Y:S01]  /*16900*/  FFMA.FTZ R27, R45, R50.reuse, -R31.reuse ;  /* 0x000000322d1b7223 */ /* 0x180fe2000001081f */
[-CC-:B------:R-:W-:Y:S01]  /*16910*/  FFMA.FTZ R171, R48, R50.reuse, -R31.reuse ;  /* 0x0000003230ab7223 */ /* 0x180fe2000001081f */
[-CC-:B------:R-:W-:Y:S01]  /*16920*/  FFMA.FTZ R6, R49, R50.reuse, -R31.reuse ;  /* 0x0000003231067223 */ /* 0x180fe2000001081f */
[-CC-:B------:R-:W-:Y:S01]  /*16930*/  FFMA.FTZ R153, R52, R50.reuse, -R31.reuse ;  /* 0x0000003234997223 */ /* 0x180fe2000001081f */
[-CC-:B------:R-:W-:Y:S01]  /*16940*/  FFMA.FTZ R7, R54, R50.reuse, -R31.reuse ;  /* 0x0000003236077223 */ /* 0x180fe2000001081f */
[-CC-:B------:R-:W-:Y:S01]  /*16950*/  FFMA.FTZ R155, R57, R50.reuse, -R31.reuse ;  /* 0x00000032399b7223 */ /* 0x180fe2000001081f */
[----:B------:R-:W-:Y:S01]  /*16960*/  MUFU.EX2 R13, R13 ;  /* 0x0000000d000d7308 */ /* 0x000fe20000000800 */
[----:B---3--:R-:W-:Y:S01]  /*16970*/  F2FP.BF16.F32.PACK_AB R181, R9, R181 ;  /* 0x000000b509b5723e */ /* 0x008fe200000010ff */
        /* <DEDUP_REMOVED lines=9> */
[----:B------:R-:W-:-:S05]  /*16a10*/  F2FP.BF16.F32.PACK_AB R182, R85, R182 ;  /* 0x000000b655b6723e */ /* 0x000fca00000010ff */
        /* <DEDUP_REMOVED lines=47> */
[----:B------:R-:W-:Y:S01]  /*16d10*/  FMUL.FTZ R97, R97, R11 ;  /* 0x0000000b61617220 */ /* 0x000fe20000410000 */
[----:B-1----:R-:W-:Y:S01]  /*16d20*/  FADD.FTZ R36, R9, R0 ;  /* 0x0000000009247221 */ /* 0x002fe20000010000 */
[----:B------:R1:W-:Y:S01]  /*16d30*/  @!P1 SYNCS.ARRIVE.TRANS64.RED.A1T0 RZ, [R5+URZ], RZ ;  /* 0x000000ff05ff99a7 */ /* 0x0003e2000810043f */
[-C--:B------:R-:W-:Y:S01]  /*16d40*/  FFMA.FTZ R0, R63, R50.reuse, -R31 ;  /* 0x000000323f007223 */ /* 0x080fe2000001081f */
[----:B------:R-:W2:Y:S01]  /*16d50*/  MUFU.EX2 R10, R77 ;  /* 0x0000004d000a7308 */ /* 0x000ea20000000800 */
[----:B------:R-:W-:Y:S01]  /*16d60*/  FADD.FTZ R36, R183, R36 ;  /* 0x00000024b7247221 */ /* 0x000fe20000010000 */
[----:B------:R-:W-:Y:S01]  /*16d70*/  F2FP.BF16.F32.PACK_AB R183, R13, R183 ;  /* 0x000000b70db7723e */ /* 0x000fe200000010ff */
[-C--:B------:R-:W-:Y:S01]  /*16d80*/  FMUL.FTZ R100, R100, R11.reuse ;  /* 0x0000000b64647220 */ /* 0x080fe20000410000 */
[----:B------:R-:W-:Y:S01]  /*16d90*/  FMUL.FTZ R101, R101, R11 ;  /* 0x0000000b65657220 */ /* 0x000fe20000410000 */
[----:B------:R-:W-:Y:S01]  /*16da0*/  FADD.FTZ R36, R13, R36 ;  /* 0x000000240d247221 */ /* 0x000fe20000010000 */
[----:B-1----:R-:W-:Y:S01]  /*16db0*/  FADD.FTZ R5, R176, R3 ;  /* 0x00000003b0057221 */ /* 0x002fe20000010000 */
[-C--:B------:R-:W-:Y:S01]  /*16dc0*/  FFMA.FTZ R3, R67, R50.reuse, -R31 ;  /* 0x0000003243037223 */ /* 0x080fe2000001081f */
[----:B------:R-:W1:Y:S01]  /*16dd0*/  MUFU.EX2 R0, R0 ;  /* 0x0000000000007308 */ /* 0x000e620000000800 */
[----:B0-----:R-:W-:Y:S01]  /*16de0*/  FADD.FTZ R33, R177, R36 ;  /* 0x00000024b1217221 */ /* 0x001fe20000010000 */
[----:B------:R-:W-:Y:S01]  /*16df0*/  FADD.FTZ R5, R84, R5 ;  /* 0x0000000554057221 */ /* 0x000fe20000010000 */
[----:B------:R-:W-:Y:S01]  /*16e00*/  F2FP.BF16.F32.PACK_AB R177, R20, R177 ;  /* 0x000000b114b1723e */ /* 0x000fe200000010ff */
[-C--:B------:R-:W-:Y:S01]  /*16e10*/  FMUL.FTZ R104, R104, R11.reuse ;  /* 0x0000000b68687220 */ /* 0x080fe20000410000 */
[----:B------:R-:W-:Y:S01]  /*16e20*/  FADD.FTZ R36, R20, R33 ;  /* 0x0000002114247221 */ /* 0x000fe20000010000 */
[----:B------:R-:W-:Y:S01]  /*16e30*/  FADD.FTZ R33, R178, R5 ;  /* 0x00000005b2217221 */ /* 0x000fe20000010000 */
[----:B------:R-:W-:Y:S01]  /*16e40*/  FFMA.FTZ R5, R71, R50, -R31 ;  /* 0x0000003247057223 */ /* 0x000fe2000001081f */
[----:B------:R-:W0:Y:S01]  /*16e50*/  MUFU.EX2 R3, R3 ;  /* 0x0000000300037308 */ /* 0x000e220000000800 */
[----:B------:R-:W-:Y:S01]  /*16e60*/  FADD.FTZ R37, R179, R36 ;  /* 0x00000024b3257221 */ /* 0x000fe20000010000 */
[C---:B------:R-:W-:Y:S01]  /*16e70*/  FADD.FTZ R33, R24.reuse, R33 ;  /* 0x0000002118217221 */ /* 0x040fe20000010000 */
[----:B------:R-:W-:Y:S01]  /*16e80*/  F2FP.BF16.F32.PACK_AB R178, R24, R178 ;  /* 0x000000b218b2723e */ /* 0x000fe200000010ff */
[----:B------:R-:W-:Y:S01]  /*16e90*/  FFMA.FTZ R31, R83, R50, -R31 ;  /* 0x00000032531f7223 */ /* 0x000fe2000001081f */
[----:B------:R-:W-:Y:S01]  /*16ea0*/  FADD.FTZ R36, R32, R37 ;  /* 0x0000002520247221 */ /* 0x000fe20000010000 */
[----:B------:R-:W-:Y:S01]  /*16eb0*/  FADD.FTZ R40, R172, R33 ;  /* 0x00000021ac287221 */ /* 0x000fe20000010000 */
[----:B--2---:R-:W-:Y:S01]  /*16ec0*/  F2FP.BF16.F32.PACK_AB R166, R10, R14 ;  /* 0x0000000e0aa6723e */ /* 0x004fe200000010ff */
        /* <DEDUP_REMOVED lines=27> */
[C---:B------:R-:W-:Y:S01]  /*17080*/  F2FP.BF16.F32.PACK_AB R171, R6.reuse, R171 ;  /* 0x000000ab06ab723e */ /* 0x040fe200000010ff */
[----:B------:R-:W3:Y:S01]  /*17090*/  MUFU.EX2 R30, R75 ;  /* 0x0000004b001e7308 */ /* 0x000ee20000000800 */
[----:B------:R-:W-:Y:S01]  /*170a0*/  FADD.FTZ R36, R6, R9 ;  /* 0x0000000906247221 */ /* 0x000fe20000010000 */
[----:B------:R-:W-:Y:S01]  /*170b0*/  FADD.FTZ R13, R152, R13 ;  /* 0x0000000d980d7221 */ /* 0x000fe20000010000 */
[-C--:B------:R-:W-:Y:S01]  /*170c0*/  FMUL.FTZ R128, R128, R11.reuse ;  /* 0x0000000b80807220 */ /* 0x080fe20000410000 */
        /* <DEDUP_REMOVED lines=8> */
[----:B------:R-:W-:Y:S01]  /*17150*/  FMUL.FTZ R136, R136, R11 ;  /* 0x0000000b88887220 */ /* 0x000fe20000410000 */
[----:B------:R-:W-:Y:S01]  /*17160*/  FADD.FTZ R9, R155, R36 ;  /* 0x000000249b097221 */ /* 0x000fe20000010000 */
[----:B------:R-:W-:Y:S01]  /*17170*/  FADD.FTZ R13, R38, R13 ;  /* 0x0000000d260d7221 */ /* 0x000fe20000010000 */
[C---:B-1----:R-:W-:Y:S01]  /*17180*/  F2FP.BF16.F32.PACK_AB R155, R0.reuse, R155 ;  /* 0x0000009b009b723e */ /* 0x042fe200000010ff */
        /* <DEDUP_REMOVED lines=25> */
[----:B---3--:R-:W-:Y:S01]  /*17320*/  FADD.FTZ R9, R30, R9 ;  /* 0x000000091e097221 */ /* 0x008fe20000010000 */
        /* <DEDUP_REMOVED lines=62> */
.L_x_2715:
[----:B------:R-:W-:Y:S05]  /*17710*/  WARPSYNC.ALL ;  /* 0x0000000000007948 */ /* 0x000fea0003800000 */
[----:B------:R-:W-:Y:S06]  /*17720*/  BAR.ARV 0x8, 0x180 ;  /* 0x0206000000007b1d */ /* 0x000fec0000002000 */
[----:B------:R-:W-:Y:S05]  /*17730*/  @!P0 BRA `(.L_x_2726) ;  /* 0x0000000000048947 */ /* 0x000fea0003800000 */
[----:B------:R-:W-:Y:S01]  /*17740*/  BPT.TRAP 0x1 ;  /* 0x000000040000795c */ /* 0x000fe20000300000 */
.L_x_2726:
[----:B------:R-:W-:Y:S01]  /*17750*/  IMAD R11, R184, 0x8, R2 ;  /* 0x00000008b80b7824 */ /* 0x000fe200078e0202 */
[----:B------:R-:W-:-:S04]  /*17760*/  SHF.L.U32 R4, R186, 0x1f, RZ ;  /* 0x0000001fba047819 */ /* 0x000fc800000006ff */
[----:B------:R0:W1:Y:S01]  /*17770*/  SYNCS.PHASECHK.TRANS64.TRYWAIT P2, [R11+URZ+0x28850], R4 ;  /* 0x028850040b0075a7 */ /* 0x000062000804017f */
[----:B------:R-:W-:Y:S05]  /*17780*/  @!P0 BRA `(.L_x_2727) ;  /* 0x0000000000048947 */ /* 0x000fea0003800000 */
[----:B------:R-:W-:Y:S01]  /*17790*/  BPT.TRAP 0x1 ;  /* 0x000000040000795c */ /* 0x000fe20000300000 */
.L_x_2727:
[----:B------:R-:W-:-:S05]  /*177a0*/  VIADD R2, R2, 0x400 ;  /* 0x0000040002027836 */ /* 0x000fca0000000000 */
[----:B------:R-:W-:-:S04]  /*177b0*/  SHF.R.U32.HI R2, RZ, 0x4, R2 ;  /* 0x00000004ff027819 */ /* 0x000fc80000011602 */
[----:B------:R-:W-:-:S04]  /*177c0*/  LOP3.LUT R2, R2, 0x3fff, RZ, 0xc0, !PT ;  /* 0x00003fff02027812 */ /* 0x000fc800078ec0ff */
[----:B------:R-:W-:Y:S01]  /*177d0*/  LOP3.LUT R5, R2, 0x4000000, RZ, 0xfc, !PT ;  /* 0x0400000002057812 */ /* 0x000fe200078efcff */
[----:B-1----:R-:W-:Y:S06]  /*177e0*/  @P2 BRA `(.L_x_2728) ;  /* 0x0000000000082947 */ /* 0x002fec0003800000 */
[----:B------:R-:W1:Y:S02]  /*177f0*/  SYNCS.PHASECHK.TRANS64.TRYWAIT P0, [R11+URZ+0x28850], R4 ;  /* 0x028850040b0075a7 */ /* 0x000e64000800017f */
[----:B-1----:R-:W-:Y:S05]  /*17800*/  @!P0 BRA `(.L_x_2729) ;  /* 0x000000d400088947 */ /* 0x002fea0003800000 */
.L_x_2728:
        /* <DEDUP_REMOVED lines=10> */
[----:B------:R-:W-:Y:S02]  /*178b0*/  @!P1 VIADD R10, R11, 0x28860 ;  /* 0x000288600b0a9836 */ /* 0x000fe40000000000 */
[----:B------:R-:W-:Y:S02]  /*178c0*/  VIADD R184, R184, 0x1 ;  /* 0x00000001b8b87836 */ /* 0x000fe40000000000 */
[----:B------:R-:W-:Y:S01]  /*178d0*/  VIADD R215, R215, 0x1 ;  /* 0x00000001d7d77836 */ /* 0x000fe20000000000 */
[----:B------:R-:W-:Y:S02]  /*178e0*/  @!P1 PRMT R10, RZ, 0x654, R10 ;  /* 0x00000654ff0a9816 */ /* 0x000fe4000000000a */
[----:B------:R-:W-:Y:S01]  /*178f0*/  ISETP.NE.AND P2, PT, R184, 0x2, PT ;  /* 0x00000002b800780c */ /* 0x000fe20003f45270 */
        /* <DEDUP_REMOVED lines=55> */
[----:B-1----:R-:W-:-:S04]  /*17c70*/  FADD.FTZ R13, R4, R7 ;  /* 0x00000007040d7221 */ /* 0x002fc80000010000 */
[----:B------:R-:W-:Y:S02]  /*17c80*/  FSETP.NE.FTZ.AND P0, PT, R12, RZ, PT ;  /* 0x000000ff0c00720b */ /* 0x000fe40003f15000 */
[----:B------:R-:W-:Y:S02]  /*17c90*/  CS2R R4, SRZ ;  /* 0x0000000000047805 */ /* 0x000fe4000001ff00 */
        /* <DEDUP_REMOVED lines=81> */
.L_x_2646:
        /* <DEDUP_REMOVED lines=13> */
[----:B------:R-:W-:Y:S01]  /*18280*/  IMAD.MOV.U32 R57, RZ, RZ, RZ ;  /* 0x000000ffff397224 */ /* 0x000fe200078e00ff */
[----:B------:R-:W3:Y:S01]  /*18290*/  S2R R9, SR_SWINHI ;  /* 0x0000000000097919 */ /* 0x000ee20000002f00 */
[----:B------:R-:W-:Y:S02]  /*182a0*/  F2FP.BF16.F32.PACK_AB R36, R137, R136 ;  /* 0x000000888924723e */ /* 0x000fe400000010ff */
[----:B------:R-:W-:Y:S02]  /*182b0*/  MOV R42, R2 ;  /* 0x00000002002a7202 */ /* 0x000fe40000000f00 */
[----:B---3--:R-:W-:-:S03]  /*182c0*/  MOV R43, R9 ;  /* 0x00000009002b7202 */ /* 0x008fc60000000f00 */
[----:B--2---:R-:W-:-:S03]  /*182d0*/  IMAD.WIDE R12, R8, 0x2, R42 ;  /* 0x00000002080c7825 */ /* 0x004fc600078e022a */
[C---:B------:R-:W-:Y:S02]  /*182e0*/  IADD3 R37, P0, R12.reuse, 0x40, RZ ;  /* 0x000000400c257810 */ /* 0x040fe40007f1e0ff */
[C---:B------:R-:W-:Y:S02]  /*182f0*/  IADD3 R35, P5, R12.reuse, 0x20, RZ ;  /* 0x000000200c237810 */ /* 0x040fe40007fbe0ff */
[----:B------:R-:W-:Y:S01]  /*18300*/  IADD3 R39, P1, R12, 0x60, RZ ;  /* 0x000000600c277810 */ /* 0x000fe20007f3e0ff */
[--C-:B------:R-:W-:Y:S01]  /*18310*/  IMAD.X R11, RZ, RZ, R13.reuse, P0 ;  /* 0x000000ffff0b7224 */ /* 0x100fe200000e060d */
[C---:B------:R-:W-:Y:S01]  /*18320*/  ISETP.NE.AND P0, PT, R208.reuse, RZ, PT ;  /* 0x000000ffd000720c */ /* 0x040fe20003f05270 */
[--C-:B------:R-:W-:Y:S01]  /*18330*/  IMAD.X R9, RZ, RZ, R13.reuse, P5 ;  /* 0x000000ffff097224 */ /* 0x100fe200028e060d */
[----:B-1----:R-:W-:Y:S01]  /*18340*/  LOP3.LUT R4, R35, 0x380, RZ, 0xc0, !PT ;  /* 0x0000038023047812 */ /* 0x002fe200078ec0ff */
[----:B------:R-:W-:Y:S01]  /*18350*/  IMAD.X R25, RZ, RZ, R13, P1 ;  /* 0x000000ffff197224 */ /* 0x000fe200008e060d */
[----:B------:R-:W-:Y:S01]  /*18360*/  SEL R208, R208, UR4, P0 ;  /* 0x00000004d0d07c07 */ /* 0x000fe20008000000 */
[----:B------:R-:W-:Y:S05]  /*18370*/  WARPSYNC.ALL ;  /* 0x0000000000007948 */ /* 0x000fea0003800000 */
[----:B------:R-:W-:Y:S01]  /*18380*/  LOP3.LUT R15, R12, 0x380, RZ, 0xc0, !PT ;  /* 0x000003800c0f7812 */ /* 0x000fe200078ec0ff */
[----:B------:R-:W-:Y:S01]  /*18390*/  ULDC.64 UR6, c[0x0][0xc08] ;  /* 0x0003020000067ab9 */ /* 0x000fe20000000a00 */
[----:B------:R-:W-:Y:S01]  /*183a0*/  LOP3.LUT R14, R39, 0x380, RZ, 0xc0, !PT ;  /* 0x00000380270e7812 */ /* 0x000fe200078ec0ff */
[----:B------:R-:W-:Y:S01]  /*183b0*/  ULDC.64 UR4, c[0x0][0xc00] ;  /* 0x0003000000047ab9 */ /* 0x000fe20000000a00 */
[----:B------:R-:W-:-:S02]  /*183c0*/  SHF.R.U64 R4, R4, 0x3, RZ ;  /* 0x0000000304047819 */ /* 0x000fc400000012ff */
[----:B------:R-:W-:Y:S02]  /*183d0*/  IADD3 R45, P2, R12, 0x4000, RZ ;  /* 0x000040000c2d7810 */ /* 0x000fe40007f5e0ff */
[----:B------:R-:W-:Y:S02]  /*183e0*/  SHF.R.U64 R15, R15, 0x3, RZ ;  /* 0x000000030f0f7819 */ /* 0x000fe400000012ff */
[----:B------:R-:W-:Y:S01]  /*183f0*/  SHF.R.U64 R14, R14, 0x3, RZ ;  /* 0x000000030e0e7819 */ /* 0x000fe200000012ff */
[--C-:B------:R-:W-:Y:S01]  /*18400*/  IMAD.X R27, RZ, RZ, R13.reuse, P2 ;  /* 0x000000ffff1b7224 */ /* 0x100fe200010e060d */
[C---:B------:R-:W-:Y:S02]  /*18410*/  IADD3 R47, P3, R12.reuse, 0x4020, RZ ;  /* 0x000040200c2f7810 */ /* 0x040fe40007f7e0ff */
[C---:B------:R-:W-:Y:S02]  /*18420*/  IADD3 R30, P4, R12.reuse, 0x4040, RZ ;  /* 0x000040400c1e7810 */ /* 0x040fe40007f9e0ff */
[----:B------:R-:W-:Y:S01]  /*18430*/  IADD3 R49, P5, R12, 0x4060, RZ ;  /* 0x000040600c317810 */ /* 0x000fe20007fbe0ff */
[--C-:B------:R-:W-:Y:S01]  /*18440*/  IMAD.X R29, RZ, RZ, R13.reuse, P3 ;  /* 0x000000ffff1d7224 */ /* 0x100fe200018e060d */
[----:B------:R-:W-:Y:S01]  /*18450*/  LOP3.LUT R8, R4, R35, RZ, 0x3c, !PT ;  /* 0x0000002304087212 */ /* 0x000fe200078e3cff */
[--C-:B------:R-:W-:Y:S01]  /*18460*/  IMAD.X R31, RZ, RZ, R13.reuse, P4 ;  /* 0x000000ffff1f7224 */ /* 0x100fe200020e060d */
[----:B------:R-:W-:Y:S01]  /*18470*/  LOP3.LUT R12, R15, R12, RZ, 0x3c, !PT ;  /* 0x0000000c0f0c7212 */ /* 0x000fe200078e3cff */
[----:B------:R-:W-:Y:S01]  /*18480*/  IMAD.X R33, RZ, RZ, R13, P5 ;  /* 0x000000ffff217224 */ /* 0x000fe200028e060d */
[----:B------:R-:W-:-:S02]  /*18490*/  LOP3.LUT R24, R14, R39, RZ, 0x3c, !PT ;  /* 0x000000270e187212 */ /* 0x000fc400078e3cff */
        /* <DEDUP_REMOVED lines=8> */
[----:B------:R-:W-:Y:S02]  /*18520*/  LOP3.LUT R26, R4, R45, RZ, 0x3c, !PT ;  /* 0x0000002d041a7212 */ /* 0x000fe400078e3cff */
[----:B------:R-:W-:Y:S02]  /*18530*/  LOP3.LUT R32, R49, 0x380, RZ, 0xc0, !PT ;  /* 0x0000038031207812 */ /* 0x000fe400078ec0ff */
[----:B------:R-:W-:Y:S02]  /*18540*/  LOP3.LUT R28, R14, R47, RZ, 0x3c, !PT ;  /* 0x0000002f0e1c7212 */ /* 0x000fe400078e3cff */
[----:B------:R-:W-:-:S02]  /*18550*/  LOP3.LUT R30, R15, R30, RZ, 0x3c, !PT ;  /* 0x0000001e0f1e7212 */ /* 0x000fc400078e3cff */
[----:B------:R-:W-:Y:S02]  /*18560*/  MOV R4, R12 ;  /* 0x0000000c00047202 */ /* 0x000fe40000000f00 */
[----:B------:R-:W-:Y:S02]  /*18570*/  LOP3.LUT R10, R10, R37, RZ, 0x3c, !PT ;  /* 0x000000250a0a7212 */ /* 0x000fe400078e3cff */
[----:B------:R-:W-:Y:S02]  /*18580*/  F2FP.BF16.F32.PACK_AB R12, R21, R20 ;  /* 0x00000014150c723e */ /* 0x000fe400000010ff */
[----:B------:R-:W-:Y:S02]  /*18590*/  F2FP.BF16.F32.PACK_AB R13, R91, R90 ;  /* 0x0000005a5b0d723e */ /* 0x000fe400000010ff */
[----:B------:R-:W-:Y:S02]  /*185a0*/  F2FP.BF16.F32.PACK_AB R14, R93, R92 ;  /* 0x0000005c5d0e723e */ /* 0x000fe400000010ff */
[----:B------:R-:W-:Y:S01]  /*185b0*/  F2FP.BF16.F32.PACK_AB R15, R95, R94 ;  /* 0x0000005e5f0f723e */ /* 0x000fe200000010ff */
[----:B------:R-:W-:Y:S01]  /*185c0*/  BAR.SYNC.DEFER_BLOCKING 0x1, 0x100 ;  /* 0x0044000000007b1d */ /* 0x000fe20000010000 */
[----:B------:R-:W-:-:S02]  /*185d0*/  SHF.R.U64 R32, R32, 0x3, RZ ;  /* 0x0000000320207819 */ /* 0x000fc400000012ff */
        /* <DEDUP_REMOVED lines=8> */
[----:B------:R-:W-:Y:S02]  /*18660*/  LOP3.LUT R32, R32, R49, RZ, 0x3c, !PT ;  /* 0x0000003120207212 */ /* 0x000fe400078e3cff */
[----:B------:R-:W-:Y:S02]  /*18670*/  F2FP.BF16.F32.PACK_AB R24, R113, R112 ;  /* 0x000000707118723e */ /* 0x000fe400000010ff */
[----:B------:R-:W-:Y:S01]  /*18680*/  F2FP.BF16.F32.PACK_AB R25, R115, R114 ;  /* 0x000000727319723e */ /* 0x000fe200000010ff */
[----:B------:R1:W-:Y:S01]  /*18690*/  STSM.16.M88.4 [R4], R12 ;  /* 0x0000000c04007844 */ /* 0x0003e20000000200 */
[----:B------:R-:W-:-:S02]  /*186a0*/  F2FP.BF16.F32.PACK_AB R26, R117, R116 ;  /* 0x00000074751a723e */ /* 0x000fc400000010ff */
[----:B------:R-:W-:Y:S01]  /*186b0*/  F2FP.BF16.F32.PACK_AB R27, R119, R118 ;  /* 0x00000076771b723e */ /* 0x000fe200000010ff */
[----:B------:R2:W-:Y:S01]  /*186c0*/  STSM.16.M88.4 [R37], R8 ;  /* 0x0000000825007844 */ /* 0x0005e20000000200 */
[----:B------:R-:W-:Y:S02]  /*186d0*/  MOV R45, R28 ;  /* 0x0000001c002d7202 */ /* 0x000fe40000000f00 */
[----:B------:R-:W-:Y:S02]  /*186e0*/  MOV R44, R30 ;  /* 0x0000001e002c7202 */ /* 0x000fe40000000f00 */
[----:B------:R-:W-:Y:S02]  /*186f0*/  F2FP.BF16.F32.PACK_AB R28, R121, R120 ;  /* 0x00000078791c723e */ /* 0x000fe400000010ff */
[----:B------:R-:W-:Y:S02]  /*18700*/  F2FP.BF16.F32.PACK_AB R29, R123, R122 ;  /* 0x0000007a7b1d723e */ /* 0x000fe400000010ff */
[----:B------:R-:W-:-:S02]  /*18710*/  F2FP.BF16.F32.PACK_AB R30, R125, R124 ;  /* 0x0000007c7d1e723e */ /* 0x000fc400000010ff */
[----:B------:R-:W-:Y:S02]  /*18720*/  F2FP.BF16.F32.PACK_AB R31, R127, R126 ;  /* 0x0000007e7f1f723e */ /* 0x000fe400000010ff */
[----:B-1----:R-:W-:Y:S02]  /*18730*/  F2FP.BF16.F32.PACK_AB R12, R105, R104 ;  /* 0x00000068690c723e */ /* 0x002fe400000010ff */
[----:B------:R-:W-:Y:S02]  /*18740*/  F2FP.BF16.F32.PACK_AB R13, R107, R106 ;  /* 0x0000006a6b0d723e */ /* 0x000fe400000010ff */
[----:B------:R-:W-:Y:S02]  /*18750*/  F2FP.BF16.F32.PACK_AB R14, R109, R108 ;  /* 0x0000006c6d0e723e */ /* 0x000fe400000010ff */
[----:B------:R-:W-:Y:S02]  /*18760*/  F2FP.BF16.F32.PACK_AB R15, R41, R40 ;  /* 0x00000028290f723e */ /* 0x000fe400000010ff */
[----:B------:R-:W-:-:S02]  /*18770*/  MOV R4, R32 ;  /* 0x0000002000047202 */ /* 0x000fc40000000f00 */
[----:B------:R-:W-:Y:S01]  /*18780*/  F2FP.BF16.F32.PACK_AB R32, R129, R128 ;  /* 0x000000808120723e */ /* 0x000fe200000010ff */
[----:B------:R1:W-:Y:S01]  /*18790*/  STSM.16.M88.4 [R38], R12 ;  /* 0x0000000c26007844 */ /* 0x0003e20000000200 */
[----:B------:R-:W-:Y:S02]  /*187a0*/  F2FP.BF16.F32.PACK_AB R33, R131, R130 ;  /* 0x000000828321723e */ /* 0x000fe400000010ff */
[----:B------:R-:W-:Y:S01]  /*187b0*/  F2FP.BF16.F32.PACK_AB R35, R135, R134 ;  /* 0x000000868723723e */ /* 0x000fe200000010ff */
[----:B------:R3:W-:Y:S01]  /*187c0*/  STSM.16.M88.4 [R39], R24 ;  /* 0x0000001827007844 */ /* 0x0007e20000000200 */
[----:B--2---:R-:W-:Y:S02]  /*187d0*/  F2FP.BF16.F32.PACK_AB R37, R139, R138 ;  /* 0x0000008a8b25723e */ /* 0x004fe400000010ff */
[----:B------:R-:W-:Y:S01]  /*187e0*/  F2FP.BF16.F32.PACK_AB R8, R145, R144 ;  /* 0x000000909108723e */ /* 0x000fe200000010ff */
[----:B------:R-:W-:Y:S01]  /*187f0*/  STSM.16.M88.4 [R46], R28 ;  /* 0x0000001c2e007844 */ /* 0x000fe20000000200 */
[----:B------:R-:W-:-:S02]  /*18800*/  F2FP.BF16.F32.PACK_AB R9, R147, R146 ;  /* 0x000000929309723e */ /* 0x000fc400000010ff */
[----:B------:R-:W-:Y:S01]  /*18810*/  F2FP.BF16.F32.PACK_AB R10, R149, R148 ;  /* 0x00000094950a723e */ /* 0x000fe200000010ff */
[----:B------:R-:W-:Y:S01]  /*18820*/  STSM.16.M88.4 [R45], R32 ;  /* 0x000000202d007844 */ /* 0x000fe20000000200 */
[----:B------:R-:W-:Y:S02]  /*18830*/  F2FP.BF16.F32.PACK_AB R11, R151, R150 ;  /* 0x00000096970b723e */ /* 0x000fe400000010ff */
[----:B------:R-:W-:Y:S02]  /*18840*/  ISETP.NE.U32.AND P0, PT, RZ, UR4, PT ;  /* 0x00000004ff007c0c */ /* 0x000fe4000bf05070 */
[----:B-1----:R-:W-:Y:S02]  /*18850*/  F2FP.BF16.F32.PACK_AB R38, R141, R140 ;  /* 0x0000008c8d26723e */ /* 0x002fe400000010ff */
[----:B------:R-:W-:Y:S02]  /*18860*/  ISETP.NE.U32.AND P3, PT, RZ, UR6, PT ;  /* 0x00000006ff007c0c */ /* 0x000fe4000bf65070 */
[----:B---3--:R-:W-:-:S02]  /*18870*/  F2FP.BF16.F32.PACK_AB R39, R143, R142 ;  /* 0x0000008e8f27723e */ /* 0x008fc400000010ff */
[C---:B------:R-:W-:Y:S02]  /*18880*/  IADD3 R12, P1, R210.reuse, UR4, RZ ;  /* 0x00000004d20c7c10 */ /* 0x040fe4000ff3e0ff */
[----:B------:R-:W-:Y:S01]  /*18890*/  ISETP.NE.AND.EX P0, PT, RZ, UR5, PT, P0 ;  /* 0x00000005ff007c0c */ /* 0x000fe2000bf05300 */
[----:B------:R-:W-:Y:S01]  /*188a0*/  STSM.16.M88.4 [R44], R36 ;  /* 0x000000242c007844 */ /* 0x000fe20000000200 */
[----:B------:R-:W-:Y:S02]  /*188b0*/  ISETP.NE.AND.EX P3, PT, RZ, UR7, PT, P3 ;  /* 0x00000007ff007c0c */ /* 0x000fe4000bf65330 */
[----:B------:R-:W-:Y:S01]  /*188c0*/  IADD3.X R13, R211, UR5, RZ, P1, !PT ;  /* 0x00000005d30d7c10 */ /* 0x000fe20008ffe4ff */
[----:B------:R1:W-:Y:S01]  /*188d0*/  STSM.16.M88.4 [R4], R8 ;  /* 0x0000000804007844 */ /* 0x0003e20000000200 */
[----:B------:R-:W-:Y:S09]  /*188e0*/  BAR.SYNC.DEFER_BLOCKING 0x1, 0x100 ;  /* 0x0044000000007b1d */ /* 0x000ff20000010000 */
[----:B------:R-:W-:Y:S01]  /*188f0*/  @P3 IADD3 R210, P1, R210, UR6, RZ ;  /* 0x00000006d2d23c10 */ /* 0x000fe2000ff3e0ff */
[----:B------:R-:W-:-:S02]  /*18900*/  ULDC UR6, c[0x0][0xa88] ;  /* 0x0002a20000067ab9 */ /* 0x000fc40000000800 */
[----:B------:R-:W-:Y:S01]  /*18910*/  IMAD.U32 R27, RZ, RZ, UR6 ;  /* 0x00000006ff1b7e24 */ /* 0x000fe2000f8e00ff */
[----:B------:R-:W-:Y:S01]  /*18920*/  @P3 IADD3.X R211, R211, UR7, RZ, P1, !PT ;  /* 0x00000007d3d33c10 */ /* 0x000fe20008ffe4ff */
[----:B------:R-:W-:Y:S01]  /*18930*/  IMAD.MOV.U32 R26, RZ, RZ, 0x9b8 ;  /* 0x000009b8ff1a7424 */ /* 0x000fe200078e00ff */
[----:B------:R-:W-:Y:S01]  /*18940*/  ISETP.GT.AND P2, PT, R208, 0x1, PT ;  /* 0x00000001d000780c */ /* 0x000fe20003f44270 */
[----:B-1----:R-:W1:Y:S01]  /*18950*/  LDC R4, c[0x0][0xbe8] ;  /* 0x0002fa00ff047b82 */ /* 0x002e620000000800 */
[----:B------:R2:W5:Y:S04]  /*18960*/  @P0 LDG.E R57, desc[UR42][R12.64] ;  /* 0x0000002a0c390981 */ /* 0x000568000c1e1900 */
[----:B------:R2:W5:Y:S01]  /*18970*/  @P3 LDG.E R27, desc[UR42][R210.64] ;  /* 0x0000002ad21b3981 */ /* 0x000562000c1e1900 */
[----:B------:R-:W-:-:S04]  /*18980*/  SEL R26, R26, 0x978, P2 ;  /* 0x000009781a1a7807 */ /* 0x000fc80001000000 */
[----:B------:R2:W3:Y:S01]  /*18990*/  LDC.64 R8, c[0x0][R26+0x220] ;  /* 0x000088001a087b82 */ /* 0x0004e20000000a00 */
[----:B-1----:R-:W-:-:S07]  /*189a0*/  ISETP.NE.AND P1, PT, R4, 0x1, PT ;  /* 0x000000010400780c */ /* 0x002fce0003f25270 */
[----:B------:R2:W1:Y:S08]  /*189b0*/  LDC.64 R10, c[0x0][R26+0x218] ;  /* 0x000086001a0a7b82 */ /* 0x0004700000000a00 */
[----:B------:R2:W4:Y:S01]  /*189c0*/  LDC.64 R14, c[0x0][R26+0x228] ;  /* 0x00008a001a0e7b82 */ /* 0x0005220000000a00 */
[----:B---3--:R-:W-:Y:S05]  /*189d0*/  @P3 BRA `(.L_x_2732) ;  /* 0x0000000000103947 */ /* 0x008fea0003800000 */
[----:B------:R-:W-:Y:S05]  /*189e0*/  @!P0 BRA `(.L_x_2732) ;  /* 0x00000000000c8947 */ /* 0x000fea0003800000 */
[----:B------:R-:W3:Y:S04]  /*189f0*/  LDG.E R24, desc[UR42][R12.64] ;  /* 0x0000002a0c187981 */ /* 0x000ee8000c1e1900 */
[----:B-----5:R-:W3:Y:S02]  /*18a00*/  LDG.E R27, desc[UR42][R12.64+0x4] ;  /* 0x0000042a0c1b7981 */ /* 0x020ee4000c1e1900 */
[----:B---3--:R-:W-:-:S07]  /*18a10*/  IMAD.IADD R27, R27, 0x1, -R24 ;  /* 0x000000011b1b7824 */ /* 0x008fce00078e0a18 */
.L_x_2732:
[----:B------:R-:W3:Y:S01]  /*18a20*/  LDL R30, [R1+0x4c] ;  /* 0x00004c00011e7983 */ /* 0x000ee20000100800 */
[----:B--2---:R-:W2:Y:S01]  /*18a30*/  LDC.64 R12, c[0x0][R26+0x210] ;  /* 0x000084001a0c7b82 */ /* 0x004ea20000000a00 */
[----:B------:R-:W-:Y:S01]  /*18a40*/  ISETP.NE.U32.AND P0, PT, RZ, UR4, PT ;  /* 0x00000004ff007c0c */ /* 0x000fe2000bf05070 */
[-C--:B-1----:R-:W-:Y:S01]  /*18a50*/  IMAD R31, R11, R206.reuse, RZ ;  /* 0x000000ce0b1f7224 */ /* 0x082fe200078e02ff */
[----:B-----5:R-:W-:Y:S01]  /*18a60*/  SHF.R.S32.HI R58, RZ, 0x1f, R57 ;  /* 0x0000001fff3a7819 */ /* 0x020fe20000011439 */
[----:B------:R-:W-:Y:S01]  /*18a70*/  IMAD.WIDE.U32 R10, R10, R206, RZ ;  /* 0x000000ce0a0a7225 */ /* 0x000fe200078e00ff */
[----:B------:R-:W-:-:S03]  /*18a80*/  ISETP.NE.AND.EX P0, PT, RZ, UR5, PT, P0 ;  /* 0x00000005ff007c0c */ /* 0x000fc6000bf05300 */
[----:B------:R-:W1:Y:S01]  /*18a90*/  @P1 LDC R28, c[0x0][0xbec] ;  /* 0x0002fb00ff1c1b82 */ /* 0x000e620000000800 */
[----:B------:R-:W-:Y:S01]  /*18aa0*/  SEL R209, R209, RZ, !P0 ;  /* 0x000000ffd1d17207 */ /* 0x000fe20004000000 */
[----:B------:R-:W-:Y:S01]  /*18ab0*/  IMAD.IADD R37, R204, 0x1, R190 ;  /* 0x00000001cc257824 */ /* 0x000fe200078e02be */
[----:B------:R-:W-:Y:S01]  /*18ac0*/  SEL R29, R234, RZ, !P0 ;  /* 0x000000ffea1d7207 */ /* 0x000fe20004000000 */
[----:B------:R-:W-:Y:S02]  /*18ad0*/  IMAD.IADD R11, R11, 0x1, R31 ;  /* 0x000000010b0b7824 */ /* 0x000fe400078e021f */
[----:B------:R-:W-:Y:S02]  /*18ae0*/  IMAD R9, R9, R209, RZ ;  /* 0x000000d109097224 */ /* 0x000fe400078e02ff */
[----:B------:R-:W0:Y:S01]  /*18af0*/  @P1 LDC R35, c[0x0][0xbf0] ;  /* 0x0002fc00ff231b82 */ /* 0x000e220000000800 */
[----:B------:R-:W-:Y:S02]  /*18b00*/  IMAD R56, R27, R4, RZ ;  /* 0x000000041b387224 */ /* 0x000fe400078e02ff */
[C---:B------:R-:W-:Y:S01]  /*18b10*/  IMAD R33, R8.reuse, R29, R9 ;  /* 0x0000001d08217224 */ /* 0x040fe200078e0209 */
[----:B------:R-:W-:Y:S01]  /*18b20*/  SEL R29, R217, RZ, P2 ;  /* 0x000000ffd91d7207 */ /* 0x000fe20001000000 */
[----:B------:R-:W-:-:S03]  /*18b30*/  IMAD.WIDE.U32 R8, R8, R209, RZ ;  /* 0x000000d108087225 */ /* 0x000fc600078e00ff */
[----:B------:R-:W2:Y:S01]  /*18b40*/  LDC.64 R24, c[0x0][0xba8] ;  /* 0x0002ea00ff187b82 */ /* 0x000ea20000000a00 */
[----:B------:R-:W-:Y:S01]  /*18b50*/  IMAD.IADD R33, R9, 0x1, R33 ;  /* 0x0000000109217824 */ /* 0x000fe200078e0221 */
[----:B------:R-:W-:Y:S01]  /*18b60*/  IADD3 R10, P0, P3, R8, R10, R57 ;  /* 0x0000000a080a7210 */ /* 0x000fe20007b1e039 */
[----:B------:R-:W-:Y:S02]  /*18b70*/  IMAD.MOV.U32 R9, RZ, RZ, R37 ;  /* 0x000000ffff097224 */ /* 0x000fe400078e0025 */
[----:B----4-:R-:W-:Y:S01]  /*18b80*/  IMAD R31, R15, R29, RZ ;  /* 0x0000001d0f1f7224 */ /* 0x010fe200078e02ff */
[----:B------:R-:W-:Y:S01]  /*18b90*/  IADD3.X R11, R33, R11, R58, P0, P3 ;  /* 0x0000000b210b7210 */ /* 0x000fe200007e643a */
[----:B------:R-:W-:-:S04]  /*18ba0*/  IMAD.WIDE.U32 R14, R14, R29, RZ ;  /* 0x0000001d0e0e7225 */ /* 0x000fc800078e00ff */
[----:B-1----:R-:W-:-:S04]  /*18bb0*/  @P1 IMAD.HI.U32 R8, R37, R28, RZ ;  /* 0x0000001c25081227 */ /* 0x002fc800078e00ff */
[----:B------:R-:W-:Y:S01]  /*18bc0*/  IMAD.IADD R31, R15, 0x1, R31 ;  /* 0x000000010f1f7824 */ /* 0x000fe200078e021f */
[----:B0-----:R-:W-:-:S04]  /*18bd0*/  @P1 SHF.R.U32.HI R9, RZ, R35, R8 ;  /* 0x00000023ff091219 */ /* 0x001fc80000011608 */
[----:B------:R-:W-:Y:S01]  /*18be0*/  IADD3 R14, P0, P3, R9, R10, R14 ;  /* 0x0000000a090e7210 */ /* 0x000fe20007b1e00e */
[--C-:B------:R-:W-:Y:S01]  /*18bf0*/  IMAD.MOV R29, RZ, RZ, -R9.reuse ;  /* 0x000000ffff1d7224 */ /* 0x100fe200078e0a09 */
[----:B------:R-:W-:Y:S01]  /*18c00*/  SHF.R.S32.HI R8, RZ, 0x1f, R9 ;  /* 0x0000001fff087819 */ /* 0x000fe20000011409 */
[----:B--2---:R-:W0:Y:S02]  /*18c10*/  @!P2 LDC R24, c[0x0][0xb50] ;  /* 0x0002d400ff18ab82 */ /* 0x004e240000000800 */
[----:B------:R-:W-:Y:S01]  /*18c20*/  IMAD R9, R4, R29, R37 ;  /* 0x0000001d04097224 */ /* 0x000fe200078e0225 */
[----:B------:R-:W-:-:S03]  /*18c30*/  IADD3.X R15, R8, R11, R31, P0, P3 ;  /* 0x0000000b080f7210 */ /* 0x000fc600007e641f */
[-C--:B------:R-:W-:Y:S01]  /*18c40*/  IMAD R8, R13, R9.reuse, RZ ;  /* 0x000000090d087224 */ /* 0x080fe200078e02ff */
[----:B------:R-:W-:Y:S01]  /*18c50*/  SHF.R.S32.HI R11, RZ, 0x1f, R9 ;  /* 0x0000001fff0b7819 */ /* 0x000fe20000011409 */
[C---:B------:R-:W-:Y:S01]  /*18c60*/  IMAD.WIDE.U32 R14, R12.reuse, R9, R14 ;  /* 0x000000090c0e7225 */ /* 0x040fe200078e000e */
[----:B------:R-:W1:Y:S03]  /*18c70*/  @!P2 LDC R25, c[0x0][0xb54] ;  /* 0x0002d500ff19ab82 */ /* 0x000e660000000800 */
[----:B------:R-:W-:-:S04]  /*18c80*/  IMAD R11, R12, R11, R8 ;  /* 0x0000000b0c0b7224 */ /* 0x000fc800078e0208 */
        /* <DEDUP_REMOVED lines=8> */
[----:B---3--:R-:W-:-:S04]  /*18d10*/  IMAD.IADD R29, R30, 0x1, R190 ;  /* 0x000000011e1d7824 */ /* 0x008fc800078e02be */
[C---:B------:R-:W-:Y:S01]  /*18d20*/  VIADD R25, R29.reuse, 0x8 ;  /* 0x000000081d197836 */ /* 0x040fe20000000000 */
[----:B------:R-:W-:-:S04]  /*18d30*/  ISETP.GE.OR P3, PT, R29, R56, P0 ;  /* 0x000000381d00720c */ /* 0x000fc80000766670 */
[----:B------:R-:W-:-:S09]  /*18d40*/  ISETP.GE.OR P0, PT, R25, R56, P0 ;  /* 0x000000381900720c */ /* 0x000fd20000706670 */
[----:B0-----:R0:W-:Y:S04]  /*18d50*/  @!P3 ST.E desc[UR42][R8.64], R3 ;  /* 0x000000030800b985 */ /* 0x0011e8000c10192a */
[----:B-1----:R0:W-:Y:S01]  /*18d60*/  @!P0 ST.E desc[UR42][R10.64], R0 ;  /* 0x000000000a008985 */ /* 0x0021e2000c10192a */
[----:B------:R-:W-:Y:S05]  /*18d70*/  @P2 BRA `(.L_x_2733) ;  /* 0x0000000800a42947 */ /* 0x000fea0003800000 */
[----:B------:R-:W-:Y:S01]  /*18d80*/  IMAD.SHL.U32 R30, R22, 0x40, RZ ;  /* 0x00000040161e7824 */ /* 0x000fe200078e00ff */
[----:B0-----:R-:W0:Y:S01]  /*18d90*/  @P1 LDC R11, c[0x0][0xbec] ;  /* 0x0002fb00ff0b1b82 */ /* 0x001e220000000800 */
[----:B------:R-:W-:Y:S02]  /*18da0*/  ULDC.64 UR4, c[0x0][0xaa0] ;  /* 0x0002a80000047ab9 */ /* 0x000fe40000000a00 */
[----:B------:R-:W-:-:S04]  /*18db0*/  IMAD.IADD R3, R16, 0x1, R30 ;  /* 0x0000000110037824 */ /* 0x000fc800078e021e */
[----:B------:R-:W-:Y:S01]  /*18dc0*/  IMAD.WIDE R42, R3, 0x2, R42 ;  /* 0x00000002032a7825 */ /* 0x000fe200078e022a */
[----:B------:R-:W1:Y:S02]  /*18dd0*/  @P1 LDC R13, c[0x0][0xbf0] ;  /* 0x0002fc00ff0d1b82 */ /* 0x000e640000000800 */
        /* <DEDUP_REMOVED lines=64> */
[----:B0-----:R-:W-:-:S04]  /*191e0*/  @P1 IMAD.HI.U32 R0, R12, R11, RZ ;  /* 0x0000000b0c001227 */ /* 0x001fc800078e00ff */
[----:B------:R-:W-:Y:S02]  /*191f0*/  IMAD R10, R10, UR4, RZ ;  /* 0x000000040a0a7c24 */ /* 0x000fe4000f8e02ff */
[----:B------:R-:W-:Y:S01]  /*19200*/  IMAD.MOV.U32 R3, RZ, RZ, R12 ;  /* 0x000000ffff037224 */ /* 0x000fe200078e000c */
[----:B-1----:R-:W-:Y:S01]  /*19210*/  @P1 SHF.R.U32.HI R3, RZ, R13, R0 ;  /* 0x0000000dff031219 */ /* 0x002fe20000011600 */
[C---:B------:R-:W-:Y:S02]  /*19220*/  IMAD R11, R209.reuse, UR5, R10 ;  /* 0x00000005d10b7c24 */ /* 0x040fe4000f8e020a */
[----:B------:R-:W-:Y:S01]  /*19230*/  IMAD.WIDE.U32 R8, R209, UR4, R8 ;  /* 0x00000004d1087c25 */ /* 0x000fe2000f8e0008 */
[----:B------:R-:W-:Y:S01]  /*19240*/  SHF.R.S32.HI R10, RZ, 0x1f, R3 ;  /* 0x0000001fff0a7819 */ /* 0x000fe20000011403 */
[----:B------:R-:W-:Y:S02]  /*19250*/  ULDC.64 UR4, c[0x0][0xae0] ;  /* 0x0002b80000047ab9 */ /* 0x000fe40000000a00 */
[----:B------:R-:W-:-:S02]  /*19260*/  IMAD.IADD R9, R9, 0x1, R11 ;  /* 0x0000000109097824 */ /* 0x000fc400078e020b */
[----:B------:R-:W-:Y:S02]  /*19270*/  VIADD R0, R2, 0x28820 ;  /* 0x0002882002007836 */ /* 0x000fe40000000000 */
[----:B------:R-:W-:-:S03]  /*19280*/  IMAD.MOV R11, RZ, RZ, -R3 ;  /* 0x000000ffff0b7224 */ /* 0x000fc600078e0a03 */
[----:B------:R-:W-:Y:S01]  /*19290*/  PRMT R0, RZ, 0x654, R0 ;  /* 0x00000654ff007816 */ /* 0x000fe20000000000 */
[----:B------:R-:W-:Y:S02]  /*192a0*/  IMAD R11, R4, R11, R12 ;  /* 0x0000000b040b7224 */ /* 0x000fe400078e020c */
[----:B------:R-:W-:Y:S01]  /*192b0*/  IMAD R10, R10, UR4, RZ ;  /* 0x000000040a0a7c24 */ /* 0x000fe2000f8e02ff */
[----:B--2---:R0:W-:Y:S01]  /*192c0*/  SYNCS.ARRIVE.TRANS64.RED.A1T0 RZ, [R0+URZ], RZ ;  /* 0x000000ff00ff79a7 */ /* 0x0041e2000810043f */
[----:B------:R-:W-:-:S04]  /*192d0*/  IMAD.WIDE.U32 R8, R3, UR4, R8 ;  /* 0x0000000403087c25 */ /* 0x000fc8000f8e0008 */
[----:B------:R-:W-:Y:S01]  /*192e0*/  IMAD R13, R3, UR5, R10 ;  /* 0x00000005030d7c24 */ /* 0x000fe2000f8e020a */
        /* <DEDUP_REMOVED lines=15> */
.L_x_2977:
[----:B------:R-:W-:Y:S01]  /*193e0*/  ISETP.GE.AND P0, PT, R21, R56, PT ;  /* 0x000000381500720c */ /* 0x000fe20003f06270 */
[----:B------:R-:W-:-:S12]  /*193f0*/  BSSY B1, `(.L_x_2735) ;  /* 0x000000b000017945 */ /* 0x000fd80003800000 */
[----:B------:R-:W-:Y:S05]  /*19400*/  @P0 BRA `(.L_x_2736) ;  /* 0x0000000000240947 */ /* 0x000fea0003800000 */
[----:B------:R-:W-:Y:S02]  /*19410*/  ULDC UR4, c[0x0][0xac8] ;  /* 0x0002b20000047ab9 */ /* 0x000fe40000000800 */
        /* <DEDUP_REMOVED lines=8> */
.L_x_2736:
[----:B------:R-:W-:Y:S05]  /*194a0*/  BSYNC B1 ;  /* 0x0000000000017941 */ /* 0x000fea0003800000 */
.L_x_2735:
[----:B------:R-:W-:-:S03]  /*194b0*/  UMOV UR4, 0xffffffff ;  /* 0xffffffff00047882 */ /* 0x000fc60000000000 */
[----:B------:R-:W-:Y:S05]  /*194c0*/  BRA.DIV UR4, `(.L_x_2737) ;  /* 0x000000ba04207947 */ /* 0x000fea000b800000 */
[----:B-1----:R1:W4:Y:S04]  /*194d0*/  SHFL.IDX PT, R3, R4, 0x1, 0x181f ;  /* 0x00381f0004037f89 */ /* 0x00232800000e0000 */
[----:B--23--:R1:W2:Y:S02]  /*194e0*/  SHFL.IDX PT, R14, R0, 0x1, 0x181f ;  /* 0x00381f00000e7f89 */ /* 0x00c2a400000e0000 */
.L_x_2981:
[----:B------:R-:W-:Y:S01]  /*194f0*/  VIADD R9, R21, 0x20 ;  /* 0x0000002015097836 */ /* 0x000fe20000000000 */
[----:B------:R-:W-:Y:S04]  /*19500*/  BSSY B1, `(.L_x_2738) ;  /* 0x000000c000017945 */ /* 0x000fe80003800000 */
[----:B------:R-:W-:-:S13]  /*19510*/  ISETP.GE.AND P0, PT, R9, R56, PT ;  /* 0x000000380900720c */ /* 0x000fda0003f06270 */
[----:B------:R-:W-:Y:S05]  /*19520*/  @P0 BRA `(.L_x_2739) ;  /* 0x0000000000240947 */ /* 0x000fea0003800000 */
[----:B------:R-:W-:Y:S02]  /*19530*/  ULDC UR4, c[0x0][0xac8] ;  /* 0x0002b20000047ab9 */ /* 0x000fe40000000800 */
[----:B------:R-:W-:Y:S02]  /*19540*/  ISETP.GE.AND P2, PT, R16, UR4, PT ;  /* 0x0000000410007c0c */ /* 0x000fe4000bf46270 */
[----:B------:R-:W-:-:S11]  /*19550*/  ISETP.GE.AND P3, PT, R187, UR4, PT ;  /* 0x00000004bb007c0c */ /* 0x000fd6000bf66270 */
[CC--:B--2---:R-:W-:Y:S02]  /*19560*/  @!P2 LEA R8, P0, R16.reuse, R14.reuse, 0x1 ;  /* 0x0000000e1008a211 */ /* 0x0c4fe400078008ff */
[C---:B------:R-:W-:Y:S02]  /*19570*/  @!P3 LEA R14, P1, R187.reuse, R14, 0x1 ;  /* 0x0000000ebb0eb211 */ /* 0x040fe400078208ff */
[-C--:B----4-:R-:W-:Y:S02]  /*19580*/  @!P2 LEA.HI.X R9, R16, R3.reuse, R17, 0x1, P0 ;  /* 0x000000031009a211 */ /* 0x090fe400000f0c11 */
[----:B------:R-:W-:-:S03]  /*19590*/  @!P3 LEA.HI.X R15, R187, R3, R216, 0x1, P1 ;  /* 0x00000003bb0fb211 */ /* 0x000fc600008f0cd8 */
[----:B-----5:R3:W-:Y:S04]  /*195a0*/  @!P2 ST.E.128 desc[UR42][R8.64], R28 ;  /* 0x0000001c0800a985 */ /* 0x0207e8000c101d2a */
[----:B------:R3:W-:Y:S02]  /*195b0*/  @!P3 ST.E.128 desc[UR42][R14.64], R44 ;  /* 0x0000002c0e00b985 */ /* 0x0007e4000c101d2a */
.L_x_2739:
[----:B------:R-:W-:Y:S05]  /*195c0*/  BSYNC B1 ;  /* 0x0000000000017941 */ /* 0x000fea0003800000 */
.L_x_2738:
[----:B------:R-:W-:-:S03]  /*195d0*/  UMOV UR4, 0xffffffff ;  /* 0xffffffff00047882 */ /* 0x000fc60000000000 */
[----:B------:R-:W-:Y:S05]  /*195e0*/  BRA.DIV UR4, `(.L_x_2740) ;  /* 0x000000ba04207947 */ /* 0x000fea000b800000 */
[----:B----4-:R4:W0:Y:S04]  /*195f0*/  SHFL.IDX PT, R3, R4, 0x2, 0x181f ;  /* 0x00581f0004037f89 */ /* 0x01082800000e0000 */
[----:B--23--:R4:W2:Y:S02]  /*19600*/  SHFL.IDX PT, R14, R0, 0x2, 0x181f ;  /* 0x00581f00000e7f89 */ /* 0x00c8a400000e0000 */
.L_x_2985:
        /* <DEDUP_REMOVED lines=13> */
.L_x_2742:
[----:B------:R-:W-:Y:S05]  /*196e0*/  BSYNC B1 ;  /* 0x0000000000017941 */ /* 0x000fea0003800000 */
.L_x_2741:
[----:B------:R-:W-:-:S03]  /*196f0*/  UMOV UR4, 0xffffffff ;  /* 0xffffffff00047882 */ /* 0x000fc60000000000 */
[----:B------:R-:W-:Y:S05]  /*19700*/  BRA.DIV UR4, `(.L_x_2743) ;  /* 0x000000ba04207947 */ /* 0x000fea000b800000 */
[----:B0-----:R0:W0:Y:S04]  /*19710*/  SHFL.IDX PT, R3, R4, 0x3, 0x181f ;  /* 0x00781f0004037f89 */ /* 0x00102800000e0000 */
[----:B--23--:R2:W3:Y:S02]  /*19720*/  SHFL.IDX PT, R14, R0, 0x3, 0x181f ;  /* 0x00781f00000e7f89 */ /* 0x00c4e400000e0000 */
.L_x_2989:
        /* <DEDUP_REMOVED lines=8> */
[----:B-----5:R0:W-:Y:S10]  /*197b0*/  @!P1 ST.E.128 desc[UR42][R8.64], R36 ;  /* 0x0000002408009985 */ /* 0x0201f4000c101d2a */
[----:B------:R-:W-:Y:S05]  /*197c0*/  @P0 BRA `(.L_x_2744) ;  /* 0x0000001800680947 */ /* 0x000fea0003800000 */
[----:B------:R-:W-:-:S04]  /*197d0*/  LEA R14, P0, R187, R14, 0x1 ;  /* 0x0000000ebb0e7211 */ /* 0x000fc800078008ff */
[----:B------:R-:W-:-:S05]  /*197e0*/  LEA.HI.X R15, R187, R3, R216, 0x1, P0 ;  /* 0x00000003bb0f7211 */ /* 0x000fca00000f0cd8 */
[----:B------:R3:W-:Y:S01]  /*197f0*/  ST.E.128 desc[UR42][R14.64], R52 ;  /* 0x000000340e007985 */ /* 0x0007e2000c101d2a */
[----:B------:R-:W-:Y:S05]  /*19800*/  BRA `(.L_x_2744) ;  /* 0x0000001800587947 */ /* 0x000fea0003800000 */
.L_x_2733:
        /* <DEDUP_REMOVED lines=46> */
.L_x_2992:
        /* <DEDUP_REMOVED lines=9> */
[----:B------:R-:W-:-:S02]  /*19b80*/  SHF.R.S32.HI R28, RZ, 0x1f, R232 ;  /* 0x0000001fff1c7819 */ /* 0x000fc400000114e8 */
[----:B------:R-:W-:Y:S02]  /*19b90*/  SHF.R.S32.HI R24, RZ, 0x1f, R231 ;  /* 0x0000001fff187819 */ /* 0x000fe400000114e7 */
[----:B------:R-:W-:Y:S01]  /*19ba0*/  SHF.R.S32.HI R30, RZ, 0x1f, R230 ;  /* 0x0000001fff1e7819 */ /* 0x000fe200000114e6 */
[----:B-1----:R-:W-:Y:S02]  /*19bb0*/  @!P0 IMAD.MOV.U32 R15, RZ, RZ, R0 ;  /* 0x000000ffff0f8224 */ /* 0x002fe400078e0000 */
[----:B--2---:R-:W-:Y:S01]  /*19bc0*/  @!P2 LEA R10, P4, R233, R14, 0x2 ;  /* 0x0000000ee90aa211 */ /* 0x004fe200078810ff */
[----:B------:R-:W-:Y:S01]  /*19bd0*/  @!P0 IMAD.WIDE R8, R197, 0x4, R14 ;  /* 0x00000004c5088825 */ /* 0x000fe200078e020e */
[----:B------:R-:W-:Y:S02]  /*19be0*/  SHF.R.S32.HI R15, RZ, 0x1f, R226 ;  /* 0x0000001fff0f7819 */ /* 0x000fe400000114e2 */
[----:B------:R-:W-:Y:S02]  /*19bf0*/  @!P2 LEA.HI.X R11, R233, R0, R12, 0x2, P4 ;  /* 0x00000000e90ba211 */ /* 0x000fe400020f140c */
[----:B------:R1:W-:Y:S01]  /*19c00*/  @!P0 ST.E.64 desc[UR42][R8.64], R20 ;  /* 0x0000001408008985 */ /* 0x0003e2000c101b2a */
[----:B------:R-:W-:-:S02]  /*19c10*/  ISETP.GE.AND P0, PT, R230, UR4, PT ;  /* 0x00000004e6007c0c */ /* 0x000fc4000bf06270 */
[CC--:B------:R-:W-:Y:S01]  /*19c20*/  @!P3 LEA R12, P4, R232.reuse, R14.reuse, 0x2 ;  /* 0x0000000ee80cb211 */ /* 0x0c0fe200078810ff */
[----:B------:R2:W-:Y:S01]  /*19c30*/  @!P2 ST.E.64 desc[UR42][R10.64], R92 ;  /* 0x0000005c0a00a985 */ /* 0x0005e2000c101b2a */
[----:B------:R-:W-:Y:S02]  /*19c40*/  @!P1 LEA R26, P5, R231, R14, 0x2 ;  /* 0x0000000ee71a9211 */ /* 0x000fe400078a10ff */
[----:B------:R-:W-:Y:S02]  /*19c50*/  ISETP.GE.AND P2, PT, R229, UR4, PT ;  /* 0x00000004e5007c0c */ /* 0x000fe4000bf46270 */
[-C--:B------:R-:W-:Y:S02]  /*19c60*/  @!P3 LEA.HI.X R13, R232, R0.reuse, R28, 0x2, P4 ;  /* 0x00000000e80db211 */ /* 0x080fe400020f141c */
[----:B------:R-:W-:Y:S02]  /*19c70*/  @!P1 LEA.HI.X R27, R231, R0, R24, 0x2, P5 ;  /* 0x00000000e71b9211 */ /* 0x000fe400028f1418 */
[----:B------:R-:W-:Y:S01]  /*19c80*/  ISETP.GE.AND P4, PT, R228, UR4, PT ;  /* 0x00000004e4007c0c */ /* 0x000fe2000bf86270 */
[----:B------:R3:W-:Y:S01]  /*19c90*/  @!P3 ST.E.64 desc[UR42][R12.64], R96 ;  /* 0x000000600c00b985 */ /* 0x0007e2000c101b2a */
[----:B------:R-:W-:-:S02]  /*19ca0*/  @!P0 LEA R28, P3, R230, R14, 0x2 ;  /* 0x0000000ee61c8211 */ /* 0x000fc400078610ff */
[----:B------:R-:W-:Y:S01]  /*19cb0*/  SHF.R.S32.HI R24, RZ, 0x1f, R229 ;  /* 0x0000001fff187819 */ /* 0x000fe200000114e5 */
[----:B------:R4:W-:Y:S01]  /*19cc0*/  @!P1 ST.E.64 desc[UR42][R26.64], R100 ;  /* 0x000000641a009985 */ /* 0x0009e2000c101b2a */
[----:B------:R-:W-:Y:S02]  /*19cd0*/  ISETP.GE.AND P1, PT, R227, UR4, PT ;  /* 0x00000004e3007c0c */ /* 0x000fe4000bf26270 */
[C---:B-1----:R-:W-:Y:S02]  /*19ce0*/  @!P2 LEA R8, P5, R229.reuse, R14, 0x2 ;  /* 0x0000000ee508a211 */ /* 0x042fe400078a10ff */
[-C--:B------:R-:W-:Y:S02]  /*19cf0*/  @!P0 LEA.HI.X R29, R230, R0.reuse, R30, 0x2, P3 ;  /* 0x00000000e61d8211 */ /* 0x080fe400018f141e */
[----:B------:R-:W-:Y:S02]  /*19d00*/  @!P2 LEA.HI.X R9, R229, R0, R24, 0x2, P5 ;  /* 0x00000000e509a211 */ /* 0x000fe400028f1418 */
[----:B------:R-:W-:Y:S01]  /*19d10*/  ISETP.GE.AND P3, PT, R226, UR4, PT ;  /* 0x00000004e2007c0c */ /* 0x000fe2000bf66270 */
[----:B------:R-:W-:Y:S01]  /*19d20*/  @!P0 ST.E.64 desc[UR42][R28.64], R104 ;  /* 0x000000681c008985 */ /* 0x000fe2000c101b2a */
[----:B--2---:R-:W-:-:S02]  /*19d30*/  @!P4 LEA R10, P0, R228, R14, 0x2 ;  /* 0x0000000ee40ac211 */ /* 0x004fc400078010ff */
[----:B------:R-:W-:Y:S01]  /*19d40*/  SHF.R.S32.HI R30, RZ, 0x1f, R228 ;  /* 0x0000001fff1e7819 */ /* 0x000fe200000114e4 */
[----:B------:R1:W-:Y:S01]  /*19d50*/  @!P2 ST.E.64 desc[UR42][R8.64], R108 ;  /* 0x0000006c0800a985 */ /* 0x0003e2000c101b2a */
[----:B------:R-:W-:Y:S02]  /*19d60*/  SHF.R.S32.HI R24, RZ, 0x1f, R227 ;  /* 0x0000001fff187819 */ /* 0x000fe400000114e3 */
[----:B---3--:R-:W-:Y:S02]  /*19d70*/  @!P1 LEA R12, P5, R227, R14, 0x2 ;  /* 0x0000000ee30c9211 */ /* 0x008fe400078a10ff */
[----:B------:R-:W-:Y:S02]  /*19d80*/  ISETP.GE.AND P2, PT, R225, UR4, PT ;  /* 0x00000004e1007c0c */ /* 0x000fe4000bf46270 */
[----:B------:R-:W-:Y:S02]  /*19d90*/  @!P4 LEA.HI.X R11, R228, R0, R30, 0x2, P0 ;  /* 0x00000000e40bc211 */ /* 0x000fe400000f141e */
[----:B------:R-:W-:-:S02]  /*19da0*/  ISETP.GE.AND P0, PT, R224, UR4, PT ;  /* 0x00000004e0007c0c */ /* 0x000fc4000bf06270 */
[----:B------:R-:W-:Y:S01]  /*19db0*/  @!P1 LEA.HI.X R13, R227, R0, R24, 0x2, P5 ;  /* 0x00000000e30d9211 */ /* 0x000fe200028f1418 */
[----:B------:R2:W-:Y:S01]  /*19dc0*/  @!P4 ST.E.64 desc[UR42][R10.64], R112 ;  /* 0x000000700a00c985 */ /* 0x0005e2000c101b2a */
[C---:B------:R-:W-:Y:S02]  /*19dd0*/  @!P3 LEA R20, P5, R226.reuse, R14, 0x2 ;  /* 0x0000000ee214b211 */ /* 0x040fe400078a10ff */
[----:B------:R-:W-:Y:S01]  /*19de0*/  SHF.R.S32.HI R24, RZ, 0x1f, R225 ;  /* 0x0000001fff187819 */ /* 0x000fe200000114e1 */
[----:B------:R3:W-:Y:S01]  /*19df0*/  @!P1 ST.E.64 desc[UR42][R12.64], R116 ;  /* 0x000000740c009985 */ /* 0x0007e2000c101b2a */
[----:B------:R-:W-:Y:S02]  /*19e00*/  ISETP.GE.AND P1, PT, R223, UR4, PT ;  /* 0x00000004df007c0c */ /* 0x000fe4000bf26270 */
[----:B------:R-:W-:Y:S02]  /*19e10*/  @!P3 LEA.HI.X R21, R226, R0, R15, 0x2, P5 ;  /* 0x00000000e215b211 */ /* 0x000fe400028f140f */
[----:B----4-:R-:W-:-:S02]  /*19e20*/  @!P2 LEA R26, P4, R225, R14, 0x2 ;  /* 0x0000000ee11aa211 */ /* 0x010fc400078810ff */
[----:B-1----:R-:W-:Y:S01]  /*19e30*/  @!P0 LEA R8, P5, R224, R14, 0x2 ;  /* 0x0000000ee0088211 */ /* 0x002fe200078a10ff */
[----:B------:R1:W-:Y:S01]  /*19e40*/  @!P3 ST.E.64 desc[UR42][R20.64], R120 ;  /* 0x000000781400b985 */ /* 0x0003e2000c101b2a */
[----:B------:R-:W-:Y:S02]  /*19e50*/  SHF.R.S32.HI R15, RZ, 0x1f, R224 ;  /* 0x0000001fff0f7819 */ /* 0x000fe400000114e0 */
[-C--:B------:R-:W-:Y:S02]  /*19e60*/  @!P2 LEA.HI.X R27, R225, R0.reuse, R24, 0x2, P4 ;  /* 0x00000000e11ba211 */ /* 0x080fe400020f1418 */
[----:B------:R-:W-:Y:S02]  /*19e70*/  ISETP.GE.AND P3, PT, R222, UR4, PT ;  /* 0x00000004de007c0c */ /* 0x000fe4000bf66270 */
[----:B------:R-:W-:Y:S01]  /*19e80*/  @!P0 LEA.HI.X R9, R224, R0, R15, 0x2, P5 ;  /* 0x00000000e0098211 */ /* 0x000fe200028f140f */
[----:B------:R4:W-:Y:S01]  /*19e90*/  @!P2 ST.E.64 desc[UR42][R26.64], R124 ;  /* 0x0000007c1a00a985 */ /* 0x0009e2000c101b2a */
[----:B------:R-:W-:-:S02]  /*19ea0*/  ISETP.GE.AND P4, PT, R221, UR4, PT ;  /* 0x00000004dd007c0c */ /* 0x000fc4000bf86270 */
[----:B------:R-:W-:Y:S01]  /*19eb0*/  SHF.R.S32.HI R15, RZ, 0x1f, R223 ;  /* 0x0000001fff0f7819 */ /* 0x000fe200000114df */
[----:B------:R0:W-:Y:S01]  /*19ec0*/  @!P0 ST.E.64 desc[UR42][R8.64], R128 ;  /* 0x0000008008008985 */ /* 0x0001e2000c101b2a */
[----:B--2---:R-:W-:Y:S02]  /*19ed0*/  @!P1 LEA R10, P5, R223, R14, 0x2 ;  /* 0x0000000edf0a9211 */ /* 0x004fe400078a10ff */
[----:B------:R-:W-:Y:S02]  /*19ee0*/  ISETP.GE.AND P2, PT, R220, UR4, PT ;  /* 0x00000004dc007c0c */ /* 0x000fe4000bf46270 */
[----:B------:R-:W-:Y:S02]  /*19ef0*/  ISETP.GE.AND P0, PT, R219, UR4, PT ;  /* 0x00000004db007c0c */ /* 0x000fe4000bf06270 */
[----:B------:R-:W-:Y:S02]  /*19f00*/  @!P1 LEA.HI.X R11, R223, R0, R15, 0x2, P5 ;  /* 0x00000000df0b9211 */ /* 0x000fe400028f140f */
[----:B---3--:R-:W-:-:S02]  /*19f10*/  @!P3 LEA R12, P5, R222, R14, 0x2 ;  /* 0x0000000ede0cb211 */ /* 0x008fc400078a10ff */
[----:B------:R-:W-:Y:S01]  /*19f20*/  SHF.R.S32.HI R24, RZ, 0x1f, R222 ;  /* 0x0000001fff187819 */ /* 0x000fe200000114de */
[----:B------:R0:W-:Y:S01]  /*19f30*/  @!P1 ST.E.64 desc[UR42][R10.64], R132 ;  /* 0x000000840a009985 */ /* 0x0001e2000c101b2a */
[----:B------:R-:W-:Y:S02]  /*19f40*/  SHF.R.S32.HI R15, RZ, 0x1f, R221 ;  /* 0x0000001fff0f7819 */ /* 0x000fe400000114dd */
[C---:B-1----:R-:W-:Y:S02]  /*19f50*/  @!P4 LEA R20, P1, R221.reuse, R14, 0x2 ;  /* 0x0000000edd14c211 */ /* 0x042fe400078210ff */
[----:B------:R-:W-:Y:S02]  /*19f60*/  @!P3 LEA.HI.X R13, R222, R0, R24, 0x2, P5 ;  /* 0x00000000de0db211 */ /* 0x000fe400028f1418 */
[----:B----4-:R-:W-:Y:S02]  /*19f70*/  @!P2 LEA R26, P5, R220, R14, 0x2 ;  /* 0x0000000edc1aa211 */ /* 0x010fe400078a10ff */
[----:B------:R-:W-:Y:S01]  /*19f80*/  @!P4 LEA.HI.X R21, R221, R0, R15, 0x2, P1 ;  /* 0x00000000dd15c211 */ /* 0x000fe200008f140f */
[----:B------:R0:W-:Y:S01]  /*19f90*/  @!P3 ST.E.64 desc[UR42][R12.64], R136 ;  /* 0x000000880c00b985 */ /* 0x0001e2000c101b2a */
[----:B------:R-:W-:-:S02]  /*19fa0*/  @!P0 LEA R14, P1, R219, R14, 0x2 ;  /* 0x0000000edb0e8211 */ /* 0x000fc400078210ff */
[-C--:B------:R-:W-:Y:S01]  /*19fb0*/  @!P2 LEA.HI.X R27, R220, R0.reuse, R237, 0x2, P5 ;  /* 0x00000000dc1ba211 */ /* 0x080fe200028f14ed */
[----:B------:R0:W-:Y:S01]  /*19fc0*/  @!P4 ST.E.64 desc[UR42][R20.64], R140 ;  /* 0x0000008c1400c985 */ /* 0x0001e2000c101b2a */
[----:B------:R-:W-:-:S03]  /*19fd0*/  @!P0 LEA.HI.X R15, R219, R0, R236, 0x2, P1 ;  /* 0x00000000db0f8211 */ /* 0x000fc600008f14ec */
[----:B------:R0:W-:Y:S04]  /*19fe0*/  @!P2 ST.E.64 desc[UR42][R26.64], R144 ;  /* 0x000000901a00a985 */ /* 0x0001e8000c101b2a */
[----:B------:R0:W-:Y:S02]  /*19ff0*/  @!P0 ST.E.64 desc[UR42][R14.64], R148 ;  /* 0x000000940e008985 */ /* 0x0001e4000c101b2a */
.L_x_2747:
[----:B------:R-:W-:Y:S05]  /*1a000*/  BSYNC B1 ;  /* 0x0000000000017941 */ /* 0x000fea0003800000 */
.L_x_2746:
[----:B------:R-:W-:-:S03]  /*1a010*/  UMOV UR4, 0xffffffff ;  /* 0xffffffff00047882 */ /* 0x000fc60000000000 */
[----:B------:R-:W-:Y:S05]  /*1a020*/  BRA.DIV UR4, `(.L_x_2748) ;  /* 0x000000b204547947 */ /* 0x000fea000b800000 */
[----:B-1----:R1:W3:Y:S04]  /*1a030*/  SHFL.IDX PT, R0, R4, 0x1, 0x1c1f ;  /* 0x003c1f0004007f89 */ /* 0x0022e800000e0000 */
[----:B0-2---:R1:W0:Y:S02]  /*1a040*/  SHFL.IDX PT, R14, R3, 0x1, 0x1c1f ;  /* 0x003c1f00030e7f89 */ /* 0x00522400000e0000 */
.L_x_2996:
[----:B------:R-:W-:-:S13]  /*1a050*/  ISETP.GE.AND P0, PT, R25, R56, PT ;  /* 0x000000381900720c */ /* 0x000fda0003f06270 */
[----:B------:R-:W-:Y:S05]  /*1a060*/  @P0 BRA `(.L_x_2744) ;  /* 0x0000001000400947 */ /* 0x000fea0003800000 */
[----:B------:R-:W-:Y:S01]  /*1a070*/  ULDC UR4, c[0x0][0xac8] ;  /* 0x0002b20000047ab9 */ /* 0x000fe20000000800 */
[----:B-1----:R-:W-:Y:S02]  /*1a080*/  SHF.R.S32.HI R4, RZ, 0x1f, R233 ;  /* 0x0000001fff047819 */ /* 0x002fe400000114e9 */
[----:B------:R-:W-:Y:S02]  /*1a090*/  ISETP.GE.AND P2, PT, R197, UR4, PT ;  /* 0x00000004c5007c0c */ /* 0x000fe4000bf46270 */
[----:B------:R-:W-:Y:S02]  /*1a0a0*/  ISETP.GE.AND P3, PT, R233, UR4, PT ;  /* 0x00000004e9007c0c */ /* 0x000fe4000bf66270 */
[----:B------:R-:W-:Y:S02]  /*1a0b0*/  ISETP.GE.AND P1, PT, R232, UR4, PT ;  /* 0x00000004e8007c0c */ /* 0x000fe4000bf26270 */
[----:B------:R-:W-:Y:S02]  /*1a0c0*/  ISETP.GE.AND P0, PT, R231, UR4, PT ;  /* 0x00000004e7007c0c */ /* 0x000fe4000bf06270 */
[----:B------:R-:W-:-:S05]  /*1a0d0*/  SHF.R.S32.HI R3, RZ, 0x1f, R232 ;  /* 0x0000001fff037819 */ /* 0x000fca00000114e8 */
[----:B---3--:R-:W-:Y:S02]  /*1a0e0*/  @!P2 IMAD.MOV.U32 R15, RZ, RZ, R0 ;  /* 0x000000ffff0fa224 */ /* 0x008fe400078e0000 */
[-C--:B0-----:R-:W-:Y:S01]  /*1a0f0*/  @!P3 LEA R10, P4, R233, R14.reuse, 0x2 ;  /* 0x0000000ee90ab211 */ /* 0x081fe200078810ff */
[----:B------:R-:W-:Y:S01]  /*1a100*/  @!P2 IMAD.WIDE R8, R197, 0x4, R14 ;  /* 0x00000004c508a825 */ /* 0x000fe200078e020e */
[----:B------:R-:W-:Y:S02]  /*1a110*/  @!P1 LEA R12, P5, R232, R14, 0x2 ;  /* 0x0000000ee80c9211 */ /* 0x000fe400078a10ff */
[-C--:B------:R-:W-:Y:S02]  /*1a120*/  @!P3 LEA.HI.X R11, R233, R0.reuse, R4, 0x2, P4 ;  /* 0x00000000e90bb211 */ /* 0x080fe400020f1404 */
[----:B------:R0:W-:Y:S01]  /*1a130*/  @!P2 ST.E.64 desc[UR42][R8.64], R90 ;  /* 0x0000005a0800a985 */ /* 0x0001e2000c101b2a */
[----:B------:R-:W-:Y:S02]  /*1a140*/  ISETP.GE.AND P2, PT, R230, UR4, PT ;  /* 0x00000004e6007c0c */ /* 0x000fe4000bf46270 */
[----:B------:R-:W-:Y:S01]  /*1a150*/  ISETP.GE.AND P4, PT, R229, UR4, PT ;  /* 0x00000004e5007c0c */ /* 0x000fe2000bf86270 */
[----:B------:R1:W-:Y:S01]  /*1a160*/  @!P3 ST.E.64 desc[UR42][R10.64], R94 ;  /* 0x0000005e0a00b985 */ /* 0x0003e2000c101b2a */
[----:B------:R-:W-:-:S02]  /*1a170*/  @!P1 LEA.HI.X R13, R232, R0, R3, 0x2, P5 ;  /* 0x00000000e80d9211 */ /* 0x000fc400028f1403 */
[CC--:B------:R-:W-:Y:S02]  /*1a180*/  @!P0 LEA R20, P5, R231.reuse, R14.reuse, 0x2 ;  /* 0x0000000ee7148211 */ /* 0x0c0fe400078a10ff */
[----:B------:R-:W-:Y:S01]  /*1a190*/  SHF.R.S32.HI R4, RZ, 0x1f, R231 ;  /* 0x0000001fff047819 */ /* 0x000fe200000114e7 */
[----:B------:R2:W-:Y:S01]  /*1a1a0*/  @!P1 ST.E.64 desc[UR42][R12.64], R98 ;  /* 0x000000620c009985 */ /* 0x0005e2000c101b2a */
[----:B------:R-:W-:Y:S02]  /*1a1b0*/  ISETP.GE.AND P3, PT, R228, UR4, PT ;  /* 0x00000004e4007c0c */ /* 0x000fe4000bf66270 */
[----:B------:R-:W-:Y:S02]  /*1a1c0*/  SHF.R.S32.HI R3, RZ, 0x1f, R230 ;  /* 0x0000001fff037819 */ /* 0x000fe400000114e6 */
[----:B------:R-:W-:Y:S02]  /*1a1d0*/  @!P2 LEA R24, P1, R230, R14, 0x2 ;  /* 0x0000000ee618a211 */ /* 0x000fe400078210ff */
[----:B------:R-:W-:-:S02]  /*1a1e0*/  @!P0 LEA.HI.X R21, R231, R0, R4, 0x2, P5 ;  /* 0x00000000e7158211 */ /* 0x000fc400028f1404 */
[----:B------:R-:W-:Y:S02]  /*1a1f0*/  @!P2 LEA.HI.X R25, R230, R0, R3, 0x2, P1 ;  /* 0x00000000e619a211 */ /* 0x000fe400008f1403 */
[----:B------:R-:W-:Y:S01]  /*1a200*/  ISETP.GE.AND P1, PT, R227, UR4, PT ;  /* 0x00000004e3007c0c */ /* 0x000fe2000bf26270 */
[----:B------:R3:W-:Y:S01]  /*1a210*/  @!P0 ST.E.64 desc[UR42][R20.64], R102 ;  /* 0x0000006614008985 */ /* 0x0007e2000c101b2a */
[-C--:B0-----:R-:W-:Y:S02]  /*1a220*/  @!P4 LEA R8, P0, R229, R14.reuse, 0x2 ;  /* 0x0000000ee508c211 */ /* 0x081fe400078010ff */
[----:B------:R-:W-:Y:S01]  /*1a230*/  SHF.R.S32.HI R4, RZ, 0x1f, R229 ;  /* 0x0000001fff047819 */ /* 0x000fe200000114e5 */
[----:B------:R0:W-:Y:S01]  /*1a240*/  @!P2 ST.E.64 desc[UR42][R24.64], R106 ;  /* 0x0000006a1800a985 */ /* 0x0001e2000c101b2a */
[----:B------:R-:W-:Y:S02]  /*1a250*/  SHF.R.S32.HI R3, RZ, 0x1f, R228 ;  /* 0x0000001fff037819 */ /* 0x000fe400000114e4 */
[----:B-1----:R-:W-:-:S02]  /*1a260*/  @!P3 LEA R10, P5, R228, R14, 0x2 ;  /* 0x0000000ee40ab211 */ /* 0x002fc400078a10ff */
[----:B------:R-:W-:Y:S02]  /*1a270*/  ISETP.GE.AND P2, PT, R226, UR4, PT ;  /* 0x00000004e2007c0c */ /* 0x000fe4000bf46270 */
[-C--:B------:R-:W-:Y:S02]  /*1a280*/  @!P4 LEA.HI.X R9, R229, R0.reuse, R4, 0x2, P0 ;  /* 0x00000000e509c211 */ /* 0x080fe400000f1404 */
[----:B------:R-:W-:Y:S02]  /*1a290*/  ISETP.GE.AND P0, PT, R225, UR4, PT ;  /* 0x00000004e1007c0c */ /* 0x000fe4000bf06270 */
[----:B------:R-:W-:Y:S01]  /*1a2a0*/  @!P3 LEA.HI.X R11, R228, R0, R3, 0x2, P5 ;  /* 0x00000000e40bb211 */ /* 0x000fe200028f1403 */
[----:B------:R1:W-:Y:S01]  /*1a2b0*/  @!P4 ST.E.64 desc[UR42][R8.64], R40 ;  /* 0x000000280800c985 */ /* 0x0003e2000c101b2a */
[----:B--2---:R-:W-:Y:S02]  /*1a2c0*/  @!P1 LEA R12, P5, R227, R14, 0x2 ;  /* 0x0000000ee30c9211 */ /* 0x004fe400078a10ff */
[----:B------:R-:W-:Y:S01]  /*1a2d0*/  SHF.R.S32.HI R3, RZ, 0x1f, R227 ;  /* 0x0000001fff037819 */ /* 0x000fe200000114e3 */
[----:B------:R2:W-:Y:S01]  /*1a2e0*/  @!P3 ST.E.64 desc[UR42][R10.64], R114 ;  /* 0x000000720a00b985 */ /* 0x0005e2000c101b2a */
[----:B------:R-:W-:-:S02]  /*1a2f0*/  ISETP.GE.AND P3, PT, R224, UR4, PT ;  /* 0x00000004e0007c0c */ /* 0x000fc4000bf66270 */
[----:B------:R-:W-:Y:S02]  /*1a300*/  @!P1 LEA.HI.X R13, R227, R0, R3, 0x2, P5 ;  /* 0x00000000e30d9211 */ /* 0x000fe400028f1403 */
[CC--:B---3--:R-:W-:Y:S02]  /*1a310*/  @!P2 LEA R20, P4, R226.reuse, R14.reuse, 0x2 ;  /* 0x0000000ee214a211 */ /* 0x0c8fe400078810ff */
[----:B------:R-:W-:Y:S01]  /*1a320*/  SHF.R.S32.HI R4, RZ, 0x1f, R226 ;  /* 0x0000001fff047819 */ /* 0x000fe200000114e2 */
[----:B------:R3:W-:Y:S01]  /*1a330*/  @!P1 ST.E.64 desc[UR42][R12.64], R118 ;  /* 0x000000760c009985 */ /* 0x0007e2000c101b2a */
[----:B0-----:R-:W-:Y:S02]  /*1a340*/  @!P0 LEA R24, P5, R225, R14, 0x2 ;  /* 0x0000000ee1188211 */ /* 0x001fe400078a10ff */
[----:B------:R-:W-:Y:S02]  /*1a350*/  SHF.R.S32.HI R3, RZ, 0x1f, R225 ;  /* 0x0000001fff037819 */ /* 0x000fe400000114e1 */
[----:B------:R-:W-:-:S02]  /*1a360*/  @!P2 LEA.HI.X R21, R226, R0, R4, 0x2, P4 ;  /* 0x00000000e215a211 */ /* 0x000fc400020f1404 */
[----:B------:R-:W-:Y:S02]  /*1a370*/  ISETP.GE.AND P1, PT, R223, UR4, PT ;  /* 0x00000004df007c0c */ /* 0x000fe4000bf26270 */
[----:B------:R-:W-:Y:S01]  /*1a380*/  @!P0 LEA.HI.X R25, R225, R0, R3, 0x2, P5 ;  /* 0x00000000e1198211 */ /* 0x000fe200028f1403 */
[----:B------:R0:W-:Y:S01]  /*1a390*/  @!P2 ST.E.64 desc[UR42][R20.64], R122 ;  /* 0x0000007a1400a985 */ /* 0x0001e2000c101b2a */
[----:B------:R-:W-:Y:S02]  /*1a3a0*/  ISETP.GE.AND P4, PT, R222, UR4, PT ;  /* 0x00000004de007c0c */ /* 0x000fe4000bf86270 */
[----:B------:R-:W-:Y:S01]  /*1a3b0*/  SHF.R.S32.HI R3, RZ, 0x1f, R224 ;  /* 0x0000001fff037819 */ /* 0x000fe200000114e0 */
[----:B------:R4:W-:Y:S01]  /*1a3c0*/  @!P0 ST.E.64 desc[UR42][R24.64], R126 ;  /* 0x0000007e18008985 */ /* 0x0009e2000c101b2a */
[----:B-1----:R-:W-:Y:S02]  /*1a3d0*/  @!P3 LEA R8, P5, R224, R14, 0x2 ;  /* 0x0000000ee008b211 */ /* 0x002fe400078a10ff */
[----:B------:R-:W-:-:S02]  /*1a3e0*/  ISETP.GE.AND P2, PT, R221, UR4, PT ;  /* 0x00000004dd007c0c */ /* 0x000fc4000bf46270 */
[----:B------:R-:W-:Y:S02]  /*1a3f0*/  ISETP.GE.AND P0, PT, R220, UR4, PT ;  /* 0x00000004dc007c0c */ /* 0x000fe4000bf06270 */
[----:B------:R-:W-:Y:S02]  /*1a400*/  @!P3 LEA.HI.X R9, R224, R0, R3, 0x2, P5 ;  /* 0x00000000e009b211 */ /* 0x000fe400028f1403 */
[-C--:B--2---:R-:W-:Y:S02]  /*1a410*/  @!P1 LEA R10, P5, R223, R14.reuse, 0x2 ;  /* 0x0000000edf0a9211 */ /* 0x084fe400078a10ff */
[----:B------:R-:W-:Y:S01]  /*1a420*/  SHF.R.S32.HI R3, RZ, 0x1f, R223 ;  /* 0x0000001fff037819 */ /* 0x000fe200000114df */
[----:B------:R4:W-:Y:S01]  /*1a430*/  @!P3 ST.E.64 desc[UR42][R8.64], R130 ;  /* 0x000000820800b985 */ /* 0x0009e2000c101b2a */
[----:B---3--:R-:W-:Y:S02]  /*1a440*/  @!P4 LEA R12, P3, R222, R14, 0x2 ;  /* 0x0000000ede0cc211 */ /* 0x008fe400078610ff */
[----:B------:R-:W-:-:S02]  /*1a450*/  SHF.R.S32.HI R4, RZ, 0x1f, R222 ;  /* 0x0000001fff047819 */ /* 0x000fc400000114de */
[----:B------:R-:W-:Y:S02]  /*1a460*/  @!P1 LEA.HI.X R11, R223, R0, R3, 0x2, P5 ;  /* 0x00000000df0b9211 */ /* 0x000fe400028f1403 */
[----:B------:R-:W-:Y:S02]  /*1a470*/  SHF.R.S32.HI R3, RZ, 0x1f, R221 ;  /* 0x0000001fff037819 */ /* 0x000fe400000114dd */
[C---:B0-----:R-:W-:Y:S01]  /*1a480*/  @!P2 LEA R20, P5, R221.reuse, R14, 0x2 ;  /* 0x0000000edd14a211 */ /* 0x041fe200078a10ff */
[----:B------:R4:W-:Y:S01]  /*1a490*/  @!P1 ST.E.64 desc[UR42][R10.64], R134 ;  /* 0x000000860a009985 */ /* 0x0009e2000c101b2a */
[----:B------:R-:W-:Y:S02]  /*1a4a0*/  @!P4 LEA.HI.X R13, R222, R0, R4, 0x2, P3 ;  /* 0x00000000de0dc211 */ /* 0x000fe400018f1404 */
        /* <DEDUP_REMOVED lines=12> */
.L_x_2731:
[----:B------:R-:W-:Y:S01]  /*1a570*/  ULDC.64 UR6, c[0x0][0xc08] ;  /* 0x0003020000067ab9 */ /* 0x000fe20000000a00 */
[----:B------:R-:W-:Y:S01]  /*1a580*/  ULDC.64 UR4, c[0x0][0xc00] ;  /* 0x0003000000047ab9 */ /* 0x000fe20000000a00 */
[----:B------:R-:W-:Y:S01]  /*1a590*/  ISETP.NE.U32.AND P1, PT, RZ, UR6, PT ;  /* 0x00000006ff007c0c */ /* 0x000fe2000bf25070 */
[----:B------:R-:W-:Y:S01]  /*1a5a0*/  IMAD.MOV.U32 R3, RZ, RZ, RZ ;  /* 0x000000ffff037224 */ /* 0x000fe200078e00ff */
[----:B------:R-:W-:Y:S02]  /*1a5b0*/  ISETP.NE.U32.AND P0, PT, RZ, UR4, PT ;  /* 0x00000004ff007c0c */ /* 0x000fe4000bf05070 */
[----:B------:R-:W-:Y:S02]  /*1a5c0*/  ISETP.NE.AND.EX P1, PT, RZ, UR7, PT, P1 ;  /* 0x00000007ff007c0c */ /* 0x000fe4000bf25310 */
[----:B------:R-:W-:Y:S02]  /*1a5d0*/  IADD3 R8, P2, R210, UR4, RZ ;  /* 0x00000004d2087c10 */ /* 0x000fe4000ff5e0ff */
[----:B------:R-:W-:-:S02]  /*1a5e0*/  ISETP.NE.AND.EX P0, PT, RZ, UR5, PT, P0 ;  /* 0x00000005ff007c0c */ /* 0x000fc4000bf05300 */
[----:B------:R-:W-:Y:S01]  /*1a5f0*/  IADD3.X R9, R211, UR5, RZ, P2, !PT ;  /* 0x00000005d3097c10 */ /* 0x000fe200097fe4ff */
[----:B------:R-:W-:Y:S02]  /*1a600*/  ULDC UR4, c[0x0][0xa88] ;  /* 0x0002a20000047ab9 */ /* 0x000fe40000000800 */
[----:B------:R-:W-:-:S04]  /*1a610*/  IMAD.U32 R24, RZ, RZ, UR4 ;  /* 0x00000004ff187e24 */ /* 0x000fc8000f8e00ff */
[----:B------:R-:W-:-:S04]  /*1a620*/  @P1 IADD3 R210, P2, R210, UR6, RZ ;  /* 0x00000006d2d21c10 */ /* 0x000fc8000ff5e0ff */
[----:B------:R-:W-:Y:S01]  /*1a630*/  @P1 IADD3.X R211, R211, UR7, RZ, P2, !PT ;  /* 0x00000007d3d31c10 */ /* 0x000fe200097fe4ff */
[----:B------:R2:W5:Y:S04]  /*1a640*/  @P0 LDG.E R3, desc[UR42][R8.64] ;  /* 0x0000002a08030981 */ /* 0x000568000c1e1900 */
[----:B------:R2:W5:Y:S01]  /*1a650*/  @P1 LDG.E R24, desc[UR42][R210.64] ;  /* 0x0000002ad2181981 */ /* 0x000562000c1e1900 */
[----:B------:R-:W-:Y:S01]  /*1a660*/  ISETP.NE.AND P2, PT, R208, RZ, PT ;  /* 0x000000ffd000720c */ /* 0x000fe20003f45270 */
[----:B------:R-:W3:-:S12]  /*1a670*/  S2R R0, SR_TID.X ;  /* 0x0000000000007919 */ /* 0x000ed80000002100 */
[----:B------:R-:W4:Y:S01]  /*1a680*/  @!P2 LDC R208, c[0x0][0xad4] ;  /* 0x0002b500ffd0ab82 */ /* 0x000f220000000800 */
[----:B---3--:R-:W-:Y:S01]  /*1a690*/  VIADD R0, R0, 0xffffff80 ;  /* 0xffffff8000007836 */ /* 0x008fe20000000000 */
[----:B----4-:R-:W-:-:S04]  /*1a6a0*/  ISETP.GT.AND P2, PT, R208, 0x1, PT ;  /* 0x00000001d000780c */ /* 0x010fc80003f44270 */
[----:B------:R-:W-:Y:S01]  /*1a6b0*/  ISETP.GT.AND P3, PT, R0, 0x7f, PT ;  /* 0x0000007f0000780c */ /* 0x000fe20003f64270 */
[----:B--2---:R-:W-:-:S12]  /*1a6c0*/  @P1 BRA `(.L_x_2749) ;  /* 0x0000000000101947 */ /* 0x004fd80003800000 */
[----:B------:R-:W-:Y:S05]  /*1a6d0*/  @!P0 BRA `(.L_x_2749) ;  /* 0x00000000000c8947 */ /* 0x000fea0003800000 */
[----:B------:R-:W2:Y:S04]  /*1a6e0*/  LDG.E R11, desc[UR42][R8.64] ;  /* 0x0000002a080b7981 */ /* 0x000ea8000c1e1900 */
[----:B-----5:R-:W2:Y:S02]  /*1a6f0*/  LDG.E R24, desc[UR42][R8.64+0x4] ;  /* 0x0000042a08187981 */ /* 0x020ea4000c1e1900 */
[----:B--2---:R-:W-:-:S07]  /*1a700*/  IMAD.IADD R24, R24, 0x1, -R11 ;  /* 0x0000000118187824 */ /* 0x004fce00078e0a0b */
.L_x_2749:
        /* <DEDUP_REMOVED lines=11> */
[----:B------:R-:W-:Y:S01]  /*1a7c0*/  IMAD.MOV.U32 R26, RZ, RZ, 0x9b8 ;  /* 0x000009b8ff1a7424 */ /* 0x000fe200078e00ff */
[----:B------:R-:W-:Y:S01]  /*1a7d0*/  ISETP.GT.AND P0, PT, R208, 0x1, PT ;  /* 0x00000001d000780c */ /* 0x000fe20003f04270 */
[----:B------:R-:W2:Y:S01]  /*1a7e0*/  LDC.64 R30, c[0x0][0xba8] ;  /* 0x0002ea00ff1e7b82 */ /* 0x000ea20000000a00 */
[----:B------:R-:W-:Y:S01]  /*1a7f0*/  ISETP.NE.AND P1, PT, R33, 0x1, PT ;  /* 0x000000012100780c */ /* 0x000fe20003f25270 */
[----:B------:R-:W-:Y:S01]  /*1a800*/  IMAD.MOV.U32 R25, RZ, RZ, R29 ;  /* 0x000000ffff197224 */ /* 0x000fe200078e001d */
[----:B------:R-:W-:Y:S02]  /*1a810*/  SEL R26, R26, 0x978, P0 ;  /* 0x000009781a1a7807 */ /* 0x000fe40000000000 */
[----:B------:R-:W-:-:S03]  /*1a820*/  SEL R217, R217, RZ, P0 ;  /* 0x000000ffd9d97207 */ /* 0x000fc60000000000 */
[----:B------:R-:W3:Y:S08]  /*1a830*/  LDC.64 R10, c[0x0][R26+0x220] ;  /* 0x000088001a0a7b82 */ /* 0x000ef00000000a00 */
[----:B------:R-:W4:Y:S08]  /*1a840*/  LDC.64 R8, c[0x0][R26+0x218] ;  /* 0x000086001a087b82 */ /* 0x000f300000000a00 */
[----:B------:R-:W5:Y:S08]  /*1a850*/  LDC.64 R12, c[0x0][R26+0x228] ;  /* 0x00008a001a0c7b82 */ /* 0x000f700000000a00 */
[----:B------:R-:W0:Y:S08]  /*1a860*/  LDC.64 R14, c[0x0][R26+0x210] ;  /* 0x000084001a0e7b82 */ /* 0x000e300000000a00 */
[----:B------:R-:W1:Y:S08]  /*1a870*/  @P1 LDC R0, c[0x0][0xbec] ;  /* 0x0002fb00ff001b82 */ /* 0x000e700000000800 */
[----:B------:R-:W5:Y:S01]  /*1a880*/  @P1 LDC R35, c[0x0][0xbf0] ;  /* 0x0002fc00ff231b82 */ /* 0x000f620000000800 */
[----:B---3--:R-:W-:-:S07]  /*1a890*/  IMAD R11, R11, R209, RZ ;  /* 0x000000d10b0b7224 */ /* 0x008fce00078e02ff */
[----:B--2---:R-:W2:Y:S01]  /*1a8a0*/  @!P0 LDC R30, c[0x0][0xb50] ;  /* 0x0002d400ff1e8b82 */ /* 0x004ea20000000800 */
[----:B------:R-:W-:-:S04]  /*1a8b0*/  IMAD.WIDE.U32 R20, R10, R209, RZ ;  /* 0x000000d10a147225 */ /* 0x000fc800078e00ff */
[----:B------:R-:W-:Y:S02]  /*1a8c0*/  IMAD R11, R10, R234, R11 ;  /* 0x000000ea0a0b7224 */ /* 0x000fe400078e020b */
[----:B-1----:R-:W-:Y:S01]  /*1a8d0*/  @P1 IMAD.HI.U32 R0, R29, R0, RZ ;  /* 0x000000001d001227 */ /* 0x002fe200078e00ff */
[----:B------:R-:W1:Y:S03]  /*1a8e0*/  @!P0 LDC R31, c[0x0][0xb54] ;  /* 0x0002d500ff1f8b82 */ /* 0x000e660000000800 */
[-C--:B----4-:R-:W-:Y:S02]  /*1a8f0*/  IMAD R27, R9, R206.reuse, RZ ;  /* 0x000000ce091b7224 */ /* 0x090fe400078e02ff */
[----:B------:R-:W-:Y:S01]  /*1a900*/  IMAD.WIDE.U32 R8, R8, R206, RZ ;  /* 0x000000ce08087225 */ /* 0x000fe200078e00ff */
[----:B-----5:R-:W-:-:S03]  /*1a910*/  @P1 SHF.R.U32.HI R25, RZ, R35, R0 ;  /* 0x00000023ff191219 */ /* 0x020fc60000011600 */
[----:B------:R-:W-:Y:S01]  /*1a920*/  IMAD.IADD R27, R9, 0x1, R27 ;  /* 0x00000001091b7824 */ /* 0x000fe200078e021b */
[----:B------:R-:W-:Y:S01]  /*1a930*/  IADD3 R0, P1, P3, R20, R8, R3 ;  /* 0x0000000814007210 */ /* 0x000fe20007b3e003 */
[----:B------:R-:W-:Y:S02]  /*1a940*/  IMAD.IADD R20, R21, 0x1, R11 ;  /* 0x0000000115147824 */ /* 0x000fe400078e020b */
[----:B------:R-:W-:Y:S02]  /*1a950*/  IMAD.MOV R4, RZ, RZ, -R25 ;  /* 0x000000ffff047224 */ /* 0x000fe400078e0a19 */
        /* <DEDUP_REMOVED lines=12> */
[----:B--2---:R-:W-:-:S03]  /*1aa20*/  LEA R10, P0, R8, R30, 0x2 ;  /* 0x0000001e080a7211 */ /* 0x004fc600078010ff */
[----:B------:R-:W-:Y:S02]  /*1aa30*/  IMAD.IADD R0, R9, 0x1, R13 ;  /* 0x0000000109007824 */ /* 0x000fe400078e020d */
[----:B------:R-:W-:-:S03]  /*1aa40*/  IMAD.MOV.U32 R9, RZ, RZ, -0x800000 ;  /* 0xff800000ff097424 */ /* 0x000fc600078e00ff */
[----:B-1----:R-:W-:-:S05]  /*1aa50*/  LEA.HI.X R11, R8, R31, R0, 0x2, P0 ;  /* 0x0000001f080b7211 */ /* 0x002fca00000f1400 */
[----:B------:R2:W-:Y:S02]  /*1aa60*/  STG.E desc[UR42][R10.64], R9 ;  /* 0x000000090a007986 */ /* 0x0005e4000c10192a */
.L_x_2751:
[----:B------:R-:W-:Y:S05]  /*1aa70*/  BSYNC B1 ;  /* 0x0000000000017941 */ /* 0x000fea0003800000 */
.L_x_2750:
        /* <DEDUP_REMOVED lines=13> */
[----:B-1----:R-:W-:Y:S01]  /*1ab50*/  IMAD R4, R234, UR6, RZ ;  /* 0x00000006ea047c24 */ /* 0x002fe2000f8e02ff */
[----:B---3--:R-:W-:Y:S01]  /*1ab60*/  ISETP.NE.AND P0, PT, R21, 0x1, PT ;  /* 0x000000011500780c */ /* 0x008fe20003f05270 */
[----:B------:R-:W-:Y:S01]  /*1ab70*/  IMAD R9, R206, UR5, R9 ;  /* 0x00000005ce097c24 */ /* 0x000fe2000f8e0209 */
[----:B------:R-:W-:Y:S01]  /*1ab80*/  ULDC.64 UR4, c[0x0][0xae0] ;  /* 0x0002b80000047ab9 */ /* 0x000fe20000000a00 */
[----:B------:R-:W-:Y:S02]  /*1ab90*/  IMAD.IADD R190, R22, 0x1, R190 ;  /* 0x0000000116be7824 */ /* 0x000fe400078e02be */
[----:B------:R-:W-:-:S08]  /*1aba0*/  IMAD.WIDE.U32 R8, R209, UR6, R8 ;  /* 0x00000006d1087c25 */ /* 0x000fd0000f8e0008 */
[----:B------:R-:W1:Y:S08]  /*1abb0*/  @P0 LDC R13, c[0x0][0xbec] ;  /* 0x0002fb00ff0d0b82 */ /* 0x000e700000000800 */
[----:B------:R-:W2:Y:S01]  /*1abc0*/  @P0 LDC R15, c[0x0][0xbf0] ;  /* 0x0002fc00ff0f0b82 */ /* 0x000ea20000000800 */
[----:B-1----:R-:W-:-:S04]  /*1abd0*/  @P0 IMAD.HI.U32 R0, R10, R13, RZ ;  /* 0x0000000d0a000227 */ /* 0x002fc800078e00ff */
[----:B------:R-:W-:Y:S01]  /*1abe0*/  IMAD R13, R209, UR7, R4 ;  /* 0x00000007d10d7c24 */ /* 0x000fe2000f8e0204 */
[----:B--2---:R-:W-:-:S03]  /*1abf0*/  @P0 SHF.R.U32.HI R3, RZ, R15, R0 ;  /* 0x0000000fff030219 */ /* 0x004fc60000011600 */
        /* <DEDUP_REMOVED lines=19> */
[----:B------:R1:W2:Y:S04]  /*1ad30*/  SHFL.IDX PT, R3, R4, RZ, 0x181f ;  /* 0x00181fff04037589 */ /* 0x0002a800000e0000 */
[----:B------:R1:W3:Y:S02]  /*1ad40*/  SHFL.IDX PT, R14, R0, RZ, 0x181f ;  /* 0x00181fff000e7589 */ /* 0x0002e400000e0000 */
.L_x_2999:
[----:B------:R-:W-:Y:S01]  /*1ad50*/  IMAD R21, R24, R21, RZ ;  /* 0x0000001518157224 */ /* 0x000fe200078e02ff */
[----:B------:R-:W-:Y:S04]  /*1ad60*/  BSSY B1, `(.L_x_2753) ;  /* 0x000000c000017945 */ /* 0x000fe80003800000 */
[----:B------:R-:W-:-:S13]  /*1ad70*/  ISETP.GE.AND P0, PT, R190, R21, PT ;  /* 0x00000015be00720c */ /* 0x000fda0003f06270 */
[----:B------:R-:W-:Y:S05]  /*1ad80*/  @P0 BRA `(.L_x_2754) ;  /* 0x0000000000240947 */ /* 0x000fea0003800000 */
[----:B------:R-:W-:Y:S02]  /*1ad90*/  ULDC UR4, c[0x0][0xac8] ;  /* 0x0002b20000047ab9 */ /* 0x000fe40000000800 */
        /* <DEDUP_REMOVED lines=8> */
.L_x_2754:
[----:B------:R-:W-:Y:S05]  /*1ae20*/  BSYNC B1 ;  /* 0x0000000000017941 */ /* 0x000fea0003800000 */
.L_x_2753:
[----:B------:R-:W-:-:S03]  /*1ae30*/  UMOV UR4, 0xffffffff ;  /* 0xffffffff00047882 */ /* 0x000fc60000000000 */
[----:B------:R-:W-:Y:S05]  /*1ae40*/  BRA.DIV UR4, `(.L_x_2755) ;  /* 0x000000a604487947 */ /* 0x000fea000b800000 */
[----:B--2---:R2:W0:Y:S04]  /*1ae50*/  SHFL.IDX PT, R3, R4, 0x1, 0x181f ;  /* 0x00381f0004037f89 */ /* 0x00442800000e0000 */
[----:B---34-:R2:W3:Y:S02]  /*1ae60*/  SHFL.IDX PT, R14, R0, 0x1, 0x181f ;  /* 0x00381f00000e7f89 */ /* 0x0184e400000e0000 */
.L_x_3003:
[----:B------:R-:W-:Y:S01]  /*1ae70*/  VIADD R8, R190, 0x20 ;  /* 0x00000020be087836 */ /* 0x000fe20000000000 */
        /* <DEDUP_REMOVED lines=8> */
[-C--:B0-----:R-:W-:Y:S02]  /*1af00*/  @!P2 LEA.HI.X R9, R16, R3.reuse, R17, 0x1, P0 ;  /* 0x000000031009a211 */ /* 0x081fe400000f0c11 */
[----:B------:R-:W-:-:S03]  /*1af10*/  @!P3 LEA.HI.X R15, R187, R3, R216, 0x1, P1 ;  /* 0x00000003bb0fb211 */ /* 0x000fc600008f0cd8 */
[----:B------:R4:W-:Y:S04]  /*1af20*/  @!P2 ST.E.128 desc[UR42][R8.64], RZ ;  /* 0x000000ff0800a985 */ /* 0x0009e8000c101d2a */
[----:B------:R4:W-:Y:S02]  /*1af30*/  @!P3 ST.E.128 desc[UR42][R14.64], RZ ;  /* 0x000000ff0e00b985 */ /* 0x0009e4000c101d2a */
.L_x_2757:
[----:B------:R-:W-:Y:S05]  /*1af40*/  BSYNC B1 ;  /* 0x0000000000017941 */ /* 0x000fea0003800000 */
.L_x_2756:
[----:B------:R-:W-:-:S03]  /*1af50*/  UMOV UR4, 0xffffffff ;  /* 0xffffffff00047882 */ /* 0x000fc60000000000 */
[----:B------:R-:W-:Y:S05]  /*1af60*/  BRA.DIV UR4, `(.L_x_2758) ;  /* 0x000000a604487947 */ /* 0x000fea000b800000 */
[----:B0-----:R0:W0:Y:S04]  /*1af70*/  SHFL.IDX PT, R3, R4, 0x2, 0x181f ;  /* 0x00581f0004037f89 */ /* 0x00102800000e0000 */
[----:B---34-:R3:W4:Y:S02]  /*1af80*/  SHFL.IDX PT, R14, R0, 0x2, 0x181f ;  /* 0x00581f00000e7f89 */ /* 0x01872400000e0000 */
.L_x_3007:
[----:B------:R-:W-:Y:S01]  /*1af90*/  VIADD R8, R190, 0x40 ;  /* 0x00000040be087836 */ /* 0x000fe20000000000 */
[----:B------:R-:W-:Y:S04]  /*1afa0*/  BSSY B1, `(.L_x_2759) ;  /* 0x000000c000017945 */ /* 0x000fe80003800000 */
[----:B------:R-:W-:-:S13]  /*1afb0*/  ISETP.GE.AND P0, PT, R8, R21, PT ;  /* 0x000000150800720c */ /* 0x000fda0003f06270 */
[----:B------:R-:W-:Y:S05]  /*1afc0*/  @P0 BRA `(.L_x_2760) ;  /* 0x0000000000240947 */ /* 0x000fea0003800000 */
[----:B------:R-:W-:Y:S02]  /*1afd0*/  ULDC UR4, c[0x0][0xac8] ;  /* 0x0002b20000047ab9 */ /* 0x000fe40000000800 */
        /* <DEDUP_REMOVED lines=8> */
.L_x_2760:
[----:B------:R-:W-:Y:S05]  /*1b060*/  BSYNC B1 ;  /* 0x0000000000017941 */ /* 0x000fea0003800000 */
.L_x_2759:
[----:B------:R-:W-:-:S03]  /*1b070*/  UMOV UR4, 0xffffffff ;  /* 0xffffffff00047882 */ /* 0x000fc60000000000 */
[----:B------:R-:W-:Y:S05]  /*1b080*/  BRA.DIV UR4, `(.L_x_2761) ;  /* 0x000000a604487947 */ /* 0x000fea000b800000 */
[----:B0-----:R0:W0:Y:S04]  /*1b090*/  SHFL.IDX PT, R3, R4, 0x3, 0x181f ;  /* 0x00781f0004037f89 */ /* 0x00102800000e0000 */
[----:B----4-:R4:W0:Y:S02]  /*1b0a0*/  SHFL.IDX PT, R14, R0, 0x3, 0x181f ;  /* 0x00781f00000e7f89 */ /* 0x01082400000e0000 */
.L_x_3011:
[----:B-1234-:R-:W-:-:S05]  /*1b0b0*/  VIADD R0, R190, 0x60 ;  /* 0x00000060be007836 */ /* 0x01efca0000000000 */
[----:B------:R-:W-:-:S13]  /*1b0c0*/  ISETP.GE.AND P0, PT, R0, R21, PT ;  /* 0x000000150000720c */ /* 0x000fda0003f06270 */
[----:B------:R-:W-:Y:S05]  /*1b0d0*/  @P0 BRA `(.L_x_2744) ;  /* 0x0000000000240947 */ /* 0x000fea0003800000 */
[----:B------:R-:W-:Y:S02]  /*1b0e0*/  ULDC UR4, c[0x0][0xac8] ;  /* 0x0002b20000047ab9 */ /* 0x000fe40000000800 */
        /* <DEDUP_REMOVED lines=8> */
.L_x_2744:
[----:B------:R-:W-:Y:S05]  /*1b170*/  BSYNC B0 ;  /* 0x0000000000007941 */ /* 0x000fea0003800000 */
.L_x_2730:
[----:B------:R-:W-:Y:S02]  /*1b180*/  ULDC UR4, c[0x0][0xc3c] ;  /* 0x00030f0000047ab9 */ /* 0x000fe40000000800 */
[----:B-1----:R-:W-:-:S13]  /*1b190*/  ISETP.GE.AND P0, PT, R7, UR4, PT ;  /* 0x0000000407007c0c */ /* 0x002fda000bf06270 */
[----:B------:R-:W-:Y:S05]  /*1b1a0*/  @!P0 BRA `(.L_x_2762) ;  /* 0xfffffe60009c8947 */ /* 0x000fea000383ffff */
[----:B------:R-:W-:Y:S05]  /*1b1b0*/  BRA `(.L_x_2546) ;  /* 0x0000008000dc7947 */ /* 0x000fea0003800000 */
.L_x_2544:
        /* <DEDUP_REMOVED lines=20> */
.L_x_2763:
        /* <DEDUP_REMOVED lines=43> */
.L_x_2767:
        /* <DEDUP_REMOVED lines=39> */
.L_x_2765:
        /* <DEDUP_REMOVED lines=12> */
.L_x_2768:
        /* <DEDUP_REMOVED lines=63> */
.L_x_2769:
        /* <DEDUP_REMOVED lines=61> */
.L_x_2770:
[----:B01----:R-:W-:-:S05]  /*1c0a0*/  LOP3.LUT R3, RZ, R2, RZ, 0x33, !PT ;  /* 0x00000002ff037212 */ /* 0x003fca00078e33ff */
[----:B------:R-:W-:-:S05]  /*1c0b0*/  IMAD.IADD R2, R4, 0x1, R3 ;  /* 0x0000000104027824 */ /* 0x000fca00078e0203 */
[----:B------:R1:W-:Y:S01]  /*1c0c0*/  STL [R1+0x4], R2 ;  /* 0x0000040201007387 */ /* 0x0003e20000100800 */
[----:B------:R-:W-:Y:S05]  /*1c0d0*/  BRA `(.L_x_2771) ;  /* 0x0000000000107947 */ /* 0x000fea0003800000 */
.L_x_2766:
[----:B------:R-:W-:Y:S01]  /*1c0e0*/  IMAD.U32 R2, RZ, RZ, UR6 ;  /* 0x00000006ff027e24 */ /* 0x000fe2000f8e00ff */
[----:B------:R0:W-:Y:S04]  /*1c0f0*/  STL [R1+0x4], RZ ;  /* 0x000004ff01007387 */ /* 0x0001e80000100800 */
[----:B------:R0:W-:Y:S04]  /*1c100*/  STL [R1+0x8], RZ ;  /* 0x000008ff01007387 */ /* 0x0001e80000100800 */
[----:B------:R0:W-:Y:S02]  /*1c110*/  STL [R1], R2 ;  /* 0x0000000201007387 */ /* 0x0001e40000100800 */
.L_x_2771:
        /* <DEDUP_REMOVED lines=10> */
.L_x_2764:
        /* <DEDUP_REMOVED lines=34> */
.L_x_2911:
[----:B------:R-:W2:Y:S01]  /*1c3e0*/  LDL R0, [R1+0xc] ;  /* 0x00000c0001007983 */ /* 0x000ea20000100800 */
[----:B0-----:R-:W2:Y:S01]  /*1c3f0*/  LDC.64 R2, c[0x0][0xc88] ;  /* 0x00032200ff027b82 */ /* 0x001ea20000000a00 */
[----:B------:R-:W-:Y:S05]  /*1c400*/  YIELD ;  /* 0x0000000000007946 */ /* 0x000fea0003800000 */
[----:B------:R-:W-:Y:S01]  /*1c410*/  ULDC.64 UR4, c[0x0][0xa28] ;  /* 0x00028a0000047ab9 */ /* 0x000fe20000000a00 */
[----:B------:R-:W-:Y:S01]  /*1c420*/  IMAD.MOV.U32 R8, RZ, RZ, RZ ;  /* 0x000000ffff087224 */ /* 0x000fe200078e00ff */
[----:B------:R-:W-:Y:S01]  /*1c430*/  ISETP.NE.U32.AND P0, PT, RZ, UR4, PT ;  /* 0x00000004ff007c0c */ /* 0x000fe2000bf05070 */
[----:B------:R-:W-:Y:S01]  /*1c440*/  ULDC.64 UR10, c[0x0][0xa18] ;  /* 0x00028600000a7ab9 */ /* 0x000fe20000000a00 */
[----:B------:R-:W-:Y:S01]  /*1c450*/  ULDC.64 UR8, c[0x0][0xa10] ;  /* 0x0002840000087ab9 */ /* 0x000fe20000000a00 */
[----:B------:R-:W-:Y:S01]  /*1c460*/  ULDC.64 UR6, c[0x0][0xa08] ;  /* 0x0002820000067ab9 */ /* 0x000fe20000000a00 */
[----:B--2---:R-:W-:-:S05]  /*1c470*/  IMAD.WIDE R2, R0, 0x4, R2 ;  /* 0x0000000400027825 */ /* 0x004fca00078e0202 */
[----:B-1----:R-:W2:Y:S01]  /*1c480*/  LDG.E R4, desc[UR42][R2.64] ;  /* 0x0000002a02047981 */ /* 0x002ea2000c1e1900 */
[----:B------:R-:W-:Y:S01]  /*1c490*/  ISETP.NE.AND.EX P0, PT, RZ, UR5, PT, P0 ;  /* 0x00000005ff007c0c */ /* 0x000fe2000bf05300 */
[----:B------:R-:W-:Y:S01]  /*1c4a0*/  IMAD.MOV.U32 R0, RZ, RZ, RZ ;  /* 0x000000ffff007224 */ /* 0x000fe200078e00ff */
[----:B--2---:R-:W-:Y:S01]  /*1c4b0*/  SHF.R.S32.HI R5, RZ, 0x1f, R4 ;  /* 0x0000001fff057819 */ /* 0x004fe20000011404 */
[----:B------:R-:W-:-:S10]  /*1c4c0*/  IMAD.SHL.U32 R15, R4, 0x4, RZ ;  /* 0x00000004040f7824 */ /* 0x000fd400078e00ff */
[C---:B------:R-:W-:Y:S01]  /*1c4d0*/  @P0 LEA R2, P1, R4.reuse, UR4, 0x2 ;  /* 0x0000000404020c11 */ /* 0x040fe2000f8210ff */
[----:B------:R0:W-:Y:S03]  /*1c4e0*/  STL [R1+0x34], R4 ;  /* 0x0000340401007387 */ /* 0x0001e60000100800 */
        /* <DEDUP_REMOVED lines=14> */
[C---:B--2---:R-:W-:Y:S02]  /*1c5d0*/  IADD3 R2, P4, R15.reuse, UR4, RZ ;  /* 0x000000040f027c10 */ /* 0x044fe4000ff9e0ff */
[----:B------:R-:W-:Y:S02]  /*1c5e0*/  ISETP.NE.AND.EX P3, PT, RZ, UR11, PT, P3 ;  /* 0x0000000bff007c0c */ /* 0x000fe4000bf65330 */
[C---:B------:R-:W-:Y:S02]  /*1c5f0*/  IADD3.X R3, R14.reuse, UR5, RZ, P4, !PT ;  /* 0x000000050e037c10 */ /* 0x040fe4000a7fe4ff */
[----:B0-----:R-:W-:Y:S02]  /*1c600*/  IADD3 R4, P4, R15, UR8, RZ ;  /* 0x000000080f047c10 */ /* 0x001fe4000ff9e0ff */
[----:B------:R-:W-:Y:S01]  /*1c610*/  ISETP.NE.AND.EX P0, PT, RZ, UR7, PT, P0 ;  /* 0x00000007ff007c0c */ /* 0x000fe2000bf05300 */
[----:B------:R-:W2:Y:S01]  /*1c620*/  @P2 LDG.E R8, desc[UR42][R2.64] ;  /* 0x0000002a02082981 */ /* 0x000ea2000c1e1900 */
[C---:B-1----:R-:W-:Y:S01]  /*1c630*/  IADD3.X R5, R14.reuse, UR9, RZ, P4, !PT ;  /* 0x000000090e057c10 */ /* 0x042fe2000a7fe4ff */
[----:B------:R-:W-:Y:S01]  /*1c640*/  ULDC UR4, c[0x0][0x288] ;  /* 0x0000a20000047ab9 */ /* 0x000fe20000000800 */
[----:B------:R-:W-:Y:S01]  /*1c650*/  ISETP.NE.AND.EX P1, PT, RZ, UR9, PT, P1 ;  /* 0x00000009ff007c0c */ /* 0x000fe2000bf25310 */
[----:B------:R-:W-:Y:S01]  /*1c660*/  IMAD.U32 R12, RZ, RZ, UR4 ;  /* 0x00000004ff0c7e24 */ /* 0x000fe2000f8e00ff */
[----:B------:R-:W-:Y:S01]  /*1c670*/  IADD3.X R7, R14, UR7, RZ, P5, !PT ;  /* 0x000000070e077c10 */ /* 0x000fe2000affe4ff */
[----:B------:R-:W-:-:S06]  /*1c680*/  ULDC.64 UR4, c[0x0][0x418] ;  /* 0x0001060000047ab9 */ /* 0x000fcc0000000a00 */
[----:B------:R0:W5:Y:S04]  /*1c690*/  @P0 LDG.E R11, desc[UR42][R6.64] ;  /* 0x0000002a060b0981 */ /* 0x000168000c1e1900 */
[----:B------:R0:W5:Y:S04]  /*1c6a0*/  @P1 LDG.E R10, desc[UR42][R4.64] ;  /* 0x0000002a040a1981 */ /* 0x000168000c1e1900 */
[----:B--2---:R1:W-:Y:S02]  /*1c6b0*/  STL [R1+0x4c], R8 ;  /* 0x00004c0801007387 */ /* 0x0043e40000100800 */
[----:B-1----:R-:W-:-:S04]  /*1c6c0*/  @P3 IADD3 R8, P4, R15, UR10, RZ ;  /* 0x0000000a0f083c10 */ /* 0x002fc8000ff9e0ff */
[----:B------:R-:W-:-:S05]  /*1c6d0*/  @P3 IADD3.X R9, R14, UR11, RZ, P4, !PT ;  /* 0x0000000b0e093c10 */ /* 0x000fca000a7fe4ff */
        /* <DEDUP_REMOVED lines=11> */
[----:B------:R-:W-:Y:S01]  /*1c790*/  IMAD.U32 R8, RZ, RZ, UR4 ;  /* 0x00000004ff087e24 */ /* 0x000fe2000f8e00ff */
[----:B0-----:R-:W-:Y:S06]  /*1c7a0*/  @P3 BRA `(.L_x_2773) ;  /* 0x0000000000143947 */ /* 0x001fec0003800000 */
[----:B------:R-:W-:Y:S05]  /*1c7b0*/  @!P2 BRA `(.L_x_2773) ;  /* 0x000000000010a947 */ /* 0x000fea0003800000 */
[----:B------:R-:W2:Y:S04]  /*1c7c0*/  LDG.E R12, desc[UR42][R2.64] ;  /* 0x0000002a020c7981 */ /* 0x000ea8000c1e1900 */
[----:B------:R-:W2:Y:S02]  /*1c7d0*/  LDG.E R2, desc[UR42][R2.64+0x4] ;  /* 0x0000042a02027981 */ /* 0x000ea4000c1e1900 */
[----:B--2--5:R-:W-:-:S05]  /*1c7e0*/  IMAD.IADD R13, R2, 0x1, -R12 ;  /* 0x00000001020d7824 */ /* 0x024fca00078e0a0c */
[----:B------:R0:W-:Y:S02]  /*1c7f0*/  STL [R1+0x50], R13 ;  /* 0x0000500d01007387 */ /* 0x0001e40000100800 */
.L_x_2773:
[----:B------:R-:W2:Y:S01]  /*1c800*/  LDL.LU R3, [R1+0x8] ;  /* 0x0000080001037983 */ /* 0x000ea20000300800 */
[----:B------:R-:W-:Y:S02]  /*1c810*/  ULDC.64 UR4, c[0x0][0xa20] ;  /* 0x0002880000047ab9 */ /* 0x000fe40000000a00 */
[----:B------:R-:W-:Y:S01]  /*1c820*/  ISETP.NE.U32.AND P2, PT, RZ, UR4, PT ;  /* 0x00000004ff007c0c */ /* 0x000fe2000bf45070 */
[----:B------:R-:W3:Y:S03]  /*1c830*/  LDL R12, [R1+0x34] ;  /* 0x00003400010c7983 */ /* 0x000ee60000100800 */
[----:B------:R-:W-:Y:S02]  /*1c840*/  ISETP.NE.AND.EX P2, PT, RZ, UR5, PT, P2 ;  /* 0x00000005ff007c0c */ /* 0x000fe4000bf45320 */
[C---:B--2---:R-:W-:Y:S02]  /*1c850*/  LOP3.LUT R17, R3.reuse, 0xff000000, RZ, 0xc0, !PT ;  /* 0xff00000003117812 */ /* 0x044fe400078ec0ff */
[----:B------:R-:W-:-:S02]  /*1c860*/  LOP3.LUT R2, R3, 0xff0000, RZ, 0xc0, !PT ;  /* 0x00ff000003027812 */ /* 0x000fc400078ec0ff */
[----:B------:R-:W-:Y:S02]  /*1c870*/  SHF.R.U32.HI R17, RZ, 0x8, R17 ;  /* 0x00000008ff117819 */ /* 0x000fe40000011611 */
[----:B------:R-:W-:Y:S02]  /*1c880*/  LOP3.LUT R16, R3, 0xffff, RZ, 0xc0, !PT ;  /* 0x0000ffff03107812 */ /* 0x000fe400078ec0ff */
[----:B------:R-:W-:Y:S01]  /*1c890*/  LEA.HI R17, R2, R17, RZ, 0x10 ;  /* 0x0000001102117211 */ /* 0x000fe200078f80ff */
[----:B-----5:R-:W-:-:S05]  /*1c8a0*/  IMAD.IADD R2, R11, 0x1, R0 ;  /* 0x000000010b027824 */ /* 0x020fca00078e0200 */
[----:B------:R1:W-:Y:S04]  /*1c8b0*/  STL [R1+0x1c], R2 ;  /* 0x00001c0201007387 */ /* 0x0003e80000100800 */
[----:B---3--:R1:W-:Y:S01]  /*1c8c0*/  STL [R1+0x14], R12 ;  /* 0x0000140c01007387 */ /* 0x0083e20000100800 */
[----:B------:R-:W-:Y:S05]  /*1c8d0*/  @!P2 BRA `(.L_x_2774) ;  /* 0x000000000010a947 */ /* 0x000fea0003800000 */
[----:B-1----:R-:W-:-:S04]  /*1c8e0*/  IADD3 R2, P0, R15, UR4, RZ ;  /* 0x000000040f027c10 */ /* 0x002fc8000ff1e0ff */
[----:B------:R-:W-:-:S05]  /*1c8f0*/  IADD3.X R3, R14, UR5, RZ, P0, !PT ;  /* 0x000000050e037c10 */ /* 0x000fca00087fe4ff */
[----:B------:R1:W5:Y:S01]  /*1c900*/  LDG.E R8, desc[UR42][R2.64] ;  /* 0x0000002a02087981 */ /* 0x000362000c1e1900 */
[----:B------:R-:W-:Y:S05]  /*1c910*/  BRA `(.L_x_2775) ;  /* 0x0000000000107947 */ /* 0x000fea0003800000 */
.L_x_2774:
[----:B------:R-:W-:Y:S05]  /*1c920*/  @!P0 BRA `(.L_x_2775) ;  /* 0x00000000000c8947 */ /* 0x000fea0003800000 */
[----:B------:R-:W2:Y:S04]  /*1c930*/  LDG.E R8, desc[UR42][R6.64] ;  /* 0x0000002a06087981 */ /* 0x000ea8000c1e1900 */
[----:B------:R-:W2:Y:S02]  /*1c940*/  LDG.E R6, desc[UR42][R6.64+0x4] ;  /* 0x0000042a06067981 */ /* 0x000ea4000c1e1900 */
[----:B--2---:R-:W-:-:S07]  /*1c950*/  IMAD.IADD R8, R6, 0x1, -R8 ;  /* 0x0000000106087824 */ /* 0x004fce00078e0a08 */
.L_x_2775:
[----:B-1----:R-:W2:Y:S01]  /*1c960*/  @P1 LDG.E R2, desc[UR42][R4.64] ;  /* 0x0000002a04021981 */ /* 0x002ea2000c1e1900 */
[----:B------:R-:W1:Y:S03]  /*1c970*/  LDC R3, c[0x0][0x448] ;  /* 0x00011200ff037b82 */ /* 0x000e660000000800 */
[----:B------:R-:W3:Y:S04]  /*1c980*/  LDL R6, [R1+0x4] ;  /* 0x0000040001067983 */ /* 0x000ee80000100800 */
[----:B------:R4:W2:Y:S01]  /*1c990*/  @P1 LDG.E R4, desc[UR42][R4.64+0x4] ;  /* 0x0000042a04041981 */ /* 0x0008a2000c1e1900 */
[----:B-1----:R-:W-:-:S13]  /*1c9a0*/  ISETP.NE.AND P0, PT, R3, 0x1, PT ;  /* 0x000000010300780c */ /* 0x002fda0003f05270 */
[----:B------:R-:W1:Y:S08]  /*1c9b0*/  @P0 LDC R3, c[0x0][0x44c] ;  /* 0x00011300ff030b82 */ /* 0x000e700000000800 */
[----:B----4-:R-:W4:Y:S01]  /*1c9c0*/  @P0 LDC R5, c[0x0][0x450] ;  /* 0x00011400ff050b82 */ /* 0x010f220000000800 */
[----:B-----5:R-:W-:Y:S01]  /*1c9d0*/  IMAD.IADD R7, R8, 0x1, -R0 ;  /* 0x0000000108077824 */ /* 0x020fe200078e0a00 */
[----:B------:R-:W-:-:S05]  /*1c9e0*/  LOP3.LUT R11, R17, 0xff, RZ, 0xc0, !PT ;  /* 0x000000ff110b7812 */ /* 0x000fca00078ec0ff */
[----:B------:R0:W-:Y:S01]  /*1c9f0*/  STL [R1+0x60], R11 ;  /* 0x0000600b01007387 */ /* 0x0001e20000100800 */
[----:B------:R-:W-:Y:S01]  /*1ca00*/  BSSY B0, `(.L_x_2776) ;  /* 0x0000032000007945 */ /* 0x000fe20003800000 */
[----:B------:R-:W-:Y:S01]  /*1ca10*/  SHF.R.U32.HI R17, RZ, 0x10, R17 ;  /* 0x00000010ff117819 */ /* 0x000fe20000011611 */
[----:B--2---:R-:W-:Y:S02]  /*1ca20*/  @P1 IMAD.IADD R9, R4, 0x1, -R2 ;  /* 0x0000000104091824 */ /* 0x004fe400078e0a02 */
[----:B---3--:R-:W-:-:S04]  /*1ca30*/  IMAD.SHL.U32 R2, R6, 0x80, RZ ;  /* 0x0000008006027824 */ /* 0x008fc800078e00ff */
[----:B------:R-:W-:-:S04]  /*1ca40*/  VIADD R2, R2, 0x7f ;  /* 0x0000007f02027836 */ /* 0x000fc80000000000 */
[----:B-1----:R-:W-:-:S05]  /*1ca50*/  @P0 IMAD.HI.U32 R0, R2, R3, RZ ;  /* 0x0000000302000227 */ /* 0x002fca00078e00ff */
[----:B----4-:R-:W-:Y:S01]  /*1ca60*/  @P0 SHF.R.U32.HI R2, RZ, R5, R0 ;  /* 0x00000005ff020219 */ /* 0x010fe20000011600 */
[----:B------:R-:W-:-:S05]  /*1ca70*/  IMAD.IADD R0, R7, 0x1, R9 ;  /* 0x0000000107007824 */ /* 0x000fca00078e0209 */
[C---:B------:R-:W-:Y:S01]  /*1ca80*/  IADD3 R21, R0.reuse, 0x80, -R13 ;  /* 0x0000008000157810 */ /* 0x040fe20007ffe80d */
[----:B------:R-:W-:-:S04]  /*1ca90*/  VIADD R3, R0, 0x7f ;  /* 0x0000007f00037836 */ /* 0x000fc80000000000 */
        /* <DEDUP_REMOVED lines=8> */
[----:B------:R-:W-:Y:S01]  /*1cb20*/  ISETP.GE.AND P0, PT, R6, 0x1, PT ;  /* 0x000000010600780c */ /* 0x000fe20003f06270 */
[----:B------:R-:W-:-:S12]  /*1cb30*/  IMAD.MOV.U32 R0, RZ, RZ, RZ ;  /* 0x000000ffff007224 */ /* 0x000fd800078e00ff */
[----:B0-----:R-:W-:Y:S05]  /*1cb40*/  @!P0 BRA `(.L_x_2777) ;  /* 0x0000000000748947 */ /* 0x001fea0003800000 */
[----:B------:R-:W-:Y:S01]  /*1cb50*/  ISETP.NE.AND P0, PT, R17, RZ, PT ;  /* 0x000000ff1100720c */ /* 0x000fe20003f05270 */
[----:B------:R-:W-:-:S03]  /*1cb60*/  ULDC UR4, c[0x0][0x9f0] ;  /* 0x00027c0000047ab9 */ /* 0x000fc60000000800 */
[----:B------:R-:W-:-:S04]  /*1cb70*/  SEL R2, R17, UR4, P0 ;  /* 0x0000000411027c07 */ /* 0x000fc80008000000 */
[----:B------:R-:W-:Y:S02]  /*1cb80*/  IABS R3, R2 ;  /* 0x0000000200037213 */ /* 0x000fe40000000000 */
[----:B------:R-:W-:Y:S02]  /*1cb90*/  IADD3 R0, R2, -0x1, R6 ;  /* 0xffffffff02007810 */ /* 0x000fe40007ffe006 */
[----:B------:R-:W0:Y:S08]  /*1cba0*/  I2F.RP R4, R3 ;  /* 0x0000000300047306 */ /* 0x000e300000209400 */
[----:B0-----:R-:W0:Y:S02]  /*1cbb0*/  MUFU.RCP R4, R4 ;  /* 0x0000000400047308 */ /* 0x001e240000001000 */
[----:B0-----:R-:W-:-:S06]  /*1cbc0*/  VIADD R4, R4, 0xffffffe ;  /* 0x0ffffffe04047836 */ /* 0x001fcc0000000000 */
[----:B------:R0:W1:Y:S02]  /*1cbd0*/  F2I.FTZ.U32.TRUNC.NTZ R5, R4 ;  /* 0x0000000400057305 */ /* 0x000064000021f000 */
[----:B0-----:R-:W-:-:S04]  /*1cbe0*/  LOP3.LUT R4, R0, R2, RZ, 0x3c, !PT ;  /* 0x0000000200047212 */ /* 0x001fc800078e3cff */
[----:B------:R-:W-:Y:S01]  /*1cbf0*/  ISETP.GE.AND P3, PT, R4, RZ, PT ;  /* 0x000000ff0400720c */ /* 0x000fe20003f66270 */
[----:B-1----:R-:W-:-:S04]  /*1cc00*/  IMAD.MOV R4, RZ, RZ, -R5 ;  /* 0x000000ffff047224 */ /* 0x002fc800078e0a05 */
        /* <DEDUP_REMOVED lines=17> */
.L_x_2777:
[----:B------:R-:W-:Y:S05]  /*1cd20*/  BSYNC B0 ;  /* 0x0000000000007941 */ /* 0x000fea0003800000 */
.L_x_2776:
[-C--:B------:R-:W-:Y:S01]  /*1cd30*/  IMAD R2, R11, R0.reuse, RZ ;  /* 0x000000000b027224 */ /* 0x080fe200078e02ff */
[----:B------:R-:W-:Y:S04]  /*1cd40*/  BSSY B0, `(.L_x_2778) ;  /* 0x0000122000007945 */ /* 0x000fe80003800000 */
[C---:B------:R-:W-:Y:S01]  /*1cd50*/  VIADDMNMX R0, R2.reuse, R0, R6, PT ;  /* 0x0000000002007246 */ /* 0x040fe20003800106 */
[----:B------:R-:W-:-:S04]  /*1cd60*/  IMAD R2, R2, 0x80, -R7 ;  /* 0x0000008002027824 */ /* 0x000fc800078e0a07 */
[----:B------:R-:W-:Y:S01]  /*1cd70*/  IMAD R0, R0, 0x80, -R7 ;  /* 0x0000008000007824 */ /* 0x000fe200078e0a07 */
[----:B------:R-:W-:-:S04]  /*1cd80*/  VIMNMX R2, RZ, R2, !PT ;  /* 0x00000002ff027248 */ /* 0x000fc80007fe0100 */
        /* <DEDUP_REMOVED lines=14> */
[----:B------:R-:W0:Y:S02]  /*1ce70*/  S2R R3, SR_TID.X ;  /* 0x0000000000037919 */ /* 0x000e240000002100 */
[----:B0-----:R-:W-:-:S04]  /*1ce80*/  SHF.R.U32.HI R3, RZ, 0x5, R3 ;  /* 0x00000005ff037819 */ /* 0x001fc80000011603 */
[----:B------:R-:W-:-:S05]  /*1ce90*/  LOP3.LUT R3, R3, 0x3, RZ, 0xc0, !PT ;  /* 0x0000000303037812 */ /* 0x000fca00078ec0ff */
[----:B------:R0:W1:Y:S02]  /*1cea0*/  SHFL.IDX PT, R14, R3, RZ, 0x1f ;  /* 0x00001fff030e7589 */ /* 0x00006400000e0000 */
.L_x_3014:
[----:B-1----:R-:W-:Y:S02]  /*1ceb0*/  ISETP.NE.AND P0, PT, R14, RZ, PT ;  /* 0x000000ff0e00720c */ /* 0x002fe40003f05270 */
[----:B------:R-:W-:-:S11]  /*1cec0*/  PLOP3.LUT P6, PT, PT, PT, PT, 0x8, 0x0 ;  /* 0x000000000000781c */ /* 0x000fd60003fce170 */
[----:B------:R-:W-:Y:S05]  /*1ced0*/  @P0 BRA `(.L_x_2781) ;  /* 0x00000000000c0947 */ /* 0x000fea0003800000 */
[----:B------:R-:W-:-:S03]  /*1cee0*/  UMOV UR4, 0xffffffff ;  /* 0xffffffff00047882 */ /* 0x000fc60000000000 */
[----:B------:R-:W-:Y:S05]  /*1cef0*/  BRA.DIV UR4, `(.L_x_2782) ;  /* 0x0000008a04287947 */ /* 0x000fea000b800000 */
[----:B------:R-:W-:-:S13]  /*1cf00*/  ELECT P6, URZ, PT ;  /* 0x00000000003f782f */ /* 0x000fda00038c0000 */
.L_x_2781:
[----:B0-----:R-:W2:Y:S01]  /*1cf10*/  LDL R3, [R1+0x64] ;  /* 0x0000640001037983 */ /* 0x001ea20000100800 */
[----:B------:R-:W-:Y:S01]  /*1cf20*/  BSSY B1, `(.L_x_2783) ;  /* 0x0000008000017945 */ /* 0x000fe20003800000 */
[----:B--2---:R-:W-:-:S05]  /*1cf30*/  VIADD R3, R3, 0x1 ;  /* 0x0000000103037836 */ /* 0x004fca0000000000 */
[----:B------:R-:W-:-:S04]  /*1cf40*/  LEA.HI R4, R3, R3, RZ, 0x1 ;  /* 0x0000000303047211 */ /* 0x000fc800078f08ff */
[----:B------:R-:W-:-:S05]  /*1cf50*/  LOP3.LUT R4, R4, 0xfffffffe, RZ, 0xc0, !PT ;  /* 0xfffffffe04047812 */ /* 0x000fca00078ec0ff */
[----:B------:R-:W-:-:S05]  /*1cf60*/  IMAD.IADD R3, R3, 0x1, -R4 ;  /* 0x0000000103037824 */ /* 0x000fca00078e0a04 */
[----:B------:R-:W-:-:S04]  /*1cf70*/  SHF.L.U32 R3, R3, 0x1f, RZ ;  /* 0x0000001f03037819 */ /* 0x000fc800000006ff */
[----:B------:R-:W0:Y:S02]  /*1cf80*/  SYNCS.PHASECHK.TRANS64.TRYWAIT P0, [R18+URZ+0x28820], R3 ;  /* 0x02882003120075a7 */ /* 0x000e24000800017f */
[----:B0-----:R-:W-:Y:S05]  /*1cf90*/  @!P0 BRA `(.L_x_2784) ;  /* 0x0000008800208947 */ /* 0x001fea0003800000 */
.L_x_3017:
[----:B------:R-:W-:Y:S05]  /*1cfa0*/  BSYNC B1 ;  /* 0x0000000000017941 */ /* 0x000fea0003800000 */
.L_x_2783:
[----:B------:R-:W-:Y:S04]  /*1cfb0*/  BSSY B1, `(.L_x_2785) ;  /* 0x0000071000017945 */ /* 0x000fe80003800000 */
[----:B------:R-:W-:Y:S05]  /*1cfc0*/  @!P6 BRA `(.L_x_2786) ;  /* 0x0000000400bce947 */ /* 0x000fea0003800000 */
[----:B------:R-:W2:Y:S04]  /*1cfd0*/  LDL R5, [R1+0x20] ;  /* 0x0000200001057983 */ /* 0x000ea80000100800 */
[----:B------:R-:W3:Y:S01]  /*1cfe0*/  LDL R6, [R1+0x24] ;  /* 0x0000240001067983 */ /* 0x000ee20000100800 */
[----:B------:R-:W-:Y:S01]  /*1cff0*/  BSSY B2, `(.L_x_2787) ;  /* 0x0000008000027945 */ /* 0x000fe20003800000 */
[----:B------:R-:W1:Y:S02]  /*1d000*/  S2R R4, SR_TID.X ;  /* 0x0000000000047919 */ /* 0x000e640000002100 */
[----:B-1----:R-:W-:-:S04]  /*1d010*/  LOP3.LUT R4, R4, 0x7f, RZ, 0xc0, !PT ;  /* 0x0000007f04047812 */ /* 0x002fc800078ec0ff */
[----:B------:R-:W-:Y:S01]  /*1d020*/  ISETP.NE.AND P1, PT, R4, RZ, PT ;  /* 0x000000ff0400720c */ /* 0x000fe20003f25270 */
[----:B--2---:R-:W-:Y:S01]  /*1d030*/  IMAD R5, R5, 0x8, R18 ;  /* 0x0000000805057824 */ /* 0x004fe200078e0212 */
[----:B---3--:R-:W-:-:S04]  /*1d040*/  SHF.L.U32 R9, R6, 0x1f, RZ ;  /* 0x0000001f06097819 */ /* 0x008fc800000006ff */
[----:B------:R-:W1:Y:S02]  /*1d050*/  SYNCS.PHASECHK.TRANS64.TRYWAIT P0, [R5+URZ+0x288a0], R9 ;  /* 0x0288a009050075a7 */ /* 0x000e64000800017f */
[----:B-1----:R-:W-:Y:S05]  /*1d060*/  @!P0 BRA `(.L_x_2788) ;  /* 0x0000008800008947 */ /* 0x002fea0003800000 */
.L_x_3018:
[----:B------:R-:W-:Y:S05]  /*1d070*/  BSYNC B2 ;  /* 0x0000000000027941 */ /* 0x000fea0003800000 */
.L_x_2787:
[----:B------:R-:W-:Y:S04]  /*1d080*/  BSSY B2, `(.L_x_2789) ;  /* 0x0000009000027945 */ /* 0x000fe80003800000 */
[----:B------:R-:W-:Y:S05]  /*1d090*/  @P1 BRA `(.L_x_2790) ;  /* 0x00000000001c1947 */ /* 0x000fea0003800000 */
[----:B------:R-:W2:Y:S01]  /*1d0a0*/  S2R R4, SR_TID.X ;  /* 0x0000000000047919 */ /* 0x000ea20000002100 */
[----:B0-----:R-:W-:-:S04]  /*1d0b0*/  IMAD.MOV.U32 R3, RZ, RZ, 0x8000 ;  /* 0x00008000ff037424 */ /* 0x001fc800078e00ff */
[----:B------:R3:W-:Y:S01]  /*1d0c0*/  SYNCS.ARRIVE.TRANS64 RZ, [R5+URZ+0x28890], R3 ;  /* 0x0288900305ff79a7 */ /* 0x0007e2000800003f */
[----:B--2---:R-:W-:-:S04]  /*1d0d0*/  LOP3.LUT R4, R4, 0x1f, RZ, 0xc0, !PT ;  /* 0x0000001f04047812 */ /* 0x004fc800078ec0ff */
[----:B------:R-:W-:-:S13]  /*1d0e0*/  ISETP.NE.AND P0, PT, R4, RZ, PT ;  /* 0x000000ff0400720c */ /* 0x000fda0003f05270 */
[----:B---3--:R-:W-:Y:S05]  /*1d0f0*/  @!P0 BRA `(.L_x_2790) ;  /* 0x0000000000048947 */ /* 0x008fea0003800000 */
[----:B------:R-:W-:Y:S01]  /*1d100*/  BPT.TRAP 0x1 ;  /* 0x000000040000795c */ /* 0x000fe20000300000 */
.L_x_2790:
[----:B------:R-:W-:Y:S05]  /*1d110*/  BSYNC B2 ;  /* 0x0000000000027941 */ /* 0x000fea0003800000 */
.L_x_2789:
[----:B0-----:R-:W2:Y:S01]  /*1d120*/  LDL R3, [R1+0x20] ;  /* 0x0000200001037983 */ /* 0x001ea20000100800 */
        /* <DEDUP_REMOVED lines=9> */
[----:B--2---:R-:W-:-:S02]  /*1d1c0*/  IMAD R8, R3, 0x8000, R18 ;  /* 0x0000800003087824 */ /* 0x004fc400078e0212 */
[----:B------:R-:W-:Y:S02]  /*1d1d0*/  IMAD.SHL.U32 R11, R3, 0x4000, RZ ;  /* 0x00004000030b7824 */ /* 0x000fe400078e00ff */
[----:B------:R-:W-:Y:S02]  /*1d1e0*/  VIADD R3, R5, 0x28890 ;  /* 0x0002889005037836 */ /* 0x000fe40000000000 */
[----:B------:R-:W-:-:S07]  /*1d1f0*/  VIADD R6, R8, 0x18400 ;  /* 0x0001840008067836 */ /* 0x000fce0000000000 */
.L_x_2791:
        /* <DEDUP_REMOVED lines=16> */
.L_x_2792:
        /* <DEDUP_REMOVED lines=13> */
.L_x_3019:
[----:B------:R-:W-:Y:S05]  /*1d3d0*/  BSYNC B2 ;  /* 0x0000000000027941 */ /* 0x000fea0003800000 */
.L_x_2793:
[----:B------:R-:W-:Y:S01]  /*1d3e0*/  BSSY B2, `(.L_x_2795) ;  /* 0x000000b000027945 */ /* 0x000fe20003800000 */
[----:B------:R-:W-:Y:S02]  /*1d3f0*/  IMAD.MOV.U32 R8, RZ, RZ, 0x0 ;  /* 0x00000000ff087424 */ /* 0x000fe400078e00ff */
[----:B01----:R-:W-:Y:S01]  /*1d400*/  IMAD.MOV.U32 R9, RZ, RZ, 0x12f00000 ;  /* 0x12f00000ff097424 */ /* 0x003fe200078e00ff */
[----:B------:R-:W-:Y:S06]  /*1d410*/  @P1 BRA `(.L_x_2796) ;  /* 0x00000000001c1947 */ /* 0x000fec0003800000 */
[----:B------:R-:W0:Y:S01]  /*1d420*/  S2R R6, SR_TID.X ;  /* 0x0000000000067919 */ /* 0x000e220000002100 */
[----:B------:R-:W-:-:S04]  /*1d430*/  IMAD.MOV.U32 R3, RZ, RZ, 0x8000 ;  /* 0x00008000ff037424 */ /* 0x000fc800078e00ff */
[----:B------:R1:W-:Y:S01]  /*1d440*/  SYNCS.ARRIVE.TRANS64 RZ, [R5+URZ+0x288b0], R3 ;  /* 0x0288b00305ff79a7 */ /* 0x0003e2000800003f */
[----:B0-----:R-:W-:-:S04]  /*1d450*/  LOP3.LUT R6, R6, 0x1f, RZ, 0xc0, !PT ;  /* 0x0000001f06067812 */ /* 0x001fc800078ec0ff */
[----:B------:R-:W-:-:S13]  /*1d460*/  ISETP.NE.AND P0, PT, R6, RZ, PT ;  /* 0x000000ff0600720c */ /* 0x000fda0003f05270 */
[----:B-1----:R-:W-:Y:S05]  /*1d470*/  @!P0 BRA `(.L_x_2796) ;  /* 0x0000000000048947 */ /* 0x002fea0003800000 */
[----:B------:R-:W-:Y:S01]  /*1d480*/  BPT.TRAP 0x1 ;  /* 0x000000040000795c */ /* 0x000fe20000300000 */
.L_x_2796:
[----:B------:R-:W-:Y:S05]  /*1d490*/  BSYNC B2 ;  /* 0x0000000000027941 */ /* 0x000fea0003800000 */
.L_x_2795:
        /* <DEDUP_REMOVED lines=9> */
.L_x_2797:
        /* <DEDUP_REMOVED lines=15> */
.L_x_2798:
        /* <DEDUP_REMOVED lines=10> */
.L_x_2786:
[----:B------:R-:W-:Y:S05]  /*1d6c0*/  BSYNC B1 ;  /* 0x0000000000017941 */ /* 0x000fea0003800000 */
.L_x_2785:
[----:B------:R-:W0:Y:S04]  /*1d6d0*/  LDL.LU R8, [R1+0x20] ;  /* 0x0000200001087983 */ /* 0x000e280000300800 */
[----:B------:R-:W2:Y:S01]  /*1d6e0*/  LDL.LU R6, [R1+0x24] ;  /* 0x0000240001067983 */ /* 0x000ea20000300800 */
[----:B------:R-:W-:Y:S01]  /*1d6f0*/  PLOP3.LUT P0, PT, PT, PT, PT, 0x8, 0x0 ;  /* 0x000000000000781c */ /* 0x000fe20003f0e170 */
[----:B0-----:R-:W-:Y:S02]  /*1d700*/  VIADD R3, R8, 0x1 ;  /* 0x0000000108037836 */ /* 0x001fe40000000000 */
        /* <DEDUP_REMOVED lines=9> */
.L_x_2813:
[----:B------:R-:W-:Y:S05]  /*1d7a0*/  YIELD ;  /* 0x0000000000007946 */ /* 0x000fea0003800000 */
[----:B------:R-:W-:Y:S04]  /*1d7b0*/  BSSY B1, `(.L_x_2799) ;  /* 0x000006e000017945 */ /* 0x000fe80003800000 */
[----:B-1----:R-:W-:Y:S05]  /*1d7c0*/  @!P6 BRA `(.L_x_2800) ;  /* 0x0000000400b0e947 */ /* 0x002fea0003800000 */
[----:B------:R-:W2:Y:S04]  /*1d7d0*/  LDL R5, [R1+0x20] ;  /* 0x0000200001057983 */ /* 0x000ea80000100800 */
[----:B------:R-:W3:Y:S01]  /*1d7e0*/  LDL R4, [R1+0x24] ;  /* 0x0000240001047983 */ /* 0x000ee20000100800 */
[----:B------:R-:W-:Y:S01]  /*1d7f0*/  BSSY B2, `(.L_x_2801) ;  /* 0x0000008000027945 */ /* 0x000fe20003800000 */
[----:B0-----:R-:W0:Y:S02]  /*1d800*/  S2R R3, SR_TID.X ;  /* 0x0000000000037919 */ /* 0x001e240000002100 */
[----:B0-----:R-:W-:-:S04]  /*1d810*/  LOP3.LUT R3, R3, 0x7f, RZ, 0xc0, !PT ;  /* 0x0000007f03037812 */ /* 0x001fc800078ec0ff */
[----:B------:R-:W-:Y:S01]  /*1d820*/  ISETP.NE.AND P2, PT, R3, RZ, PT ;  /* 0x000000ff0300720c */ /* 0x000fe20003f45270 */
[----:B--2---:R-:W-:Y:S01]  /*1d830*/  IMAD R7, R5, 0x8, R18 ;  /* 0x0000000805077824 */ /* 0x004fe200078e0212 */
[----:B---3--:R-:W-:-:S04]  /*1d840*/  SHF.L.U32 R6, R4, 0x1f, RZ ;  /* 0x0000001f04067819 */ /* 0x008fc800000006ff */
[----:B------:R-:W0:Y:S02]  /*1d850*/  SYNCS.PHASECHK.TRANS64.TRYWAIT P1, [R7+URZ+0x288a0], R6 ;  /* 0x0288a006070075a7 */ /* 0x000e24000802017f */
[----:B0-----:R-:W-:Y:S05]  /*1d860*/  @!P1 BRA `(.L_x_2802) ;  /* 0x0000008000289947 */ /* 0x001fea0003800000 */
.L_x_3020:
[----:B------:R-:W-:Y:S05]  /*1d870*/  BSYNC B2 ;  /* 0x0000000000027941 */ /* 0x000fea0003800000 */
.L_x_2801:
[----:B------:R-:W-:Y:S04]  /*1d880*/  BSSY B2, `(.L_x_2803) ;  /* 0x0000009000027945 */ /* 0x000fe80003800000 */
[----:B------:R-:W-:Y:S05]  /*1d890*/  @P2 BRA `(.L_x_2804) ;  /* 0x00000000001c2947 */ /* 0x000fea0003800000 */
[----:B------:R-:W1:Y:S01]  /*1d8a0*/  S2R R4, SR_TID.X ;  /* 0x0000000000047919 */ /* 0x000e620000002100 */
[----:B------:R-:W-:-:S04]  /*1d8b0*/  IMAD.MOV.U32 R3, RZ, RZ, 0x8000 ;  /* 0x00008000ff037424 */ /* 0x000fc800078e00ff */
[----:B------:R2:W-:Y:S01]  /*1d8c0*/  SYNCS.ARRIVE.TRANS64 RZ, [R7+URZ+0x28890], R3 ;  /* 0x0288900307ff79a7 */ /* 0x0005e2000800003f */
[----:B-1----:R-:W-:-:S04]  /*1d8d0*/  LOP3.LUT R4, R4, 0x1f, RZ, 0xc0, !PT ;  /* 0x0000001f04047812 */ /* 0x002fc800078ec0ff */
[----:B------:R-:W-:-:S13]  /*1d8e0*/  ISETP.NE.AND P1, PT, R4, RZ, PT ;  /* 0x000000ff0400720c */ /* 0x000fda0003f25270 */
[----:B--2---:R-:W-:Y:S05]  /*1d8f0*/  @!P1 BRA `(.L_x_2804) ;  /* 0x0000000000049947 */ /* 0x004fea0003800000 */
[----:B------:R-:W-:Y:S01]  /*1d900*/  BPT.TRAP 0x1 ;  /* 0x000000040000795c */ /* 0x000fe20000300000 */
.L_x_2804:
[----:B------:R-:W-:Y:S05]  /*1d910*/  BSYNC B2 ;  /* 0x0000000000027941 */ /* 0x000fea0003800000 */
.L_x_2803:
        /* <DEDUP_REMOVED lines=12> */
.L_x_2805:
        /* <DEDUP_REMOVED lines=16> */
.L_x_2806:
        /* <DEDUP_REMOVED lines=13> */
.L_x_3021:
[----:B------:R-:W-:Y:S05]  /*1dbb0*/  BSYNC B2 ;  /* 0x0000000000027941 */ /* 0x000fea0003800000 */
.L_x_2807:
        /* <DEDUP_REMOVED lines=11> */
.L_x_2810:
[----:B------:R-:W-:Y:S05]  /*1dc70*/  BSYNC B2 ;  /* 0x0000000000027941 */ /* 0x000fea0003800000 */
.L_x_2809:
        /* <DEDUP_REMOVED lines=8> */
.L_x_2811:
        /* <DEDUP_REMOVED lines=15> */
.L_x_2812:
        /* <DEDUP_REMOVED lines=10> */
.L_x_2800:
[----:B------:R-:W-:Y:S05]  /*1de90*/  BSYNC B1 ;  /* 0x0000000000017941 */ /* 0x000fea0003800000 */
.L_x_2799:
[----:B0-----:R-:W2:Y:S04]  /*1dea0*/  LDL.LU R3, [R1+0x20] ;  /* 0x0000200001037983 */ /* 0x001ea80000300800 */
        /* <DEDUP_REMOVED lines=11> */
.L_x_2779:
[----:B------:R-:W-:Y:S05]  /*1df60*/  BSYNC B0 ;  /* 0x0000000000007941 */ /* 0x000fea0003800000 */
.L_x_2778:
[----:B------:R-:W2:Y:S01]  /*1df70*/  LDL R4, [R1+0x4] ;  /* 0x0000040001047983 */ /* 0x000ea20000100800 */
[----:B------:R-:W3:Y:S01]  /*1df80*/  LDC R0, c[0x0][0x448] ;  /* 0x00011200ff007b82 */ /* 0x000ee20000000800 */
[----:B------:R-:W-:Y:S01]  /*1df90*/  ISETP.NE.AND P2, PT, R17, RZ, PT ;  /* 0x000000ff1100720c */ /* 0x000fe20003f45270 */
[----:B------:R-:W-:Y:S05]  /*1dfa0*/  @!P0 WARPSYNC.ALL ;  /* 0x0000000000008948 */ /* 0x000fea0003800000 */
[----:B------:R-:W-:Y:S07]  /*1dfb0*/  BSSY B0, `(.L_x_2814) ;  /* 0x000002d000007945 */ /* 0x000fee0003800000 */
[----:B------:R-:W4:Y:S08]  /*1dfc0*/  @!P2 LDC R17, c[0x0][0x9f0] ;  /* 0x00027c00ff11ab82 */ /* 0x000f300000000800 */
[----:B------:R-:W-:Y:S01]  /*1dfd0*/  @!P0 BAR.SYNC.DEFER_BLOCKING 0xc, 0x180 ;  /* 0x0306000000008b1d */ /* 0x000fe20000010000 */
[----:B---3--:R-:W-:-:S13]  /*1dfe0*/  ISETP.NE.AND P1, PT, R0, 0x1, PT ;  /* 0x000000010000780c */ /* 0x008fda0003f25270 */
[----:B------:R-:W3:Y:S08]  /*1dff0*/  @P1 LDC R2, c[0x0][0x44c] ;  /* 0x00011300ff021b82 */ /* 0x000ef00000000800 */
[----:B01----:R-:W0:Y:S01]  /*1e000*/  @P1 LDC R3, c[0x0][0x450] ;  /* 0x00011400ff031b82 */ /* 0x003e220000000800 */
[----:B--2---:R-:W-:-:S05]  /*1e010*/  LEA R0, R4, 0x7f, 0x7 ;  /* 0x0000007f04007811 */ /* 0x004fca00078e38ff */
[----:B---3--:R-:W-:-:S05]  /*1e020*/  @P1 IMAD.HI.U32 R2, R0, R2, RZ ;  /* 0x0000000200021227 */ /* 0x008fca00078e00ff */
[----:B0-----:R-:W-:-:S05]  /*1e030*/  @P1 SHF.R.U32.HI R0, RZ, R3, R2 ;  /* 0x00000003ff001219 */ /* 0x001fca0000011602 */
[----:B------:R-:W-:-:S05]  /*1e040*/  IMAD.IADD R0, R21, 0x1, R0 ;  /* 0x0000000115007824 */ /* 0x000fca00078e0200 */
[----:B------:R-:W-:-:S04]  /*1e050*/  SHF.R.S32.HI R2, RZ, 0x1f, R0 ;  /* 0x0000001fff027819 */ /* 0x000fc80000011400 */
[----:B------:R-:W-:-:S04]  /*1e060*/  LEA.HI R0, R2, R0, RZ, 0x7 ;  /* 0x0000000002007211 */ /* 0x000fc800078f38ff */
[----:B------:R-:W-:-:S04]  /*1e070*/  SHF.R.S32.HI R0, RZ, 0x7, R0 ;  /* 0x00000007ff007819 */ /* 0x000fc80000011400 */
[----:B------:R-:W-:-:S04]  /*1e080*/  VIMNMX R7, R20, R0, PT ;  /* 0x0000000014077248 */ /* 0x000fc80003fe0100 */
[----:B------:R-:W-:Y:S01]  /*1e090*/  ISETP.GE.AND P1, PT, R7, 0x1, PT ;  /* 0x000000010700780c */ /* 0x000fe20003f26270 */
[----:B------:R0:W-:Y:S04]  /*1e0a0*/  STL [R1+0x40], R7 ;  /* 0x0000400701007387 */ /* 0x0001e80000100800 */
[----:B------:R0:W-:Y:S08]  /*1e0b0*/  STL [R1+0x48], RZ ;  /* 0x000048ff01007387 */ /* 0x0001f00000100800 */
[----:B0---4-:R-:W-:Y:S05]  /*1e0c0*/  @!P1 BRA `(.L_x_2815) ;  /* 0x00000000006c9947 */ /* 0x011fea0003800000 */
        /* <DEDUP_REMOVED lines=27> */
.L_x_2815:
[----:B------:R-:W-:Y:S05]  /*1e280*/  BSYNC B0 ;  /* 0x0000000000007941 */ /* 0x000fea0003800000 */
.L_x_2814:
[----:B------:R-:W2:Y:S04]  /*1e290*/  LDL R0, [R1+0x48] ;  /* 0x0000480001007983 */ /* 0x000ea80000100800 */
[----:B0-----:R-:W2:Y:S01]  /*1e2a0*/  LDL R2, [R1+0x60] ;  /* 0x0000600001027983 */ /* 0x001ea20000100800 */
[----:B------:R-:W-:Y:S01]  /*1e2b0*/  BSSY B7, `(.L_x_2816) ;  /* 0x00003cf000077945 */ /* 0x000fe20003800000 */
[----:B--2---:R-:W-:-:S05]  /*1e2c0*/  IMAD R2, R2, R0, RZ ;  /* 0x0000000002027224 */ /* 0x004fca00078e02ff */
[----:B------:R-:W-:Y:S01]  /*1e2d0*/  VIADDMNMX R0, R2, R0, R7, PT ;  /* 0x0000000002007246 */ /* 0x000fe20003800107 */
[----:B------:R0:W-:Y:S03]  /*1e2e0*/  STL [R1+0x2c], R2 ;  /* 0x00002c0201007387 */ /* 0x0001e60000100800 */
[----:B------:R-:W-:Y:S01]  /*1e2f0*/  ISETP.GT.AND P0, PT, R0, R2, PT ;  /* 0x000000020000720c */ /* 0x000fe20003f04270 */
[----:B------:R0:W-:-:S12]  /*1e300*/  STL [R1+0x44], R0 ;  /* 0x0000440001007387 */ /* 0x0001d80000100800 */
[----:B0-----:R-:W-:Y:S05]  /*1e310*/  @P0 BRA `(.L_x_2817) ;  /* 0x0000000000480947 */ /* 0x001fea0003800000 */
[----:B------:R-:W0:Y:S02]  /*1e320*/  S2R R0, SR_TID.X ;  /* 0x0000000000007919 */ /* 0x000e240000002100 */
[----:B0-----:R-:W-:-:S04]  /*1e330*/  LOP3.LUT R0, R0, 0x7f, RZ, 0xc0, !PT ;  /* 0x0000007f00007812 */ /* 0x001fc800078ec0ff */
[----:B------:R-:W-:-:S13]  /*1e340*/  ISETP.NE.AND P0, PT, R0, RZ, PT ;  /* 0x000000ff0000720c */ /* 0x000fda0003f05270 */
[----:B------:R-:W-:Y:S05]  /*1e350*/  @P0 BRA `(.L_x_2818) ;  /* 0x0000003c00100947 */ /* 0x000fea0003800000 */
[----:B------:R-:W0:Y:S01]  /*1e360*/  S2R R3, SR_LANEID ;  /* 0x0000000000037919 */ /* 0x000e220000000000 */
[----:B------:R-:W-:Y:S02]  /*1e370*/  VOTEU.ANY UR4, UPT, PT ;  /* 0x0000000000047886 */ /* 0x000fe400038e0100 */
[----:B------:R-:W0:Y:S08]  /*1e380*/  FLO.U32 R0, UR4 ;  /* 0x0000000400007d00 */ /* 0x000e3000080e0000 */
[----:B------:R-:W1:Y:S01]  /*1e390*/  POPC R5, UR4 ;  /* 0x0000000400057d09 */ /* 0x000e620008000000 */
[----:B0-----:R-:W-:-:S02]  /*1e3a0*/  ISETP.EQ.U32.AND P0, PT, R0, R3, PT ;  /* 0x000000030000720c */ /* 0x001fc40003f02070 */
[----:B------:R-:W1:Y:S11]  /*1e3b0*/  LDC.64 R2, c[0x0][0xc60] ;  /* 0x00031800ff027b82 */ /* 0x000e760000000a00 */
[----:B-1----:R-:W2:Y:S01]  /*1e3c0*/  @P0 ATOMG.E.ADD.STRONG.GPU PT, R3, desc[UR42][R2.64], R5 ;  /* 0x00000005020309a8 */ /* 0x002ea200081ee1ea */
[----:B------:R-:W0:Y:S02]  /*1e3d0*/  S2R R4, SR_LTMASK ;  /* 0x0000000000047919 */ /* 0x000e240000003900 */
[----:B0-----:R-:W-:-:S04]  /*1e3e0*/  LOP3.LUT R4, R4, UR4, RZ, 0xc0, !PT ;  /* 0x0000000404047c12 */ /* 0x001fc8000f8ec0ff */
[----:B------:R-:W0:Y:S01]  /*1e3f0*/  POPC R7, R4 ;  /* 0x0000000400077309 */ /* 0x000e220000000000 */
[----:B--2---:R-:W0:Y:S02]  /*1e400*/  SHFL.IDX PT, R0, R3, R0, 0x1f ;  /* 0x00001f0003007589 */ /* 0x004e2400000e0000 */
[----:B0-----:R-:W-:-:S05]  /*1e410*/  IADD3 R0, R0, UR36, R7 ;  /* 0x0000002400007c10 */ /* 0x001fca000fffe007 */
[----:B------:R3:W-:Y:S01]  /*1e420*/  STL [R1], R0 ;  /* 0x0000000001007387 */ /* 0x0007e20000100800 */
[----:B------:R-:W-:Y:S05]  /*1e430*/  BRA `(.L_x_2818) ;  /* 0x0000003800d87947 */ /* 0x000fea0003800000 */
.L_x_2817:
        /* <DEDUP_REMOVED lines=20> */
.L_x_2820:
[----:B------:R-:W-:Y:S05]  /*1e580*/  BSYNC B6 ;  /* 0x0000000000067941 */ /* 0x000fea0003800000 */
.L_x_2819:
        /* <DEDUP_REMOVED lines=8> */
[----:B------:R0:W1:Y:S01]  /*1e610*/  LDC.64 R2, c[0x4][R17] ;  /* 0x0100000011027b82 */ /* 0x0000620000000a00 */
        /* <DEDUP_REMOVED lines=11> */
.L_x_2823:
        /* <DEDUP_REMOVED lines=15> */
.L_x_2822:
[----:B------:R-:W-:Y:S05]  /*1e7c0*/  BSYNC B6 ;  /* 0x0000000000067941 */ /* 0x000fea0003800000 */
.L_x_2821:
[----:B------:R-:W2:Y:S01]  /*1e7d0*/  LDL.LU R2, [R1+0x28] ;  /* 0x0000280001027983 */ /* 0x000ea20000300800 */
[----:B------:R-:W-:-:S03]  /*1e7e0*/  ULDC.64 UR4, c[0x0][0x9f8] ;  /* 0x00027e0000047ab9 */ /* 0x000fc60000000a00 */
[----:B------:R-:W3:Y:S04]  /*1e7f0*/  LDL.LU R0, [R1+0x38] ;  /* 0x0000380001007983 */ /* 0x000ee80000300800 */
[----:B------:R-:W4:Y:S01]  /*1e800*/  LDL R7, [R1+0x14] ;  /* 0x0000140001077983 */ /* 0x000f220000100800 */
[----:B------:R-:W-:-:S03]  /*1e810*/  ISETP.NE.U32.AND P0, PT, RZ, UR4, PT ;  /* 0x00000004ff007c0c */ /* 0x000fc6000bf05070 */
[----:B------:R-:W5:Y:S01]  /*1e820*/  LDL R17, [R1+0x44] ;  /* 0x0000440001117983 */ /* 0x000f620000100800 */
[----:B------:R-:W-:-:S13]  /*1e830*/  ISETP.NE.AND.EX P0, PT, RZ, UR5, PT, P0 ;  /* 0x00000005ff007c0c */ /* 0x000fda000bf05300 */
[----:B--2---:R-:W-:-:S04]  /*1e840*/  @P0 IADD3 R2, P1, R2, UR4, RZ ;  /* 0x0000000402020c10 */ /* 0x004fc8000ff3e0ff */
[----:B---3--:R-:W-:Y:S01]  /*1e850*/  @P0 IADD3.X R3, R0, UR5, RZ, P1, !PT ;  /* 0x0000000500030c10 */ /* 0x008fe20008ffe4ff */
[----:B------:R-:W-:-:S04]  /*1e860*/  ULDC.64 UR4, c[0x0][0xa08] ;  /* 0x0002820000047ab9 */ /* 0x000fc80000000a00 */
[----:B----4-:R0:W2:Y:S02]  /*1e870*/  @P0 LDG.E R7, desc[UR42][R2.64] ;  /* 0x0000002a02070981 */ /* 0x0100a4000c1e1900 */
[----:B0-----:R-:W0:Y:S01]  /*1e880*/  LDC.64 R2, c[0x0][0x418] ;  /* 0x00010600ff027b82 */ /* 0x001e220000000a00 */
[----:B-----5:R-:W-:Y:S01]  /*1e890*/  VIADD R0, R17, 0xffffffff ;  /* 0xffffffff11007836 */ /* 0x020fe20000000000 */
[----:B--2---:R-:W-:Y:S01]  /*1e8a0*/  SHF.R.S32.HI R8, RZ, 0x1f, R7 ;  /* 0x0000001fff087819 */ /* 0x004fe20000011407 */
[----:B------:R1:W-:Y:S04]  /*1e8b0*/  @P0 STL [R1+0x14], R7 ;  /* 0x0000140701000387 */ /* 0x0003e80000100800 */
[----:B------:R1:W-:Y:S01]  /*1e8c0*/  STL [R1+0x28], R8 ;  /* 0x0000280801007387 */ /* 0x0003e20000100800 */
[----:B0-----:R-:W-:Y:S01]  /*1e8d0*/  LOP3.LUT P0, RZ, R2, UR4, RZ, 0xfc, !PT ;  /* 0x0000000402ff7c12 */ /* 0x001fe2000f80fcff */
[----:B------:R-:W-:-:S03]  /*1e8e0*/  UMOV UR4, 0xffffffff ;  /* 0xffffffff00047882 */ /* 0x000fc60000000000 */
[----:B------:R-:W-:-:S04]  /*1e8f0*/  LOP3.LUT P0, RZ, R3, UR5, RZ, 0xfc, P0 ;  /* 0x0000000503ff7c12 */ /* 0x000fc8000800fcff */
[----:B------:R-:W-:Y:S01]  /*1e900*/  SEL R17, R7, RZ, !P0 ;  /* 0x000000ff07117207 */ /* 0x000fe20004000000 */
[----:B-1----:R-:W-:Y:S08]  /*1e910*/  BRA.DIV UR4, `(.L_x_2824) ;  /* 0x0000007204247947 */ /* 0x002ff0000b800000 */
[----:B------:R-:W0:Y:S02]  /*1e920*/  S2R R4, SR_TID.X ;  /* 0x0000000000047919 */ /* 0x000e240000002100 */
[----:B0-----:R-:W-:-:S04]  /*1e930*/  SHF.R.U32.HI R4, RZ, 0x5, R4 ;  /* 0x00000005ff047819 */ /* 0x001fc80000011604 */
[----:B------:R-:W-:-:S05]  /*1e940*/  LOP3.LUT R4, R4, 0x3, RZ, 0xc0, !PT ;  /* 0x0000000304047812 */ /* 0x000fca00078ec0ff */
[----:B------:R0:W1:Y:S02]  /*1e950*/  SHFL.IDX PT, R14, R4, RZ, 0x1f ;  /* 0x00001fff040e7589 */ /* 0x00006400000e0000 */
.L_x_3024:
[----:B0-----:R-:W2:Y:S01]  /*1e960*/  LDL.LU R4, [R1+0x10] ;  /* 0x0000100001047983 */ /* 0x001ea20000300800 */
[----:B------:R-:W-:Y:S02]  /*1e970*/  PLOP3.LUT P1, PT, PT, PT, PT, 0x8, 0x0 ;  /* 0x000000000000781c */ /* 0x000fe40003f2e170 */
[----:B-1----:R-:W-:Y:S01]  /*1e980*/  ISETP.NE.AND P0, PT, R14, RZ, PT ;  /* 0x000000ff0e00720c */ /* 0x002fe20003f05270 */
[----:B------:R0:W-:Y:S01]  /*1e990*/  STL [R1+0x8], R0 ;  /* 0x0000080001007387 */ /* 0x0001e20000100800 */
[----:B--2---:R-:W-:-:S09]  /*1e9a0*/  LOP3.LUT R4, R4, 0xfffffffe, RZ, 0xc0, !PT ;  /* 0xfffffffe04047812 */ /* 0x004fd200078ec0ff */
[----:B------:R-:W-:-:S05]  /*1e9b0*/  @P1 LOP3.LUT R4, R4, 0x1, RZ, 0xfc, !PT ;  /* 0x0000000104041812 */ /* 0x000fca00078efcff */
[----:B------:R0:W-:Y:S01]  /*1e9c0*/  STL [R1+0x10], R4 ;  /* 0x0000100401007387 */ /* 0x0001e20000100800 */
[----:B------:R-:W-:Y:S05]  /*1e9d0*/  @P0 BRA `(.L_x_2825) ;  /* 0x0000000400200947 */ /* 0x000fea0003800000 */
[----:B------:R-:W-:-:S03]  /*1e9e0*/  UMOV UR4, 0xffffffff ;  /* 0xffffffff00047882 */ /* 0x000fc60000000000 */
[----:B------:R-:W-:Y:S05]  /*1e9f0*/  BRA.DIV UR4, `(.L_x_2826) ;  /* 0x0000007204207947 */ /* 0x000fea000b800000 */
[----:B------:R-:W-:-:S13]  /*1ea00*/  ELECT P6, URZ, PT ;  /* 0x00000000003f782f */ /* 0x000fda00038c0000 */
.L_x_3027:
[----:B------:R-:W-:Y:S05]  /*1ea10*/  @!P6 BRA `(.L_x_2825) ;  /* 0x000000040010e947 */ /* 0x000fea0003800000 */
[----:B------:R-:W-:-:S04]  /*1ea20*/  ISETP.NE.U32.AND P0, PT, R2, RZ, PT ;  /* 0x000000ff0200720c */ /* 0x000fc80003f05070 */
[----:B------:R-:W-:-:S13]  /*1ea30*/  ISETP.NE.AND.EX P0, PT, R3, RZ, PT, P0 ;  /* 0x000000ff0300720c */ /* 0x000fda0003f05300 */
[----:B------:R-:W-:Y:S05]  /*1ea40*/  @!P0 BRA `(.L_x_2827) ;  /* 0x0000000000508947 */ /* 0x000fea0003800000 */
[----:B------:R-:W1:Y:S01]  /*1ea50*/  LDC R6, c[0x0][0x43c] ;  /* 0x00010f00ff067b82 */ /* 0x000e620000000800 */
[----:B------:R-:W-:Y:S01]  /*1ea60*/  IMAD.MOV.U32 R9, RZ, RZ, R0 ;  /* 0x000000ffff097224 */ /* 0x000fe200078e0000 */
[----:B------:R-:W-:-:S03]  /*1ea70*/  ULDC.64 UR4, c[0x0][0x428] ;  /* 0x00010a0000047ab9 */ /* 0x000fc60000000a00 */
[----:B0-----:R-:W-:Y:S01]  /*1ea80*/  IMAD.MOV.U32 R0, RZ, RZ, R9 ;  /* 0x000000ffff007224 */ /* 0x001fe200078e0009 */
[----:B-1----:R-:W-:-:S13]  /*1ea90*/  ISETP.NE.AND P0, PT, R6, 0x1, PT ;  /* 0x000000010600780c */ /* 0x002fda0003f05270 */
        /* <DEDUP_REMOVED lines=15> */
.L_x_2827:
[----:B-1----:R-:W2:Y:S01]  /*1eb90*/  LDL R2, [R1+0x18] ;  /* 0x0000180001027983 */ /* 0x002ea20000100800 */
[----:B0-----:R-:W-:Y:S01]  /*1eba0*/  IMAD R0, R19, 0x8, R18 ;  /* 0x0000000813007824 */ /* 0x001fe200078e0212 */
[----:B--2---:R-:W-:-:S04]  /*1ebb0*/  SHF.L.U32 R2, R2, 0x1f, RZ ;  /* 0x0000001f02027819 */ /* 0x004fc800000006ff */
[----:B------:R-:W0:Y:S02]  /*1ebc0*/  SYNCS.PHASECHK.TRANS64.TRYWAIT P0, [R0+URZ+0x28840], R2 ;  /* 0x02884002000075a7 */ /* 0x000e24000800017f */
[----:B0-----:R-:W-:Y:S05]  /*1ebd0*/  @!P0 BRA `(.L_x_2828) ;  /* 0x0000006c00c88947 */ /* 0x001fea0003800000 */
.L_x_3028:
        /* <DEDUP_REMOVED lines=9> */
[----:B--2---:R-:W-:Y:S05]  /*1ec70*/  @!P0 BRA `(.L_x_2829) ;  /* 0x0000000000048947 */ /* 0x004fea0003800000 */
[----:B------:R-:W-:Y:S01]  /*1ec80*/  BPT.TRAP 0x1 ;  /* 0x000000040000795c */ /* 0x000fe20000300000 */
.L_x_2829:
[----:B------:R-:W2:Y:S04]  /*1ec90*/  LDL R4, [R1+0x8] ;  /* 0x0000080001047983 */ /* 0x000ea80000100800 */
[----:B------:R-:W3:Y:S04]  /*1eca0*/  LDL R3, [R1+0x1c] ;  /* 0x00001c0001037983 */ /* 0x000ee80000100800 */
[----:B0-----:R-:W4:Y:S01]  /*1ecb0*/  LDL.LU R2, [R1+0x10] ;  /* 0x0000100001027983 */ /* 0x001f220000300800 */
        /* <DEDUP_REMOVED lines=18> */
[----:B------:R-:W-:Y:S01]  /*1ede0*/  ULEA UR11, UR11, UR5, 0x7 ;  /* 0x000000050b0b7291 */ /* 0x000fe2000f8e383f */
[----:B------:R1:W-:Y:S01]  /*1edf0*/  STL [R1+0x10], R2 ;  /* 0x0000100201007387 */ /* 0x0003e20000100800 */
[----:B------:R-:W-:-:S09]  /*1ee00*/  UIADD3.X UR5, URZ, UR39, URZ, UP0, !UPT ;  /* 0x000000273f057290 */ /* 0x000fd200087fe43f */
[----:B------:R0:W-:Y:S02]  /*1ee10*/  UTMALDG.4D [UR8], [UR4], desc[UR6] ;  /* 0x00000608040075b4 */ /* 0x0001e40008019000 */
[----:B0-----:R-:W-:Y:S01]  /*1ee20*/  UMOV UR8, UR14 ;  /* 0x0000000e00087c82 */ /* 0x001fe20008000000 */
[----:B------:R-:W-:Y:S02]  /*1ee30*/  UMOV UR10, UR15 ;  /* 0x0000000f000a7c82 */ /* 0x000fe40008000000 */
[----:B------:R1:W-:Y:S02]  /*1ee40*/  UTMALDG.4D [UR8], [UR4], desc[UR6] ;  /* 0x00000608040075b4 */ /* 0x0003e40008019000 */
[----:B-1----:R-:W-:Y:S01]  /*1ee50*/  NOP ;  /* 0x0000000000007918 */ /* 0x002fe20000000000 */
.L_x_2825:
[----:B------:R-:W2:Y:S04]  /*1ee60*/  LDL.LU R3, [R1+0x4c] ;  /* 0x00004c0001037983 */ /* 0x000ea80000300800 */
[----:B------:R-:W3:Y:S04]  /*1ee70*/  LDL.LU R5, [R1+0x34] ;  /* 0x0000340001057983 */ /* 0x000ee80000300800 */
[----:B0-----:R-:W4:Y:S01]  /*1ee80*/  LDL.LU R4, [R1+0x54] ;  /* 0x0000540001047983 */ /* 0x001f220000300800 */
        /* <DEDUP_REMOVED lines=37> */
.L_x_2831:
[----:B------:R-:W-:Y:S05]  /*1f0e0*/  BSYNC B6 ;  /* 0x0000000000067941 */ /* 0x000fea0003800000 */
.L_x_2830:
[----:B0-----:R-:W2:Y:S01]  /*1f0f0*/  LDL.LU R0, [R1+0x4c] ;  /* 0x00004c0001007983 */ /* 0x001ea20000300800 */
[----:B------:R-:W-:Y:S01]  /*1f100*/  ULDC.64 UR4, c[0x0][0x2d8] ;  /* 0x0000b60000047ab9 */ /* 0x000fe20000000a00 */
[----:B------:R-:W0:Y:S01]  /*1f110*/  LDC R7, c[0x0][0x448] ;  /* 0x00011200ff077b82 */ /* 0x000e220000000800 */
[----:B------:R-:W-:Y:S01]  /*1f120*/  ULDC.64 UR6, c[0x0][0x280] ;  /* 0x0000a00000067ab9 */ /* 0x000fe20000000a00 */
[----:B------:R-:W3:Y:S04]  /*1f130*/  LDL.LU R4, [R1+0x38] ;  /* 0x0000380001047983 */ /* 0x000ee80000300800 */
[----:B------:R-:W3:Y:S04]  /*1f140*/  LDL.LU.64 R2, [R1+0x58] ;  /* 0x0000580001027983 */ /* 0x000ee80000300a00 */
[----:B------:R-:W4:Y:S04]  /*1f150*/  LDL.LU R5, [R1+0x34] ;  /* 0x0000340001057983 */ /* 0x000f280000300800 */
[----:B------:R-:W4:Y:S01]  /*1f160*/  LDL R8, [R1+0x4] ;  /* 0x0000040001087983 */ /* 0x000f220000100800 */
[----:B------:R-:W1:Y:S01]  /*1f170*/  S2R R9, SR_TID.X ;  /* 0x0000000000097919 */ /* 0x000e620000002100 */
[----:B------:R-:W1:Y:S01]  /*1f180*/  S2R R10, SR_TID.X ;  /* 0x00000000000a7919 */ /* 0x000e620000002100 */
[----:B0-----:R-:W-:-:S13]  /*1f190*/  ISETP.NE.AND P0, PT, R7, 0x1, PT ;  /* 0x000000010700780c */ /* 0x001fda0003f05270 */
[----:B------:R-:W0:Y:S01]  /*1f1a0*/  @P0 LDC R6, c[0x0][0x450] ;  /* 0x00011400ff060b82 */ /* 0x000e220000000800 */
[----:B-1----:R-:W-:Y:S02]  /*1f1b0*/  IMAD.SHL.U32 R9, R9, 0x8, RZ ;  /* 0x0000000809097824 */ /* 0x002fe400078e00ff */
[----:B------:R-:W-:-:S03]  /*1f1c0*/  IMAD.SHL.U32 R10, R10, 0x8, RZ ;  /* 0x000000080a0a7824 */ /* 0x000fc600078e00ff */
[----:B------:R-:W-:-:S04]  /*1f1d0*/  LOP3.LUT R9, R9, 0x38, RZ, 0xc0, !PT ;  /* 0x0000003809097812 */ /* 0x000fc800078ec0ff */
[----:B------:R-:W-:Y:S02]  /*1f1e0*/  LOP3.LUT R9, R9, 0x40, RZ, 0xfc, !PT ;  /* 0x0000004009097812 */ /* 0x000fe400078efcff */
[----:B------:R-:W-:Y:S01]  /*1f1f0*/  LOP3.LUT R10, R10, 0x38, RZ, 0xc0, !PT ;  /* 0x000000380a0a7812 */ /* 0x000fe200078ec0ff */
[----:B---3--:R-:W-:Y:S02]  /*1f200*/  IMAD.MOV.U32 R3, RZ, RZ, R4 ;  /* 0x000000ffff037224 */ /* 0x008fe400078e0004 */
[----:B------:R-:W1:Y:S01]  /*1f210*/  S2R R4, SR_TID.X ;  /* 0x0000000000047919 */ /* 0x000e620000002100 */
[----:B------:R-:W-:-:S04]  /*1f220*/  IMAD.WIDE.U32 R2, R16, UR4, R2 ;  /* 0x0000000410027c25 */ /* 0x000fc8000f8e0002 */
[----:B------:R-:W-:Y:S01]  /*1f230*/  IMAD R3, R16, UR5, R3 ;  /* 0x0000000510037c24 */ /* 0x000fe2000f8e0203 */
[----:B------:R-:W-:Y:S02]  /*1f240*/  ULDC.64 UR4, c[0x0][0x2e0] ;  /* 0x0000b80000047ab9 */ /* 0x000fe40000000a00 */
[----:B--2---:R-:W-:Y:S02]  /*1f250*/  IMAD R0, R0, UR4, RZ ;  /* 0x0000000400007c24 */ /* 0x004fe4000f8e02ff */
[----:B----4-:R-:W-:-:S04]  /*1f260*/  IMAD.WIDE.U32 R2, R5, UR4, R2 ;  /* 0x0000000405027c25 */ /* 0x010fc8000f8e0002 */
[----:B------:R-:W-:Y:S01]  /*1f270*/  IMAD R0, R5, UR5, R0 ;  /* 0x0000000505007c24 */ /* 0x000fe2000f8e0200 */
[----:B------:R-:W-:-:S03]  /*1f280*/  ULDC.64 UR4, c[0x0][0x2d0] ;  /* 0x0000b40000047ab9 */ /* 0x000fc60000000a00 */
[----:B------:R-:W-:Y:S01]  /*1f290*/  IMAD.IADD R3, R3, 0x1, R0 ;  /* 0x0000000103037824 */ /* 0x000fe200078e0200 */
[----:B-1----:R-:W-:-:S04]  /*1f2a0*/  LOP3.LUT R4, R4, 0x7f, RZ, 0xc0, !PT ;  /* 0x0000007f04047812 */ /* 0x002fc800078ec0ff */
[----:B------:R-:W-:Y:S02]  /*1f2b0*/  SHF.R.U32.HI R5, RZ, 0x3, R4 ;  /* 0x00000003ff057819 */ /* 0x000fe40000011604 */
[----:B------:R-:W1:Y:S02]  /*1f2c0*/  S2R R4, SR_TID.X ;  /* 0x0000000000047919 */ /* 0x000e640000002100 */
[----:B-1----:R-:W-:-:S05]  /*1f2d0*/  IMAD.SHL.U32 R4, R4, 0x10, RZ ;  /* 0x0000001004047824 */ /* 0x002fca00078e00ff */
        /* <DEDUP_REMOVED lines=107> */
.L_x_3045:
        /* <DEDUP_REMOVED lines=11> */
.L_x_2834:
[----:B------:R-:W-:Y:S05]  /*1fa40*/  BSYNC B0 ;  /* 0x0000000000007941 */ /* 0x000fea0003800000 */
.L_x_2833:
[----:B------:R-:W-:Y:S01]  /*1fa50*/  NOP ;  /* 0x0000000000007918 */ /* 0x000fe20000000000 */
[----:B------:R-:W-:Y:S01]  /*1fa60*/  PLOP3.LUT P0, PT, PT, PT, PT, 0x80, 0x0 ;  /* 0x000000000000781c */ /* 0x000fe20003f0f070 */
[----:B------:R-:W-:-:S12]  /*1fa70*/  VIADD R11, R18, 0x28800 ;  /* 0x00028800120b7836 */ /* 0x000fd80000000000 */
.L_x_2835:
        /* <DEDUP_REMOVED lines=18> */
.L_x_3046:
[----:B------:R-:W-:Y:S05]  /*1fba0*/  BSYNC B0 ;  /* 0x0000000000007941 */ /* 0x000fea0003800000 */
.L_x_2836:
        /* <DEDUP_REMOVED lines=54> */
.L_x_2844:
[----:B------:R-:W-:Y:S01]  /*1ff10*/  IMAD R3, R7, 0x8, R18 ;  /* 0x0000000807037824 */ /* 0x000fe200078e0212 */
[----:B------:R-:W-:Y:S01]  /*1ff20*/  SHF.L.U32 R2, R10, 0x1f, RZ ;  /* 0x0000001f0a027819 */ /* 0x000fe200000006ff */
[----:B------:R-:W-:Y:S03]  /*1ff30*/  BSSY B3, `(.L_x_2845) ;  /* 0x0000003000037945 */ /* 0x000fe60003800000 */
[----:B------:R-:W1:Y:S02]  /*1ff40*/  SYNCS.PHASECHK.TRANS64.TRYWAIT P0, [R3+URZ+0x28840], R2 ;  /* 0x02884002030075a7 */ /* 0x000e64000800017f */
[----:B-1----:R-:W-:Y:S05]  /*1ff50*/  @!P0 BRA `(.L_x_2846) ;  /* 0x0000006400cc8947 */ /* 0x002fea0003800000 */
.L_x_3047:
[----:B------:R-:W-:Y:S05]  /*1ff60*/  BSYNC B3 ;  /* 0x0000000000037941 */ /* 0x000fea0003800000 */
.L_x_2845:
        /* <DEDUP_REMOVED lines=12> */
.L_x_2848:
[----:B------:R-:W-:Y:S05]  /*20030*/  BSYNC B3 ;  /* 0x0000000000037941 */ /* 0x000fea0003800000 */
.L_x_2847:
        /* <DEDUP_REMOVED lines=12> */
.L_x_2849:
        /* <DEDUP_REMOVED lines=16> */
.L_x_2850:
        /* <DEDUP_REMOVED lines=16> */
.L_x_3048:
[----:B------:R-:W-:Y:S05]  /*20300*/  BSYNC B3 ;  /* 0x0000000000037941 */ /* 0x000fea0003800000 */
.L_x_2851:
        /* <DEDUP_REMOVED lines=12> */
.L_x_2854:
[----:B------:R-:W-:Y:S05]  /*203d0*/  BSYNC B3 ;  /* 0x0000000000037941 */ /* 0x000fea0003800000 */
.L_x_2853:
        /* <DEDUP_REMOVED lines=13> */
.L_x_2855:
        /* <DEDUP_REMOVED lines=15> */
.L_x_2856:
        /* <DEDUP_REMOVED lines=12> */
.L_x_2843:
[----:B------:R-:W-:Y:S05]  /*20660*/  BSYNC B1 ;  /* 0x0000000000017941 */ /* 0x000fea0003800000 */
.L_x_2842:
[----:B0-----:R-:W2:Y:S01]  /*20670*/  LDL.LU R0, [R1+0x44] ;  /* 0x0000440001007983 */ /* 0x001ea20000300800 */
[----:B------:R-:W-:-:S03]  /*20680*/  IMAD.MOV.U32 R19, RZ, RZ, R7 ;  /* 0x000000ffff137224 */ /* 0x000fc600078e0007 */
[----:B------:R0:W-:Y:S02]  /*20690*/  STL [R1+0x18], R10 ;  /* 0x0000180a01007387 */ /* 0x0001e40000100800 */
[----:B0-2---:R-:W-:-:S07]  /*206a0*/  VIADD R0, R0, 0xfffffffd ;  /* 0xfffffffd00007836 */ /* 0x005fce0000000000 */
.L_x_2841:
[----:B------:R-:W-:Y:S05]  /*206b0*/  BSYNC B2 ;  /* 0x0000000000027941 */ /* 0x000fea0003800000 */
.L_x_2840:
[----:B------:R-:W-:Y:S01]  /*206c0*/  VIADD R9, R9, 0xfffffffe ;  /* 0xfffffffe09097836 */ /* 0x000fe20000000000 */
[----:B------:R-:W-:-:S04]  /*206d0*/  LOP3.LUT R6, RZ, R6, RZ, 0x33, !PT ;  /* 0x00000006ff067212 */ /* 0x000fc800078e33ff */
[----:B------:R-:W-:-:S13]  /*206e0*/  ISETP.NE.AND P0, PT, R9, R6, PT ;  /* 0x000000060900720c */ /* 0x000fda0003f05270 */
[----:B------:R-:W-:Y:S05]  /*206f0*/  @!P0 BRA `(.L_x_2839) ;  /* 0x0000001000cc8947 */ /* 0x000fea0003800000 */
[----:B------:R-:W-:-:S07]  /*20700*/  IMAD.MOV.U32 R8, RZ, RZ, R17 ;  /* 0x000000ffff087224 */ /* 0x000fce00078e0011 */
.L_x_2887:
        /* <DEDUP_REMOVED lines=35> */
.L_x_2859:
[----:B------:R-:W-:Y:S01]  /*20940*/  IMAD R3, R4, 0x8, R18 ;  /* 0x0000000804037824 */ /* 0x000fe200078e0212 */
[----:B------:R-:W-:Y:S01]  /*20950*/  SHF.L.U32 R2, R5, 0x1f, RZ ;  /* 0x0000001f05027819 */ /* 0x000fe200000006ff */
[----:B------:R-:W-:Y:S03]  /*20960*/  BSSY B2, `(.L_x_2860) ;  /* 0x0000003000027945 */ /* 0x000fe60003800000 */
[----:B------:R-:W1:Y:S02]  /*20970*/  SYNCS.PHASECHK.TRANS64.TRYWAIT P0, [R3+URZ+0x28840], R2 ;  /* 0x02884002030075a7 */ /* 0x000e64000800017f */
[----:B-1----:R-:W-:Y:S05]  /*20980*/  @!P0 BRA `(.L_x_2861) ;  /* 0x0000005c00688947 */ /* 0x002fea0003800000 */
.L_x_3049:
[----:B------:R-:W-:Y:S05]  /*20990*/  BSYNC B2 ;  /* 0x0000000000027941 */ /* 0x000fea0003800000 */
.L_x_2860:
        /* <DEDUP_REMOVED lines=12> */
.L_x_2863:
[----:B------:R-:W-:Y:S05]  /*20a60*/  BSYNC B2 ;  /* 0x0000000000027941 */ /* 0x000fea0003800000 */
.L_x_2862:
        /* <DEDUP_REMOVED lines=12> */
.L_x_2864:
        /* <DEDUP_REMOVED lines=16> */
.L_x_2865:
        /* <DEDUP_REMOVED lines=16> */
.L_x_3050:
[----:B------:R-:W-:Y:S05]  /*20d30*/  BSYNC B2 ;  /* 0x0000000000027941 */ /* 0x000fea0003800000 */
.L_x_2866:
        /* <DEDUP_REMOVED lines=11> */
.L_x_2869:
[----:B------:R-:W-:Y:S05]  /*20df0*/  BSYNC B2 ;  /* 0x0000000000027941 */ /* 0x000fea0003800000 */
.L_x_2868:
        /* <DEDUP_REMOVED lines=12> */
.L_x_2870:
        /* <DEDUP_REMOVED lines=15> */
.L_x_2871:
        /* <DEDUP_REMOVED lines=12> */
.L_x_2858:
[----:B------:R-:W-:Y:S05]  /*21070*/  BSYNC B1 ;  /* 0x0000000000017941 */ /* 0x000fea0003800000 */
.L_x_2857:
        /* <DEDUP_REMOVED lines=35> */
.L_x_2874:
[----:B------:R-:W-:Y:S01]  /*212b0*/  IMAD R2, R19, 0x8, R18 ;  /* 0x0000000813027824 */ /* 0x000fe200078e0212 */
[----:B------:R-:W-:Y:S01]  /*212c0*/  SHF.L.U32 R3, R10, 0x1f, RZ ;  /* 0x0000001f0a037819 */ /* 0x000fe200000006ff */
[----:B------:R-:W-:Y:S03]  /*212d0*/  BSSY B2, `(.L_x_2875) ;  /* 0x0000003000027945 */ /* 0x000fe60003800000 */
[----:B------:R-:W2:Y:S02]  /*212e0*/  SYNCS.PHASECHK.TRANS64.TRYWAIT P0, [R2+URZ+0x28840], R3 ;  /* 0x02884003020075a7 */ /* 0x000ea4000800017f */
[----:B--2---:R-:W-:Y:S05]  /*212f0*/  @!P0 BRA `(.L_x_2876) ;  /* 0x0000005400348947 */ /* 0x004fea0003800000 */
.L_x_3051:
[----:B------:R-:W-:Y:S05]  /*21300*/  BSYNC B2 ;  /* 0x0000000000027941 */ /* 0x000fea0003800000 */
.L_x_2875:
        /* <DEDUP_REMOVED lines=12> */
.L_x_2878:
[----:B------:R-:W-:Y:S05]  /*213d0*/  BSYNC B2 ;  /* 0x0000000000027941 */ /* 0x000fea0003800000 */
.L_x_2877:
        /* <DEDUP_REMOVED lines=13> */
.L_x_2879:
        /* <DEDUP_REMOVED lines=16> */
.L_x_2880:
        /* <DEDUP_REMOVED lines=15> */
.L_x_3052:
[----:B------:R-:W-:Y:S05]  /*216a0*/  BSYNC B2 ;  /* 0x0000000000027941 */ /* 0x000fea0003800000 */
.L_x_2881:
        /* <DEDUP_REMOVED lines=11> */
.L_x_2884:
[----:B------:R-:W-:Y:S05]  /*21760*/  BSYNC B2 ;  /* 0x0000000000027941 */ /* 0x000fea0003800000 */
.L_x_2883:
        /* <DEDUP_REMOVED lines=12> */
.L_x_2885:
        /* <DEDUP_REMOVED lines=15> */
.L_x_2886:
        /* <DEDUP_REMOVED lines=12> */
.L_x_2873:
[----:B------:R-:W-:Y:S05]  /*219e0*/  BSYNC B1 ;  /* 0x0000000000017941 */ /* 0x000fea0003800000 */
.L_x_2872:
[----:B------:R-:W2:Y:S01]  /*219f0*/  LDL R2, [R1+0x2c] ;  /* 0x00002c0001027983 */ /* 0x000ea20000100800 */
[----:B------:R-:W-:Y:S01]  /*21a00*/  VIADD R0, R0, 0xfffffffe ;  /* 0xfffffffe00007836 */ /* 0x000fe20000000000 */
[----:B--2---:R-:W-:-:S13]  /*21a10*/  ISETP.GT.AND P0, PT, R6, R2, PT ;  /* 0x000000020600720c */ /* 0x004fda0003f04270 */
[----:B------:R-:W-:Y:S05]  /*21a20*/  @P0 BRA `(.L_x_2887) ;  /* 0xffffffec00380947 */ /* 0x000fea000383ffff */
.L_x_2839:
[----:B------:R-:W-:Y:S05]  /*21a30*/  BSYNC B0 ;  /* 0x0000000000007941 */ /* 0x000fea0003800000 */
.L_x_2838:
        /* <DEDUP_REMOVED lines=18> */
.L_x_2889:
[----:B------:R-:W-:Y:S05]  /*21b60*/  BSYNC B0 ;  /* 0x0000000000007941 */ /* 0x000fea0003800000 */
.L_x_2888:
        /* <DEDUP_REMOVED lines=11> */
.L_x_3053:
[----:B------:R-:W-:Y:S05]  /*21c20*/  BSYNC B1 ;  /* 0x0000000000017941 */ /* 0x000fea0003800000 */
.L_x_2892:
        /* <DEDUP_REMOVED lines=9> */
.L_x_2895:
[----:B------:R-:W-:Y:S05]  /*21cc0*/  BSYNC B1 ;  /* 0x0000000000017941 */ /* 0x000fea0003800000 */
.L_x_2894:
        /* <DEDUP_REMOVED lines=12> */
.L_x_2896:
        /* <DEDUP_REMOVED lines=15> */
.L_x_2897:
        /* <DEDUP_REMOVED lines=10> */
.L_x_2891:
[----:B------:R-:W-:Y:S05]  /*21f20*/  BSYNC B0 ;  /* 0x0000000000007941 */ /* 0x000fea0003800000 */
.L_x_2890:
[----:B------:R-:W2:Y:S01]  /*21f30*/  LDL.LU R4, [R1+0x18] ;  /* 0x0000180001047983 */ /* 0x000ea20000300800 */
[----:B------:R-:W-:-:S05]  /*21f40*/  VIADD R19, R19, 0x1 ;  /* 0x0000000113137836 */ /* 0x000fca0000000000 */
[----:B------:R-:W-:-:S04]  /*21f50*/  ISETP.NE.AND P0, PT, R19, 0x2, PT ;  /* 0x000000021300780c */ /* 0x000fc80003f05270 */
[----:B------:R-:W-:Y:S02]  /*21f60*/  SEL R0, RZ, 0x1, P0 ;  /* 0x00000001ff007807 */ /* 0x000fe40000000000 */
[----:B------:R-:W-:Y:S02]  /*21f70*/  SEL R19, R19, RZ, P0 ;  /* 0x000000ff13137207 */ /* 0x000fe40000000000 */
[----:B--2---:R-:W-:-:S05]  /*21f80*/  LOP3.LUT R4, R4, R0, RZ, 0x3c, !PT ;  /* 0x0000000004047212 */ /* 0x004fca00078e3cff */
[----:B------:R2:W-:Y:S02]  /*21f90*/  STL [R1+0x18], R4 ;  /* 0x0000180401007387 */ /* 0x0005e40000100800 */
.L_x_2818:
[----:B------:R-:W-:Y:S05]  /*21fa0*/  BSYNC B7 ;  /* 0x0000000000077941 */ /* 0x000fea0003800000 */
.L_x_2816:
[----:B---3--:R-:W3:Y:S02]  /*21fb0*/  LDL R0, [R1+0x10] ;  /* 0x0000100001007983 */ /* 0x008ee40000100800 */
        /* <DEDUP_REMOVED lines=9> */
[----:B-1----:R1:W-:Y:S04]  /*22050*/  STL.64 [R1], R4 ;  /* 0x0000000401007387 */ /* 0x0023e80000100a00 */
[----:B------:R1:W-:Y:S01]  /*22060*/  STL.64 [R1+0x8], R6 ;  /* 0x0000080601007387 */ /* 0x0003e20000100a00 */
[----:B------:R-:W-:Y:S06]  /*22070*/  BAR.ARV 0x4, 0x180 ;  /* 0x0106000000007b1d */ /* 0x000fec0000002000 */
[----:B------:R-:W-:Y:S05]  /*22080*/  BRA `(.L_x_2899) ;  /* 0x0000001000347947 */ /* 0x000fea0003800000 */
.L_x_2898:
[----:B------:R-:W3:Y:S01]  /*22090*/  S2R R16, SR_TID.X ;  /* 0x0000000000107919 */ /* 0x000ee20000002100 */
[----:B------:R-:W-:Y:S01]  /*220a0*/  UMOV UR4, 0xffffffff ;  /* 0xffffffff00047882 */ /* 0x000fe20000000000 */
[----:B---3--:R-:W-:-:S04]  /*220b0*/  LOP3.LUT R16, R16, 0x1f, RZ, 0xc0, !PT ;  /* 0x0000001f10107812 */ /* 0x008fc800078ec0ff */
[----:B------:R-:W-:Y:S01]  /*220c0*/  ISETP.NE.AND P0, PT, R16, 0x1f, PT ;  /* 0x0000001f1000780c */ /* 0x000fe20003f05270 */
[----:B------:R-:W-:-:S12]  /*220d0*/  BRA.DIV UR4, `(.L_x_2900) ;  /* 0x0000004604f87947 */ /* 0x000fd8000b800000 */
[----:B------:R-:W0:Y:S01]  /*220e0*/  LDL.LU R2, [R1] ;  /* 0x0000000001027983 */ /* 0x000e220000300800 */
[----:B------:R-:W-:-:S03]  /*220f0*/  ULDC UR4, c[0x0][0xc3c] ;  /* 0x00030f0000047ab9 */ /* 0x000fc60000000800 */
[----:B------:R-:W3:Y:S01]  /*22100*/  LDL R3, [R1+0xc] ;  /* 0x00000c0001037983 */ /* 0x000ee20000100800 */
[----:B0-----:R-:W-:Y:S02]  /*22110*/  IMAD.MOV.U32 R10, RZ, RZ, R2 ;  /* 0x000000ffff0a7224 */ /* 0x001fe400078e0002 */
[----:B---3--:R-:W-:-:S05]  /*22120*/  IMAD.IADD R0, R3, 0x1, R16 ;  /* 0x0000000103007824 */ /* 0x008fca00078e0210 */
[----:B------:R-:W-:-:S13]  /*22130*/  ISETP.GE.OR P1, PT, R0, UR4, !P0 ;  /* 0x0000000400007c0c */ /* 0x000fda000c726670 */
[----:B------:R-:W0:Y:S08]  /*22140*/  @!P1 LDC.64 R2, c[0x0][0xc80] ;  /* 0x00032000ff029b82 */ /* 0x000e300000000a00 */
[----:B-1----:R-:W1:Y:S01]  /*22150*/  @!P1 LDC.64 R6, c[0x0][0xc78] ;  /* 0x00031e00ff069b82 */ /* 0x002e620000000a00 */
[----:B0-----:R-:W-:-:S05]  /*22160*/  @!P1 IMAD.WIDE R2, R0, 0x4, R2 ;  /* 0x0000000400029825 */ /* 0x001fca00078e0202 */
[----:B------:R1:W3:Y:S02]  /*22170*/  @!P1 LDG.E R8, desc[UR42][R2.64] ;  /* 0x0000002a02089981 */ /* 0x0002e4000c1e1900 */
[----:B-1----:R-:W-:-:S06]  /*22180*/  @!P1 IMAD.WIDE R2, R0, 0x4, R6 ;  /* 0x0000000400029825 */ /* 0x002fcc00078e0206 */
[----:B------:R-:W4:Y:S01]  /*22190*/  @!P1 LDG.E R2, desc[UR42][R2.64] ;  /* 0x0000002a02029981 */ /* 0x000f22000c1e1900 */
[----:B--2---:R-:W-:Y:S01]  /*221a0*/  IMAD.MOV.U32 R4, RZ, RZ, RZ ;  /* 0x000000ffff047224 */ /* 0x004fe200078e00ff */
[C---:B------:R-:W-:Y:S01]  /*221b0*/  ISETP.GE.U32.AND P2, PT, R16.reuse, 0x2, PT ;  /* 0x000000021000780c */ /* 0x040fe20003f46070 */
[----:B------:R-:W-:Y:S01]  /*221c0*/  IMAD.MOV.U32 R6, RZ, RZ, RZ ;  /* 0x000000ffff067224 */ /* 0x000fe200078e00ff */
[C---:B------:R-:W-:Y:S01]  /*221d0*/  ISETP.GE.U32.AND P3, PT, R16.reuse, 0x4, PT ;  /* 0x000000041000780c */ /* 0x040fe20003f66070 */
[----:B------:R-:W-:Y:S01]  /*221e0*/  SHFL.IDX PT, R0, R10, 0x1, 0x1f ;  /* 0x00201f000a007f89 */ /* 0x000fe200000e0000 */
[C---:B------:R-:W-:Y:S02]  /*221f0*/  ISETP.GE.U32.AND P4, PT, R16.reuse, 0x8, PT ;  /* 0x000000081000780c */ /* 0x040fe40003f86070 */
[----:B------:R-:W-:Y:S01]  /*22200*/  ISETP.GE.U32.AND P5, PT, R16, 0x10, PT ;  /* 0x000000101000780c */ /* 0x000fe20003fa6070 */
[----:B---3--:R-:W-:Y:S02]  /*22210*/  @!P1 IMAD.MOV.U32 R4, RZ, RZ, R8 ;  /* 0x000000ffff049224 */ /* 0x008fe400078e0008 */
[----:B------:R-:W-:-:S02]  /*22220*/  IMAD.MOV.U32 R8, RZ, RZ, RZ ;  /* 0x000000ffff087224 */ /* 0x000fc400078e00ff */
[----:B----4-:R-:W-:Y:S01]  /*22230*/  @!P1 IMAD.MOV.U32 R6, RZ, RZ, R2 ;  /* 0x000000ffff069224 */ /* 0x010fe200078e0002 */
[----:B------:R-:W-:-:S03]  /*22240*/  ISETP.NE.AND P1, PT, R16, RZ, PT ;  /* 0x000000ff1000720c */ /* 0x000fc60003f25270 */
[----:B------:R-:W-:-:S05]  /*22250*/  IMAD R2, R6, R4, RZ ;  /* 0x0000000406027224 */ /* 0x000fca00078e02ff */
[----:B------:R-:W0:Y:S02]  /*22260*/  SHFL.UP PT, R3, R2, 0x1, RZ ;  /* 0x0420000002037989 */ /* 0x000e2400000e00ff */
[----:B0-----:R-:W-:-:S05]  /*22270*/  SEL R5, R3, RZ, P1 ;  /* 0x000000ff03057207 */ /* 0x001fca0000800000 */
[----:B------:R-:W-:Y:S02]  /*22280*/  IMAD.IADD R2, R2, 0x1, R5 ;  /* 0x0000000102027824 */ /* 0x000fe400078e0205 */
[----:B------:R-:W-:Y:S04]  /*22290*/  SHFL.IDX PT, R5, R10, RZ, 0x1f ;  /* 0x00001fff0a057589 */ /* 0x000fe800000e0000 */
        /* <DEDUP_REMOVED lines=13> */
.L_x_3063:
[----:B------:R-:W-:Y:S02]  /*22370*/  ULDC UR4, c[0x0][0xc38] ;  /* 0x00030e0000047ab9 */ /* 0x000fe40000000800 */
[----:B------:R-:W-:-:S04]  /*22380*/  IMAD.U32 R2, RZ, RZ, UR4 ;  /* 0x00000004ff027e24 */ /* 0x000fc8000f8e00ff */
[----:B-1----:R-:W-:-:S04]  /*22390*/  IMAD R9, R9, R2, RZ ;  /* 0x0000000209097224 */ /* 0x002fc800078e02ff */
[----:B------:R-:W-:-:S05]  /*223a0*/  IMAD.IADD R0, R0, 0x1, R9 ;  /* 0x0000000100007824 */ /* 0x000fca00078e0209 */
[----:B------:R-:W-:-:S13]  /*223b0*/  ISETP.GT.AND P6, PT, R0, R5, PT ;  /* 0x000000050000720c */ /* 0x000fda0003fc4270 */
[----:B------:R-:W-:Y:S05]  /*223c0*/  @P6 BRA `(.L_x_2901) ;  /* 0x0000000000ac6947 */ /* 0x000fea0003800000 */
.L_x_2904:
        /* <DEDUP_REMOVED lines=37> */
.L_x_3071:
[----:B------:R-:W-:Y:S02]  /*22620*/  ULDC UR4, c[0x0][0xc38] ;  /* 0x00030e0000047ab9 */ /* 0x000fe40000000800 */
[----:B------:R-:W-:-:S04]  /*22630*/  IMAD.U32 R2, RZ, RZ, UR4 ;  /* 0x00000004ff027e24 */ /* 0x000fc8000f8e00ff */
[----:B-1----:R-:W-:-:S04]  /*22640*/  IMAD R9, R9, R2, RZ ;  /* 0x0000000209097224 */ /* 0x002fc800078e02ff */
[----:B------:R-:W-:-:S05]  /*22650*/  IMAD.IADD R0, R9, 0x1, R0 ;  /* 0x0000000109007824 */ /* 0x000fca00078e0200 */
[----:B------:R-:W-:-:S13]  /*22660*/  ISETP.GT.AND P6, PT, R0, R5, PT ;  /* 0x000000050000720c */ /* 0x000fda0003fc4270 */
[----:B------:R-:W-:Y:S05]  /*22670*/  @!P6 BRA `(.L_x_2904) ;  /* 0xfffffffc0054e947 */ /* 0x000fea000383ffff */
.L_x_2901:
        /* <DEDUP_REMOVED lines=12> */
.L_x_3076:
[----:B------:R-:W-:-:S13]  /*22740*/  ISETP.NE.AND P0, PT, R0, RZ, PT ;  /* 0x000000ff0000720c */ /* 0x000fda0003f05270 */
[----:B------:R-:W-:Y:S05]  /*22750*/  @!P0 BRA `(.L_x_2906) ;  /* 0x0000000000148947 */ /* 0x000fea0003800000 */
[----:B------:R-:W-:Y:S01]  /*22760*/  UMOV UR4, 0xffffffff ;  /* 0xffffffff00047882 */ /* 0x000fe20000000000 */
[----:B-1----:R-:W-:Y:S02]  /*22770*/  VIADD R3, R3, 0xffffffff ;  /* 0xffffffff03037836 */ /* 0x002fe40000000000 */
[----:B------:R-:W-:Y:S05]  /*22780*/  BRA.DIV UR4, `(.L_x_2907) ;  /* 0x0000004a04ec7947 */ /* 0x000fea000b800000 */
[----:B------:R1:W3:Y:S02]  /*22790*/  SHFL.IDX PT, R3, R7, R3, 0x1f ;  /* 0x00001f0307037589 */ /* 0x0002e400000e0000 */
.L_x_3079:
[----:B---3--:R-:W-:-:S07]  /*227a0*/  IMAD.MOV.U32 R8, RZ, RZ, R3 ;  /* 0x000000ffff087224 */ /* 0x008fce00078e0003 */
.L_x_2906:
        /* <DEDUP_REMOVED lines=62> */
.L_x_2908:
        /* <DEDUP_REMOVED lines=63> */
.L_x_2909:
[----:B------:R-:W-:-:S05]  /*22f80*/  LOP3.LUT R3, RZ, R0, RZ, 0x33, !PT ;  /* 0x00000000ff037212 */ /* 0x000fca00078e33ff */
[----:B------:R-:W-:-:S05]  /*22f90*/  IMAD.IADD R0, R4, 0x1, R3 ;  /* 0x0000000104007824 */ /* 0x000fca00078e0203 */
[----:B------:R3:W-:Y:S01]  /*22fa0*/  STL [R1+0x4], R0 ;  /* 0x0000040001007387 */ /* 0x0007e20000100800 */
[----:B------:R-:W-:Y:S05]  /*22fb0*/  BRA `(.L_x_2910) ;  /* 0x0000000000287947 */ /* 0x000fea0003800000 */
.L_x_2902:
        /* <DEDUP_REMOVED lines=10> */
.L_x_2910:
[----:B-1----:R-:W4:Y:S04]  /*23060*/  LDL R3, [R1+0x8] ;  /* 0x0000080001037983 */ /* 0x002f280000100800 */
[----:B0-----:R-:W5:Y:S04]  /*23070*/  LDL R2, [R1+0xc] ;  /* 0x00000c0001027983 */ /* 0x001f680000100800 */
[----:B------:R-:W2:Y:S04]  /*23080*/  LDL R5, [R1+0x4] ;  /* 0x0000040001057983 */ /* 0x000ea80000100800 */
[----:B------:R-:W2:Y:S01]  /*23090*/  LDL R4, [R1] ;  /* 0x0000000001047983 */ /* 0x000ea20000100800 */
[----:B---3--:R-:W0:Y:S01]  /*230a0*/  S2R R0, SR_TID.X ;  /* 0x0000000000007919 */ /* 0x008e220000002100 */
[----:B------:R-:W-:Y:S05]  /*230b0*/  WARPSYNC.ALL ;  /* 0x0000000000007948 */ /* 0x000fea0003800000 */
[----:B0-----:R-:W-:Y:S01]  /*230c0*/  LOP3.LUT R0, R0, 0x1f, RZ, 0xc0, !PT ;  /* 0x0000001f00007812 */ /* 0x001fe200078ec0ff */
[----:B------:R-:W-:Y:S03]  /*230d0*/  BAR.SYNC.DEFER_BLOCKING 0x4, 0x180 ;  /* 0x0106000000007b1d */ /* 0x000fe60000010000 */
[----:B------:R-:W-:-:S13]  /*230e0*/  ISETP.NE.AND P0, PT, R0, RZ, PT ;  /* 0x000000ff0000720c */ /* 0x000fda0003f05270 */
[----:B------:R-:W-:Y:S01]  /*230f0*/  @!P0 MOV R0, 0x400 ;  /* 0x0000040000008802 */ /* 0x000fe20000000f00 */
[----:B----4-:R-:W-:Y:S02]  /*23100*/  IMAD.MOV.U32 R6, RZ, RZ, R3 ;  /* 0x000000ffff067224 */ /* 0x010fe400078e0003 */
[----:B------:R-:W0:Y:S01]  /*23110*/  @!P0 S2R R3, SR_CgaCtaId ;  /* 0x0000000000038919 */ /* 0x000e220000008800 */
[----:B-----5:R-:W-:Y:S01]  /*23120*/  IMAD.MOV.U32 R7, RZ, RZ, R2 ;  /* 0x000000ffff077224 */ /* 0x020fe200078e0002 */
[----:B0-----:R-:W-:-:S05]  /*23130*/  @!P0 LEA R18, R3, R0, 0x18 ;  /* 0x0000000003128211 */ /* 0x001fca00078ec0ff */
[----:B--2---:R0:W-:Y:S01]  /*23140*/  @!P0 STS.128 [R18+0x288d0], R4 ;  /* 0x0288d00412008388 */ /* 0x0041e20000000c00 */
[----:B------:R-:W-:Y:S06]  /*23150*/  BAR.ARV 0x5, 0x180 ;  /* 0x0146000000007b1d */ /* 0x000fec0000002000 */
.L_x_2899:
[----:B------:R-:W2:Y:S01]  /*23160*/  LDL R0, [R1+0xc] ;  /* 0x00000c0001007983 */ /* 0x000ea20000100800 */
[----:B------:R-:W-:Y:S02]  /*23170*/  ULDC UR4, c[0x0][0xc3c] ;  /* 0x00030f0000047ab9 */ /* 0x000fe40000000800 */
[----:B--2---:R-:W-:-:S13]  /*23180*/  ISETP.GE.AND P0, PT, R0, UR4, PT ;  /* 0x0000000400007c0c */ /* 0x004fda000bf06270 */
[----:B------:R-:W-:Y:S05]  /*23190*/  @!P0 BRA `(.L_x_2911) ;  /* 0xffffff9000908947 */ /* 0x000fea000383ffff */
[----:B------:R-:W-:Y:S05]  /*231a0*/  BSYNC B8 ;  /* 0x0000000000087941 */ /* 0x000fea0003800000 */
.L_x_2772:
        /* <DEDUP_REMOVED lines=12> */
.L_x_3080:
[----:B------:R-:W-:Y:S05]  /*23270*/  BSYNC B0 ;  /* 0x0000000000007941 */ /* 0x000fea0003800000 */
.L_x_2912:
[----:B------:R-:W-:-:S03]  /*23280*/  UMOV UR4, 0xffffffff ;  /* 0xffffffff00047882 */ /* 0x000fc60000000000 */
[----:B------:R-:W-:Y:S05]  /*23290*/  BRA.DIV UR4, `(.L_x_2914) ;  /* 0x0000004204687947 */ /* 0x000fea000b800000 */
[----:B------:R-:W1:Y:S02]  /*232a0*/  S2R R2, SR_TID.X ;  /* 0x0000000000027919 */ /* 0x000e640000002100 */
[----:B-1----:R-:W-:-:S04]  /*232b0*/  SHF.R.U32.HI R2, RZ, 0x5, R2 ;  /* 0x00000005ff027819 */ /* 0x002fc80000011602 */
[----:B------:R-:W-:-:S05]  /*232c0*/  LOP3.LUT R2, R2, 0x3, RZ, 0xc0, !PT ;  /* 0x0000000302027812 */ /* 0x000fca00078ec0ff */
[----:B------:R1:W2:Y:S02]  /*232d0*/  SHFL.IDX PT, R14, R2, RZ, 0x1f ;  /* 0x00001fff020e7589 */ /* 0x0002a400000e0000 */
.L_x_3083:
[----:B--2---:R-:W-:-:S13]  /*232e0*/  ISETP.NE.AND P0, PT, R14, RZ, PT ;  /* 0x000000ff0e00720c */ /* 0x004fda0003f05270 */
[----:B------:R-:W-:Y:S05]  /*232f0*/  @P0 BRA `(.L_x_2546) ;  /* 0x00000000008c0947 */ /* 0x000fea0003800000 */
[----:B------:R-:W-:-:S03]  /*23300*/  UMOV UR4, 0xffffffff ;  /* 0xffffffff00047882 */ /* 0x000fc60000000000 */
[----:B------:R-:W-:Y:S05]  /*23310*/  BRA.DIV UR4, `(.L_x_2915) ;  /* 0x00000042047c7947 */ /* 0x000fea000b800000 */
[----:B------:R-:W-:-:S13]  /*23320*/  ELECT P6, URZ, PT ;  /* 0x00000000003f782f */ /* 0x000fda00038c0000 */
.L_x_3086:
[----:B------:R-:W-:Y:S05]  /*23330*/  @!P6 BRA `(.L_x_2546) ;  /* 0x00000000007ce947 */ /* 0x000fea0003800000 */
[----:B------:R-:W-:-:S06]  /*23340*/  ULOP3.LUT UR4, UR40, 0x2, URZ, 0xfc, !UPT ;  /* 0x0000000228047892 */ /* 0x000fcc000f8efc3f */
[----:B-1----:R-:W-:-:S05]  /*23350*/  IMAD.U32 R2, RZ, RZ, UR4 ;  /* 0x00000004ff027e24 */ /* 0x002fca000f8e00ff */
[----:B------:R-:W-:-:S13]  /*23360*/  ISETP.NE.AND P2, PT, R2, 0x3, PT ;  /* 0x000000030200780c */ /* 0x000fda0003f45270 */
[----:B------:R-:W-:Y:S05]  /*23370*/  @!P2 BRA `(.L_x_2916) ;  /* 0x000000000004a947 */ /* 0x000fea0003800000 */
[----:B------:R-:W-:Y:S01]  /*23380*/  BPT.TRAP 0x1 ;  /* 0x000000040000795c */ /* 0x000fe20000300000 */
.L_x_2916:
        /* <DEDUP_REMOVED lines=13> */
.L_x_3087:
[----:B------:R-:W1:Y:S02]  /*23460*/  SYNCS.PHASECHK.TRANS64.TRYWAIT P0, [R7+URZ], R2 ;  /* 0x00000002070075a7 */ /* 0x000e64000800017f */
[----:B-1----:R-:W-:Y:S05]  /*23470*/  @!P0 BRA `(.L_x_2918) ;  /* 0x0000004000588947 */ /* 0x002fea0003800000 */
.L_x_3088:
[----:B------:R-:W-:Y:S05]  /*23480*/  @!P2 BRA `(.L_x_2919) ;  /* 0x000000000004a947 */ /* 0x000fea0003800000 */
[----:B------:R-:W-:Y:S01]  /*23490*/  BPT.TRAP 0x1 ;  /* 0x000000040000795c */ /* 0x000fe20000300000 */
.L_x_2919:
[----:B------:R-:W-:-:S04]  /*234a0*/  VIADD R0, R0, 0x28860 ;  /* 0x0002886000007836 */ /* 0x000fc80000000000 */
[----:B------:R-:W-:-:S04]  /*234b0*/  IMAD R4, R19, 0x8, R0 ;  /* 0x0000000813047824 */ /* 0x000fc800078e0200 */
[----:B------:R-:W2:Y:S02]  /*234c0*/  SYNCS.PHASECHK.TRANS64.TRYWAIT P0, [R4+URZ], R5 ;  /* 0x00000005040075a7 */ /* 0x000ea4000800017f */
[----:B--2---:R-:W-:Y:S05]  /*234d0*/  @!P0 BRA `(.L_x_2920) ;  /* 0x0000004000548947 */ /* 0x004fea0003800000 */
.L_x_3089:
[----:B------:R-:W-:-:S07]  /*234e0*/  IMAD R3, R3, 0x8, R0 ;  /* 0x0000000803037824 */ /* 0x000fce00078e0200 */
.L_x_2921:
[----:B---3--:R3:W4:Y:S02]  /*234f0*/  SYNCS.PHASECHK.TRANS64.TRYWAIT P0, [R3+URZ], R2 ;  /* 0x00000002030075a7 */ /* 0x008724000800017f */
[----:B----4-:R-:W-:Y:S05]  /*23500*/  @!P0 NANOSLEEP.SYNCS 0x989680 ;  /* 0x009896800000895d */ /* 0x010fea0003900000 */
[----:B------:R-:W4:Y:S02]  /*23510*/  @!P0 SYNCS.PHASECHK.TRANS64 P0, [R3+URZ], R2 ;  /* 0x00000002030085a7 */ /* 0x000f24000800007f */
[----:B----4-:R-:W-:Y:S05]  /*23520*/  @!P0 BRA `(.L_x_2921) ;  /* 0xfffffffc00f08947 */ /* 0x010fea000383ffff */
.L_x_2546:
[----:B------:R-:W-:Y:S05]  /*23530*/  BSYNC B9 ;  /* 0x0000000000097941 */ /* 0x000fea0003800000 */
.L_x_2543:
[----:B------:R-:W-:Y:S05]  /*23540*/  EXIT ;  /* 0x000000000000794d */ /* 0x000fea0003800000 */
.L_x_2570:
[----:B0-----:R0:W1:Y:S02]  /*23550*/  SYNCS.PHASECHK.TRANS64.TRYWAIT P6, [R110+URZ+0x28890], R117 ;  /* 0x028890756e0075a7 */ /* 0x00106400080c017f */
[----:B-1----:R-:W-:Y:S05]  /*23560*/  @!P6 NANOSLEEP.SYNCS 0x989680 ;  /* 0x009896800000e95d */ /* 0x002fea0003900000 */
[----:B------:R-:W1:Y:S02]  /*23570*/  @!P6 SYNCS.PHASECHK.TRANS64 P6, [R110+URZ+0x28890], R117 ;  /* 0x028890756e00e5a7 */ /* 0x000e6400080c007f */
[----:B-1----:R-:W-:Y:S05]  /*23580*/  @!P6 BRA `(.L_x_2570) ;  /* 0xfffffffc00f0e947 */ /* 0x002fea000383ffff */
[----:B------:R-:W-:Y:S05]  /*23590*/  BRA `(.L_x_2922) ;  /* 0xfffffe0000707947 */ /* 0x000fea000383ffff */
.L_x_2606:
[----:B0-----:R0:W1:Y:S02]  /*235a0*/  SYNCS.PHASECHK.TRANS64.TRYWAIT P4, [R110+URZ+0x28890], R117 ;  /* 0x028890756e0075a7 */ /* 0x001064000808017f */
[----:B-1----:R-:W-:Y:S05]  /*235b0*/  @!P4 NANOSLEEP.SYNCS 0x989680 ;  /* 0x009896800000c95d */ /* 0x002fea0003900000 */
[----:B------:R-:W1:Y:S02]  /*235c0*/  @!P4 SYNCS.PHASECHK.TRANS64 P4, [R110+URZ+0x28890], R117 ;  /* 0x028890756e00c5a7 */ /* 0x000e64000808007f */
[----:B-1----:R-:W-:Y:S05]  /*235d0*/  @!P4 BRA `(.L_x_2606) ;  /* 0xfffffffc00f0c947 */ /* 0x002fea000383ffff */
[----:B------:R-:W-:Y:S05]  /*235e0*/  BRA `(.L_x_2923) ;  /* 0xfffffe2800847947 */ /* 0x000fea000383ffff */
.L_x_2623:
[----:B0-----:R0:W1:Y:S02]  /*235f0*/  SYNCS.PHASECHK.TRANS64.TRYWAIT P3, [R110+URZ+0x28890], R117 ;  /* 0x028890756e0075a7 */ /* 0x001064000806017f */
[----:B-1----:R-:W-:Y:S05]  /*23600*/  @!P3 NANOSLEEP.SYNCS 0x989680 ;  /* 0x009896800000b95d */ /* 0x002fea0003900000 */
[----:B------:R-:W1:Y:S02]  /*23610*/  @!P3 SYNCS.PHASECHK.TRANS64 P3, [R110+URZ+0x28890], R117 ;  /* 0x028890756e00b5a7 */ /* 0x000e64000806007f */
[----:B-1----:R-:W-:Y:S05]  /*23620*/  @!P3 BRA `(.L_x_2623) ;  /* 0xfffffffc00f0b947 */ /* 0x002fea000383ffff */
[----:B------:R-:W-:Y:S05]  /*23630*/  BRA `(.L_x_2924) ;  /* 0xfffffe4c00387947 */ /* 0x000fea000383ffff */
.L_x_2633:
[----:B--2---:R2:W3:Y:S02]  /*23640*/  SYNCS.PHASECHK.TRANS64.TRYWAIT P0, [R110+URZ+0x288b0], R117 ;  /* 0x0288b0756e0075a7 */ /* 0x0044e4000800017f */
[----:B---3--:R-:W-:Y:S05]  /*23650*/  @!P0 NANOSLEEP.SYNCS 0x989680 ;  /* 0x009896800000895d */ /* 0x008fea0003900000 */
[----:B------:R-:W3:Y:S02]  /*23660*/  @!P0 SYNCS.PHASECHK.TRANS64 P0, [R110+URZ+0x288b0], R117 ;  /* 0x0288b0756e0085a7 */ /* 0x000ee4000800007f */
[----:B---3--:R-:W-:Y:S05]  /*23670*/  @!P0 BRA `(.L_x_2633) ;  /* 0xfffffffc00f08947 */ /* 0x008fea000383ffff */
[----:B------:R-:W-:Y:S05]  /*23680*/  BRA `(.L_x_2925) ;  /* 0xfffffe5000d47947 */ /* 0x000fea000383ffff */
.L_x_2647:
        /* <DEDUP_REMOVED lines=13> */
.L_x_2927:
[----:B------:R-:W-:Y:S05]  /*23760*/  BSYNC B0 ;  /* 0x0000000000007941 */ /* 0x000fea0003800000 */
.L_x_2926:
[----:B------:R-:W-:Y:S01]  /*23770*/  IMAD.MOV.U32 R189, RZ, RZ, R14 ;  /* 0x000000ffffbd7224 */ /* 0x000fe200078e000e */
[----:B------:R-:W-:Y:S06]  /*23780*/  BRA `(.L_x_2928) ;  /* 0xfffffe5c00b47947 */ /* 0x000fec000383ffff */
.L_x_2657:
        /* <DEDUP_REMOVED lines=8> */
.L_x_2930:
[----:B------:R-:W-:Y:S05]  /*23810*/  BSYNC B1 ;  /* 0x0000000000017941 */ /* 0x000fea0003800000 */
.L_x_2929:
        /* <DEDUP_REMOVED lines=8> */
.L_x_2931:
[----:B------:R-:W-:Y:S02]  /*238a0*/  IMAD.MOV.U32 R13, RZ, RZ, R10 ;  /* 0x000000ffff0d7224 */ /* 0x000fe400078e000a */
[----:B------:R-:W-:-:S07]  /*238b0*/  IMAD.MOV.U32 R3, RZ, RZ, R14 ;  /* 0x000000ffff037224 */ /* 0x000fce00078e000e */
[----:B------:R-:W-:Y:S05]  /*238c0*/  WARPSYNC.COLLECTIVE R15, `(.L_x_2932) ;  /* 0x000000000f087348 */ /* 0x000fea0003c00000 */
[----:B------:R0:W1:Y:S02]  /*238d0*/  SHFL.IDX P6, R14, R13, R12, R11 ;  /* 0x0000000c0d0e7389 */ /* 0x00006400000c000b */
[----:B01----:R-:W-:Y:S01]  /*238e0*/  ENDCOLLECTIVE ;  /* 0x000000000000791b */ /* 0x003fe20003800000 */
.L_x_2932:
[----:B------:R-:W-:Y:S02]  /*238f0*/  IMAD.MOV.U32 R13, RZ, RZ, R5 ;  /* 0x000000ffff0d7224 */ /* 0x000fe400078e0005 */
[----:B------:R-:W-:-:S07]  /*23900*/  IMAD.MOV.U32 R4, RZ, RZ, R14 ;  /* 0x000000ffff047224 */ /* 0x000fce00078e000e */
[----:B------:R-:W-:Y:S05]  /*23910*/  WARPSYNC.COLLECTIVE R15, `(.L_x_2933) ;  /* 0x000000000f087348 */ /* 0x000fea0003c00000 */
[----:B------:R0:W1:Y:S02]  /*23920*/  SHFL.IDX P6, R14, R13, R12, R11 ;  /* 0x0000000c0d0e7389 */ /* 0x00006400000c000b */
[----:B01----:R-:W-:Y:S01]  /*23930*/  ENDCOLLECTIVE ;  /* 0x000000000000791b */ /* 0x003fe20003800000 */
.L_x_2933:
[----:B------:R-:W-:Y:S05]  /*23940*/  BRA `(.L_x_2934) ;  /* 0xfffffe6400087947 */ /* 0x000fea000383ffff */
.L_x_2660:
        /* <DEDUP_REMOVED lines=8> */
.L_x_2936:
[----:B------:R-:W-:Y:S05]  /*239d0*/  BSYNC B1 ;  /* 0x0000000000017941 */ /* 0x000fea0003800000 */
.L_x_2935:
        /* <DEDUP_REMOVED lines=8> */
.L_x_2937:
[----:B------:R-:W-:Y:S02]  /*23a60*/  IMAD.MOV.U32 R13, RZ, RZ, R10 ;  /* 0x000000ffff0d7224 */ /* 0x000fe400078e000a */
[----:B------:R-:W-:-:S07]  /*23a70*/  IMAD.MOV.U32 R3, RZ, RZ, R14 ;  /* 0x000000ffff037224 */ /* 0x000fce00078e000e */
[----:B------:R-:W-:Y:S05]  /*23a80*/  WARPSYNC.COLLECTIVE R15, `(.L_x_2938) ;  /* 0x000000000f087348 */ /* 0x000fea0003c00000 */
[----:B------:R0:W1:Y:S02]  /*23a90*/  SHFL.IDX P6, R14, R13, R12, R11 ;  /* 0x0000000c0d0e7389 */ /* 0x00006400000c000b */
[----:B01----:R-:W-:Y:S01]  /*23aa0*/  ENDCOLLECTIVE ;  /* 0x000000000000791b */ /* 0x003fe20003800000 */
.L_x_2938:
[----:B------:R-:W-:Y:S02]  /*23ab0*/  IMAD.MOV.U32 R13, RZ, RZ, R5 ;  /* 0x000000ffff0d7224 */ /* 0x000fe400078e0005 */
[----:B------:R-:W-:-:S07]  /*23ac0*/  IMAD.MOV.U32 R4, RZ, RZ, R14 ;  /* 0x000000ffff047224 */ /* 0x000fce00078e000e */
[----:B------:R-:W-:Y:S05]  /*23ad0*/  WARPSYNC.COLLECTIVE R15, `(.L_x_2939) ;  /* 0x000000000f087348 */ /* 0x000fea0003c00000 */
[----:B------:R0:W1:Y:S02]  /*23ae0*/  SHFL.IDX P6, R14, R13, R12, R11 ;  /* 0x0000000c0d0e7389 */ /* 0x00006400000c000b */
[----:B01----:R-:W-:Y:S01]  /*23af0*/  ENDCOLLECTIVE ;  /* 0x000000000000791b */ /* 0x003fe20003800000 */
.L_x_2939:
[----:B------:R-:W-:Y:S05]  /*23b00*/  BRA `(.L_x_2940) ;  /* 0xfffffe6400747947 */ /* 0x000fea000383ffff */
.L_x_2663:
        /* <DEDUP_REMOVED lines=8> */
.L_x_2942:
[----:B------:R-:W-:Y:S05]  /*23b90*/  BSYNC B1 ;  /* 0x0000000000017941 */ /* 0x000fea0003800000 */
.L_x_2941:
        /* <DEDUP_REMOVED lines=8> */
.L_x_2943:
[----:B------:R-:W-:Y:S02]  /*23c20*/  IMAD.MOV.U32 R13, RZ, RZ, R10 ;  /* 0x000000ffff0d7224 */ /* 0x000fe400078e000a */
[----:B------:R-:W-:-:S07]  /*23c30*/  IMAD.MOV.U32 R3, RZ, RZ, R14 ;  /* 0x000000ffff037224 */ /* 0x000fce00078e000e */
[----:B------:R-:W-:Y:S05]  /*23c40*/  WARPSYNC.COLLECTIVE R15, `(.L_x_2944) ;  /* 0x000000000f087348 */ /* 0x000fea0003c00000 */
[----:B------:R0:W1:Y:S02]  /*23c50*/  SHFL.IDX P6, R14, R13, R12, R11 ;  /* 0x0000000c0d0e7389 */ /* 0x00006400000c000b */
[----:B01----:R-:W-:Y:S01]  /*23c60*/  ENDCOLLECTIVE ;  /* 0x000000000000791b */ /* 0x003fe20003800000 */
.L_x_2944:
[----:B------:R-:W-:Y:S02]  /*23c70*/  IMAD.MOV.U32 R13, RZ, RZ, R5 ;  /* 0x000000ffff0d7224 */ /* 0x000fe400078e0005 */
[----:B------:R-:W-:-:S07]  /*23c80*/  IMAD.MOV.U32 R4, RZ, RZ, R14 ;  /* 0x000000ffff047224 */ /* 0x000fce00078e000e */
[----:B------:R-:W-:Y:S05]  /*23c90*/  WARPSYNC.COLLECTIVE R15, `(.L_x_2945) ;  /* 0x000000000f087348 */ /* 0x000fea0003c00000 */
[----:B------:R0:W1:Y:S02]  /*23ca0*/  SHFL.IDX P6, R14, R13, R12, R11 ;  /* 0x0000000c0d0e7389 */ /* 0x00006400000c000b */
[----:B01----:R-:W-:Y:S01]  /*23cb0*/  ENDCOLLECTIVE ;  /* 0x000000000000791b */ /* 0x003fe20003800000 */
.L_x_2945:
[----:B------:R-:W-:Y:S05]  /*23cc0*/  BRA `(.L_x_2946) ;  /* 0xfffffe6400d87947 */ /* 0x000fea000383ffff */
.L_x_2666:
        /* <DEDUP_REMOVED lines=8> */
.L_x_2948:
[----:B------:R-:W-:Y:S05]  /*23d50*/  BSYNC B1 ;  /* 0x0000000000017941 */ /* 0x000fea0003800000 */
.L_x_2947:
        /* <DEDUP_REMOVED lines=8> */
.L_x_2949:
[----:B------:R-:W-:Y:S02]  /*23de0*/  IMAD.MOV.U32 R13, RZ, RZ, R10 ;  /* 0x000000ffff0d7224 */ /* 0x000fe400078e000a */
[----:B------:R-:W-:-:S07]  /*23df0*/  IMAD.MOV.U32 R3, RZ, RZ, R14 ;  /* 0x000000ffff037224 */ /* 0x000fce00078e000e */
[----:B------:R-:W-:Y:S05]  /*23e00*/  WARPSYNC.COLLECTIVE R15, `(.L_x_2950) ;  /* 0x000000000f087348 */ /* 0x000fea0003c00000 */
[----:B------:R0:W1:Y:S02]  /*23e10*/  SHFL.IDX P6, R14, R13, R12, R11 ;  /* 0x0000000c0d0e7389 */ /* 0x00006400000c000b */
[----:B01----:R-:W-:Y:S01]  /*23e20*/  ENDCOLLECTIVE ;  /* 0x000000000000791b */ /* 0x003fe20003800000 */
.L_x_2950:
[----:B------:R-:W-:Y:S02]  /*23e30*/  IMAD.MOV.U32 R13, RZ, RZ, R5 ;  /* 0x000000ffff0d7224 */ /* 0x000fe400078e0005 */
[----:B------:R-:W-:-:S07]  /*23e40*/  IMAD.MOV.U32 R4, RZ, RZ, R14 ;  /* 0x000000ffff047224 */ /* 0x000fce00078e000e */
[----:B------:R-:W-:Y:S05]  /*23e50*/  WARPSYNC.COLLECTIVE R15, `(.L_x_2951) ;  /* 0x000000000f087348 */ /* 0x000fea0003c00000 */
[----:B------:R0:W1:Y:S02]  /*23e60*/  SHFL.IDX P6, R14, R13, R12, R11 ;  /* 0x0000000c0d0e7389 */ /* 0x00006400000c000b */
[----:B01----:R-:W-:Y:S01]  /*23e70*/  ENDCOLLECTIVE ;  /* 0x000000000000791b */ /* 0x003fe20003800000 */
.L_x_2951:
[----:B------:R-:W-:Y:S01]  /*23e80*/  IMAD.MOV.U32 R5, RZ, RZ, R14 ;  /* 0x000000ffff057224 */ /* 0x000fe200078e000e */
[----:B------:R-:W-:Y:S06]  /*23e90*/  BRA `(.L_x_2952) ;  /* 0xfffffe6800407947 */ /* 0x000fec000383ffff */
.L_x_2670:
[----:B0-----:R0:W1:Y:S02]  /*23ea0*/  SYNCS.PHASECHK.TRANS64.TRYWAIT P0, [R2+URZ+0x28800], R77 ;  /* 0x0288004d020075a7 */ /* 0x001064000800017f */
[----:B-1----:R-:W-:Y:S05]  /*23eb0*/  @!P0 NANOSLEEP.SYNCS 0x989680 ;  /* 0x009896800000895d */ /* 0x002fea0003900000 */
[----:B------:R-:W1:Y:S02]  /*23ec0*/  @!P0 SYNCS.PHASECHK.TRANS64 P0, [R2+URZ+0x28800], R77 ;  /* 0x0288004d020085a7 */ /* 0x000e64000800007f */
[----:B-1----:R-:W-:Y:S05]  /*23ed0*/  @!P0 BRA `(.L_x_2670) ;  /* 0xfffffffc00f08947 */ /* 0x002fea000383ffff */
[----:B------:R-:W-:Y:S05]  /*23ee0*/  BRA `(.L_x_2953) ;  /* 0xfffffe6c00007947 */ /* 0x000fea000383ffff */
.L_x_2686:
        /* <DEDUP_REMOVED lines=9> */
.L_x_2955:
[----:B------:R-:W-:Y:S05]  /*23f80*/  BSYNC B1 ;  /* 0x0000000000017941 */ /* 0x000fea0003800000 */
.L_x_2954:
        /* <DEDUP_REMOVED lines=10> */
.L_x_2956:
        /* <DEDUP_REMOVED lines=8> */
.L_x_2957:
        /* <DEDUP_REMOVED lines=9> */
.L_x_2958:
        /* <DEDUP_REMOVED lines=23> */
.L_x_2959:
        /* <DEDUP_REMOVED lines=19> */
.L_x_2960:
        /* <DEDUP_REMOVED lines=8> */
.L_x_2961:
[----:B------:R-:W-:Y:S02]  /*24460*/  IMAD.MOV.U32 R13, RZ, RZ, R34 ;  /* 0x000000ffff0d7224 */ /* 0x000fe400078e0022 */
[----:B------:R-:W-:-:S07]  /*24470*/  IMAD.MOV.U32 R9, RZ, RZ, R14 ;  /* 0x000000ffff097224 */ /* 0x000fce00078e000e */
[----:B------:R-:W-:Y:S05]  /*24480*/  WARPSYNC.COLLECTIVE R15, `(.L_x_2962) ;  /* 0x000000000f087348 */ /* 0x000fea0003c00000 */
[----:B------:R0:W1:Y:S02]  /*24490*/  SHFL.IDX P6, R14, R13, R12, R11 ;  /* 0x0000000c0d0e7389 */ /* 0x00006400000c000b */
[----:B01----:R-:W-:Y:S01]  /*244a0*/  ENDCOLLECTIVE ;  /* 0x000000000000791b */ /* 0x003fe20003800000 */
.L_x_2962:
[----:B------:R-:W-:Y:S05]  /*244b0*/  BRA `(.L_x_2963) ;  /* 0xfffffe84003c7947 */ /* 0x000fea000383ffff */
.L_x_2689:
        /* <DEDUP_REMOVED lines=8> */
.L_x_2965:
[----:B------:R-:W-:Y:S05]  /*24540*/  BSYNC B1 ;  /* 0x0000000000017941 */ /* 0x000fea0003800000 */
.L_x_2964:
        /* <DEDUP_REMOVED lines=9> */
.L_x_2966:
        /* <DEDUP_REMOVED lines=8> */
.L_x_2967:
[----:B------:R-:W-:-:S05]  /*24660*/  @!P1 IADD3 R8, P2, R8, R21, RZ ;  /* 0x0000001508089210 */ /* 0x000fca0007f5e0ff */
[----:B------:R-:W-:Y:S02]  /*24670*/  @!P1 IMAD.X R9, R0, 0x1, R29, P2 ;  /* 0x0000000100099824 */ /* 0x000fe400010e061d */
[----:B------:R-:W-:Y:S02]  /*24680*/  IMAD.MOV.U32 R13, RZ, RZ, R34 ;  /* 0x000000ffff0d7224 */ /* 0x000fe400078e0022 */
[----:B------:R-:W-:-:S07]  /*24690*/  IMAD.MOV.U32 R20, RZ, RZ, R14 ;  /* 0x000000ffff147224 */ /* 0x000fce00078e000e */
[----:B------:R-:W-:Y:S05]  /*246a0*/  WARPSYNC.COLLECTIVE R15, `(.L_x_2968) ;  /* 0x000000000f087348 */ /* 0x000fea0003c00000 */
[----:B------:R0:W1:Y:S02]  /*246b0*/  SHFL.IDX P6, R14, R13, R12, R11 ;  /* 0x0000000c0d0e7389 */ /* 0x00006400000c000b */
[----:B01----:R-:W-:Y:S01]  /*246c0*/  ENDCOLLECTIVE ;  /* 0x000000000000791b */ /* 0x003fe20003800000 */
.L_x_2968:
        /* <DEDUP_REMOVED lines=21> */
.L_x_2969:
        /* <DEDUP_REMOVED lines=20> */
.L_x_2970:
[----:B------:R-:W-:Y:S01]  /*24960*/  CS2R R8, SRZ ;  /* 0x0000000000087805 */ /* 0x000fe2000001ff00 */
[----:B------:R-:W-:Y:S02]  /*24970*/  IMAD.MOV.U32 R13, RZ, RZ, R33 ;  /* 0x000000ffff0d7224 */ /* 0x000fe400078e0021 */
[----:B------:R-:W-:-:S07]  /*24980*/  IMAD.MOV.U32 R32, RZ, RZ, R14 ;  /* 0x000000ffff207224 */ /* 0x000fce00078e000e */
[----:B------:R-:W-:Y:S05]  /*24990*/  WARPSYNC.COLLECTIVE R15, `(.L_x_2971) ;  /* 0x000000000f087348 */ /* 0x000fea0003c00000 */
[----:B------:R0:W1:Y:S02]  /*249a0*/  SHFL.IDX P6, R14, R13, R12, R11 ;  /* 0x0000000c0d0e7389 */ /* 0x00006400000c000b */
[----:B01----:R-:W-:Y:S01]  /*249b0*/  ENDCOLLECTIVE ;  /* 0x000000000000791b */ /* 0x003fe20003800000 */
.L_x_2971:
[----:B------:R-:W-:Y:S02]  /*249c0*/  IMAD.MOV.U32 R13, RZ, RZ, R34 ;  /* 0x000000ffff0d7224 */ /* 0x000fe400078e0022 */
[----:B------:R-:W-:-:S07]  /*249d0*/  IMAD.MOV.U32 R33, RZ, RZ, R14 ;  /* 0x000000ffff217224 */ /* 0x000fce00078e000e */
[----:B------:R-:W-:Y:S05]  /*249e0*/  WARPSYNC.COLLECTIVE R15, `(.L_x_2972) ;  /* 0x000000000f087348 */ /* 0x000fea0003c00000 */
[----:B------:R0:W1:Y:S02]  /*249f0*/  SHFL.IDX P6, R14, R13, R12, R11 ;  /* 0x0000000c0d0e7389 */ /* 0x00006400000c000b */
[----:B01----:R-:W-:Y:S01]  /*24a00*/  ENDCOLLECTIVE ;  /* 0x000000000000791b */ /* 0x003fe20003800000 */
.L_x_2972:
[----:B------:R-:W-:-:S05]  /*24a10*/  IMAD.MOV.U32 R11, RZ, RZ, R43 ;  /* 0x000000ffff0b7224 */ /* 0x000fca00078e002b */
[----:B------:R-:W-:Y:S01]  /*24a20*/  PRMT R75, R11, 0x7610, R75 ;  /* 0x000076100b4b7816 */ /* 0x000fe2000000004b */
[----:B------:R-:W-:Y:S01]  /*24a30*/  IMAD.MOV.U32 R34, RZ, RZ, R14 ;  /* 0x000000ffff227224 */ /* 0x000fe200078e000e */
[----:B------:R-:W-:Y:S06]  /*24a40*/  BRA `(.L_x_2973) ;  /* 0xfffffe84002c7947 */ /* 0x000fec000383ffff */
.L_x_2693:
[----:B0-----:R0:W1:Y:S02]  /*24a50*/  SYNCS.PHASECHK.TRANS64.TRYWAIT P4, [R2+URZ+0x28800], R29 ;  /* 0x0288001d020075a7 */ /* 0x001064000808017f */
[----:B-1----:R-:W-:Y:S05]  /*24a60*/  @!P4 NANOSLEEP.SYNCS 0x989680 ;  /* 0x009896800000c95d */ /* 0x002fea0003900000 */
[----:B------:R-:W1:Y:S02]  /*24a70*/  @!P4 SYNCS.PHASECHK.TRANS64 P4, [R2+URZ+0x28800], R29 ;  /* 0x0288001d0200c5a7 */ /* 0x000e64000808007f */
[----:B-1----:R-:W-:Y:S05]  /*24a80*/  @!P4 BRA `(.L_x_2693) ;  /* 0xfffffffc00f0c947 */ /* 0x002fea000383ffff */
[----:B------:R-:W-:Y:S05]  /*24a90*/  BRA `(.L_x_2974) ;  /* 0xfffffe8400d07947 */ /* 0x000fea000383ffff */
.L_x_2703:
[----:B-1----:R1:W2:Y:S02]  /*24aa0*/  SYNCS.PHASECHK.TRANS64.TRYWAIT P2, [R0+URZ+0x28830], R3 ;  /* 0x02883003000075a7 */ /* 0x0022a4000804017f */
[----:B--2---:R-:W-:Y:S05]  /*24ab0*/  @!P2 NANOSLEEP.SYNCS 0x989680 ;  /* 0x009896800000a95d */ /* 0x004fea0003900000 */
[----:B------:R-:W2:Y:S02]  /*24ac0*/  @!P2 SYNCS.PHASECHK.TRANS64 P2, [R0+URZ+0x28830], R3 ;  /* 0x028830030000a5a7 */ /* 0x000ea4000804007f */
[----:B--2---:R-:W-:Y:S05]  /*24ad0*/  @!P2 BRA `(.L_x_2703) ;  /* 0xfffffffc00f0a947 */ /* 0x004fea000383ffff */
[----:B------:R-:W-:Y:S05]  /*24ae0*/  BRA `(.L_x_2702) ;  /* 0xfffffea000cc7947 */ /* 0x000fea000383ffff */
.L_x_2709:
[----:B-1----:R1:W2:Y:S02]  /*24af0*/  SYNCS.PHASECHK.TRANS64.TRYWAIT P4, [R7+URZ+0x28830], R8 ;  /* 0x02883008070075a7 */ /* 0x0022a4000808017f */
[----:B--2---:R-:W-:Y:S05]  /*24b00*/  @!P4 NANOSLEEP.SYNCS 0x989680 ;  /* 0x009896800000c95d */ /* 0x004fea0003900000 */
[----:B------:R-:W2:Y:S02]  /*24b10*/  @!P4 SYNCS.PHASECHK.TRANS64 P4, [R7+URZ+0x28830], R8 ;  /* 0x028830080700c5a7 */ /* 0x000ea4000808007f */
[----:B--2---:R-:W-:Y:S05]  /*24b20*/  @!P4 BRA `(.L_x_2709) ;  /* 0xfffffffc00f0c947 */ /* 0x004fea000383ffff */
[----:B------:R-:W-:Y:S05]  /*24b30*/  BRA `(.L_x_2708) ;  /* 0xfffffed000147947 */ /* 0x000fea000383ffff */
.L_x_2713:
[----:B-1----:R1:W2:Y:S02]  /*24b40*/  SYNCS.PHASECHK.TRANS64.TRYWAIT P3, [R7+URZ+0x28850], R6 ;  /* 0x02885006070075a7 */ /* 0x0022a4000806017f */
[----:B--2---:R-:W-:Y:S05]  /*24b50*/  @!P3 NANOSLEEP.SYNCS 0x989680 ;  /* 0x009896800000b95d */ /* 0x004fea0003900000 */
[----:B------:R-:W2:Y:S02]  /*24b60*/  @!P3 SYNCS.PHASECHK.TRANS64 P3, [R7+URZ+0x28850], R6 ;  /* 0x028850060700b5a7 */ /* 0x000ea4000806007f */
[----:B--2---:R-:W-:Y:S05]  /*24b70*/  @!P3 BRA `(.L_x_2713) ;  /* 0xfffffffc00f0b947 */ /* 0x004fea000383ffff */
[----:B------:R-:W-:Y:S05]  /*24b80*/  BRA `(.L_x_2710) ;  /* 0xfffffed400147947 */ /* 0x000fea000383ffff */
.L_x_2720:
[----:B-1----:R1:W2:Y:S02]  /*24b90*/  SYNCS.PHASECHK.TRANS64.TRYWAIT P3, [R7+URZ+0x28830], R8 ;  /* 0x02883008070075a7 */ /* 0x0022a4000806017f */
[----:B--2---:R-:W-:Y:S05]  /*24ba0*/  @!P3 NANOSLEEP.SYNCS 0x989680 ;  /* 0x009896800000b95d */ /* 0x004fea0003900000 */
[----:B------:R-:W2:Y:S02]  /*24bb0*/  @!P3 SYNCS.PHASECHK.TRANS64 P3, [R7+URZ+0x28830], R8 ;  /* 0x028830080700b5a7 */ /* 0x000ea4000806007f */
[----:B--2---:R-:W-:Y:S05]  /*24bc0*/  @!P3 BRA `(.L_x_2720) ;  /* 0xfffffffc00f0b947 */ /* 0x004fea000383ffff */
[----:B------:R-:W-:Y:S05]  /*24bd0*/  BRA `(.L_x_2719) ;  /* 0xffffff0000b47947 */ /* 0x000fea000383ffff */
.L_x_2724:
[----:B-1----:R1:W2:Y:S02]  /*24be0*/  SYNCS.PHASECHK.TRANS64.TRYWAIT P2, [R7+URZ+0x28850], R6 ;  /* 0x02885006070075a7 */ /* 0x0022a4000804017f */
[----:B--2---:R-:W-:Y:S05]  /*24bf0*/  @!P2 NANOSLEEP.SYNCS 0x989680 ;  /* 0x009896800000a95d */ /* 0x004fea0003900000 */
[----:B------:R-:W2:Y:S02]  /*24c00*/  @!P2 SYNCS.PHASECHK.TRANS64 P2, [R7+URZ+0x28850], R6 ;  /* 0x028850060700a5a7 */ /* 0x000ea4000804007f */
[----:B--2---:R-:W-:Y:S05]  /*24c10*/  @!P2 BRA `(.L_x_2724) ;  /* 0xfffffffc00f0a947 */ /* 0x004fea000383ffff */
[----:B------:R-:W-:Y:S05]  /*24c20*/  BRA `(.L_x_2721) ;  /* 0xffffff0400b47947 */ /* 0x000fea000383ffff */
.L_x_2729:
[----:B-1----:R1:W2:Y:S02]  /*24c30*/  SYNCS.PHASECHK.TRANS64.TRYWAIT P0, [R11+URZ+0x28850], R4 ;  /* 0x028850040b0075a7 */ /* 0x0022a4000800017f */
[----:B--2---:R-:W-:Y:S05]  /*24c40*/  @!P0 NANOSLEEP.SYNCS 0x989680 ;  /* 0x009896800000895d */ /* 0x004fea0003900000 */
[----:B------:R-:W2:Y:S02]  /*24c50*/  @!P0 SYNCS.PHASECHK.TRANS64 P0, [R11+URZ+0x28850], R4 ;  /* 0x028850040b0085a7 */ /* 0x000ea4000800007f */
[----:B--2---:R-:W-:Y:S05]  /*24c60*/  @!P0 BRA `(.L_x_2729) ;  /* 0xfffffffc00f08947 */ /* 0x004fea000383ffff */
[----:B------:R-:W-:Y:S05]  /*24c70*/  BRA `(.L_x_2728) ;  /* 0xffffff2800e47947 */ /* 0x000fea000383ffff */
.L_x_2734:
[----:B------:R-:W-:Y:S02]  /*24c80*/  IMAD.MOV.U32 R13, RZ, RZ, R4 ;  /* 0x000000ffff0d7224 */ /* 0x000fe400078e0004 */
[----:B------:R-:W-:Y:S02]  /*24c90*/  IMAD.MOV.U32 R12, RZ, RZ, RZ ;  /* 0x000000ffff0c7224 */ /* 0x000fe400078e00ff */
[----:B------:R-:W-:Y:S02]  /*24ca0*/  IMAD.MOV.U32 R11, RZ, RZ, 0x181f ;  /* 0x0000181fff0b7424 */ /* 0x000fe400078e00ff */
[----:B------:R-:W-:-:S07]  /*24cb0*/  IMAD.MOV.U32 R15, RZ, RZ, -0x1 ;  /* 0xffffffffff0f7424 */ /* 0x000fce00078e00ff */
[----:B-----5:R-:W-:Y:S05]  /*24cc0*/  WARPSYNC.COLLECTIVE R15, `(.L_x_2975) ;  /* 0x000000000f087348 */ /* 0x020fea0003c00000 */
[----:B------:R0:W1:Y:S02]  /*24cd0*/  SHFL.IDX P6, R14, R13, R12, R11 ;  /* 0x0000000c0d0e7389 */ /* 0x00006400000c000b */
[----:B01---5:R-:W-:Y:S01]  /*24ce0*/  ENDCOLLECTIVE ;  /* 0x000000000000791b */ /* 0x023fe20003800000 */
.L_x_2975:
[----:B------:R-:W-:Y:S02]  /*24cf0*/  IMAD.MOV.U32 R13, RZ, RZ, R0 ;  /* 0x000000ffff0d7224 */ /* 0x000fe400078e0000 */
[----:B------:R-:W-:-:S07]  /*24d00*/  IMAD.MOV.U32 R3, RZ, RZ, R14 ;  /* 0x000000ffff037224 */ /* 0x000fce00078e000e */
[----:B------:R-:W-:Y:S05]  /*24d10*/  WARPSYNC.COLLECTIVE R15, `(.L_x_2976) ;  /* 0x000000000f087348 */ /* 0x000fea0003c00000 */
[----:B------:R0:W1:Y:S02]  /*24d20*/  SHFL.IDX P6, R14, R13, R12, R11 ;  /* 0x0000000c0d0e7389 */ /* 0x00006400000c000b */
[----:B01----:R-:W-:Y:S01]  /*24d30*/  ENDCOLLECTIVE ;  /* 0x000000000000791b */ /* 0x003fe20003800000 */
.L_x_2976:
[----:B------:R-:W-:Y:S05]  /*24d40*/  BRA `(.L_x_2977) ;  /* 0xffffff4400a47947 */ /* 0x000fea000383ffff */
.L_x_2737:
[----:B------:R-:W-:Y:S01]  /*24d50*/  BSSY B1, `(.L_x_2978) ;  /* 0x0000008000017945 */ /* 0x000fe20003800000 */
[----:B------:R-:W-:Y:S02]  /*24d60*/  IMAD.MOV.U32 R13, RZ, RZ, R4 ;  /* 0x000000ffff0d7224 */ /* 0x000fe400078e0004 */
[----:B------:R-:W-:Y:S02]  /*24d70*/  IMAD.MOV.U32 R12, RZ, RZ, 0x1 ;  /* 0x00000001ff0c7424 */ /* 0x000fe400078e00ff */
[----:B------:R-:W-:Y:S02]  /*24d80*/  IMAD.MOV.U32 R11, RZ, RZ, 0x181f ;  /* 0x0000181fff0b7424 */ /* 0x000fe400078e00ff */
[----:B---3--:R-:W-:-:S07]  /*24d90*/  IMAD.MOV.U32 R15, RZ, RZ, -0x1 ;  /* 0xffffffffff0f7424 */ /* 0x008fce00078e00ff */
[----:B012--5:R-:W-:Y:S05]  /*24da0*/  WARPSYNC.COLLECTIVE R15, `(.L_x_2979) ;  /* 0x000000000f087348 */ /* 0x027fea0003c00000 */
[----:B--2---:R2:W3:Y:S02]  /*24db0*/  SHFL.IDX P6, R14, R13, R12, R11 ;  /* 0x0000000c0d0e7389 */ /* 0x0044e400000c000b */
[----:B0123-5:R-:W-:Y:S01]  /*24dc0*/  ENDCOLLECTIVE ;  /* 0x000000000000791b */ /* 0x02ffe20003800000 */
.L_x_2979:
[----:B------:R-:W-:Y:S05]  /*24dd0*/  BSYNC B1 ;  /* 0x0000000000017941 */ /* 0x000fea0003800000 */
.L_x_2978:
        /* <DEDUP_REMOVED lines=8> */
.L_x_2980:
[----:B------:R-:W-:Y:S05]  /*24e60*/  BRA `(.L_x_2981) ;  /* 0xffffff4400a07947 */ /* 0x000fea000383ffff */
.L_x_2740:
[----:B------:R-:W-:Y:S01]  /*24e70*/  BSSY B1, `(.L_x_2982) ;  /* 0x0000008000017945 */ /* 0x000fe20003800000 */
[----:B------:R-:W-:Y:S02]  /*24e80*/  IMAD.MOV.U32 R13, RZ, RZ, R4 ;  /* 0x000000ffff0d7224 */ /* 0x000fe400078e0004 */
[----:B------:R-:W-:Y:S02]  /*24e90*/  IMAD.MOV.U32 R12, RZ, RZ, 0x2 ;  /* 0x00000002ff0c7424 */ /* 0x000fe400078e00ff */
[----:B------:R-:W-:Y:S02]  /*24ea0*/  IMAD.MOV.U32 R11, RZ, RZ, 0x181f ;  /* 0x0000181fff0b7424 */ /* 0x000fe400078e00ff */
[----:B---3--:R-:W-:-:S07]  /*24eb0*/  IMAD.MOV.U32 R15, RZ, RZ, -0x1 ;  /* 0xffffffffff0f7424 */ /* 0x008fce00078e00ff */
[----:B012-45:R-:W-:Y:S05]  /*24ec0*/  WARPSYNC.COLLECTIVE R15, `(.L_x_2983) ;  /* 0x000000000f087348 */ /* 0x037fea0003c00000 */
[----:B--2---:R2:W3:Y:S02]  /*24ed0*/  SHFL.IDX P6, R14, R13, R12, R11 ;  /* 0x0000000c0d0e7389 */ /* 0x0044e400000c000b */
[----:B012345:R-:W-:Y:S01]  /*24ee0*/  ENDCOLLECTIVE ;  /* 0x000000000000791b */ /* 0x03ffe20003800000 */
.L_x_2983:
[----:B------:R-:W-:Y:S05]  /*24ef0*/  BSYNC B1 ;  /* 0x0000000000017941 */ /* 0x000fea0003800000 */
.L_x_2982:
        /* <DEDUP_REMOVED lines=8> */
.L_x_2984:
[----:B------:R-:W-:Y:S05]  /*24f80*/  BRA `(.L_x_2985) ;  /* 0xffffff4400a07947 */ /* 0x000fea000383ffff */
.L_x_2743:
        /* <DEDUP_REMOVED lines=8> */
.L_x_2987:
[----:B------:R-:W-:Y:S05]  /*25010*/  BSYNC B1 ;  /* 0x0000000000017941 */ /* 0x000fea0003800000 */
.L_x_2986:
        /* <DEDUP_REMOVED lines=8> */
.L_x_2988:
[----:B------:R-:W-:Y:S05]  /*250a0*/  BRA `(.L_x_2989) ;  /* 0xffffff4400a07947 */ /* 0x000fea000383ffff */
.L_x_2745:
[----:B------:R-:W-:Y:S02]  /*250b0*/  IMAD.MOV.U32 R13, RZ, RZ, R4 ;  /* 0x000000ffff0d7224 */ /* 0x000fe400078e0004 */
[----:B------:R-:W-:Y:S02]  /*250c0*/  IMAD.MOV.U32 R12, RZ, RZ, RZ ;  /* 0x000000ffff0c7224 */ /* 0x000fe400078e00ff */
[----:B------:R-:W-:Y:S02]  /*250d0*/  IMAD.MOV.U32 R11, RZ, RZ, 0x1c1f ;  /* 0x00001c1fff0b7424 */ /* 0x000fe400078e00ff */
[----:B------:R-:W-:-:S07]  /*250e0*/  IMAD.MOV.U32 R15, RZ, RZ, -0x1 ;  /* 0xffffffffff0f7424 */ /* 0x000fce00078e00ff */
[----:B------:R-:W-:Y:S05]  /*250f0*/  WARPSYNC.COLLECTIVE R15, `(.L_x_2990) ;  /* 0x000000000f087348 */ /* 0x000fea0003c00000 */
[----:B------:R0:W1:Y:S02]  /*25100*/  SHFL.IDX P6, R14, R13, R12, R11 ;  /* 0x0000000c0d0e7389 */ /* 0x00006400000c000b */
[----:B01----:R-:W-:Y:S01]  /*25110*/  ENDCOLLECTIVE ;  /* 0x000000000000791b */ /* 0x003fe20003800000 */
.L_x_2990:
[----:B------:R-:W-:Y:S02]  /*25120*/  IMAD.MOV.U32 R13, RZ, RZ, R3 ;  /* 0x000000ffff0d7224 */ /* 0x000fe400078e0003 */
[----:B------:R-:W-:-:S07]  /*25130*/  IMAD.MOV.U32 R0, RZ, RZ, R14 ;  /* 0x000000ffff007224 */ /* 0x000fce00078e000e */
[----:B------:R-:W-:Y:S05]  /*25140*/  WARPSYNC.COLLECTIVE R15, `(.L_x_2991) ;  /* 0x000000000f087348 */ /* 0x000fea0003c00000 */
[----:B------:R0:W1:Y:S02]  /*25150*/  SHFL.IDX P6, R14, R13, R12, R11 ;  /* 0x0000000c0d0e7389 */ /* 0x00006400000c000b */
[----:B01----:R-:W-:Y:S01]  /*25160*/  ENDCOLLECTIVE ;  /* 0x000000000000791b */ /* 0x003fe20003800000 */
.L_x_2991:
[----:B------:R-:W-:Y:S05]  /*25170*/  BRA `(.L_x_2992) ;  /* 0xffffff48005c7947 */ /* 0x000fea000383ffff */
.L_x_2748:
        /* <DEDUP_REMOVED lines=8> */
.L_x_2994:
[----:B------:R-:W-:Y:S05]  /*25200*/  BSYNC B1 ;  /* 0x0000000000017941 */ /* 0x000fea0003800000 */
.L_x_2993:
        /* <DEDUP_REMOVED lines=8> */
.L_x_2995:
[----:B------:R-:W-:Y:S05]  /*25290*/  BRA `(.L_x_2996) ;  /* 0xffffff4c006c7947 */ /* 0x000fea000383ffff */
.L_x_2752:
[----:B------:R-:W-:Y:S02]  /*252a0*/  IMAD.MOV.U32 R13, RZ, RZ, R4 ;  /* 0x000000ffff0d7224 */ /* 0x000fe400078e0004 */
[----:B------:R-:W-:Y:S02]  /*252b0*/  IMAD.MOV.U32 R12, RZ, RZ, RZ ;  /* 0x000000ffff0c7224 */ /* 0x000fe400078e00ff */
[----:B------:R-:W-:Y:S02]  /*252c0*/  IMAD.MOV.U32 R11, RZ, RZ, 0x181f ;  /* 0x0000181fff0b7424 */ /* 0x000fe400078e00ff */
[----:B------:R-:W-:-:S07]  /*252d0*/  IMAD.MOV.U32 R15, RZ, RZ, -0x1 ;  /* 0xffffffffff0f7424 */ /* 0x000fce00078e00ff */
[----:B0-----:R-:W-:Y:S05]  /*252e0*/  WARPSYNC.COLLECTIVE R15, `(.L_x_2997) ;  /* 0x000000000f087348 */ /* 0x001fea0003c00000 */
[----:B------:R1:W2:Y:S02]  /*252f0*/  SHFL.IDX P6, R14, R13, R12, R11 ;  /* 0x0000000c0d0e7389 */ /* 0x0002a400000c000b */
[----:B012---:R-:W-:Y:S01]  /*25300*/  ENDCOLLECTIVE ;  /* 0x000000000000791b */ /* 0x007fe20003800000 */
.L_x_2997:
[----:B------:R-:W-:Y:S02]  /*25310*/  IMAD.MOV.U32 R13, RZ, RZ, R0 ;  /* 0x000000ffff0d7224 */ /* 0x000fe400078e0000 */
[----:B------:R-:W-:-:S07]  /*25320*/  IMAD.MOV.U32 R3, RZ, RZ, R14 ;  /* 0x000000ffff037224 */ /* 0x000fce00078e000e */
[----:B------:R-:W-:Y:S05]  /*25330*/  WARPSYNC.COLLECTIVE R15, `(.L_x_2998) ;  /* 0x000000000f087348 */ /* 0x000fea0003c00000 */
[----:B------:R0:W1:Y:S02]  /*25340*/  SHFL.IDX P6, R14, R13, R12, R11 ;  /* 0x0000000c0d0e7389 */ /* 0x00006400000c000b */
[----:B01----:R-:W-:Y:S01]  /*25350*/  ENDCOLLECTIVE ;  /* 0x000000000000791b */ /* 0x003fe20003800000 */
.L_x_2998:
[----:B------:R-:W-:Y:S05]  /*25360*/  BRA `(.L_x_2999) ;  /* 0xffffff5800787947 */ /* 0x000fea000383ffff */
.L_x_2755:
[----:B------:R-:W-:Y:S01]  /*25370*/  BSSY B1, `(.L_x_3000) ;  /* 0x0000008000017945 */ /* 0x000fe20003800000 */
[----:B------:R-:W-:Y:S02]  /*25380*/  IMAD.MOV.U32 R13, RZ, RZ, R4 ;  /* 0x000000ffff0d7224 */ /* 0x000fe400078e0004 */
[----:B------:R-:W-:Y:S02]  /*25390*/  IMAD.MOV.U32 R12, RZ, RZ, 0x1 ;  /* 0x00000001ff0c7424 */ /* 0x000fe400078e00ff */
[----:B------:R-:W-:Y:S02]  /*253a0*/  IMAD.MOV.U32 R11, RZ, RZ, 0x181f ;  /* 0x0000181fff0b7424 */ /* 0x000fe400078e00ff */
[----:B----4-:R-:W-:-:S07]  /*253b0*/  IMAD.MOV.U32 R15, RZ, RZ, -0x1 ;  /* 0xffffffffff0f7424 */ /* 0x010fce00078e00ff */
[----:B0123--:R-:W-:Y:S05]  /*253c0*/  WARPSYNC.COLLECTIVE R15, `(.L_x_3001) ;  /* 0x000000000f087348 */ /* 0x00ffea0003c00000 */
[----:B---3--:R3:W4:Y:S02]  /*253d0*/  SHFL.IDX P6, R14, R13, R12, R11 ;  /* 0x0000000c0d0e7389 */ /* 0x00872400000c000b */
[----:B01234-:R-:W-:Y:S01]  /*253e0*/  ENDCOLLECTIVE ;  /* 0x000000000000791b */ /* 0x01ffe20003800000 */
.L_x_3001:
[----:B------:R-:W-:Y:S05]  /*253f0*/  BSYNC B1 ;  /* 0x0000000000017941 */ /* 0x000fea0003800000 */
.L_x_3000:
        /* <DEDUP_REMOVED lines=8> */
.L_x_3002:
[----:B------:R-:W-:Y:S05]  /*25480*/  BRA `(.L_x_3003) ;  /* 0xffffff5800787947 */ /* 0x000fea000383ffff */
.L_x_2758:
        /* <DEDUP_REMOVED lines=8> */
.L_x_3005:
[----:B------:R-:W-:Y:S05]  /*25510*/  BSYNC B1 ;  /* 0x0000000000017941 */ /* 0x000fea0003800000 */
.L_x_3004:
        /* <DEDUP_REMOVED lines=8> */
.L_x_3006:
[----:B------:R-:W-:Y:S05]  /*255a0*/  BRA `(.L_x_3007) ;  /* 0xffffff5800787947 */ /* 0x000fea000383ffff */
.L_x_2761:
        /* <DEDUP_REMOVED lines=8> */
.L_x_3009:
[----:B------:R-:W-:Y:S05]  /*25630*/  BSYNC B1 ;  /* 0x0000000000017941 */ /* 0x000fea0003800000 */
.L_x_3008:
        /* <DEDUP_REMOVED lines=8> */
.L_x_3010:
[----:B------:R-:W-:Y:S05]  /*256c0*/  BRA `(.L_x_3011) ;  /* 0xffffff5800787947 */ /* 0x000fea000383ffff */
.L_x_2780:
        /* <DEDUP_REMOVED lines=8> */
[----:B------:R-:W-:Y:S05]  /*25750*/  WARPSYNC.COLLECTIVE R15, `(.L_x_3013) ;  /* 0x000000000f087348 */ /* 0x000fea0003c00000 */
[----:B------:R0:W1:Y:S02]  /*25760*/  SHFL.IDX P6, R14, R13, R12, R11 ;  /* 0x0000000c0d0e7389 */ /* 0x00006400000c000b */
[----:B01----:R-:W-:Y:S01]  /*25770*/  ENDCOLLECTIVE ;  /* 0x000000000000791b */ /* 0x003fe20003800000 */
.L_x_3013:
[----:B------:R-:W-:Y:S05]  /*25780*/  BSYNC B1 ;  /* 0x0000000000017941 */ /* 0x000fea0003800000 */
.L_x_3012:
[----:B------:R-:W-:Y:S05]  /*25790*/  BRA `(.L_x_3014) ;  /* 0xffffff7400c47947 */ /* 0x000fea000383ffff */
.L_x_2782:
[----:B------:R-:W-:Y:S01]  /*257a0*/  BSSY B1, `(.L_x_3015) ;  /* 0x0000006000017945 */ /* 0x000fe20003800000 */
[----:B------:R-:W-:-:S07]  /*257b0*/  IMAD.MOV.U32 R15, RZ, RZ, -0x1 ;  /* 0xffffffffff0f7424 */ /* 0x000fce00078e00ff */
[----:B0-----:R-:W-:Y:S05]  /*257c0*/  WARPSYNC.COLLECTIVE R15, `(.L_x_3016) ;  /* 0x000000000f0c7348 */ /* 0x001fea0003c00000 */
[----:B------:R-:W-:Y:S02]  /*257d0*/  ELECT P6, UR62, PT ;  /* 0x00000000003e782f */ /* 0x000fe400038c0000 */
[----:B------:R-:W-:Y:S01]  /*257e0*/  MOV R14, UR62 ;  /* 0x0000003e000e7c02 */ /* 0x000fe20008000f00 */
[----:B0-----:R-:W-:Y:S10]  /*257f0*/  ENDCOLLECTIVE ;  /* 0x000000000000791b */ /* 0x001ff40003800000 */
.L_x_3016:
[----:B------:R-:W-:Y:S05]  /*25800*/  BSYNC B1 ;  /* 0x0000000000017941 */ /* 0x000fea0003800000 */
.L_x_3015:
[----:B------:R-:W-:Y:S05]  /*25810*/  BRA `(.L_x_2781) ;  /* 0xffffff7400bc7947 */ /* 0x000fea000383ffff */
.L_x_2784:
[----:B0-----:R0:W1:Y:S02]  /*25820*/  SYNCS.PHASECHK.TRANS64.TRYWAIT P0, [R18+URZ+0x28820], R3 ;  /* 0x02882003120075a7 */ /* 0x001064000800017f */
[----:B-1----:R-:W-:Y:S05]  /*25830*/  @!P0 NANOSLEEP.SYNCS 0x989680 ;  /* 0x009896800000895d */ /* 0x002fea0003900000 */
[----:B------:R-:W1:Y:S02]  /*25840*/  @!P0 SYNCS.PHASECHK.TRANS64 P0, [R18+URZ+0x28820], R3 ;  /* 0x02882003120085a7 */ /* 0x000e64000800007f */
[----:B-1----:R-:W-:Y:S05]  /*25850*/  @!P0 BRA `(.L_x_2784) ;  /* 0xfffffffc00f08947 */ /* 0x002fea000383ffff */
[----:B------:R-:W-:Y:S05]  /*25860*/  BRA `(.L_x_3017) ;  /* 0xffffff7400cc7947 */ /* 0x000fea000383ffff */
.L_x_2788:
[----:B-1----:R1:W2:Y:S02]  /*25870*/  SYNCS.PHASECHK.TRANS64.TRYWAIT P0, [R5+URZ+0x288a0], R9 ;  /* 0x0288a009050075a7 */ /* 0x0022a4000800017f */
[----:B--2---:R-:W-:Y:S05]  /*25880*/  @!P0 NANOSLEEP.SYNCS 0x989680 ;  /* 0x009896800000895d */ /* 0x004fea0003900000 */
[----:B------:R-:W2:Y:S02]  /*25890*/  @!P0 SYNCS.PHASECHK.TRANS64 P0, [R5+URZ+0x288a0], R9 ;  /* 0x0288a009050085a7 */ /* 0x000ea4000800007f */
[----:B--2---:R-:W-:Y:S05]  /*258a0*/  @!P0 BRA `(.L_x_2788) ;  /* 0xfffffffc00f08947 */ /* 0x004fea000383ffff */
[----:B------:R-:W-:Y:S05]  /*258b0*/  BRA `(.L_x_3018) ;  /* 0xffffff7400ec7947 */ /* 0x000fea000383ffff */
.L_x_2794:
[----:B0-----:R0:W2:Y:S02]  /*258c0*/  SYNCS.PHASECHK.TRANS64.TRYWAIT P0, [R5+URZ+0x288c0], R9 ;  /* 0x0288c009050075a7 */ /* 0x0010a4000800017f */
[----:B--2---:R-:W-:Y:S05]  /*258d0*/  @!P0 NANOSLEEP.SYNCS 0x989680 ;  /* 0x009896800000895d */ /* 0x004fea0003900000 */
[----:B------:R-:W2:Y:S02]  /*258e0*/  @!P0 SYNCS.PHASECHK.TRANS64 P0, [R5+URZ+0x288c0], R9 ;  /* 0x0288c009050085a7 */ /* 0x000ea4000800007f */
[----:B--2---:R-:W-:Y:S05]  /*258f0*/  @!P0 BRA `(.L_x_2794) ;  /* 0xfffffffc00f08947 */ /* 0x004fea000383ffff */
[----:B------:R-:W-:Y:S05]  /*25900*/  BRA `(.L_x_3019) ;  /* 0xffffff7800b07947 */ /* 0x000fea000383ffff */
.L_x_2802:
[----:B0-----:R0:W1:Y:S02]  /*25910*/  SYNCS.PHASECHK.TRANS64.TRYWAIT P1, [R7+URZ+0x288a0], R6 ;  /* 0x0288a006070075a7 */ /* 0x001064000802017f */
[----:B-1----:R-:W-:Y:S05]  /*25920*/  @!P1 NANOSLEEP.SYNCS 0x989680 ;  /* 0x009896800000995d */ /* 0x002fea0003900000 */
[----:B------:R-:W1:Y:S02]  /*25930*/  @!P1 SYNCS.PHASECHK.TRANS64 P1, [R7+URZ+0x288a0], R6 ;  /* 0x0288a006070095a7 */ /* 0x000e64000802007f */
[----:B-1----:R-:W-:Y:S05]  /*25940*/  @!P1 BRA `(.L_x_2802) ;  /* 0xfffffffc00f09947 */ /* 0x002fea000383ffff */
[----:B------:R-:W-:Y:S05]  /*25950*/  BRA `(.L_x_3020) ;  /* 0xffffff7c00c47947 */ /* 0x000fea000383ffff */
.L_x_2808:
[----:B-1----:R1:W2:Y:S02]  /*25960*/  SYNCS.PHASECHK.TRANS64.TRYWAIT P1, [R7+URZ+0x288c0], R6 ;  /* 0x0288c006070075a7 */ /* 0x0022a4000802017f */
[----:B--2---:R-:W-:Y:S05]  /*25970*/  @!P1 NANOSLEEP.SYNCS 0x989680 ;  /* 0x009896800000995d */ /* 0x004fea0003900000 */
[----:B------:R-:W2:Y:S02]  /*25980*/  @!P1 SYNCS.PHASECHK.TRANS64 P1, [R7+URZ+0x288c0], R6 ;  /* 0x0288c006070095a7 */ /* 0x000ea4000802007f */
[----:B--2---:R-:W-:Y:S05]  /*25990*/  @!P1 BRA `(.L_x_2808) ;  /* 0xfffffffc00f09947 */ /* 0x004fea000383ffff */
[----:B------:R-:W-:Y:S05]  /*259a0*/  BRA `(.L_x_3021) ;  /* 0xffffff8000807947 */ /* 0x000fea000383ffff */
.L_x_2824:
        /* <DEDUP_REMOVED lines=11> */
.L_x_3023:
[----:B------:R-:W-:Y:S05]  /*25a60*/  BSYNC B0 ;  /* 0x0000000000007941 */ /* 0x000fea0003800000 */
.L_x_3022:
[----:B------:R-:W-:Y:S05]  /*25a70*/  BRA `(.L_x_3024) ;  /* 0xffffff8c00b87947 */ /* 0x000fea000383ffff */
.L_x_2826:
[----:B------:R-:W-:Y:S01]  /*25a80*/  BSSY B0, `(.L_x_3025) ;  /* 0x0000006000007945 */ /* 0x000fe20003800000 */
[----:B------:R-:W-:-:S07]  /*25a90*/  IMAD.MOV.U32 R15, RZ, RZ, -0x1 ;  /* 0xffffffffff0f7424 */ /* 0x000fce00078e00ff */
[----:B0-----:R-:W-:Y:S05]  /*25aa0*/  WARPSYNC.COLLECTIVE R15, `(.L_x_3026) ;  /* 0x000000000f0c7348 */ /* 0x001fea0003c00000 */
[----:B------:R-:W-:Y:S02]  /*25ab0*/  ELECT P6, UR62, PT ;  /* 0x00000000003e782f */ /* 0x000fe400038c0000 */
[----:B------:R-:W-:Y:S01]  /*25ac0*/  MOV R14, UR62 ;  /* 0x0000003e000e7c02 */ /* 0x000fe20008000f00 */
[----:B0-----:R-:W-:Y:S10]  /*25ad0*/  ENDCOLLECTIVE ;  /* 0x000000000000791b */ /* 0x001ff40003800000 */
.L_x_3026:
[----:B------:R-:W-:Y:S05]  /*25ae0*/  BSYNC B0 ;  /* 0x0000000000007941 */ /* 0x000fea0003800000 */
.L_x_3025:
[----:B------:R-:W-:Y:S05]  /*25af0*/  BRA `(.L_x_3027) ;  /* 0xffffff8c00c47947 */ /* 0x000fea000383ffff */
.L_x_2828:
[----:B0-----:R0:W1:Y:S02]  /*25b00*/  SYNCS.PHASECHK.TRANS64.TRYWAIT P0, [R0+URZ+0x28840], R2 ;  /* 0x02884002000075a7 */ /* 0x001064000800017f */
[----:B-1----:R-:W-:Y:S05]  /*25b10*/  @!P0 NANOSLEEP.SYNCS 0x989680 ;  /* 0x009896800000895d */ /* 0x002fea0003900000 */
[----:B------:R-:W1:Y:S02]  /*25b20*/  @!P0 SYNCS.PHASECHK.TRANS64 P0, [R0+URZ+0x28840], R2 ;  /* 0x02884002000085a7 */ /* 0x000e64000800007f */
[----:B-1----:R-:W-:Y:S05]  /*25b30*/  @!P0 BRA `(.L_x_2828) ;  /* 0xfffffffc00f08947 */ /* 0x002fea000383ffff */
[----:B------:R-:W-:Y:S05]  /*25b40*/  BRA `(.L_x_3028) ;  /* 0xffffff9000247947 */ /* 0x000fea000383ffff */
.L_x_2832:
[----:B------:R-:W2:Y:S01]  /*25b50*/  LDL.LU R11, [R1+0x50] ;  /* 0x00005000010b7983 */ /* 0x000ea20000300800 */
[----:B------:R-:W-:Y:S02]  /*25b60*/  IMAD.MOV.U32 R13, RZ, RZ, R3 ;  /* 0x000000ffff0d7224 */ /* 0x000fe400078e0003 */
[----:B------:R-:W-:Y:S01]  /*25b70*/  IMAD.MOV.U32 R12, RZ, RZ, RZ ;  /* 0x000000ffff0c7224 */ /* 0x000fe200078e00ff */
[----:B------:R-:W0:Y:S01]  /*25b80*/  S2R R5, SR_TID.X ;  /* 0x0000000000057919 */ /* 0x000e220000002100 */
[----:B------:R-:W-:Y:S01]  /*25b90*/  IMAD.MOV.U32 R15, RZ, RZ, -0x1 ;  /* 0xffffffffff0f7424 */ /* 0x000fe200078e00ff */
[----:B0-----:R-:W-:-:S04]  /*25ba0*/  LOP3.LUT R5, R5, 0x7f, RZ, 0xc0, !PT ;  /* 0x0000007f05057812 */ /* 0x001fc800078ec0ff */
        /* <DEDUP_REMOVED lines=9> */
.L_x_3029:
[----:B------:R-:W-:Y:S02]  /*25c40*/  IMAD.MOV.U32 R13, RZ, RZ, R4 ;  /* 0x000000ffff0d7224 */ /* 0x000fe400078e0004 */
[----:B------:R-:W-:-:S07]  /*25c50*/  IMAD.MOV.U32 R6, RZ, RZ, R14 ;  /* 0x000000ffff067224 */ /* 0x000fce00078e000e */
[----:B------:R-:W-:Y:S05]  /*25c60*/  WARPSYNC.COLLECTIVE R15, `(.L_x_3030) ;  /* 0x000000000f087348 */ /* 0x000fea0003c00000 */
[----:B------:R0:W1:Y:S02]  /*25c70*/  SHFL.IDX P6, R14, R13, R12, R11 ;  /* 0x0000000c0d0e7389 */ /* 0x00006400000c000b */
[----:B01----:R-:W-:Y:S01]  /*25c80*/  ENDCOLLECTIVE ;  /* 0x000000000000791b */ /* 0x003fe20003800000 */
.L_x_3030:
[----:B------:R-:W-:Y:S02]  /*25c90*/  IMAD.MOV.U32 R13, RZ, RZ, R3 ;  /* 0x000000ffff0d7224 */ /* 0x000fe400078e0003 */
[----:B------:R-:W-:Y:S02]  /*25ca0*/  IMAD.MOV.U32 R12, RZ, RZ, 0x1 ;  /* 0x00000001ff0c7424 */ /* 0x000fe400078e00ff */
[----:B------:R-:W-:-:S07]  /*25cb0*/  IMAD.MOV.U32 R7, RZ, RZ, R14 ;  /* 0x000000ffff077224 */ /* 0x000fce00078e000e */
[----:B------:R-:W-:Y:S05]  /*25cc0*/  WARPSYNC.COLLECTIVE R15, `(.L_x_3031) ;  /* 0x000000000f087348 */ /* 0x000fea0003c00000 */
[----:B------:R0:W1:Y:S02]  /*25cd0*/  SHFL.IDX P6, R14, R13, R12, R11 ;  /* 0x0000000c0d0e7389 */ /* 0x00006400000c000b */
[----:B01----:R-:W-:Y:S01]  /*25ce0*/  ENDCOLLECTIVE ;  /* 0x000000000000791b */ /* 0x003fe20003800000 */
.L_x_3031:
        /* <DEDUP_REMOVED lines=10> */
.L_x_3032:
        /* <DEDUP_REMOVED lines=12> */
.L_x_3033:
        /* <DEDUP_REMOVED lines=17> */
.L_x_3034:
[----:B------:R-:W-:Y:S02]  /*25f60*/  IMAD.MOV.U32 R13, RZ, RZ, R3 ;  /* 0x000000ffff0d7224 */ /* 0x000fe400078e0003 */
[----:B------:R-:W-:Y:S02]  /*25f70*/  IMAD.MOV.U32 R12, RZ, RZ, 0x3 ;  /* 0x00000003ff0c7424 */ /* 0x000fe400078e00ff */
[----:B------:R-:W-:-:S07]  /*25f80*/  IMAD.MOV.U32 R5, RZ, RZ, R14 ;  /* 0x000000ffff057224 */ /* 0x000fce00078e000e */
[----:B------:R-:W-:Y:S05]  /*25f90*/  WARPSYNC.COLLECTIVE R15, `(.L_x_3035) ;  /* 0x000000000f087348 */ /* 0x000fea0003c00000 */
[----:B------:R0:W1:Y:S02]  /*25fa0*/  SHFL.IDX P6, R14, R13, R12, R11 ;  /* 0x0000000c0d0e7389 */ /* 0x00006400000c000b */
[----:B01----:R-:W-:Y:S01]  /*25fb0*/  ENDCOLLECTIVE ;  /* 0x000000000000791b */ /* 0x003fe20003800000 */
.L_x_3035:
        /* <DEDUP_REMOVED lines=16> */
.L_x_3036:
[----:B------:R-:W-:Y:S02]  /*260c0*/  IMAD.MOV.U32 R13, RZ, RZ, R3 ;  /* 0x000000ffff0d7224 */ /* 0x000fe400078e0003 */
[----:B------:R-:W-:Y:S02]  /*260d0*/  IMAD.MOV.U32 R12, RZ, RZ, 0x4 ;  /* 0x00000004ff0c7424 */ /* 0x000fe400078e00ff */
[----:B------:R-:W-:-:S07]  /*260e0*/  IMAD.MOV.U32 R5, RZ, RZ, R14 ;  /* 0x000000ffff057224 */ /* 0x000fce00078e000e */
[----:B------:R-:W-:Y:S05]  /*260f0*/  WARPSYNC.COLLECTIVE R15, `(.L_x_3037) ;  /* 0x000000000f087348 */ /* 0x000fea0003c00000 */
[----:B------:R0:W1:Y:S02]  /*26100*/  SHFL.IDX P6, R14, R13, R12, R11 ;  /* 0x0000000c0d0e7389 */ /* 0x00006400000c000b */
[----:B01----:R-:W-:Y:S01]  /*26110*/  ENDCOLLECTIVE ;  /* 0x000000000000791b */ /* 0x003fe20003800000 */
.L_x_3037:
        /* <DEDUP_REMOVED lines=16> */
.L_x_3038:
[----:B------:R-:W-:Y:S02]  /*26220*/  IMAD.MOV.U32 R13, RZ, RZ, R3 ;  /* 0x000000ffff0d7224 */ /* 0x000fe400078e0003 */
[----:B------:R-:W-:Y:S02]  /*26230*/  IMAD.MOV.U32 R12, RZ, RZ, 0x5 ;  /* 0x00000005ff0c7424 */ /* 0x000fe400078e00ff */
[----:B------:R-:W-:-:S07]  /*26240*/  IMAD.MOV.U32 R5, RZ, RZ, R14 ;  /* 0x000000ffff057224 */ /* 0x000fce00078e000e */
[----:B------:R-:W-:Y:S05]  /*26250*/  WARPSYNC.COLLECTIVE R15, `(.L_x_3039) ;  /* 0x000000000f087348 */ /* 0x000fea0003c00000 */
[----:B------:R0:W1:Y:S02]  /*26260*/  SHFL.IDX P6, R14, R13, R12, R11 ;  /* 0x0000000c0d0e7389 */ /* 0x00006400000c000b */
[----:B01----:R-:W-:Y:S01]  /*26270*/  ENDCOLLECTIVE ;  /* 0x000000000000791b */ /* 0x003fe20003800000 */
.L_x_3039:
        /* <DEDUP_REMOVED lines=16> */
.L_x_3040:
[----:B------:R-:W-:Y:S02]  /*26380*/  IMAD.MOV.U32 R13, RZ, RZ, R3 ;  /* 0x000000ffff0d7224 */ /* 0x000fe400078e0003 */
[----:B------:R-:W-:Y:S02]  /*26390*/  IMAD.MOV.U32 R12, RZ, RZ, 0x6 ;  /* 0x00000006ff0c7424 */ /* 0x000fe400078e00ff */
[----:B------:R-:W-:-:S07]  /*263a0*/  IMAD.MOV.U32 R5, RZ, RZ, R14 ;  /* 0x000000ffff057224 */ /* 0x000fce00078e000e */
[----:B------:R-:W-:Y:S05]  /*263b0*/  WARPSYNC.COLLECTIVE R15, `(.L_x_3041) ;  /* 0x000000000f087348 */ /* 0x000fea0003c00000 */
[----:B------:R0:W1:Y:S02]  /*263c0*/  SHFL.IDX P6, R14, R13, R12, R11 ;  /* 0x0000000c0d0e7389 */ /* 0x00006400000c000b */
[----:B01----:R-:W-:Y:S01]  /*263d0*/  ENDCOLLECTIVE ;  /* 0x000000000000791b */ /* 0x003fe20003800000 */
.L_x_3041:
        /* <DEDUP_REMOVED lines=14> */
.L_x_3042:
        /* <DEDUP_REMOVED lines=8> */
.L_x_3043:
        /* <DEDUP_REMOVED lines=14> */
.L_x_3044:
[----:B------:R-:W-:Y:S01]  /*26620*/  IMAD.MOV.U32 R3, RZ, RZ, R14 ;  /* 0x000000ffff037224 */ /* 0x000fe200078e000e */
[----:B------:R-:W-:Y:S06]  /*26630*/  BRA `(.L_x_3045) ;  /* 0xffffff9000d47947 */ /* 0x000fec000383ffff */
.L_x_2837:
[----:B---3--:R3:W4:Y:S02]  /*26640*/  SYNCS.PHASECHK.TRANS64.TRYWAIT P0, [R18+URZ+0x28820], R0 ;  /* 0x02882000120075a7 */ /* 0x008724000800017f */
[----:B----4-:R-:W-:Y:S05]  /*26650*/  @!P0 NANOSLEEP.SYNCS 0x989680 ;  /* 0x009896800000895d */ /* 0x010fea0003900000 */
[----:B------:R-:W4:Y:S02]  /*26660*/  @!P0 SYNCS.PHASECHK.TRANS64 P0, [R18+URZ+0x28820], R0 ;  /* 0x02882000120085a7 */ /* 0x000f24000800007f */
[----:B----4-:R-:W-:Y:S05]  /*26670*/  @!P0 BRA `(.L_x_2837) ;  /* 0xfffffffc00f08947 */ /* 0x010fea000383ffff */
[----:B------:R-:W-:Y:S05]  /*26680*/  BRA `(.L_x_3046) ;  /* 0xffffff9400447947 */ /* 0x000fea000383ffff */
.L_x_2846:
[----:B-1----:R1:W2:Y:S02]  /*26690*/  SYNCS.PHASECHK.TRANS64.TRYWAIT P0, [R3+URZ+0x28840], R2 ;  /* 0x02884002030075a7 */ /* 0x0022a4000800017f */
[----:B--2---:R-:W-:Y:S05]  /*266a0*/  @!P0 NANOSLEEP.SYNCS 0x989680 ;  /* 0x009896800000895d */ /* 0x004fea0003900000 */
[----:B------:R-:W2:Y:S02]  /*266b0*/  @!P0 SYNCS.PHASECHK.TRANS64 P0, [R3+URZ+0x28840], R2 ;  /* 0x02884002030085a7 */ /* 0x000ea4000800007f */
[----:B--2---:R-:W-:Y:S05]  /*266c0*/  @!P0 BRA `(.L_x_2846) ;  /* 0xfffffffc00f08947 */ /* 0x004fea000383ffff */
[----:B------:R-:W-:Y:S05]  /*266d0*/  BRA `(.L_x_3047) ;  /* 0xffffff9800207947 */ /* 0x000fea000383ffff */
.L_x_2852:
[----:B0-----:R0:W1:Y:S02]  /*266e0*/  SYNCS.PHASECHK.TRANS64.TRYWAIT P0, [R3+URZ+0x60], R2 ;  /* 0x00006002030075a7 */ /* 0x001064000800017f */
[----:B-1----:R-:W-:Y:S05]  /*266f0*/  @!P0 NANOSLEEP.SYNCS 0x989680 ;  /* 0x009896800000895d */ /* 0x002fea0003900000 */
[----:B------:R-:W1:Y:S02]  /*26700*/  @!P0 SYNCS.PHASECHK.TRANS64 P0, [R3+URZ+0x60], R2 ;  /* 0x00006002030085a7 */ /* 0x000e64000800007f */
[----:B-1----:R-:W-:Y:S05]  /*26710*/  @!P0 BRA `(.L_x_2852) ;  /* 0xfffffffc00f08947 */ /* 0x002fea000383ffff */
[----:B------:R-:W-:Y:S05]  /*26720*/  BRA `(.L_x_3048) ;  /* 0xffffff9800f47947 */ /* 0x000fea000383ffff */
.L_x_2861:
[----:B-1----:R1:W2:Y:S02]  /*26730*/  SYNCS.PHASECHK.TRANS64.TRYWAIT P0, [R3+URZ+0x28840], R2 ;  /* 0x02884002030075a7 */ /* 0x0022a4000800017f */
[----:B--2---:R-:W-:Y:S05]  /*26740*/  @!P0 NANOSLEEP.SYNCS 0x989680 ;  /* 0x009896800000895d */ /* 0x004fea0003900000 */
[----:B------:R-:W2:Y:S02]  /*26750*/  @!P0 SYNCS.PHASECHK.TRANS64 P0, [R3+URZ+0x28840], R2 ;  /* 0x02884002030085a7 */ /* 0x000ea4000800007f */
[----:B--2---:R-:W-:Y:S05]  /*26760*/  @!P0 BRA `(.L_x_2861) ;  /* 0xfffffffc00f08947 */ /* 0x004fea000383ffff */
[----:B------:R-:W-:Y:S05]  /*26770*/  BRA `(.L_x_3049) ;  /* 0xffffffa000847947 */ /* 0x000fea000383ffff */
.L_x_2867:
[----:B0-----:R0:W1:Y:S02]  /*26780*/  SYNCS.PHASECHK.TRANS64.TRYWAIT P0, [R2+URZ+0x60], R3 ;  /* 0x00006003020075a7 */ /* 0x001064000800017f */
[----:B-1----:R-:W-:Y:S05]  /*26790*/  @!P0 NANOSLEEP.SYNCS 0x989680 ;  /* 0x009896800000895d */ /* 0x002fea0003900000 */
[----:B------:R-:W1:Y:S02]  /*267a0*/  @!P0 SYNCS.PHASECHK.TRANS64 P0, [R2+URZ+0x60], R3 ;  /* 0x00006003020085a7 */ /* 0x000e64000800007f */
[----:B-1----:R-:W-:Y:S05]  /*267b0*/  @!P0 BRA `(.L_x_2867) ;  /* 0xfffffffc00f08947 */ /* 0x002fea000383ffff */
[----:B------:R-:W-:Y:S05]  /*267c0*/  BRA `(.L_x_3050) ;  /* 0xffffffa400587947 */ /* 0x000fea000383ffff */
.L_x_2876:
[----:B--2---:R2:W3:Y:S02]  /*267d0*/  SYNCS.PHASECHK.TRANS64.TRYWAIT P0, [R2+URZ+0x28840], R3 ;  /* 0x02884003020075a7 */ /* 0x0044e4000800017f */
[----:B---3--:R-:W-:Y:S05]  /*267e0*/  @!P0 NANOSLEEP.SYNCS 0x989680 ;  /* 0x009896800000895d */ /* 0x008fea0003900000 */
[----:B------:R-:W3:Y:S02]  /*267f0*/  @!P0 SYNCS.PHASECHK.TRANS64 P0, [R2+URZ+0x28840], R3 ;  /* 0x02884003020085a7 */ /* 0x000ee4000800007f */
[----:B---3--:R-:W-:Y:S05]  /*26800*/  @!P0 BRA `(.L_x_2876) ;  /* 0xfffffffc00f08947 */ /* 0x008fea000383ffff */
[----:B------:R-:W-:Y:S05]  /*26810*/  BRA `(.L_x_3051) ;  /* 0xffffffa800b87947 */ /* 0x000fea000383ffff */
.L_x_2882:
[----:B0-----:R0:W1:Y:S02]  /*26820*/  SYNCS.PHASECHK.TRANS64.TRYWAIT P0, [R2+URZ+0x60], R5 ;  /* 0x00006005020075a7 */ /* 0x001064000800017f */
[----:B-1----:R-:W-:Y:S05]  /*26830*/  @!P0 NANOSLEEP.SYNCS 0x989680 ;  /* 0x009896800000895d */ /* 0x002fea0003900000 */
[----:B------:R-:W1:Y:S02]  /*26840*/  @!P0 SYNCS.PHASECHK.TRANS64 P0, [R2+URZ+0x60], R5 ;  /* 0x00006005020085a7 */ /* 0x000e64000800007f */
[----:B-1----:R-:W-:Y:S05]  /*26850*/  @!P0 BRA `(.L_x_2882) ;  /* 0xfffffffc00f08947 */ /* 0x002fea000383ffff */
[----:B------:R-:W-:Y:S05]  /*26860*/  BRA `(.L_x_3052) ;  /* 0xffffffac008c7947 */ /* 0x000fea000383ffff */
.L_x_2893:
[----:B--2---:R2:W3:Y:S02]  /*26870*/  SYNCS.PHASECHK.TRANS64.TRYWAIT P0, [R0+URZ+0x28860], R2 ;  /* 0x02886002000075a7 */ /* 0x0044e4000800017f */
[----:B---3--:R-:W-:Y:S05]  /*26880*/  @!P0 NANOSLEEP.SYNCS 0x989680 ;  /* 0x009896800000895d */ /* 0x008fea0003900000 */
[----:B------:R-:W3:Y:S02]  /*26890*/  @!P0 SYNCS.PHASECHK.TRANS64 P0, [R0+URZ+0x28860], R2 ;  /* 0x02886002000085a7 */ /* 0x000ee4000800007f */
[----:B---3--:R-:W-:Y:S05]  /*268a0*/  @!P0 BRA `(.L_x_2893) ;  /* 0xfffffffc00f08947 */ /* 0x008fea000383ffff */
[----:B------:R-:W-:Y:S05]  /*268b0*/  BRA `(.L_x_3053) ;  /* 0xffffffb000d87947 */ /* 0x000fea000383ffff */
.L_x_2900:
[----:B------:R-:W3:Y:S01]  /*268c0*/  LDL R0, [R1] ;  /* 0x0000000001007983 */ /* 0x000ee20000100800 */
[----:B------:R-:W-:Y:S01]  /*268d0*/  BSSY B0, `(.L_x_3054) ;  /* 0x0000008000007945 */ /* 0x000fe20003800000 */
[----:B------:R-:W-:Y:S02]  /*268e0*/  IMAD.MOV.U32 R12, RZ, RZ, RZ ;  /* 0x000000ffff0c7224 */ /* 0x000fe400078e00ff */
[----:B------:R-:W-:Y:S02]  /*268f0*/  IMAD.MOV.U32 R11, RZ, RZ, 0x1f ;  /* 0x0000001fff0b7424 */ /* 0x000fe400078e00ff */
[----:B------:R-:W-:Y:S02]  /*26900*/  IMAD.MOV.U32 R15, RZ, RZ, -0x1 ;  /* 0xffffffffff0f7424 */ /* 0x000fe400078e00ff */
[----:B---3--:R-:W-:-:S07]  /*26910*/  IMAD.MOV.U32 R13, RZ, RZ, R0 ;  /* 0x000000ffff0d7224 */ /* 0x008fce00078e0000 */
[----:B012---:R-:W-:Y:S05]  /*26920*/  WARPSYNC.COLLECTIVE R15, `(.L_x_3055) ;  /* 0x000000000f087348 */ /* 0x007fea0003c00000 */
[----:B------:R3:W4:Y:S02]  /*26930*/  SHFL.IDX P6, R14, R13, R12, R11 ;  /* 0x0000000c0d0e7389 */ /* 0x00072400000c000b */
[----:B01234-:R-:W-:Y:S01]  /*26940*/  ENDCOLLECTIVE ;  /* 0x000000000000791b */ /* 0x01ffe20003800000 */
.L_x_3055:
[----:B------:R-:W-:Y:S05]  /*26950*/  BSYNC B0 ;  /* 0x0000000000007941 */ /* 0x000fea0003800000 */
.L_x_3054:
        /* <DEDUP_REMOVED lines=9> */
.L_x_3056:
        /* <DEDUP_REMOVED lines=26> */
.L_x_3057:
        /* <DEDUP_REMOVED lines=8> */
.L_x_3058:
        /* <DEDUP_REMOVED lines=8> */
.L_x_3059:
        /* <DEDUP_REMOVED lines=8> */
.L_x_3060:
        /* <DEDUP_REMOVED lines=8> */
.L_x_3061:
        /* <DEDUP_REMOVED lines=9> */
.L_x_3062:
[----:B------:R-:W-:Y:S01]  /*26e20*/  IMAD.MOV.U32 R9, RZ, RZ, R14 ;  /* 0x000000ffff097224 */ /* 0x000fe200078e000e */
[----:B------:R-:W-:Y:S06]  /*26e30*/  BRA `(.L_x_3063) ;  /* 0xffffffb4004c7947 */ /* 0x000fec000383ffff */
.L_x_2903:
        /* <DEDUP_REMOVED lines=8> */
.L_x_3065:
[----:B------:R-:W-:Y:S05]  /*26ec0*/  BSYNC B0 ;  /* 0x0000000000007941 */ /* 0x000fea0003800000 */
.L_x_3064:
        /* <DEDUP_REMOVED lines=10> */
.L_x_3066:
        /* <DEDUP_REMOVED lines=8> */
.L_x_3067:
        /* <DEDUP_REMOVED lines=8> */
.L_x_3068:
        /* <DEDUP_REMOVED lines=8> */
.L_x_3069:
        /* <DEDUP_REMOVED lines=9> */
.L_x_3070:
[----:B------:R-:W-:Y:S01]  /*27180*/  IMAD.MOV.U32 R9, RZ, RZ, R14 ;  /* 0x000000ffff097224 */ /* 0x000fe200078e000e */
[----:B------:R-:W-:Y:S06]  /*27190*/  BRA `(.L_x_3071) ;  /* 0xffffffb400207947 */ /* 0x000fec000383ffff */
.L_x_2905:
[----:B------:R-:W-:Y:S01]  /*271a0*/  BSSY B0, `(.L_x_3072) ;  /* 0x0000006000007945 */ /* 0x000fe20003800000 */
[----:B------:R-:W-:Y:S01]  /*271b0*/  PLOP3.LUT P6, PT, P6, PT, PT, 0x8, 0x0 ;  /* 0x000000000000781c */ /* 0x000fe200037ce170 */
[----:B------:R-:W-:-:S12]  /*271c0*/  IMAD.MOV.U32 R15, RZ, RZ, -0x1 ;  /* 0xffffffffff0f7424 */ /* 0x000fd800078e00ff */
[----:B0-----:R-:W-:Y:S05]  /*271d0*/  WARPSYNC.COLLECTIVE R15, `(.L_x_3073) ;  /* 0x000000000f087348 */ /* 0x001fea0003c00000 */
[----:B------:R-:W-:Y:S01]  /*271e0*/  VOTE.ANY R14, PT, P6 ;  /* 0x00000000000e7806 */ /* 0x000fe200030e0100 */
[----:B0-----:R-:W-:Y:S06]  /*271f0*/  ENDCOLLECTIVE ;  /* 0x000000000000791b */ /* 0x001fec0003800000 */
.L_x_3073:
[----:B------:R-:W-:Y:S05]  /*27200*/  BSYNC B0 ;  /* 0x0000000000007941 */ /* 0x000fea0003800000 */
.L_x_3072:
        /* <DEDUP_REMOVED lines=10> */
.L_x_3074:
[----:B------:R-:W-:Y:S02]  /*272b0*/  IMAD.MOV.U32 R13, RZ, RZ, R6 ;  /* 0x000000ffff0d7224 */ /* 0x000fe400078e0006 */
[----:B------:R-:W-:-:S07]  /*272c0*/  IMAD.MOV.U32 R4, RZ, RZ, R14 ;  /* 0x000000ffff047224 */ /* 0x000fce00078e000e */
[----:B------:R-:W-:Y:S05]  /*272d0*/  WARPSYNC.COLLECTIVE R15, `(.L_x_3075) ;  /* 0x000000000f087348 */ /* 0x000fea0003c00000 */
[----:B------:R0:W1:Y:S02]  /*272e0*/  SHFL.IDX P6, R14, R13, R12, R11 ;  /* 0x0000000c0d0e7389 */ /* 0x00006400000c000b */
[----:B01----:R-:W-:Y:S01]  /*272f0*/  ENDCOLLECTIVE ;  /* 0x000000000000791b */ /* 0x003fe20003800000 */
.L_x_3075:
[----:B------:R-:W-:Y:S02]  /*27300*/  IMAD.MOV.U32 R6, RZ, RZ, R14 ;  /* 0x000000ffff067224 */ /* 0x000fe400078e000e */
[----:B------:R-:W-:-:S05]  /*27310*/  IMAD.IADD R10, R3, 0x1, R10 ;  /* 0x00000001030a7824 */ /* 0x000fca00078e020a */
[----:B------:R2:W-:Y:S01]  /*27320*/  STL [R1+0xc], R10 ;  /* 0x00000c0a01007387 */ /* 0x0005e20000100800 */
[----:B------:R-:W-:Y:S05]  /*27330*/  BRA `(.L_x_3076) ;  /* 0xffffffb400007947 */ /* 0x000fea000383ffff */
.L_x_2907:
        /* <DEDUP_REMOVED lines=8> */
.L_x_3078:
[----:B------:R-:W-:Y:S05]  /*273c0*/  BSYNC B0 ;  /* 0x0000000000007941 */ /* 0x000fea0003800000 */
.L_x_3077:
[----:B------:R-:W-:Y:S01]  /*273d0*/  IMAD.MOV.U32 R3, RZ, RZ, R14 ;  /* 0x000000ffff037224 */ /* 0x000fe200078e000e */
[----:B------:R-:W-:Y:S06]  /*273e0*/  BRA `(.L_x_3079) ;  /* 0xffffffb000ec7947 */ /* 0x000fec000383ffff */
.L_x_2913:
[----:B0-----:R0:W1:Y:S02]  /*273f0*/  SYNCS.PHASECHK.TRANS64.TRYWAIT P0, [R0+URZ+0x28820], R3 ;  /* 0x02882003000075a7 */ /* 0x001064000800017f */
[----:B-1----:R-:W-:Y:S05]  /*27400*/  @!P0 NANOSLEEP.SYNCS 0x989680 ;  /* 0x009896800000895d */ /* 0x002fea0003900000 */
[----:B------:R-:W1:Y:S02]  /*27410*/  @!P0 SYNCS.PHASECHK.TRANS64 P0, [R0+URZ+0x28820], R3 ;  /* 0x02882003000085a7 */ /* 0x000e64000800007f */
[----:B-1----:R-:W-:Y:S05]  /*27420*/  @!P0 BRA `(.L_x_2913) ;  /* 0xfffffffc00f08947 */ /* 0x002fea000383ffff */
[----:B------:R-:W-:Y:S05]  /*27430*/  BRA `(.L_x_3080) ;  /* 0xffffffbc008c7947 */ /* 0x000fea000383ffff */
.L_x_2914:
        /* <DEDUP_REMOVED lines=11> */
.L_x_3082:
[----:B------:R-:W-:Y:S05]  /*274f0*/  BSYNC B0 ;  /* 0x0000000000007941 */ /* 0x000fea0003800000 */
.L_x_3081:
[----:B------:R-:W-:Y:S05]  /*27500*/  BRA `(.L_x_3083) ;  /* 0xffffffbc00747947 */ /* 0x000fea000383ffff */
.L_x_2915:
[----:B------:R-:W-:Y:S01]  /*27510*/  BSSY B0, `(.L_x_3084) ;  /* 0x0000006000007945 */ /* 0x000fe20003800000 */
[----:B------:R-:W-:-:S07]  /*27520*/  IMAD.MOV.U32 R15, RZ, RZ, -0x1 ;  /* 0xffffffffff0f7424 */ /* 0x000fce00078e00ff */
[----:B01----:R-:W-:Y:S05]  /*27530*/  WARPSYNC.COLLECTIVE R15, `(.L_x_3085) ;  /* 0x000000000f0c7348 */ /* 0x003fea0003c00000 */
[----:B------:R-:W-:Y:S02]  /*27540*/  ELECT P6, UR62, PT ;  /* 0x00000000003e782f */ /* 0x000fe400038c0000 */
[----:B------:R-:W-:Y:S01]  /*27550*/  MOV R14, UR62 ;  /* 0x0000003e000e7c02 */ /* 0x000fe20008000f00 */
[----:B01----:R-:W-:Y:S10]  /*27560*/  ENDCOLLECTIVE ;  /* 0x000000000000791b */ /* 0x003ff40003800000 */
.L_x_3085:
[----:B------:R-:W-:Y:S05]  /*27570*/  BSYNC B0 ;  /* 0x0000000000007941 */ /* 0x000fea0003800000 */
.L_x_3084:
[----:B------:R-:W-:Y:S05]  /*27580*/  BRA `(.L_x_3086) ;  /* 0xffffffbc00687947 */ /* 0x000fea000383ffff */
.L_x_2917:
[----:B0-----:R0:W1:Y:S02]  /*27590*/  SYNCS.PHASECHK.TRANS64.TRYWAIT P0, [R6+URZ], R5 ;  /* 0x00000005060075a7 */ /* 0x001064000800017f */
[----:B-1----:R-:W-:Y:S05]  /*275a0*/  @!P0 NANOSLEEP.SYNCS 0x989680 ;  /* 0x009896800000895d */ /* 0x002fea0003900000 */
[----:B------:R-:W1:Y:S02]  /*275b0*/  @!P0 SYNCS.PHASECHK.TRANS64 P0, [R6+URZ], R5 ;  /* 0x00000005060085a7 */ /* 0x000e64000800007f */
[----:B-1----:R-:W-:Y:S05]  /*275c0*/  @!P0 BRA `(.L_x_2917) ;  /* 0xfffffffc00f08947 */ /* 0x002fea000383ffff */
[----:B------:R-:W-:Y:S05]  /*275d0*/  BRA `(.L_x_3087) ;  /* 0xffffffbc00a07947 */ /* 0x000fea000383ffff */
.L_x_2918:
[----:B-1----:R1:W2:Y:S02]  /*275e0*/  SYNCS.PHASECHK.TRANS64.TRYWAIT P0, [R7+URZ], R2 ;  /* 0x00000002070075a7 */ /* 0x0022a4000800017f */
[----:B--2---:R-:W-:Y:S05]  /*275f0*/  @!P0 NANOSLEEP.SYNCS 0x989680 ;  /* 0x009896800000895d */ /* 0x004fea0003900000 */
[----:B------:R-:W2:Y:S02]  /*27600*/  @!P0 SYNCS.PHASECHK.TRANS64 P0, [R7+URZ], R2 ;  /* 0x00000002070085a7 */ /* 0x000ea4000800007f */
[----:B--2---:R-:W-:Y:S05]  /*27610*/  @!P0 BRA `(.L_x_2918) ;  /* 0xfffffffc00f08947 */ /* 0x004fea000383ffff */
[----:B------:R-:W-:Y:S05]  /*27620*/  BRA `(.L_x_3088) ;  /* 0xffffffbc00947947 */ /* 0x000fea000383ffff */
.L_x_2920:
[----:B--2---:R2:W3:Y:S02]  /*27630*/  SYNCS.PHASECHK.TRANS64.TRYWAIT P0, [R4+URZ], R5 ;  /* 0x00000005040075a7 */ /* 0x0044e4000800017f */
[----:B---3--:R-:W-:Y:S05]  /*27640*/  @!P0 NANOSLEEP.SYNCS 0x989680 ;  /* 0x009896800000895d */ /* 0x008fea0003900000 */
[----:B------:R-:W3:Y:S02]  /*27650*/  @!P0 SYNCS.PHASECHK.TRANS64 P0, [R4+URZ], R5 ;  /* 0x00000005040085a7 */ /* 0x000ee4000800007f */
[----:B---3--:R-:W-:Y:S05]  /*27660*/  @!P0 BRA `(.L_x_2920) ;  /* 0xfffffffc00f08947 */ /* 0x008fea000383ffff */
[----:B------:R-:W-:Y:S05]  /*27670*/  BRA `(.L_x_3089) ;  /* 0xffffffbc00987947 */ /* 0x000fea000383ffff */
.L_x_3090:
        /* <DEDUP_REMOVED lines=16> */
.L_x_3099:


//--------------------- .nv.global.init           --------------------------
	.section	.nv.global.init,"aw",@progbits
.nv.global.init:
	.type		$str$20,@object
	.size		$str$20,($str$21 - $str$20)
$str$20:
        /*0000*/ 	.byte	0x28, 0x61, 0x64, 0x64, 0x72, 0x65, 0x73, 0x73, 0x20, 0x26, 0x20, 0x6d, 0x61, 0x73, 0x6b, 0x29
        /*0010*/ 	.byte	0x20, 0x3d, 0x3d, 0x20, 0x30, 0x00
	.type		$str$21,@object
	.size		$str$21,(__unnamed_4 - $str$21)
$str$21:
        /*0016*/ 	.byte	0x2f, 0x74, 0x6d, 0x70, 0x2f, 0x6f, 0x73, 0x73, 0x5f, 0x6b, 0x65, 0x72, 0x6e, 0x65, 0x6c, 0x73
        /*0026*/ 	.byte	0x5f, 0x73, 0x72, 0x63, 0x2f, 0x66, 0x6c, 0x61, 0x73, 0x68, 0x5f, 0x61, 0x74, 0x74, 0x65, 0x6e
        /*0036*/ 	.byte	0x74, 0x69, 0x6f, 0x6e, 0x2f, 0x63, 0x73, 0x72, 0x63, 0x2f, 0x63, 0x75, 0x74, 0x6c, 0x61, 0x73
        /*0046*/ 	.byte	0x73, 0x2f, 0x69, 0x6e, 0x63, 0x6c, 0x75, 0x64, 0x65, 0x2f, 0x63, 0x75, 0x74, 0x65, 0x2f, 0x70
        /*0056*/ 	.byte	0x6f, 0x69, 0x6e, 0x74, 0x65, 0x72, 0x5f, 0x66, 0x6c, 0x61, 0x67, 0x67, 0x65, 0x64, 0x2e, 0x68
        /*0066*/ 	.byte	0x70, 0x70, 0x00
	.type		__unnamed_4,@object
	.size		__unnamed_4,(__unnamed_8 - __unnamed_4)
__unnamed_4:
        /* <DEDUP_REMOVED lines=25> */
	.type		__unnamed_8,@object
	.size		__unnamed_8,(__unnamed_3 - __unnamed_8)
__unnamed_8:
        /* <DEDUP_REMOVED lines=24> */
        /*036d*/ 	.byte	0x3e, 0x20, 0x26, 0x5d, 0x00
	.type		__unnamed_3,@object
	.size		__unnamed_3,(__unnamed_2 - __unnamed_3)
__unnamed_3:
        /* <DEDUP_REMOVED lines=29> */
	.type		__unnamed_2,@object
	.size		__unnamed_2,(__unnamed_7 - __unnamed_2)
__unnamed_2:
        /* <DEDUP_REMOVED lines=29> */
	.type		__unnamed_7,@object
	.size		__unnamed_7,(__unnamed_6 - __unnamed_7)
__unnamed_7:
        /* <DEDUP_REMOVED lines=29> */
        /*08e2*/ 	.byte	0x00
	.type		__unnamed_6,@object
	.size		__unnamed_6,(__unnamed_1 - __unnamed_6)
__unnamed_6:
        /* <DEDUP_REMOVED lines=30> */
	.type		__unnamed_1,@object
	.size		__unnamed_1,(__unnamed_5 - __unnamed_1)
__unnamed_1:
        /* <DEDUP_REMOVED lines=29> */
        /*0c84*/ 	.byte	0x5d, 0x00
	.type		__unnamed_5,@object
	.size		__unnamed_5,(.L_4 - __unnamed_5)
__unnamed_5:
        /* <DEDUP_REMOVED lines=29> */
        /*0e56*/ 	.byte	0x26, 0x5d, 0x00
.L_4:


//--------------------- .nv.shared._ZN7cutlass13device_kernelIN5flash11enable_sm90INS1_16FlashAttnFwdSm90INS1_25CollectiveMainloopFwdSm90ILi2EN4cute5tupleIJNS5_1CILi1EEES8_S8_EEENS6_IJNS7_ILi128EEENS7_ILi176EEESA_EEELi128ENS_10bfloat16_tEfNS_4arch4Sm90ELb0ELb0ELb1ELb0ELb0ELb0ELb0ELb1ELb1ELb1ELb1ELb0EEENS1_21CollectiveEpilogueFwdINS6_IJSA_SA_SB_EEES9_SD_SF_Li256ELb0ELb1ELb1ELb0EEENS1_19SingleTileSchedulerILb0ELb1ELb1ELi128EEEEEEEEEvNT_6ParamsE --------------------------
	.section	.nv.shared._ZN7cutlass13device_kernelIN5flash11enable_sm90INS1_16FlashAttnFwdSm90INS1_25CollectiveMainloopFwdSm90ILi2EN4cute5tupleIJNS5_1CILi1EEES8_S8_EEENS6_IJNS7_ILi128EEENS7_ILi176EEESA_EEELi128ENS_10bfloat16_tEfNS_4arch4Sm90ELb0ELb0ELb1ELb0ELb0ELb0ELb0ELb1ELb1ELb1ELb1ELb0EEENS1_21CollectiveEpilogueFwdINS6_IJSA_SA_SB_EEES9_SD_SF_Li256ELb0ELb1ELb1ELb0EEENS1_19SingleTileSchedulerILb0ELb1ELb1ELi128EEEEEEEEEvNT_6ParamsE,"aw",@nobits
	.sectionflags	@""
	.align	16
	.zero		1024


//--------------------- .nv.shared.reserved.0     --------------------------
	.section	.nv.shared.reserved.0,"aw",@nobits
	.weak		__nv_reservedSMEM_offset_0_alias
	.size		__nv_reservedSMEM_offset_0_alias, 0, 0
	.other		__nv_reservedSMEM_offset_0_alias,@"STO_CUDA_RESERVED_SHARED STV_DEFAULT"
__nv_reservedSMEM_offset_0_alias:
	.zero		0


//--------------------- .nv.global                --------------------------
	.section	.nv.global,"aw",@nobits
.nv.global:
	.type		_ZN80_INTERNAL_0c32b946_44_flash_fwd_hdim128_bf16_split_softcap_sm90_cu_526fb41a_29524cute1_E,@object
	.size		_ZN80_INTERNAL_0c32b946_44_flash_fwd_hdim128_bf16_split_softcap_sm90_cu_526fb41a_29524cute1_E,(_ZN80_INTERNAL_0c32b946_44_flash_fwd_hdim128_bf16_split_softcap_sm90_cu_526fb41a_29524cuda3std3__45__cpo6cbeginE - _ZN80_INTERNAL_0c32b946_44_flash_fwd_hdim128_bf16_split_softcap_sm90_cu_526fb41a_29524cute1_E)
_ZN80_INTERNAL_0c32b946_44_flash_fwd_hdim128_bf16_split_softcap_sm90_cu_526fb41a_29524cute1_E:
	.zero		1
	.type		_ZN80_INTERNAL_0c32b946_44_flash_fwd_hdim128_bf16_split_softcap_sm90_cu_526fb41a_29524cuda3std3__45__cpo6cbeginE,@object
	.size		_ZN80_INTERNAL_0c32b946_44_flash_fwd_hdim128_bf16_split_softcap_sm90_cu_526fb41a_29524cuda3std3__45__cpo6cbeginE,(_ZN80_INTERNAL_0c32b946_44_flash_fwd_hdim128_bf16_split_softcap_sm90_cu_526fb41a_29524cuda3std3__48in_placeE - _ZN80_INTERNAL_0c32b946_44_flash_fwd_hdim128_bf16_split_softcap_sm90_cu_526fb41a_29524cuda3std3__45__cpo6cbeginE)
_ZN80_INTERNAL_0c32b946_44_flash_fwd_hdim128_bf16_split_softcap_sm90_cu_526fb41a_29524cuda3std3__45__cpo6cbeginE:
	.zero		1
	.type		_ZN80_INTERNAL_0c32b946_44_flash_fwd_hdim128_bf16_split_softcap_sm90_cu_526fb41a_29524cuda3std3__48in_placeE,@object
	.size		_ZN80_INTERNAL_0c32b946_44_flash_fwd_hdim128_bf16_split_softcap_sm90_cu_526fb41a_29524cuda3std3__48in_placeE,(_ZN80_INTERNAL_0c32b946_44_flash_fwd_hdim128_bf16_split_softcap_sm90_cu_526fb41a_29524cuda3std6ranges3__45__cpo9iter_moveE - _ZN80_INTERNAL_0c32b946_44_flash_fwd_hdim128_bf16_split_softcap_sm90_cu_526fb41a_29524cuda3std3__48in_placeE)
_ZN80_INTERNAL_0c32b946_44_flash_fwd_hdim128_bf16_split_softcap_sm90_cu_526fb41a_29524cuda3std3__48in_placeE:
	.zero		1
	.type		_ZN80_INTERNAL_0c32b946_44_flash_fwd_hdim128_bf16_split_softcap_sm90_cu_526fb41a_29524cuda3std6ranges3__45__cpo9iter_moveE,@object
	.size		_ZN80_INTERNAL_0c32b946_44_flash_fwd_hdim128_bf16_split_softcap_sm90_cu_526fb41a_29524cuda3std6ranges3__45__cpo9iter_moveE,(_ZN80_INTERNAL_0c32b946_44_flash_fwd_hdim128_bf16_split_softcap_sm90_cu_526fb41a_29524cuda3std3__45__cpo5beginE - _ZN80_INTERNAL_0c32b946_44_flash_fwd_hdim128_bf16_split_softcap_sm90_cu_526fb41a_29524cuda3std6ranges3__45__cpo9iter_moveE)
_ZN80_INTERNAL_0c32b946_44_flash_fwd_hdim128_bf16_split_softcap_sm90_cu_526fb41a_29524cuda3std6ranges3__45__cpo9iter_moveE:
	.zero		1
	.type		_ZN80_INTERNAL_0c32b946_44_flash_fwd_hdim128_bf16_split_softcap_sm90_cu_526fb41a_29524cuda3std3__45__cpo5beginE,@object
	.size		_ZN80_INTERNAL_0c32b946_44_flash_fwd_hdim128_bf16_split_softcap_sm90_cu_526fb41a_29524cuda3std3__45__cpo5beginE,(_ZN80_INTERNAL_0c32b946_44_flash_fwd_hdim128_bf16_split_softcap_sm90_cu_526fb41a_29524cuda3std3__482_GLOBAL__N__0c32b946_44_flash_fwd_hdim128_bf16_split_softcap_sm90_cu_526fb41a_29526ignoreE - _ZN80_INTERNAL_0c32b946_44_flash_fwd_hdim128_bf16_split_softcap_sm90_cu_526fb41a_29524cuda3std3__45__cpo5beginE)
_ZN80_INTERNAL_0c32b946_44_flash_fwd_hdim128_bf16_split_softcap_sm90_cu_526fb41a_29524cuda3std3__45__cpo5beginE:
	.zero		1
	.type		_ZN80_INTERNAL_0c32b946_44_flash_fwd_hdim128_bf16_split_softcap_sm90_cu_526fb41a_29524cuda3std3__482_GLOBAL__N__0c32b946_44_flash_fwd_hdim128_bf16_split_softcap_sm90_cu_526fb41a_29526ignoreE,@object
	.size		_ZN80_INTERNAL_0c32b946_44_flash_fwd_hdim128_bf16_split_softcap_sm90_cu_526fb41a_29524cuda3std3__482_GLOBAL__N__0c32b946_44_flash_fwd_hdim128_bf16_split_softcap_sm90_cu_526fb41a_29526ignoreE,(_ZN80_INTERNAL_0c32b946_44_flash_fwd_hdim128_bf16_split_softcap_sm90_cu_526fb41a_29524cute7productE - _ZN80_INTERNAL_0c32b946_44_flash_fwd_hdim128_bf16_split_softcap_sm90_cu_526fb41a_29524cuda3std3__482_GLOBAL__N__0c32b946_44_flash_fwd_hdim128_bf16_split_softcap_sm90_cu_526fb41a_29526ignoreE)
_ZN80_INTERNAL_0c32b946_44_flash_fwd_hdim128_bf16_split_softcap_sm90_cu_526fb41a_29524cuda3std3__482_GLOBAL__N__0c32b946_44_flash_fwd_hdim128_bf16_split_softcap_sm90_cu_526fb41a_29526ignoreE:
	.zero		1
	.type		_ZN80_INTERNAL_0c32b946_44_flash_fwd_hdim128_bf16_split_softcap_sm90_cu_526fb41a_29524cute7productE,@object
	.size		_ZN80_INTERNAL_0c32b946_44_flash_fwd_hdim128_bf16_split_softcap_sm90_cu_526fb41a_29524cute7productE,(_ZN80_INTERNAL_0c32b946_44_flash_fwd_hdim128_bf16_split_softcap_sm90_cu_526fb41a_29524cuda3std3__45__cpo3endE - _ZN80_INTERNAL_0c32b946_44_flash_fwd_hdim128_bf16_split_softcap_sm90_cu_526fb41a_29524cute7productE)
_ZN80_INTERNAL_0c32b946_44_flash_fwd_hdim128_bf16_split_softcap_sm90_cu_526fb41a_29524cute7productE:
	.zero		1
	.type		_ZN80_INTERNAL_0c32b946_44_flash_fwd_hdim128_bf16_split_softcap_sm90_cu_526fb41a_29524cuda3std3__45__cpo3endE,@object
	.size		_ZN80_INTERNAL_0c32b946_44_flash_fwd_hdim128_bf16_split_softcap_sm90_cu_526fb41a_29524cuda3std3__45__cpo3endE,(_ZN80_INTERNAL_0c32b946_44_flash_fwd_hdim128_bf16_split_softcap_sm90_cu_526fb41a_29524cuda3std3__419piecewise_constructE - _ZN80_INTERNAL_0c32b946_44_flash_fwd_hdim128_bf16_split_softcap_sm90_cu_526fb41a_29524cuda3std3__45__cpo3endE)
_ZN80_INTERNAL_0c32b946_44_flash_fwd_hdim128_bf16_split_softcap_sm90_cu_526fb41a_29524cuda3std3__45__cpo3endE:
	.zero		1
	.type		_ZN80_INTERNAL_0c32b946_44_flash_fwd_hdim128_bf16_split_softcap_sm90_cu_526fb41a_29524cuda3std3__419piecewise_constructE,@object
	.size		_ZN80_INTERNAL_0c32b946_44_flash_fwd_hdim128_bf16_split_softcap_sm90_cu_526fb41a_29524cuda3std3__419piecewise_constructE,(_ZN80_INTERNAL_0c32b946_44_flash_fwd_hdim128_bf16_split_softcap_sm90_cu_526fb41a_29524cuda3std3__45__cpo4cendE - _ZN80_INTERNAL_0c32b946_44_flash_fwd_hdim128_bf16_split_softcap_sm90_cu_526fb41a_29524cuda3std3__419piecewise_constructE)
_ZN80_INTERNAL_0c32b946_44_flash_fwd_hdim128_bf16_split_softcap_sm90_cu_526fb41a_29524cuda3std3__419piecewise_constructE:
	.zero		1
	.type		_ZN80_INTERNAL_0c32b946_44_flash_fwd_hdim128_bf16_split_softcap_sm90_cu_526fb41a_29524cuda3std3__45__cpo4cendE,@object
	.size		_ZN80_INTERNAL_0c32b946_44_flash_fwd_hdim128_bf16_split_softcap_sm90_cu_526fb41a_29524cuda3std3__45__cpo4cendE,(_ZN80_INTERNAL_0c32b946_44_flash_fwd_hdim128_bf16_split_softcap_sm90_cu_526fb41a_29524cuda3std6ranges3__45__cpo4swapE - _ZN80_INTERNAL_0c32b946_44_flash_fwd_hdim128_bf16_split_softcap_sm90_cu_526fb41a_29524cuda3std3__45__cpo4cendE)
_ZN80_INTERNAL_0c32b946_44_flash_fwd_hdim128_bf16_split_softcap_sm90_cu_526fb41a_29524cuda3std3__45__cpo4cendE:
	.zero		1
	.type		_ZN80_INTERNAL_0c32b946_44_flash_fwd_hdim128_bf16_split_softcap_sm90_cu_526fb41a_29524cuda3std6ranges3__45__cpo4swapE,@object
	.size		_ZN80_INTERNAL_0c32b946_44_flash_fwd_hdim128_bf16_split_softcap_sm90_cu_526fb41a_29524cuda3std6ranges3__45__cpo4swapE,(.L_15 - _ZN80_INTERNAL_0c32b946_44_flash_fwd_hdim128_bf16_split_softcap_sm90_cu_526fb41a_29524cuda3std6ranges3__45__cpo4swapE)
_ZN80_INTERNAL_0c32b946_44_flash_fwd_hdim128_bf16_split_softcap_sm90_cu_526fb41a_29524cuda3std6ranges3__45__cpo4swapE:
	.zero		1
.L_15:


//--------------------- .nv.shared._ZN7cutlass13device_kernelIN5flash11enable_sm90INS1_16FlashAttnFwdSm90INS1_25CollectiveMainloopFwdSm90ILi2EN4cute5tupleIJNS5_1CILi1EEES8_S8_EEENS6_IJNS7_ILi128EEENS7_ILi176EEESA_EEELi128ENS_10bfloat16_tEfNS_4arch4Sm90ELb0ELb0ELb1ELb1ELb0ELb0ELb0ELb1ELb1ELb1ELb1ELb0EEENS1_21CollectiveEpilogueFwdINS6_IJSA_SA_SB_EEES9_SD_SF_Li256ELb1ELb1ELb1ELb0EEENS1_36VarlenDynamicPersistentTileSchedulerILi128ELi176ELi256ELi128ELb1ELb1ELb1ELb0ELb1ELb1EEEEEEEEEvNT_6ParamsE --------------------------
	.section	.nv.shared._ZN7cutlass13device_kernelIN5flash11enable_sm90INS1_16FlashAttnFwdSm90INS1_25CollectiveMainloopFwdSm90ILi2EN4cute5tupleIJNS5_1CILi1EEES8_S8_EEENS6_IJNS7_ILi128EEENS7_ILi176EEESA_EEELi128ENS_10bfloat16_tEfNS_4arch4Sm90ELb0ELb0ELb1ELb1ELb0ELb0ELb0ELb1ELb1ELb1ELb1ELb0EEENS1_21CollectiveEpilogueFwdINS6_IJSA_SA_SB_EEES9_SD_SF_Li256ELb1ELb1ELb1ELb0EEENS1_36VarlenDynamicPersistentTileSchedulerILi128ELi176ELi256ELi128ELb1ELb1ELb1ELb0ELb1ELb1EEEEEEEEEvNT_6ParamsE,"aw",@nobits
	.sectionflags	@""
	.align	16
	.zero		1024


//--------------------- .nv.shared._ZN7cutlass13device_kernelIN5flash11enable_sm90INS1_16FlashAttnFwdSm90INS1_25CollectiveMainloopFwdSm90ILi2EN4cute5tupleIJNS5_1CILi1EEES8_S8_EEENS6_IJNS7_ILi128EEENS7_ILi176EEESA_EEELi128ENS_10bfloat16_tEfNS_4arch4Sm90ELb0ELb0ELb1ELb1ELb0ELb1ELb0ELb1ELb1ELb1ELb1ELb0EEENS1_21CollectiveEpilogueFwdINS6_IJSA_SA_SB_EEES9_SD_SF_Li256ELb1ELb1ELb1ELb0EEENS1_36VarlenDynamicPersistentTileSchedulerILi128ELi176ELi256ELi128ELb1ELb1ELb1ELb0ELb1ELb1EEEEEEEEEvNT_6ParamsE --------------------------
	.section	.nv.shared._ZN7cutlass13device_kernelIN5flash11enable_sm90INS1_16FlashAttnFwdSm90INS1_25CollectiveMainloopFwdSm90ILi2EN4cute5tupleIJNS5_1CILi1EEES8_S8_EEENS6_IJNS7_ILi128EEENS7_ILi176EEESA_EEELi128ENS_10bfloat16_tEfNS_4arch4Sm90ELb0ELb0ELb1ELb1ELb0ELb1ELb0ELb1ELb1ELb1ELb1ELb0EEENS1_21CollectiveEpilogueFwdINS6_IJSA_SA_SB_EEES9_SD_SF_Li256ELb1ELb1ELb1ELb0EEENS1_36VarlenDynamicPersistentTileSchedulerILi128ELi176ELi256ELi128ELb1ELb1ELb1ELb0ELb1ELb1EEEEEEEEEvNT_6ParamsE,"aw",@nobits
	.sectionflags	@""
	.align	16
	.zero		1024


//--------------------- .nv.shared._ZN7cutlass13device_kernelIN5flash11enable_sm90INS1_16FlashAttnFwdSm90INS1_25CollectiveMainloopFwdSm90ILi2EN4cute5tupleIJNS5_1CILi1EEES8_S8_EEENS6_IJNS7_ILi128EEESA_SA_EEELi128ENS_10bfloat16_tEfNS_4arch4Sm90ELb0ELb1ELb1ELb0ELb0ELb0ELb0ELb1ELb1ELb1ELb1ELb0EEENS1_21CollectiveEpilogueFwdISB_S9_SC_SE_Li256ELb0ELb1ELb1ELb0EEENS1_19SingleTileSchedulerILb0ELb1ELb1ELi128EEEEEEEEEvNT_6ParamsE --------------------------
	.section	.nv.shared._ZN7cutlass13device_kernelIN5flash11enable_sm90INS1_16FlashAttnFwdSm90INS1_25CollectiveMainloopFwdSm90ILi2EN4cute5tupleIJNS5_1CILi1EEES8_S8_EEENS6_IJNS7_ILi128EEESA_SA_EEELi128ENS_10bfloat16_tEfNS_4arch4Sm90ELb0ELb1ELb1ELb0ELb0ELb0ELb0ELb1ELb1ELb1ELb1ELb0EEENS1_21CollectiveEpilogueFwdISB_S9_SC_SE_Li256ELb0ELb1ELb1ELb0EEENS1_19SingleTileSchedulerILb0ELb1ELb1ELi128EEEEEEEEEvNT_6ParamsE,"aw",@nobits
	.sectionflags	@""
	.align	16
	.zero		1024


//--------------------- .nv.shared._ZN7cutlass13device_kernelIN5flash11enable_sm90INS1_16FlashAttnFwdSm90INS1_25CollectiveMainloopFwdSm90ILi2EN4cute5tupleIJNS5_1CILi1EEES8_S8_EEENS6_IJNS7_ILi128EEESA_SA_EEELi128ENS_10bfloat16_tEfNS_4arch4Sm90ELb0ELb1ELb1ELb1ELb0ELb0ELb0ELb1ELb1ELb1ELb1ELb0EEENS1_21CollectiveEpilogueFwdISB_S9_SC_SE_Li256ELb1ELb1ELb1ELb0EEENS1_36VarlenDynamicPersistentTileSchedulerILi128ELi128ELi256ELi128ELb1ELb1ELb1ELb1ELb0ELb1EEEEEEEEEvNT_6ParamsE --------------------------
	.section	.nv.shared._ZN7cutlass13device_kernelIN5flash11enable_sm90INS1_16FlashAttnFwdSm90INS1_25CollectiveMainloopFwdSm90ILi2EN4cute5tupleIJNS5_1CILi1EEES8_S8_EEENS6_IJNS7_ILi128EEESA_SA_EEELi128ENS_10bfloat16_tEfNS_4arch4Sm90ELb0ELb1ELb1ELb1ELb0ELb0ELb0ELb1ELb1ELb1ELb1ELb0EEENS1_21CollectiveEpilogueFwdISB_S9_SC_SE_Li256ELb1ELb1ELb1ELb0EEENS1_36VarlenDynamicPersistentTileSchedulerILi128ELi128ELi256ELi128ELb1ELb1ELb1ELb1ELb0ELb1EEEEEEEEEvNT_6ParamsE,"aw",@nobits
	.sectionflags	@""
	.align	16
	.zero		1024


//--------------------- .nv.shared._ZN7cutlass13device_kernelIN5flash11enable_sm90INS1_16FlashAttnFwdSm90INS1_25CollectiveMainloopFwdSm90ILi2EN4cute5tupleIJNS5_1CILi1EEES8_S8_EEENS6_IJNS7_ILi128EEESA_SA_EEELi128ENS_10bfloat16_tEfNS_4arch4Sm90ELb0ELb1ELb1ELb1ELb0ELb1ELb0ELb1ELb1ELb1ELb1ELb0EEENS1_21CollectiveEpilogueFwdISB_S9_SC_SE_Li256ELb1ELb1ELb1ELb0EEENS1_36VarlenDynamicPersistentTileSchedulerILi128ELi128ELi256ELi128ELb1ELb1ELb1ELb1ELb0ELb1EEEEEEEEEvNT_6ParamsE --------------------------
	.section	.nv.shared._ZN7cutlass13device_kernelIN5flash11enable_sm90INS1_16FlashAttnFwdSm90INS1_25CollectiveMainloopFwdSm90ILi2EN4cute5tupleIJNS5_1CILi1EEES8_S8_EEENS6_IJNS7_ILi128EEESA_SA_EEELi128ENS_10bfloat16_tEfNS_4arch4Sm90ELb0ELb1ELb1ELb1ELb0ELb1ELb0ELb1ELb1ELb1ELb1ELb0EEENS1_21CollectiveEpilogueFwdISB_S9_SC_SE_Li256ELb1ELb1ELb1ELb0EEENS1_36VarlenDynamicPersistentTileSchedulerILi128ELi128ELi256ELi128ELb1ELb1ELb1ELb1ELb0ELb1EEEEEEEEEvNT_6ParamsE,"aw",@nobits
	.sectionflags	@""
	.align	16
	.zero		1024


//--------------------- .nv.shared._ZN7cutlass13device_kernelIN5flash11enable_sm90INS1_16FlashAttnFwdSm90INS1_25CollectiveMainloopFwdSm90ILi2EN4cute5tupleIJNS5_1CILi1EEES8_S8_EEENS6_IJNS7_ILi128EEESA_SA_EEELi128ENS_10bfloat16_tEfNS_4arch4Sm90ELb1ELb0ELb1ELb0ELb0ELb0ELb0ELb1ELb1ELb1ELb1ELb0EEENS1_21CollectiveEpilogueFwdISB_S9_SC_SE_Li256ELb0ELb1ELb1ELb0EEENS1_19SingleTileSchedulerILb0ELb1ELb1ELi128EEEEEEEEEvNT_6ParamsE --------------------------
	.section	.nv.shared._ZN7cutlass13device_kernelIN5flash11enable_sm90INS1_16FlashAttnFwdSm90INS1_25CollectiveMainloopFwdSm90ILi2EN4cute5tupleIJNS5_1CILi1EEES8_S8_EEENS6_IJNS7_ILi128EEESA_SA_EEELi128ENS_10bfloat16_tEfNS_4arch4Sm90ELb1ELb0ELb1ELb0ELb0ELb0ELb0ELb1ELb1ELb1ELb1ELb0EEENS1_21CollectiveEpilogueFwdISB_S9_SC_SE_Li256ELb0ELb1ELb1ELb0EEENS1_19SingleTileSchedulerILb0ELb1ELb1ELi128EEEEEEEEEvNT_6ParamsE,"aw",@nobits
	.sectionflags	@""
	.align	16
	.zero		1024


//--------------------- .nv.shared._ZN7cutlass13device_kernelIN5flash11enable_sm90INS1_16FlashAttnFwdSm90INS1_25CollectiveMainloopFwdSm90ILi2EN4cute5tupleIJNS5_1CILi1EEES8_S8_EEENS6_IJNS7_ILi128EEESA_SA_EEELi128ENS_10bfloat16_tEfNS_4arch4Sm90ELb1ELb0ELb1ELb1ELb0ELb0ELb0ELb1ELb1ELb1ELb1ELb0EEENS1_21CollectiveEpilogueFwdISB_S9_SC_SE_Li256ELb1ELb1ELb1ELb0EEENS1_36VarlenDynamicPersistentTileSchedulerILi128ELi128ELi256ELi128ELb1ELb1ELb1ELb1ELb1ELb1EEEEEEEEEvNT_6ParamsE --------------------------
	.section	.nv.shared._ZN7cutlass13device_kernelIN5flash11enable_sm90INS1_16FlashAttnFwdSm90INS1_25CollectiveMainloopFwdSm90ILi2EN4cute5tupleIJNS5_1CILi1EEES8_S8_EEENS6_IJNS7_ILi128EEESA_SA_EEELi128ENS_10bfloat16_tEfNS_4arch4Sm90ELb1ELb0ELb1ELb1ELb0ELb0ELb0ELb1ELb1ELb1ELb1ELb0EEENS1_21CollectiveEpilogueFwdISB_S9_SC_SE_Li256ELb1ELb1ELb1ELb0EEENS1_36VarlenDynamicPersistentTileSchedulerILi128ELi128ELi256ELi128ELb1ELb1ELb1ELb1ELb1ELb1EEEEEEEEEvNT_6ParamsE,"aw",@nobits
	.sectionflags	@""
	.align	16
	.zero		1024


//--------------------- .nv.shared._ZN7cutlass13device_kernelIN5flash11enable_sm90INS1_16FlashAttnFwdSm90INS1_25CollectiveMainloopFwdSm90ILi2EN4cute5tupleIJNS5_1CILi1EEES8_S8_EEENS6_IJNS7_ILi128EEESA_SA_EEELi128ENS_10bfloat16_tEfNS_4arch4Sm90ELb1ELb0ELb1ELb1ELb0ELb1ELb0ELb1ELb1ELb1ELb1ELb0EEENS1_21CollectiveEpilogueFwdISB_S9_SC_SE_Li256ELb1ELb1ELb1ELb0EEENS1_36VarlenDynamicPersistentTileSchedulerILi128ELi128ELi256ELi128ELb1ELb1ELb1ELb1ELb1ELb1EEEEEEEEEvNT_6ParamsE --------------------------
	.section	.nv.shared._ZN7cutlass13device_kernelIN5flash11enable_sm90INS1_16FlashAttnFwdSm90INS1_25CollectiveMainloopFwdSm90ILi2EN4cute5tupleIJNS5_1CILi1EEES8_S8_EEENS6_IJNS7_ILi128EEESA_SA_EEELi128ENS_10bfloat16_tEfNS_4arch4Sm90ELb1ELb0ELb1ELb1ELb0ELb1ELb0ELb1ELb1ELb1ELb1ELb0EEENS1_21CollectiveEpilogueFwdISB_S9_SC_SE_Li256ELb1ELb1ELb1ELb0EEENS1_36VarlenDynamicPersistentTileSchedulerILi128ELi128ELi256ELi128ELb1ELb1ELb1ELb1ELb1ELb1EEEEEEEEEvNT_6ParamsE,"aw",@nobits
	.sectionflags	@""
	.align	16
	.zero		1024


//--------------------- .nv.constant0._ZN7cutlass13device_kernelIN5flash11enable_sm90INS1_16FlashAttnFwdSm90INS1_25CollectiveMainloopFwdSm90ILi2EN4cute5tupleIJNS5_1CILi1EEES8_S8_EEENS6_IJNS7_ILi128EEENS7_ILi176EEESA_EEELi128ENS_10bfloat16_tEfNS_4arch4Sm90ELb0ELb0ELb1ELb0ELb0ELb0ELb0ELb1ELb1ELb1ELb1ELb0EEENS1_21CollectiveEpilogueFwdINS6_IJSA_SA_SB_EEES9_SD_SF_Li256ELb0ELb1ELb1ELb0EEENS1_19SingleTileSchedulerILb0ELb1ELb1ELi128EEEEEEEEEvNT_6ParamsE --------------------------
	.section	.nv.constant0._ZN7cutlass13device_kernelIN5flash11enable_sm90INS1_16FlashAttnFwdSm90INS1_25CollectiveMainloopFwdSm90ILi2EN4cute5tupleIJNS5_1CILi1EEES8_S8_EEENS6_IJNS7_ILi128EEENS7_ILi176EEESA_EEELi128ENS_10bfloat16_tEfNS_4arch4Sm90ELb0ELb0ELb1ELb0ELb0ELb0ELb0ELb1ELb1ELb1ELb1ELb0EEENS1_21CollectiveEpilogueFwdINS6_IJSA_SA_SB_EEES9_SD_SF_Li256ELb0ELb1ELb1ELb0EEENS1_19SingleTileSchedulerILb0ELb1ELb1ELi128EEEEEEEEEvNT_6ParamsE,"a",@progbits
	.sectionflags	@""
	.align	4
.nv.constant0._ZN7cutlass13device_kernelIN5flash11enable_sm90INS1_16FlashAttnFwdSm90INS1_25CollectiveMainloopFwdSm90ILi2EN4cute5tupleIJNS5_1CILi1EEES8_S8_EEENS6_IJNS7_ILi128EEENS7_ILi176EEESA_EEELi128ENS_10bfloat16_tEfNS_4arch4Sm90ELb0ELb0ELb1ELb0ELb0ELb0ELb0ELb1ELb1ELb1ELb1ELb0EEENS1_21CollectiveEpilogueFwdINS6_IJSA_SA_SB_EEES9_SD_SF_Li256ELb0ELb1ELb1ELb0EEENS1_19SingleTileSchedulerILb0ELb1ELb1ELi128EEEEEEEEEvNT_6ParamsE:
	.zero		3200


//--------------------- .nv.constant0._ZN7cutlass13device_kernelIN5flash11enable_sm90INS1_16FlashAttnFwdSm90INS1_25CollectiveMainloopFwdSm90ILi2EN4cute5tupleIJNS5_1CILi1EEES8_S8_EEENS6_IJNS7_ILi128EEENS7_ILi176EEESA_EEELi128ENS_10bfloat16_tEfNS_4arch4Sm90ELb0ELb0ELb1ELb1ELb0ELb0ELb0ELb1ELb1ELb1ELb1ELb0EEENS1_21CollectiveEpilogueFwdINS6_IJSA_SA_SB_EEES9_SD_SF_Li256ELb1ELb1ELb1ELb0EEENS1_36VarlenDynamicPersistentTileSchedulerILi128ELi176ELi256ELi128ELb1ELb1ELb1ELb0ELb1ELb1EEEEEEEEEvNT_6ParamsE --------------------------
	.section	.nv.constant0._ZN7cutlass13device_kernelIN5flash11enable_sm90INS1_16FlashAttnFwdSm90INS1_25CollectiveMainloopFwdSm90ILi2EN4cute5tupleIJNS5_1CILi1EEES8_S8_EEENS6_IJNS7_ILi128EEENS7_ILi176EEESA_EEELi128ENS_10bfloat16_tEfNS_4arch4Sm90ELb0ELb0ELb1ELb1ELb0ELb0ELb0ELb1ELb1ELb1ELb1ELb0EEENS1_21CollectiveEpilogueFwdINS6_IJSA_SA_SB_EEES9_SD_SF_Li256ELb1ELb1ELb1ELb0EEENS1_36VarlenDynamicPersistentTileSchedulerILi128ELi176ELi256ELi128ELb1ELb1ELb1ELb0ELb1ELb1EEEEEEEEEvNT_6ParamsE,"a",@progbits
	.sectionflags	@""
	.align	4
.nv.constant0._ZN7cutlass13device_kernelIN5flash11enable_sm90INS1_16FlashAttnFwdSm90INS1_25CollectiveMainloopFwdSm90ILi2EN4cute5tupleIJNS5_1CILi1EEES8_S8_EEENS6_IJNS7_ILi128EEENS7_ILi176EEESA_EEELi128ENS_10bfloat16_tEfNS_4arch4Sm90ELb0ELb0ELb1ELb1ELb0ELb0ELb0ELb1ELb1ELb1ELb1ELb0EEENS1_21CollectiveEpilogueFwdINS6_IJSA_SA_SB_EEES9_SD_SF_Li256ELb1ELb1ELb1ELb0EEENS1_36VarlenDynamicPersistentTileSchedulerILi128ELi176ELi256ELi128ELb1ELb1ELb1ELb0ELb1ELb1EEEEEEEEEvNT_6ParamsE:
	.zero		3328


//--------------------- .nv.constant0._ZN7cutlass13device_kernelIN5flash11enable_sm90INS1_16FlashAttnFwdSm90INS1_25CollectiveMainloopFwdSm90ILi2EN4cute5tupleIJNS5_1CILi1EEES8_S8_EEENS6_IJNS7_ILi128EEENS7_ILi176EEESA_EEELi128ENS_10bfloat16_tEfNS_4arch4Sm90ELb0ELb0ELb1ELb1ELb0ELb1ELb0ELb1ELb1ELb1ELb1ELb0EEENS1_21CollectiveEpilogueFwdINS6_IJSA_SA_SB_EEES9_SD_SF_Li256ELb1ELb1ELb1ELb0EEENS1_36VarlenDynamicPersistentTileSchedulerILi128ELi176ELi256ELi128ELb1ELb1ELb1ELb0ELb1ELb1EEEEEEEEEvNT_6ParamsE --------------------------
	.section	.nv.constant0._ZN7cutlass13device_kernelIN5flash11enable_sm90INS1_16FlashAttnFwdSm90INS1_25CollectiveMainloopFwdSm90ILi2EN4cute5tupleIJNS5_1CILi1EEES8_S8_EEENS6_IJNS7_ILi128EEENS7_ILi176EEESA_EEELi128ENS_10bfloat16_tEfNS_4arch4Sm90ELb0ELb0ELb1ELb1ELb0ELb1ELb0ELb1ELb1ELb1ELb1ELb0EEENS1_21CollectiveEpilogueFwdINS6_IJSA_SA_SB_EEES9_SD_SF_Li256ELb1ELb1ELb1ELb0EEENS1_36VarlenDynamicPersistentTileSchedulerILi128ELi176ELi256ELi128ELb1ELb1ELb1ELb0ELb1ELb1EEEEEEEEEvNT_6ParamsE,"a",@progbits
	.sectionflags	@""
	.align	4
.nv.constant0._ZN7cutlass13device_kernelIN5flash11enable_sm90INS1_16FlashAttnFwdSm90INS1_25CollectiveMainloopFwdSm90ILi2EN4cute5tupleIJNS5_1CILi1EEES8_S8_EEENS6_IJNS7_ILi128EEENS7_ILi176EEESA_EEELi128ENS_10bfloat16_tEfNS_4arch4Sm90ELb0ELb0ELb1ELb1ELb0ELb1ELb0ELb1ELb1ELb1ELb1ELb0EEENS1_21CollectiveEpilogueFwdINS6_IJSA_SA_SB_EEES9_SD_SF_Li256ELb1ELb1ELb1ELb0EEENS1_36VarlenDynamicPersistentTileSchedulerILi128ELi176ELi256ELi128ELb1ELb1ELb1ELb0ELb1ELb1EEEEEEEEEvNT_6ParamsE:
	.zero		3328


//--------------------- .nv.constant0._ZN7cutlass13device_kernelIN5flash11enable_sm90INS1_16FlashAttnFwdSm90INS1_25CollectiveMainloopFwdSm90ILi2EN4cute5tupleIJNS5_1CILi1EEES8_S8_EEENS6_IJNS7_ILi128EEESA_SA_EEELi128ENS_10bfloat16_tEfNS_4arch4Sm90ELb0ELb1ELb1ELb0ELb0ELb0ELb0ELb1ELb1ELb1ELb1ELb0EEENS1_21CollectiveEpilogueFwdISB_S9_SC_SE_Li256ELb0ELb1ELb1ELb0EEENS1_19SingleTileSchedulerILb0ELb1ELb1ELi128EEEEEEEEEvNT_6ParamsE --------------------------
	.section	.nv.constant0._ZN7cutlass13device_kernelIN5flash11enable_sm90INS1_16FlashAttnFwdSm90INS1_25CollectiveMainloopFwdSm90ILi2EN4cute5tupleIJNS5_1CILi1EEES8_S8_EEENS6_IJNS7_ILi128EEESA_SA_EEELi128ENS_10bfloat16_tEfNS_4arch4Sm90ELb0ELb1ELb1ELb0ELb0ELb0ELb0ELb1ELb1ELb1ELb1ELb0EEENS1_21CollectiveEpilogueFwdISB_S9_SC_SE_Li256ELb0ELb1ELb1ELb0EEENS1_19SingleTileSchedulerILb0ELb1ELb1ELi128EEEEEEEEEvNT_6ParamsE,"a",@progbits
	.sectionflags	@""
	.align	4
.nv.constant0._ZN7cutlass13device_kernelIN5flash11enable_sm90INS1_16FlashAttnFwdSm90INS1_25CollectiveMainloopFwdSm90ILi2EN4cute5tupleIJNS5_1CILi1EEES8_S8_EEENS6_IJNS7_ILi128EEESA_SA_EEELi128ENS_10bfloat16_tEfNS_4arch4Sm90ELb0ELb1ELb1ELb0ELb0ELb0ELb0ELb1ELb1ELb1ELb1ELb0EEENS1_21CollectiveEpilogueFwdISB_S9_SC_SE_Li256ELb0ELb1ELb1ELb0EEENS1_19SingleTileSchedulerILb0ELb1ELb1ELi128EEEEEEEEEvNT_6ParamsE:
	.zero		3200


//--------------------- .nv.constant0._ZN7cutlass13device_kernelIN5flash11enable_sm90INS1_16FlashAttnFwdSm90INS1_25CollectiveMainloopFwdSm90ILi2EN4cute5tupleIJNS5_1CILi1EEES8_S8_EEENS6_IJNS7_ILi128EEESA_SA_EEELi128ENS_10bfloat16_tEfNS_4arch4Sm90ELb0ELb1ELb1ELb1ELb0ELb0ELb0ELb1ELb1ELb1ELb1ELb0EEENS1_21CollectiveEpilogueFwdISB_S9_SC_SE_Li256ELb1ELb1ELb1ELb0EEENS1_36VarlenDynamicPersistentTileSchedulerILi128ELi128ELi256ELi128ELb1ELb1ELb1ELb1ELb0ELb1EEEEEEEEEvNT_6ParamsE --------------------------
	.section	.nv.constant0._ZN7cutlass13device_kernelIN5flash11enable_sm90INS1_16FlashAttnFwdSm90INS1_25CollectiveMainloopFwdSm90ILi2EN4cute5tupleIJNS5_1CILi1EEES8_S8_EEENS6_IJNS7_ILi128EEESA_SA_EEELi128ENS_10bfloat16_tEfNS_4arch4Sm90ELb0ELb1ELb1ELb1ELb0ELb0ELb0ELb1ELb1ELb1ELb1ELb0EEENS1_21CollectiveEpilogueFwdISB_S9_SC_SE_Li256ELb1ELb1ELb1ELb0EEENS1_36VarlenDynamicPersistentTileSchedulerILi128ELi128ELi256ELi128ELb1ELb1ELb1ELb1ELb0ELb1EEEEEEEEEvNT_6ParamsE,"a",@progbits
	.sectionflags	@""
	.align	4
.nv.constant0._ZN7cutlass13device_kernelIN5flash11enable_sm90INS1_16FlashAttnFwdSm90INS1_25CollectiveMainloopFwdSm90ILi2EN4cute5tupleIJNS5_1CILi1EEES8_S8_EEENS6_IJNS7_ILi128EEESA_SA_EEELi128ENS_10bfloat16_tEfNS_4arch4Sm90ELb0ELb1ELb1ELb1ELb0ELb0ELb0ELb1ELb1ELb1ELb1ELb0EEENS1_21CollectiveEpilogueFwdISB_S9_SC_SE_Li256ELb1ELb1ELb1ELb0EEENS1_36VarlenDynamicPersistentTileSchedulerILi128ELi128ELi256ELi128ELb1ELb1ELb1ELb1ELb0ELb1EEEEEEEEEvNT_6ParamsE:
	.zero		3328


//--------------------- .nv.constant0._ZN7cutlass13device_kernelIN5flash11enable_sm90INS1_16FlashAttnFwdSm90INS1_25CollectiveMainloopFwdSm90ILi2EN4cute5tupleIJNS5_1CILi1EEES8_S8_EEENS6_IJNS7_ILi128EEESA_SA_EEELi128ENS_10bfloat16_tEfNS_4arch4Sm90ELb0ELb1ELb1ELb1ELb0ELb1ELb0ELb1ELb1ELb1ELb1ELb0EEENS1_21CollectiveEpilogueFwdISB_S9_SC_SE_Li256ELb1ELb1ELb1ELb0EEENS1_36VarlenDynamicPersistentTileSchedulerILi128ELi128ELi256ELi128ELb1ELb1ELb1ELb1ELb0ELb1EEEEEEEEEvNT_6ParamsE --------------------------
	.section	.nv.constant0._ZN7cutlass13device_kernelIN5flash11enable_sm90INS1_16FlashAttnFwdSm90INS1_25CollectiveMainloopFwdSm90ILi2EN4cute5tupleIJNS5_1CILi1EEES8_S8_EEENS6_IJNS7_ILi128EEESA_SA_EEELi128ENS_10bfloat16_tEfNS_4arch4Sm90ELb0ELb1ELb1ELb1ELb0ELb1ELb0ELb1ELb1ELb1ELb1ELb0EEENS1_21CollectiveEpilogueFwdISB_S9_SC_SE_Li256ELb1ELb1ELb1ELb0EEENS1_36VarlenDynamicPersistentTileSchedulerILi128ELi128ELi256ELi128ELb1ELb1ELb1ELb1ELb0ELb1EEEEEEEEEvNT_6ParamsE,"a",@progbits
	.sectionflags	@""
	.align	4
.nv.constant0._ZN7cutlass13device_kernelIN5flash11enable_sm90INS1_16FlashAttnFwdSm90INS1_25CollectiveMainloopFwdSm90ILi2EN4cute5tupleIJNS5_1CILi1EEES8_S8_EEENS6_IJNS7_ILi128EEESA_SA_EEELi128ENS_10bfloat16_tEfNS_4arch4Sm90ELb0ELb1ELb1ELb1ELb0ELb1ELb0ELb1ELb1ELb1ELb1ELb0EEENS1_21CollectiveEpilogueFwdISB_S9_SC_SE_Li256ELb1ELb1ELb1ELb0EEENS1_36VarlenDynamicPersistentTileSchedulerILi128ELi128ELi256ELi128ELb1ELb1ELb1ELb1ELb0ELb1EEEEEEEEEvNT_6ParamsE:
	.zero		3328


//--------------------- .nv.constant0._ZN7cutlass13device_kernelIN5flash11enable_sm90INS1_16FlashAttnFwdSm90INS1_25CollectiveMainloopFwdSm90ILi2EN4cute5tupleIJNS5_1CILi1EEES8_S8_EEENS6_IJNS7_ILi128EEESA_SA_EEELi128ENS_10bfloat16_tEfNS_4arch4Sm90ELb1ELb0ELb1ELb0ELb0ELb0ELb0ELb1ELb1ELb1ELb1ELb0EEENS1_21CollectiveEpilogueFwdISB_S9_SC_SE_Li256ELb0ELb1ELb1ELb0EEENS1_19SingleTileSchedulerILb0ELb1ELb1ELi128EEEEEEEEEvNT_6ParamsE --------------------------
	.section	.nv.constant0._ZN7cutlass13device_kernelIN5flash11enable_sm90INS1_16FlashAttnFwdSm90INS1_25CollectiveMainloopFwdSm90ILi2EN4cute5tupleIJNS5_1CILi1EEES8_S8_EEENS6_IJNS7_ILi128EEESA_SA_EEELi128ENS_10bfloat16_tEfNS_4arch4Sm90ELb1ELb0ELb1ELb0ELb0ELb0ELb0ELb1ELb1ELb1ELb1ELb0EEENS1_21CollectiveEpilogueFwdISB_S9_SC_SE_Li256ELb0ELb1ELb1ELb0EEENS1_19SingleTileSchedulerILb0ELb1ELb1ELi128EEEEEEEEEvNT_6ParamsE,"a",@progbits
	.sectionflags	@""
	.align	4
.nv.constant0._ZN7cutlass13device_kernelIN5flash11enable_sm90INS1_16FlashAttnFwdSm90INS1_25CollectiveMainloopFwdSm90ILi2EN4cute5tupleIJNS5_1CILi1EEES8_S8_EEENS6_IJNS7_ILi128EEESA_SA_EEELi128ENS_10bfloat16_tEfNS_4arch4Sm90ELb1ELb0ELb1ELb0ELb0ELb0ELb0ELb1ELb1ELb1ELb1ELb0EEENS1_21CollectiveEpilogueFwdISB_S9_SC_SE_Li256ELb0ELb1ELb1ELb0EEENS1_19SingleTileSchedulerILb0ELb1ELb1ELi128EEEEEEEEEvNT_6ParamsE:
	.zero		3200


//--------------------- .nv.constant0._ZN7cutlass13device_kernelIN5flash11enable_sm90INS1_16FlashAttnFwdSm90INS1_25CollectiveMainloopFwdSm90ILi2EN4cute5tupleIJNS5_1CILi1EEES8_S8_EEENS6_IJNS7_ILi128EEESA_SA_EEELi128ENS_10bfloat16_tEfNS_4arch4Sm90ELb1ELb0ELb1ELb1ELb0ELb0ELb0ELb1ELb1ELb1ELb1ELb0EEENS1_21CollectiveEpilogueFwdISB_S9_SC_SE_Li256ELb1ELb1ELb1ELb0EEENS1_36VarlenDynamicPersistentTileSchedulerILi128ELi128ELi256ELi128ELb1ELb1ELb1ELb1ELb1ELb1EEEEEEEEEvNT_6ParamsE --------------------------
	.section	.nv.constant0._ZN7cutlass13device_kernelIN5flash11enable_sm90INS1_16FlashAttnFwdSm90INS1_25CollectiveMainloopFwdSm90ILi2EN4cute5tupleIJNS5_1CILi1EEES8_S8_EEENS6_IJNS7_ILi128EEESA_SA_EEELi128ENS_10bfloat16_tEfNS_4arch4Sm90ELb1ELb0ELb1ELb1ELb0ELb0ELb0ELb1ELb1ELb1ELb1ELb0EEENS1_21CollectiveEpilogueFwdISB_S9_SC_SE_Li256ELb1ELb1ELb1ELb0EEENS1_36VarlenDynamicPersistentTileSchedulerILi128ELi128ELi256ELi128ELb1ELb1ELb1ELb1ELb1ELb1EEEEEEEEEvNT_6ParamsE,"a",@progbits
	.sectionflags	@""
	.align	4
.nv.constant0._ZN7cutlass13device_kernelIN5flash11enable_sm90INS1_16FlashAttnFwdSm90INS1_25CollectiveMainloopFwdSm90ILi2EN4cute5tupleIJNS5_1CILi1EEES8_S8_EEENS6_IJNS7_ILi128EEESA_SA_EEELi128ENS_10bfloat16_tEfNS_4arch4Sm90ELb1ELb0ELb1ELb1ELb0ELb0ELb0ELb1ELb1ELb1ELb1ELb0EEENS1_21CollectiveEpilogueFwdISB_S9_SC_SE_Li256ELb1ELb1ELb1ELb0EEENS1_36VarlenDynamicPersistentTileSchedulerILi128ELi128ELi256ELi128ELb1ELb1ELb1ELb1ELb1ELb1EEEEEEEEEvNT_6ParamsE:
	.zero		3328


//--------------------- .nv.constant0._ZN7cutlass13device_kernelIN5flash11enable_sm90INS1_16FlashAttnFwdSm90INS1_25CollectiveMainloopFwdSm90ILi2EN4cute5tupleIJNS5_1CILi1EEES8_S8_EEENS6_IJNS7_ILi128EEESA_SA_EEELi128ENS_10bfloat16_tEfNS_4arch4Sm90ELb1ELb0ELb1ELb1ELb0ELb1ELb0ELb1ELb1ELb1ELb1ELb0EEENS1_21CollectiveEpilogueFwdISB_S9_SC_SE_Li256ELb1ELb1ELb1ELb0EEENS1_36VarlenDynamicPersistentTileSchedulerILi128ELi128ELi256ELi128ELb1ELb1ELb1ELb1ELb1ELb1EEEEEEEEEvNT_6ParamsE --------------------------
	.section	.nv.constant0._ZN7cutlass13device_kernelIN5flash11enable_sm90INS1_16FlashAttnFwdSm90INS1_25CollectiveMainloopFwdSm90ILi2EN4cute5tupleIJNS5_1CILi1EEES8_S8_EEENS6_IJNS7_ILi128EEESA_SA_EEELi128ENS_10bfloat16_tEfNS_4arch4Sm90ELb1ELb0ELb1ELb1ELb0ELb1ELb0ELb1ELb1ELb1ELb1ELb0EEENS1_21CollectiveEpilogueFwdISB_S9_SC_SE_Li256ELb1ELb1ELb1ELb0EEENS1_36VarlenDynamicPersistentTileSchedulerILi128ELi128ELi256ELi128ELb1ELb1ELb1ELb1ELb1ELb1EEEEEEEEEvNT_6ParamsE,"a",@progbits
	.sectionflags	@""
	.align	4
.nv.constant0._ZN7cutlass13device_kernelIN5flash11enable_sm90INS1_16FlashAttnFwdSm90INS1_25CollectiveMainloopFwdSm90ILi2EN4cute5tupleIJNS5_1CILi1EEES8_S8_EEENS6_IJNS7_ILi128EEESA_SA_EEELi128ENS_10bfloat16_tEfNS_4arch4Sm90ELb1ELb0ELb1ELb1ELb0ELb1ELb0ELb1ELb1ELb1ELb1ELb0EEENS1_21CollectiveEpilogueFwdISB_S9_SC_SE_Li256ELb1ELb1ELb1ELb0EEENS1_36VarlenDynamicPersistentTileSchedulerILi128ELi128ELi256ELi128ELb1ELb1ELb1ELb1ELb1ELb1EEEEEEEEEvNT_6ParamsE:
	.zero		3328


//--------------------- SYMBOLS --------------------------

	.type		.nv.reservedSmem.offset0,@object
	.size		.nv.reservedSmem.offset0,0x4
	.type		__assertfail,@function
